	.target	sm_80

	.elftype	@"ET_EXEC"


//--------------------- .note.nv.tkinfo           --------------------------
	.section	.note.nv.tkinfo,"",@"SHT_NOTE"
	.sectionflags	@"SHF_NOTE_NV_TKINFO"
	.tkinfo
        /*0018*/ 	.word	0x00000002
        /*0030*/ 	.string	""
        /*0030*/ 	.string	"ptxas"
        /*0030*/ 	.string	"Cuda compilation tools, release 13.0, V13.0.88"
        /*0030*/ 	.string	"Build cuda_13.0.r13.0/compiler.36424714_0"
        /*0030*/ 	.string	"-v  -suppress-debug-info  -lineinfo  -arch sm_80 "



//--------------------- .note.nv.cuinfo           --------------------------
	.section	.note.nv.cuinfo,"",@"SHT_NOTE"
	.sectionflags	@"SHF_NOTE_NV_CUINFO"
        /*0018*/ 	.short	0x0002
        /*001a*/ 	.short	0x0050
        /*001c*/ 	.short	0x0082
	.zero		2


//--------------------- .nv.info                  --------------------------
	.section	.nv.info,"",@"SHT_CUDA_INFO"
	.align	4


	//----- nvinfo : EIATTR_REGCOUNT
	.align		4
        /*0000*/ 	.byte	0x04, 0x2f
        /*0002*/ 	.short	(.L_1 - .L_0)
	.align		4
.L_0:
        /*0004*/ 	.word	index@(matmul_kernel)
        /*0008*/ 	.word	0x000000ff


	//----- nvinfo : EIATTR_FRAME_SIZE
	.align		4
.L_1:
        /*000c*/ 	.byte	0x04, 0x11
        /*000e*/ 	.short	(.L_3 - .L_2)
	.align		4
.L_2:
        /*0010*/ 	.word	index@(matmul_kernel)
        /*0014*/ 	.word	0x00009130


	//----- nvinfo : EIATTR_MIN_STACK_SIZE
	.align		4
.L_3:
        /*0018*/ 	.byte	0x04, 0x12
        /*001a*/ 	.short	(.L_5 - .L_4)
	.align		4
.L_4:
        /*001c*/ 	.word	index@(matmul_kernel)
        /*0020*/ 	.word	0x00009130
.L_5:


//--------------------- .nv.info.matmul_kernel    --------------------------
	.section	.nv.info.matmul_kernel,"",@"SHT_CUDA_INFO"
	.sectionflags	@""
	.align	4


	//----- nvinfo : EIATTR_CUDA_API_VERSION
	.align		4
        /*0000*/ 	.byte	0x04, 0x37
        /*0002*/ 	.short	(.L_7 - .L_6)
.L_6:
        /*0004*/ 	.word	0x00000082


	//----- nvinfo : EIATTR_SW2861232_WAR
	.align		4
.L_7:
        /*0008*/ 	.byte	0x01, 0x35
	.zero		2


	//----- nvinfo : EIATTR_PARAM_CBANK
	.align		4
        /*000c*/ 	.byte	0x04, 0x0a
        /*000e*/ 	.short	(.L_9 - .L_8)
	.align		4
.L_8:
        /*0010*/ 	.word	index@(.nv.constant0.matmul_kernel)
        /*0014*/ 	.short	0x0160
        /*0016*/ 	.short	0x0050


	//----- nvinfo : EIATTR_CBANK_PARAM_SIZE
	.align		4
.L_9:
        /*0018*/ 	.byte	0x03, 0x19
        /*001a*/ 	.short	0x0050


	//----- nvinfo : EIATTR_KPARAM_INFO
	.align		4
        /*001c*/ 	.byte	0x04, 0x17
        /*001e*/ 	.short	(.L_11 - .L_10)
.L_10:
        /*0020*/ 	.word	0x00000000
        /*0024*/ 	.short	0x000d
        /*0026*/ 	.short	0x0048
        /*0028*/ 	.byte	0x00, 0xf4, 0x21, 0x00


	//----- nvinfo : EIATTR_KPARAM_INFO
	.align		4
.L_11:
        /*002c*/ 	.byte	0x04, 0x17
        /*002e*/ 	.short	(.L_13 - .L_12)
.L_12:
        /*0030*/ 	.word	0x00000000
        /*0034*/ 	.short	0x000c
        /*0036*/ 	.short	0x0040
        /*0038*/ 	.byte	0x00, 0xf4, 0x21, 0x00


	//----- nvinfo : EIATTR_KPARAM_INFO
	.align		4
.L_13:
        /*003c*/ 	.byte	0x04, 0x17
        /*003e*/ 	.short	(.L_15 - .L_14)
.L_14:
        /*0040*/ 	.word	0x00000000
        /*0044*/ 	.short	0x000b
        /*0046*/ 	.short	0x0038
        /*0048*/ 	.byte	0x00, 0xf0, 0x11, 0x00


	//----- nvinfo : EIATTR_KPARAM_INFO
	.align		4
.L_15:
        /*004c*/ 	.byte	0x04, 0x17
        /*004e*/ 	.short	(.L_17 - .L_16)
.L_16:
        /*0050*/ 	.word	0x00000000
        /*0054*/ 	.short	0x000a
        /*0056*/ 	.short	0x0034
        /*0058*/ 	.byte	0x00, 0xf0, 0x11, 0x00


	//----- nvinfo : EIATTR_KPARAM_INFO
	.align		4
.L_17:
        /*005c*/ 	.byte	0x04, 0x17
        /*005e*/ 	.short	(.L_19 - .L_18)
.L_18:
        /*0060*/ 	.word	0x00000000
        /*0064*/ 	.short	0x0009
        /*0066*/ 	.short	0x0030
        /*0068*/ 	.byte	0x00, 0xf0, 0x11, 0x00


	//----- nvinfo : EIATTR_KPARAM_INFO
	.align		4
.L_19:
        /*006c*/ 	.byte	0x04, 0x17
        /*006e*/ 	.short	(.L_21 - .L_20)
.L_20:
        /*0070*/ 	.word	0x00000000
        /*0074*/ 	.short	0x0008
        /*0076*/ 	.short	0x002c
        /*0078*/ 	.byte	0x00, 0xf0, 0x11, 0x00


	//----- nvinfo : EIATTR_KPARAM_INFO
	.align		4
.L_21:
        /*007c*/ 	.byte	0x04, 0x17
        /*007e*/ 	.short	(.L_23 - .L_22)
.L_22:
        /*0080*/ 	.word	0x00000000
        /*0084*/ 	.short	0x0007
        /*0086*/ 	.short	0x0028
        /*0088*/ 	.byte	0x00, 0xf0, 0x11, 0x00


	//----- nvinfo : EIATTR_KPARAM_INFO
	.align		4
.L_23:
        /*008c*/ 	.byte	0x04, 0x17
        /*008e*/ 	.short	(.L_25 - .L_24)
.L_24:
        /*0090*/ 	.word	0x00000000
        /*0094*/ 	.short	0x0006
        /*0096*/ 	.short	0x0024
        /*0098*/ 	.byte	0x00, 0xf0, 0x11, 0x00


	//----- nvinfo : EIATTR_KPARAM_INFO
	.align		4
.L_25:
        /*009c*/ 	.byte	0x04, 0x17
        /*009e*/ 	.short	(.L_27 - .L_26)
.L_26:
        /*00a0*/ 	.word	0x00000000
        /*00a4*/ 	.short	0x0005
        /*00a6*/ 	.short	0x0020
        /*00a8*/ 	.byte	0x00, 0xf0, 0x11, 0x00


	//----- nvinfo : EIATTR_KPARAM_INFO
	.align		4
.L_27:
        /*00ac*/ 	.byte	0x04, 0x17
        /*00ae*/ 	.short	(.L_29 - .L_28)
.L_28:
        /*00b0*/ 	.word	0x00000000
        /*00b4*/ 	.short	0x0004
        /*00b6*/ 	.short	0x001c
        /*00b8*/ 	.byte	0x00, 0xf0, 0x11, 0x00


	//----- nvinfo : EIATTR_KPARAM_INFO
	.align		4
.L_29:
        /*00bc*/ 	.byte	0x04, 0x17
        /*00be*/ 	.short	(.L_31 - .L_30)
.L_30:
        /*00c0*/ 	.word	0x00000000
        /*00c4*/ 	.short	0x0003
        /*00c6*/ 	.short	0x0018
        /*00c8*/ 	.byte	0x00, 0xf0, 0x11, 0x00


	//----- nvinfo : EIATTR_KPARAM_INFO
	.align		4
.L_31:
        /*00cc*/ 	.byte	0x04, 0x17
        /*00ce*/ 	.short	(.L_33 - .L_32)
.L_32:
        /*00d0*/ 	.word	0x00000000
        /*00d4*/ 	.short	0x0002
        /*00d6*/ 	.short	0x0010
        /*00d8*/ 	.byte	0x00, 0xf4, 0x21, 0x00


	//----- nvinfo : EIATTR_KPARAM_INFO
	.align		4
.L_33:
        /*00dc*/ 	.byte	0x04, 0x17
        /*00de*/ 	.short	(.L_35 - .L_34)
.L_34:
        /*00e0*/ 	.word	0x00000000
        /*00e4*/ 	.short	0x0001
        /*00e6*/ 	.short	0x0008
        /*00e8*/ 	.byte	0x00, 0xf4, 0x21, 0x00


	//----- nvinfo : EIATTR_KPARAM_INFO
	.align		4
.L_35:
        /*00ec*/ 	.byte	0x04, 0x17
        /*00ee*/ 	.short	(.L_37 - .L_36)
.L_36:
        /*00f0*/ 	.word	0x00000000
        /*00f4*/ 	.short	0x0000
        /*00f6*/ 	.short	0x0000
        /*00f8*/ 	.byte	0x00, 0xf4, 0x21, 0x00


	//----- nvinfo : EIATTR_MAXREG_COUNT
	.align		4
.L_37:
        /*00fc*/ 	.byte	0x03, 0x1b
        /*00fe*/ 	.short	0x00ff


	//----- nvinfo : EIATTR_NUM_BARRIERS
	.align		4
        /*0100*/ 	.byte	0x02, 0x4c
        /*0102*/ 	.byte	0x01
	.zero		1


	//----- nvinfo : EIATTR_ANNOTATIONS
	.align		4
        /*0104*/ 	.byte	0x04, 0x55
        /*0106*/ 	.short	(.L_39 - .L_38)


	//   ....[0]....
.L_38:
        /*0108*/ 	.word	0x00000001
        /*010c*/ 	.byte	0x70, 0x05, 0x00, 0x00, 0x01, 0x00, 0x00, 0x00, 0xb0, 0x05, 0x00, 0x00, 0x01, 0x00, 0x00, 0x00
        /* <DEDUP_REMOVED lines=3225> */
        /*caac*/ 	.byte	0x60, 0x7f, 0x05, 0x00, 0x01, 0x00, 0x00, 0x00, 0x80, 0x7f, 0x05, 0x00


	//----- nvinfo : EIATTR_MERCURY_ISA_VERSION
	.align		4
.L_39:
        /*cab8*/ 	.byte	0x03, 0x5f
        /*caba*/ 	.short	0x0000


	//----- nvinfo : EIATTR_EXIT_INSTR_OFFSETS
	.align		4
        /*cabc*/ 	.byte	0x04, 0x1c
        /*cabe*/ 	.short	(.L_41 - .L_40)


	//   ....[0]....
.L_40:
        /*cac0*/ 	.word	0x001c5a50


	//   ....[1]....
        /*cac4*/ 	.word	0x001c5a70


	//----- nvinfo : EIATTR_REQNTID
	.align		4
.L_41:
        /*cac8*/ 	.byte	0x04, 0x10
        /*caca*/ 	.short	(.L_43 - .L_42)
.L_42:
        /*cacc*/ 	.word	0x00000080
        /*cad0*/ 	.word	0x00000001
        /*cad4*/ 	.word	0x00000001
.L_43:


//--------------------- .nv.callgraph             --------------------------
	.section	.nv.callgraph,"",@"SHT_CUDA_CALLGRAPH"
	.align	4
	.sectionentsize	8
	.align		4
        /*0000*/ 	.word	0x00000000
	.align		4
        /*0004*/ 	.word	0xffffffff
	.align		4
        /*0008*/ 	.word	0x00000000
	.align		4
        /*000c*/ 	.word	0xfffffffe
	.align		4
        /*0010*/ 	.word	0x00000000
	.align		4
        /*0014*/ 	.word	0xfffffffd
	.align		4
        /*0018*/ 	.word	0x00000000
	.align		4
        /*001c*/ 	.word	0xfffffffc


//--------------------- .nv.rel.action            --------------------------
	.section	.nv.rel.action,"",@"SHT_CUDA_RELOCINFO"
	.align	8
	.sectionentsize	8
        /*0000*/ 	.byte	0x73, 0x00, 0x00, 0x00, 0x00, 0x00, 0x00, 0x00, 0x00, 0x00, 0x00, 0x11, 0x25, 0x00, 0x05, 0x36


//--------------------- .nv.constant0.matmul_kernel --------------------------
	.section	.nv.constant0.matmul_kernel,"a",@progbits
	.sectionflags	@""
	.align	4
.nv.constant0.matmul_kernel:
	.zero		432


//--------------------- .text.matmul_kernel       --------------------------
	.section	.text.matmul_kernel,"ax",@progbits
	.sectioninfo	@"SHI_REGISTERS=255"
	.align	128
        .global         matmul_kernel
        .type           matmul_kernel,@function
        .size           matmul_kernel,(.L_x_3 - matmul_kernel)
        .other          matmul_kernel,@"STO_CUDA_ENTRY STV_DEFAULT"
matmul_kernel:
.text.matmul_kernel:
[----:B------:R-:W-:Y:S02]  /*0000*/  IMAD.MOV.U32 R1, RZ, RZ, c[0x0][0x28] ;  /* 0x00000a00ff017624 */ /* 0x000fe400078e00ff */
[----:B------:R-:W-:Y:S01]  /*0010*/  IMAD.MOV.U32 R6, RZ, RZ, 0x1ff ;  /* 0x000001ffff067424 */ /* 0x000fe200078e00ff */
[----:B------:R-:W1:Y:S01]  /*0020*/  S2R R5, SR_CTAID.X ;  /* 0x0000000000057919 */ /* 0x000e620000002500 */
[----:B------:R-:W-:Y:S02]  /*0030*/  IABS R251, c[0x0][0x17c] ;  /* 0x00005f0000fb7a13 */ /* 0x000fe40000000000 */
[----:B------:R-:W-:Y:S02]  /*0040*/  IABS R12, c[0x0][0x178] ;  /* 0x00005e00000c7a13 */ /* 0x000fe40000000000 */
[----:B------:R-:W-:Y:S02]  /*0050*/  IADD3 R0, R6, c[0x0][0x17c], RZ ;  /* 0x00005f0006007a10 */ /* 0x000fe40007ffe0ff */
[----:B------:R-:W-:Y:S02]  /*0060*/  MOV R13, R12 ;  /* 0x0000000c000d7202 */ /* 0x000fe40000000f00 */
[----:B------:R-:W-:-:S02]  /*0070*/  SHF.R.S32.HI R3, RZ, 0x1f, R0 ;  /* 0x0000001fff037819 */ /* 0x000fc40000011400 */
[----:B------:R-:W-:Y:S02]  /*0080*/  IADD3 R1, R1, -0x9130, RZ ;  /* 0xffff6ed001017810 */ /* 0x000fe40007ffe0ff */
[----:B------:R-:W-:-:S04]  /*0090*/  LEA.HI R3, R3, R0, RZ, 0x9 ;  /* 0x0000000003037211 */ /* 0x000fc800078f48ff */
[----:B------:R-:W-:-:S04]  /*00a0*/  SHF.R.S32.HI R3, RZ, 0x9, R3 ;  /* 0x00000009ff037819 */ /* 0x000fc80000011403 */
[----:B------:R-:W-:Y:S02]  /*00b0*/  SHF.L.U32 R4, R3, 0x3, RZ ;  /* 0x0000000303047819 */ /* 0x000fe400000006ff */
[----:B-1----:R-:W-:Y:S02]  /*00c0*/  IABS R10, R5 ;  /* 0x00000005000a7213 */ /* 0x002fe40000000000 */
[-C--:B------:R-:W-:Y:S02]  /*00d0*/  IABS R7, R4.reuse ;  /* 0x0000000400077213 */ /* 0x080fe40000000000 */
[----:B------:R-:W-:Y:S02]  /*00e0*/  IABS R11, R4 ;  /* 0x00000004000b7213 */ /* 0x000fe40000000000 */
[----:B------:R-:W1:Y:S08]  /*00f0*/  I2F.RP R0, R7 ;  /* 0x0000000700007306 */ /* 0x000e700000209400 */
[----:B-1----:R-:W1:Y:S02]  /*0100*/  MUFU.RCP R0, R0 ;  /* 0x0000000000007308 */ /* 0x002e640000001000 */
[----:B-1----:R-:W-:Y:S01]  /*0110*/  IADD3 R2, R0, 0xffffffe, RZ ;  /* 0x0ffffffe00027810 */ /* 0x002fe20007ffe0ff */
[----:B------:R-:W-:-:S05]  /*0120*/  IMAD.MOV R0, RZ, RZ, -R11 ;  /* 0x000000ffff007224 */ /* 0x000fca00078e0a0b */
[----:B------:R1:W2:Y:S02]  /*0130*/  F2I.FTZ.U32.TRUNC.NTZ R3, R2 ;  /* 0x0000000200037305 */ /* 0x0002a4000021f000 */
[----:B-1----:R-:W-:Y:S01]  /*0140*/  MOV R2, RZ ;  /* 0x000000ff00027202 */ /* 0x002fe20000000f00 */
[----:B--2---:R-:W-:-:S04]  /*0150*/  IMAD.MOV R8, RZ, RZ, -R3 ;  /* 0x000000ffff087224 */ /* 0x004fc800078e0a03 */
[----:B------:R-:W-:Y:S02]  /*0160*/  IMAD R9, R8, R7, RZ ;  /* 0x0000000708097224 */ /* 0x000fe400078e02ff */
[----:B------:R-:W-:Y:S02]  /*0170*/  IMAD.MOV.U32 R8, RZ, RZ, R10 ;  /* 0x000000ffff087224 */ /* 0x000fe400078e000a */
[----:B------:R-:W-:-:S06]  /*0180*/  IMAD.HI.U32 R3, R3, R9, R2 ;  /* 0x0000000903037227 */ /* 0x000fcc00078e0002 */
[----:B------:R-:W-:-:S04]  /*0190*/  IMAD.HI.U32 R3, R3, R8, RZ ;  /* 0x0000000803037227 */ /* 0x000fc800078e00ff */
[----:B------:R-:W-:-:S05]  /*01a0*/  IMAD R0, R3, R0, R8 ;  /* 0x0000000003007224 */ /* 0x000fca00078e0208 */
[----:B------:R-:W-:-:S13]  /*01b0*/  ISETP.GT.U32.AND P1, PT, R7, R0, PT ;  /* 0x000000000700720c */ /* 0x000fda0003f24070 */
[----:B------:R-:W-:Y:S01]  /*01c0*/  @!P1 IMAD.IADD R0, R0, 0x1, -R7 ;  /* 0x0000000100009824 */ /* 0x000fe200078e0a07 */
[----:B------:R-:W-:Y:S02]  /*01d0*/  @!P1 IADD3 R3, R3, 0x1, RZ ;  /* 0x0000000103039810 */ /* 0x000fe40007ffe0ff */
[----:B------:R-:W-:Y:S02]  /*01e0*/  ISETP.NE.AND P1, PT, R4, RZ, PT ;  /* 0x000000ff0400720c */ /* 0x000fe40003f25270 */
[----:B------:R-:W-:Y:S02]  /*01f0*/  ISETP.GE.U32.AND P0, PT, R0, R7, PT ;  /* 0x000000070000720c */ /* 0x000fe40003f06070 */
[----:B------:R-:W-:-:S04]  /*0200*/  LOP3.LUT R0, R5, R4, RZ, 0x3c, !PT ;  /* 0x0000000405007212 */ /* 0x000fc800078e3cff */
[----:B------:R-:W-:Y:S02]  /*0210*/  ISETP.GE.AND P2, PT, R0, RZ, PT ;  /* 0x000000ff0000720c */ /* 0x000fe40003f46270 */
[----:B------:R-:W-:Y:S02]  /*0220*/  IADD3 R0, R6, c[0x0][0x178], RZ ;  /* 0x00005e0006007a10 */ /* 0x000fe40007ffe0ff */
[----:B------:R-:W1:Y:S03]  /*0230*/  I2F.RP R6, R251 ;  /* 0x000000fb00067306 */ /* 0x000e660000209400 */
[----:B------:R-:W-:-:S04]  /*0240*/  @P0 IADD3 R3, R3, 0x1, RZ ;  /* 0x0000000103030810 */ /* 0x000fc80007ffe0ff */
[----:B------:R-:W-:Y:S02]  /*0250*/  MOV R2, R3 ;  /* 0x0000000300027202 */ /* 0x000fe40000000f00 */
[----:B------:R-:W-:-:S03]  /*0260*/  SHF.R.S32.HI R3, RZ, 0x1f, R0 ;  /* 0x0000001fff037819 */ /* 0x000fc60000011400 */
[----:B------:R-:W-:Y:S01]  /*0270*/  @!P2 IMAD.MOV R2, RZ, RZ, -R2 ;  /* 0x000000ffff02a224 */ /* 0x000fe200078e0a02 */
[----:B------:R-:W-:Y:S02]  /*0280*/  @!P1 LOP3.LUT R2, RZ, R4, RZ, 0x33, !PT ;  /* 0x00000004ff029212 */ /* 0x000fe400078e33ff */
[----:B------:R-:W-:Y:S01]  /*0290*/  LEA.HI R3, R3, R0, RZ, 0x9 ;  /* 0x0000000003037211 */ /* 0x000fe200078f48ff */
[----:B-1----:R-:W-:Y:S02]  /*02a0*/  MUFU.RCP R6, R6 ;  /* 0x0000000600067308 */ /* 0x002fe40000001000 */
[C---:B------:R-:W-:Y:S01]  /*02b0*/  IMAD.SHL.U32 R9, R2.reuse, 0x8, RZ ;  /* 0x0000000802097824 */ /* 0x040fe200078e00ff */
[----:B------:R-:W-:-:S04]  /*02c0*/  IADD3 R2, -R2, RZ, RZ ;  /* 0x000000ff02027210 */ /* 0x000fc80007ffe1ff */
[----:B------:R-:W-:Y:S01]  /*02d0*/  LEA.HI.SX32 R3, R3, -R9, 0x17 ;  /* 0x8000000903037211 */ /* 0x000fe200078fbaff */
[----:B------:R-:W-:Y:S02]  /*02e0*/  IMAD R10, R4, R2, R5 ;  /* 0x00000002040a7224 */ /* 0x000fe400078e0205 */
[----:B------:R-:W-:Y:S01]  /*02f0*/  IMAD.MOV.U32 R2, RZ, RZ, RZ ;  /* 0x000000ffff027224 */ /* 0x000fe200078e00ff */
[----:B------:R-:W-:-:S04]  /*0300*/  IMNMX R11, R3, 0x8, PT ;  /* 0x00000008030b7817 */ /* 0x000fc80003800200 */
[-C--:B------:R-:W-:Y:S02]  /*0310*/  IABS R7, R11.reuse ;  /* 0x0000000b00077213 */ /* 0x080fe40000000000 */
[----:B------:R-:W-:Y:S02]  /*0320*/  IABS R4, R11 ;  /* 0x0000000b00047213 */ /* 0x000fe40000000000 */
[----:B------:R-:W1:Y:S08]  /*0330*/  I2F.RP R0, R7 ;  /* 0x0000000700007306 */ /* 0x000e700000209400 */
[----:B-1----:R-:W1:Y:S02]  /*0340*/  MUFU.RCP R0, R0 ;  /* 0x0000000000007308 */ /* 0x002e640000001000 */
[----:B-1----:R-:W-:-:S02]  /*0350*/  IADD3 R3, R0, 0xffffffe, RZ ;  /* 0x0ffffffe00037810 */ /* 0x002fc40007ffe0ff */
[----:B------:R-:W-:-:S04]  /*0360*/  IABS R0, R10 ;  /* 0x0000000a00007213 */ /* 0x000fc80000000000 */
[----:B------:R-:W1:Y:S02]  /*0370*/  F2I.FTZ.U32.TRUNC.NTZ R3, R3 ;  /* 0x0000000300037305 */ /* 0x000e64000021f000 */
[----:B-1----:R-:W-:-:S04]  /*0380*/  IMAD.MOV R8, RZ, RZ, -R3 ;  /* 0x000000ffff087224 */ /* 0x002fc800078e0a03 */
[----:B------:R-:W-:-:S04]  /*0390*/  IMAD R5, R8, R7, RZ ;  /* 0x0000000708057224 */ /* 0x000fc800078e02ff */
[----:B------:R-:W-:Y:S02]  /*03a0*/  IMAD.HI.U32 R2, R3, R5, R2 ;  /* 0x0000000503027227 */ /* 0x000fe400078e0002 */
[----:B------:R-:W1:Y:S02]  /*03b0*/  I2F.RP R3, R13 ;  /* 0x0000000d00037306 */ /* 0x000e640000209400 */
[----:B------:R-:W-:Y:S02]  /*03c0*/  IMAD.MOV.U32 R5, RZ, RZ, R0 ;  /* 0x000000ffff057224 */ /* 0x000fe400078e0000 */
[----:B------:R-:W-:Y:S01]  /*03d0*/  IMAD.MOV R0, RZ, RZ, -R4 ;  /* 0x000000ffff007224 */ /* 0x000fe200078e0a04 */
[----:B------:R-:W-:Y:S01]  /*03e0*/  IADD3 R4, R6, 0xffffffe, RZ ;  /* 0x0ffffffe06047810 */ /* 0x000fe20007ffe0ff */
[----:B------:R-:W-:-:S04]  /*03f0*/  IMAD.HI.U32 R2, R2, R5, RZ ;  /* 0x0000000502027227 */ /* 0x000fc800078e00ff */
[----:B------:R-:W-:Y:S02]  /*0400*/  IMAD R0, R2, R0, R5 ;  /* 0x0000000002007224 */ /* 0x000fe400078e0205 */
[----:B------:R2:W3:Y:S03]  /*0410*/  F2I.FTZ.U32.TRUNC.NTZ R5, R4 ;  /* 0x0000000400057305 */ /* 0x0004e6000021f000 */
[----:B------:R-:W-:-:S05]  /*0420*/  ISETP.GT.U32.AND P1, PT, R7, R0, PT ;  /* 0x000000000700720c */ /* 0x000fca0003f24070 */
[----:B-1----:R-:W1:Y:S01]  /*0430*/  MUFU.RCP R3, R3 ;  /* 0x0000000300037308 */ /* 0x002e620000001000 */
[----:B--2---:R-:W-:-:S07]  /*0440*/  IMAD.MOV.U32 R4, RZ, RZ, RZ ;  /* 0x000000ffff047224 */ /* 0x004fce00078e00ff */
[-C--:B------:R-:W-:Y:S02]  /*0450*/  @!P1 IADD3 R0, R0, -R7.reuse, RZ ;  /* 0x8000000700009210 */ /* 0x080fe40007ffe0ff */
[----:B------:R-:W-:Y:S02]  /*0460*/  @!P1 IADD3 R2, R2, 0x1, RZ ;  /* 0x0000000102029810 */ /* 0x000fe40007ffe0ff */
[----:B------:R-:W-:Y:S02]  /*0470*/  ISETP.GE.U32.AND P0, PT, R0, R7, PT ;  /* 0x000000070000720c */ /* 0x000fe40003f06070 */
[----:B------:R-:W-:Y:S02]  /*0480*/  LOP3.LUT R0, R10, R11, RZ, 0x3c, !PT ;  /* 0x0000000b0a007212 */ /* 0x000fe400078e3cff */
[----:B------:R-:W-:Y:S02]  /*0490*/  ISETP.NE.AND P1, PT, R11, RZ, PT ;  /* 0x000000ff0b00720c */ /* 0x000fe40003f25270 */
[----:B------:R-:W-:Y:S01]  /*04a0*/  ISETP.GE.AND P2, PT, R0, RZ, PT ;  /* 0x000000ff0000720c */ /* 0x000fe20003f46270 */
[----:B---3--:R-:W-:Y:S01]  /*04b0*/  IMAD.MOV R0, RZ, RZ, -R5 ;  /* 0x000000ffff007224 */ /* 0x008fe200078e0a05 */
[----:B-1----:R-:W-:-:S03]  /*04c0*/  IADD3 R3, R3, 0xffffffe, RZ ;  /* 0x0ffffffe03037810 */ /* 0x002fc60007ffe0ff */
[----:B------:R-:W-:Y:S02]  /*04d0*/  IMAD R7, R0, R251, RZ ;  /* 0x000000fb00077224 */ /* 0x000fe400078e02ff */
[----:B------:R-:W-:Y:S01]  /*04e0*/  @P0 IADD3 R2, R2, 0x1, RZ ;  /* 0x0000000102020810 */ /* 0x000fe20007ffe0ff */
[----:B------:R-:W1:Y:S01]  /*04f0*/  F2I.FTZ.U32.TRUNC.NTZ R3, R3 ;  /* 0x0000000300037305 */ /* 0x000e62000021f000 */
[----:B------:R-:W-:-:S04]  /*0500*/  IMAD.HI.U32 R252, R5, R7, R4 ;  /* 0x0000000705fc7227 */ /* 0x000fc800078e0004 */
[----:B------:R-:W-:Y:S01]  /*0510*/  @!P2 IMAD.MOV R2, RZ, RZ, -R2 ;  /* 0x000000ffff02a224 */ /* 0x000fe200078e0a02 */
[----:B------:R-:W-:-:S04]  /*0520*/  @!P1 LOP3.LUT R2, RZ, R11, RZ, 0x33, !PT ;  /* 0x0000000bff029212 */ /* 0x000fc800078e33ff */
[----:B------:R-:W-:Y:S01]  /*0530*/  SHF.L.U32 R246, R2, 0x9, RZ ;  /* 0x0000000902f67819 */ /* 0x000fe200000006ff */
[----:B------:R-:W-:Y:S02]  /*0540*/  IMAD.MOV R248, RZ, RZ, -R2 ;  /* 0x000000fffff87224 */ /* 0x000fe400078e0a02 */
[----:B------:R-:W-:Y:S01]  /*0550*/  IMAD.MOV.U32 R2, RZ, RZ, RZ ;  /* 0x000000ffff027224 */ /* 0x000fe200078e00ff */
[C---:B------:R-:W-:Y:S01]  /*0560*/  IADD3 R15, R246.reuse, 0x1, RZ ;  /* 0x00000001f60f7810 */ /* 0x040fe20007ffe0ff */
[----:B------:R-:W-:Y:S01]  /*0570*/  STL [R1+0x371c], R246 ;  /* 0x00371cf601007387 */ /* 0x000fe20000100800 */
[----:B------:R-:W-:Y:S01]  /*0580*/  IADD3 R14, R246, 0x2, RZ ;  /* 0x00000002f60e7810 */ /* 0x000fe20007ffe0ff */
[----:B------:R-:W-:Y:S01]  /*0590*/  IMAD R248, R11, R248, R10 ;  /* 0x000000f80bf87224 */ /* 0x000fe200078e020a */
[----:B------:R-:W-:Y:S01]  /*05a0*/  IABS R6, R246 ;  /* 0x000000f600067213 */ /* 0x000fe20000000000 */
[----:B------:R-:W-:Y:S01]  /*05b0*/  STL [R1+0x589c], R15 ;  /* 0x00589c0f01007387 */ /* 0x000fe20000100800 */
[----:B------:R-:W-:Y:S01]  /*05c0*/  IABS R244, R15 ;  /* 0x0000000f00f47213 */ /* 0x000fe20000000000 */
[----:B------:R-:W-:Y:S01]  /*05d0*/  IMAD.IADD R248, R9, 0x1, R248 ;  /* 0x0000000109f87824 */ /* 0x000fe200078e02f8 */
[----:B------:R-:W-:Y:S01]  /*05e0*/  IABS R8, R14 ;  /* 0x0000000e00087213 */ /* 0x000fe20000000000 */
[----:B------:R-:W-:Y:S01]  /*05f0*/  IMAD.HI.U32 R0, R252, R6, RZ ;  /* 0x00000006fc007227 */ /* 0x000fe200078e00ff */
[----:B-1----:R-:W-:Y:S01]  /*0600*/  IADD3 R7, RZ, -R3, RZ ;  /* 0x80000003ff077210 */ /* 0x002fe20007ffe0ff */
[----:B------:R-:W-:Y:S01]  /*0610*/  STL [R1+0x5898], R14 ;  /* 0x0058980e01007387 */ /* 0x000fe20000100800 */
[----:B------:R-:W-:Y:S01]  /*0620*/  IADD3 R11, R246, 0xfd, RZ ;  /* 0x000000fdf60b7810 */ /* 0x000fe20007ffe0ff */
[----:B------:R-:W-:-:S03]  /*0630*/  IMAD.HI.U32 R4, R252, R244, RZ ;  /* 0x000000f4fc047227 */ /* 0x000fc600078e00ff */
[----:B------:R-:W-:Y:S01]  /*0640*/  IABS R226, R11 ;  /* 0x0000000b00e27213 */ /* 0x000fe20000000000 */
[----:B------:R-:W-:Y:S01]  /*0650*/  IMAD.HI.U32 R5, R252, R8, RZ ;  /* 0x00000008fc057227 */ /* 0x000fe200078e00ff */
[----:B------:R-:W-:-:S03]  /*0660*/  IADD3 R4, -R4, RZ, RZ ;  /* 0x000000ff04047210 */ /* 0x000fc60007ffe1ff */
[----:B------:R-:W-:Y:S02]  /*0670*/  IMAD.MOV R0, RZ, RZ, -R0 ;  /* 0x000000ffff007224 */ /* 0x000fe400078e0a00 */
[----:B------:R-:W-:Y:S02]  /*0680*/  IMAD.MOV R5, RZ, RZ, -R5 ;  /* 0x000000ffff057224 */ /* 0x000fe400078e0a05 */
[----:B------:R-:W-:Y:S02]  /*0690*/  IMAD R7, R7, R13, RZ ;  /* 0x0000000d07077224 */ /* 0x000fe400078e02ff */
[C---:B------:R-:W-:Y:S01]  /*06a0*/  IMAD R249, R251.reuse, R0, R6 ;  /* 0x00000000fbf97224 */ /* 0x040fe200078e0206 */
[C---:B------:R-:W-:Y:S01]  /*06b0*/  IADD3 R6, R246.reuse, 0x3, RZ ;  /* 0x00000003f6067810 */ /* 0x040fe20007ffe0ff */
[C---:B------:R-:W-:Y:S02]  /*06c0*/  IMAD R0, R251.reuse, R5, R8 ;  /* 0x00000005fb007224 */ /* 0x040fe400078e0208 */
[----:B------:R-:W-:Y:S01]  /*06d0*/  IMAD R244, R251, R4, R244 ;  /* 0x00000004fbf47224 */ /* 0x000fe200078e02f4 */
[C---:B------:R-:W-:Y:S01]  /*06e0*/  IADD3 R4, R246.reuse, 0x4, RZ ;  /* 0x00000004f6047810 */ /* 0x040fe20007ffe0ff */
[----:B------:R-:W-:Y:S01]  /*06f0*/  IMAD.HI.U32 R245, R3, R7, R2 ;  /* 0x0000000703f57227 */ /* 0x000fe200078e0002 */
[C---:B------:R-:W-:Y:S01]  /*0700*/  IADD3 R3, R246.reuse, 0x5, RZ ;  /* 0x00000005f6037810 */ /* 0x040fe20007ffe0ff */
[----:B------:R1:W-:Y:S01]  /*0710*/  STL [R1+0x50], R0 ;  /* 0x0000500001007387 */ /* 0x0003e20000100800 */
[----:B------:R-:W-:-:S02]  /*0720*/  IADD3 R2, R246, 0x6, RZ ;  /* 0x00000006f6027810 */ /* 0x000fc40007ffe0ff */
[----:B------:R-:W-:Y:S01]  /*0730*/  IABS R7, R4 ;  /* 0x0000000400077213 */ /* 0x000fe20000000000 */
[----:B------:R2:W-:Y:S01]  /*0740*/  STL [R1+0x58a0], R6 ;  /* 0x0058a00601007387 */ /* 0x0005e20000100800 */
[----:B------:R-:W-:Y:S02]  /*0750*/  IABS R9, R2 ;  /* 0x0000000200097213 */ /* 0x000fe40000000000 */
[----:B------:R-:W-:Y:S01]  /*0760*/  IABS R8, R3 ;  /* 0x0000000300087213 */ /* 0x000fe20000000000 */
[----:B------:R3:W-:Y:S01]  /*0770*/  STL [R1+0x58a4], R4 ;  /* 0x0058a40401007387 */ /* 0x0007e20000100800 */
[----:B-1----:R-:W-:-:S03]  /*0780*/  IADD3 R0, R246, 0x7, RZ ;  /* 0x00000007f6007810 */ /* 0x002fc60007ffe0ff */
[----:B------:R1:W-:Y:S01]  /*0790*/  STL [R1+0x58ac], R3 ;  /* 0x0058ac0301007387 */ /* 0x0003e20000100800 */
[----:B--2---:R-:W-:-:S03]  /*07a0*/  IABS R6, R6 ;  /* 0x0000000600067213 */ /* 0x004fc60000000000 */
[----:B------:R2:W-:Y:S01]  /*07b0*/  STL [R1+0x58a8], R2 ;  /* 0x0058a80201007387 */ /* 0x0005e20000100800 */
[----:B------:R-:W-:Y:S01]  /*07c0*/  IABS R10, R0 ;  /* 0x00000000000a7213 */ /* 0x000fe20000000000 */
[C---:B---3--:R-:W-:Y:S02]  /*07d0*/  IMAD.HI.U32 R4, R252.reuse, R9, RZ ;  /* 0x00000009fc047227 */ /* 0x048fe400078e00ff */
[----:B------:R3:W-:Y:S02]  /*07e0*/  STL [R1+0x58b0], R0 ;  /* 0x0058b00001007387 */ /* 0x0007e40000100800 */
[----:B-1----:R-:W-:Y:S01]  /*07f0*/  IMAD.HI.U32 R3, R252, R8, RZ ;  /* 0x00000008fc037227 */ /* 0x002fe200078e00ff */
[----:B------:R-:W-:-:S03]  /*0800*/  IADD3 R4, -R4, RZ, RZ ;  /* 0x000000ff04047210 */ /* 0x000fc60007ffe1ff */
[----:B--2---:R-:W-:-:S04]  /*0810*/  IMAD.HI.U32 R2, R252, R7, RZ ;  /* 0x00000007fc027227 */ /* 0x004fc800078e00ff */
[----:B---3--:R-:W-:-:S04]  /*0820*/  IMAD.HI.U32 R0, R252, R6, RZ ;  /* 0x00000006fc007227 */ /* 0x008fc800078e00ff */
[----:B------:R-:W-:Y:S01]  /*0830*/  IMAD.MOV R2, RZ, RZ, -R2 ;  /* 0x000000ffff027224 */ /* 0x000fe200078e0a02 */
[----:B------:R-:W-:Y:S01]  /*0840*/  IADD3 R0, -R0, RZ, RZ ;  /* 0x000000ff00007210 */ /* 0x000fe20007ffe1ff */
[----:B------:R-:W-:-:S04]  /*0850*/  IMAD.HI.U32 R5, R252, R10, RZ ;  /* 0x0000000afc057227 */ /* 0x000fc800078e00ff */
[C---:B------:R-:W-:Y:S02]  /*0860*/  IMAD R6, R251.reuse, R0, R6 ;  /* 0x00000000fb067224 */ /* 0x040fe400078e0206 */
[----:B------:R-:W-:Y:S02]  /*0870*/  IMAD.MOV R3, RZ, RZ, -R3 ;  /* 0x000000ffff037224 */ /* 0x000fe400078e0a03 */
[C---:B------:R-:W-:Y:S01]  /*0880*/  IMAD R0, R251.reuse, R2, R7 ;  /* 0x00000002fb007224 */ /* 0x040fe200078e0207 */
[----:B------:R1:W-:Y:S01]  /*0890*/  STL [R1+0x4c], R6 ;  /* 0x00004c0601007387 */ /* 0x0003e20000100800 */
[----:B------:R-:W-:Y:S02]  /*08a0*/  IMAD.MOV R5, RZ, RZ, -R5 ;  /* 0x000000ffff057224 */ /* 0x000fe400078e0a05 */
[C---:B------:R-:W-:Y:S01]  /*08b0*/  IMAD R3, R251.reuse, R3, R8 ;  /* 0x00000003fb037224 */ /* 0x040fe200078e0208 */
[----:B------:R2:W-:Y:S01]  /*08c0*/  STL [R1+0x48], R0 ;  /* 0x0000480001007387 */ /* 0x0005e20000100800 */
[----:B------:R-:W-:Y:S01]  /*08d0*/  IMAD R2, R251, R4, R9 ;  /* 0x00000004fb027224 */ /* 0x000fe200078e0209 */
[----:B------:R-:W-:-:S02]  /*08e0*/  IADD3 R4, R246, 0x9, RZ ;  /* 0x00000009f6047810 */ /* 0x000fc40007ffe0ff */
[----:B------:R3:W-:Y:S01]  /*08f0*/  STL [R1+0x44], R3 ;  /* 0x0000440301007387 */ /* 0x0007e20000100800 */
[----:B-1----:R-:W-:-:S03]  /*0900*/  IADD3 R6, R246, 0x8, RZ ;  /* 0x00000008f6067810 */ /* 0x002fc60007ffe0ff */
[----:B------:R1:W-:Y:S01]  /*0910*/  STL [R1+0x40], R2 ;  /* 0x0000400201007387 */ /* 0x0003e20000100800 */
[----:B------:R-:W-:Y:S01]  /*0920*/  IABS R7, R4 ;  /* 0x0000000400077213 */ /* 0x000fe20000000000 */
[----:B--2---:R-:W-:Y:S01]  /*0930*/  IMAD R0, R251, R5, R10 ;  /* 0x00000005fb007224 */ /* 0x004fe200078e020a */
[----:B---3--:R-:W-:-:S04]  /*0940*/  IADD3 R3, R246, 0xa, RZ ;  /* 0x0000000af6037810 */ /* 0x008fc80007ffe0ff */
[----:B------:R2:W-:Y:S01]  /*0950*/  STL [R1+0x3c], R0 ;  /* 0x00003c0001007387 */ /* 0x0005e20000100800 */
[----:B-1----:R-:W-:-:S03]  /*0960*/  IADD3 R2, R246, 0xb, RZ ;  /* 0x0000000bf6027810 */ /* 0x002fc60007ffe0ff */
[----:B------:R1:W-:Y:S01]  /*0970*/  STL [R1+0x58b4], R6 ;  /* 0x0058b40601007387 */ /* 0x0003e20000100800 */
[----:B------:R-:W-:Y:S02]  /*0980*/  IABS R8, R3 ;  /* 0x0000000300087213 */ /* 0x000fe40000000000 */
[----:B------:R-:W-:Y:S01]  /*0990*/  IABS R9, R2 ;  /* 0x0000000200097213 */ /* 0x000fe20000000000 */
[----:B------:R3:W-:Y:S01]  /*09a0*/  STL [R1+0x58bc], R4 ;  /* 0x0058bc0401007387 */ /* 0x0007e20000100800 */
[----:B--2---:R-:W-:-:S03]  /*09b0*/  IADD3 R0, R246, 0xc, RZ ;  /* 0x0000000cf6007810 */ /* 0x004fc60007ffe0ff */
[----:B------:R2:W-:Y:S01]  /*09c0*/  STL [R1+0x58b8], R3 ;  /* 0x0058b80301007387 */ /* 0x0005e20000100800 */
[----:B-1----:R-:W-:-:S03]  /*09d0*/  IABS R6, R6 ;  /* 0x0000000600067213 */ /* 0x002fc60000000000 */
[----:B------:R1:W-:Y:S01]  /*09e0*/  STL [R1+0x58c0], R2 ;  /* 0x0058c00201007387 */ /* 0x0003e20000100800 */
[----:B------:R-:W-:Y:S01]  /*09f0*/  IABS R10, R0 ;  /* 0x00000000000a7213 */ /* 0x000fe20000000000 */
[C---:B---3--:R-:W-:Y:S02]  /*0a00*/  IMAD.HI.U32 R4, R252.reuse, R9, RZ ;  /* 0x00000009fc047227 */ /* 0x048fe400078e00ff */
[----:B------:R3:W-:Y:S02]  /*0a10*/  STL [R1+0x58c4], R0 ;  /* 0x0058c40001007387 */ /* 0x0007e40000100800 */
[----:B--2---:R-:W-:-:S04]  /*0a20*/  IMAD.HI.U32 R3, R252, R8, RZ ;  /* 0x00000008fc037227 */ /* 0x004fc800078e00ff */
[----:B-1----:R-:W-:-:S04]  /*0a30*/  IMAD.HI.U32 R2, R252, R7, RZ ;  /* 0x00000007fc027227 */ /* 0x002fc800078e00ff */
[----:B---3--:R-:W-:Y:S01]  /*0a40*/  IMAD.HI.U32 R0, R252, R6, RZ ;  /* 0x00000006fc007227 */ /* 0x008fe200078e00ff */
[----:B------:R-:W-:-:S03]  /*0a50*/  IADD3 R2, -R2, RZ, RZ ;  /* 0x000000ff02027210 */ /* 0x000fc60007ffe1ff */
[----:B------:R-:W-:Y:S02]  /*0a60*/  IMAD.MOV R0, RZ, RZ, -R0 ;  /* 0x000000ffff007224 */ /* 0x000fe400078e0a00 */
[----:B------:R-:W-:-:S04]  /*0a70*/  IMAD.HI.U32 R5, R252, R10, RZ ;  /* 0x0000000afc057227 */ /* 0x000fc800078e00ff */
[----:B------:R-:W-:Y:S01]  /*0a80*/  IMAD R6, R251, R0, R6 ;  /* 0x00000000fb067224 */ /* 0x000fe200078e0206 */
[----:B------:R-:W-:Y:S01]  /*0a90*/  IADD3 R5, -R5, RZ, RZ ;  /* 0x000000ff05057210 */ /* 0x000fe20007ffe1ff */
        /* <DEDUP_REMOVED lines=28> */
[----:B-1----:R-:W-:Y:S01]  /*0c60*/  IMAD.HI.U32 R2, R252, R7, RZ ;  /* 0x00000007fc027227 */ /* 0x002fe200078e00ff */
[----:B------:R-:W-:-:S03]  /*0c70*/  IADD3 R3, -R3, RZ, RZ ;  /* 0x000000ff03037210 */ /* 0x000fc60007ffe1ff */
[----:B---3--:R-:W-:-:S04]  /*0c80*/  IMAD.HI.U32 R0, R252, R6, RZ ;  /* 0x00000006fc007227 */ /* 0x008fc800078e00ff */
[----:B------:R-:W-:Y:S02]  /*0c90*/  IMAD.MOV R0, RZ, RZ, -R0 ;  /* 0x000000ffff007224 */ /* 0x000fe400078e0a00 */
[----:B------:R-:W-:Y:S02]  /*0ca0*/  IMAD.MOV R2, RZ, RZ, -R2 ;  /* 0x000000ffff027224 */ /* 0x000fe400078e0a02 */
[----:B------:R-:W-:-:S04]  /*0cb0*/  IMAD.HI.U32 R5, R252, R10, RZ ;  /* 0x0000000afc057227 */ /* 0x000fc800078e00ff */
[C---:B------:R-:W-:Y:S02]  /*0cc0*/  IMAD R6, R251.reuse, R0, R6 ;  /* 0x00000000fb067224 */ /* 0x040fe400078e0206 */
[C---:B------:R-:W-:Y:S02]  /*0cd0*/  IMAD R0, R251.reuse, R2, R7 ;  /* 0x00000002fb007224 */ /* 0x040fe400078e0207 */
[----:B------:R-:W-:Y:S01]  /*0ce0*/  IMAD.MOV R4, RZ, RZ, -R4 ;  /* 0x000000ffff047224 */ /* 0x000fe200078e0a04 */
        /* <DEDUP_REMOVED lines=25> */
[----:B--2---:R-:W-:Y:S01]  /*0e80*/  IMAD.HI.U32 R3, R252, R7, RZ ;  /* 0x00000007fc037227 */ /* 0x004fe200078e00ff */
[----:B------:R-:W-:-:S03]  /*0e90*/  IADD3 R4, -R4, RZ, RZ ;  /* 0x000000ff04047210 */ /* 0x000fc60007ffe1ff */
[----:B-1----:R-:W-:-:S04]  /*0ea0*/  IMAD.HI.U32 R2, R252, R243, RZ ;  /* 0x000000f3fc027227 */ /* 0x002fc800078e00ff */
[----:B---3--:R-:W-:-:S04]  /*0eb0*/  IMAD.HI.U32 R0, R252, R6, RZ ;  /* 0x00000006fc007227 */ /* 0x008fc800078e00ff */
[----:B------:R-:W-:Y:S01]  /*0ec0*/  IMAD.HI.U32 R5, R252, R10, RZ ;  /* 0x0000000afc057227 */ /* 0x000fe200078e00ff */
[----:B------:R-:W-:-:S03]  /*0ed0*/  IADD3 R0, -R0, RZ, RZ ;  /* 0x000000ff00007210 */ /* 0x000fc60007ffe1ff */
[----:B------:R-:W-:Y:S02]  /*0ee0*/  IMAD.MOV R2, RZ, RZ, -R2 ;  /* 0x000000ffff027224 */ /* 0x000fe400078e0a02 */
[----:B------:R-:W-:Y:S02]  /*0ef0*/  IMAD.MOV R8, RZ, RZ, -R3 ;  /* 0x000000ffff087224 */ /* 0x000fe400078e0a03 */
[C---:B------:R-:W-:Y:S01]  /*0f00*/  IMAD R0, R251.reuse, R0, R6 ;  /* 0x00000000fb007224 */ /* 0x040fe200078e0206 */
[----:B------:R-:W-:Y:S01]  /*0f10*/  IADD3 R6, R246, 0x17, RZ ;  /* 0x00000017f6067810 */ /* 0x000fe20007ffe0ff */
[----:B------:R-:W-:Y:S02]  /*0f20*/  IMAD.MOV R5, RZ, RZ, -R5 ;  /* 0x000000ffff057224 */ /* 0x000fe400078e0a05 */
[C---:B------:R-:W-:Y:S01]  /*0f30*/  IMAD R243, R251.reuse, R2, R243 ;  /* 0x00000002fbf37224 */ /* 0x040fe200078e02f3 */
[----:B------:R1:W-:Y:S01]  /*0f40*/  STL [R1+0x10], R0 ;  /* 0x0000100001007387 */ /* 0x0003e20000100800 */
[----:B------:R-:W-:-:S02]  /*0f50*/  IMAD R3, R251, R8, R7 ;  /* 0x00000008fb037224 */ /* 0x000fc400078e0207 */
[C---:B------:R-:W-:Y:S01]  /*0f60*/  IMAD R2, R251.reuse, R4, R9 ;  /* 0x00000004fb027224 */ /* 0x040fe200078e0209 */
[C---:B------:R-:W-:Y:S02]  /*0f70*/  IADD3 R4, R246.reuse, 0x18, RZ ;  /* 0x00000018f6047810 */ /* 0x040fe40007ffe0ff */
[----:B------:R2:W-:Y:S02]  /*0f80*/  STL [R1+0x94], R3 ;  /* 0x0000940301007387 */ /* 0x0005e40000100800 */
[----:B------:R-:W-:Y:S01]  /*0f90*/  IABS R7, R4 ;  /* 0x0000000400077213 */ /* 0x000fe20000000000 */
[----:B-1----:R-:W-:Y:S01]  /*0fa0*/  IMAD R0, R251, R5, R10 ;  /* 0x00000005fb007224 */ /* 0x002fe200078e020a */
[----:B------:R1:W-:Y:S04]  /*0fb0*/  STL [R1+0x90], R2 ;  /* 0x0000900201007387 */ /* 0x0003e80000100800 */
[----:B------:R3:W-:Y:S01]  /*0fc0*/  STL [R1+0x8c], R0 ;  /* 0x00008c0001007387 */ /* 0x0007e20000100800 */
[----:B--2---:R-:W-:-:S03]  /*0fd0*/  IADD3 R3, R246, 0x19, RZ ;  /* 0x00000019f6037810 */ /* 0x004fc60007ffe0ff */
[----:B------:R2:W-:Y:S01]  /*0fe0*/  STL [R1+0x58f0], R6 ;  /* 0x0058f00601007387 */ /* 0x0005e20000100800 */
[----:B------:R-:W-:Y:S02]  /*0ff0*/  IABS R8, R3 ;  /* 0x0000000300087213 */ /* 0x000fe40000000000 */
[C---:B-1----:R-:W-:Y:S01]  /*1000*/  IADD3 R2, R246.reuse, 0x1a, RZ ;  /* 0x0000001af6027810 */ /* 0x042fe20007ffe0ff */
[----:B------:R1:W-:Y:S01]  /*1010*/  STL [R1+0x58f4], R4 ;  /* 0x0058f40401007387 */ /* 0x0003e20000100800 */
[----:B---3--:R-:W-:-:S03]  /*1020*/  IADD3 R0, R246, 0x1b, RZ ;  /* 0x0000001bf6007810 */ /* 0x008fc60007ffe0ff */
[----:B------:R3:W-:Y:S01]  /*1030*/  STL [R1+0x58fc], R3 ;  /* 0x0058fc0301007387 */ /* 0x0007e20000100800 */
[----:B------:R-:W-:Y:S02]  /*1040*/  IABS R9, R2 ;  /* 0x0000000200097213 */ /* 0x000fe40000000000 */
[----:B--2---:R-:W-:Y:S01]  /*1050*/  IABS R6, R6 ;  /* 0x0000000600067213 */ /* 0x004fe20000000000 */
[----:B------:R2:W-:Y:S01]  /*1060*/  STL [R1+0x58f8], R2 ;  /* 0x0058f80201007387 */ /* 0x0005e20000100800 */
[----:B------:R-:W-:Y:S01]  /*1070*/  IABS R10, R0 ;  /* 0x00000000000a7213 */ /* 0x000fe20000000000 */
[C---:B-1----:R-:W-:Y:S02]  /*1080*/  IMAD.HI.U32 R4, R252.reuse, R9, RZ ;  /* 0x00000009fc047227 */ /* 0x042fe400078e00ff */
[----:B------:R1:W-:Y:S02]  /*1090*/  STL [R1+0x5900], R0 ;  /* 0x0059000001007387 */ /* 0x0003e40000100800 */
[----:B---3--:R-:W-:-:S04]  /*10a0*/  IMAD.HI.U32 R3, R252, R8, RZ ;  /* 0x00000008fc037227 */ /* 0x008fc800078e00ff */
[----:B--2---:R-:W-:-:S04]  /*10b0*/  IMAD.HI.U32 R2, R252, R7, RZ ;  /* 0x00000007fc027227 */ /* 0x004fc800078e00ff */
[----:B-1----:R-:W-:Y:S01]  /*10c0*/  IMAD.HI.U32 R0, R252, R6, RZ ;  /* 0x00000006fc007227 */ /* 0x002fe200078e00ff */
        /* <DEDUP_REMOVED lines=71> */
[----:B------:R-:W-:Y:S01]  /*1540*/  IMAD.MOV R2, RZ, RZ, -R2 ;  /* 0x000000ffff027224 */ /* 0x000fe200078e0a02 */
[----:B------:R-:W-:Y:S01]  /*1550*/  IADD3 R0, -R0, RZ, RZ ;  /* 0x000000ff00007210 */ /* 0x000fe20007ffe1ff */
[----:B------:R-:W-:Y:S02]  /*1560*/  IMAD.MOV R3, RZ, RZ, -R3 ;  /* 0x000000ffff037224 */ /* 0x000fe400078e0a03 */
[----:B------:R-:W-:-:S04]  /*1570*/  IMAD.HI.U32 R5, R252, R242, RZ ;  /* 0x000000f2fc057227 */ /* 0x000fc800078e00ff */
[C---:B------:R-:W-:Y:S02]  /*1580*/  IMAD R0, R251.reuse, R0, R6 ;  /* 0x00000000fb007224 */ /* 0x040fe400078e0206 */
[C---:B------:R-:W-:Y:S01]  /*1590*/  IMAD R6, R251.reuse, R2, R7 ;  /* 0x00000002fb067224 */ /* 0x040fe200078e0207 */
[C---:B------:R-:W-:Y:S01]  /*15a0*/  IADD3 R7, R246.reuse, 0x27, RZ ;  /* 0x00000027f6077810 */ /* 0x040fe20007ffe0ff */
[C---:B------:R-:W-:Y:S01]  /*15b0*/  IMAD R2, R251.reuse, R3, R8 ;  /* 0x00000003fb027224 */ /* 0x040fe200078e0208 */
[----:B------:R1:W-:Y:S01]  /*15c0*/  STL [R1+0x60], R0 ;  /* 0x0000600001007387 */ /* 0x0003e20000100800 */
[----:B------:R-:W-:Y:S01]  /*15d0*/  IADD3 R3, R246, 0x28, RZ ;  /* 0x00000028f6037810 */ /* 0x000fe20007ffe0ff */
[----:B------:R-:W-:Y:S02]  /*15e0*/  IMAD.MOV R5, RZ, RZ, -R5 ;  /* 0x000000ffff057224 */ /* 0x000fe400078e0a05 */
[----:B------:R2:W-:Y:S01]  /*15f0*/  STL [R1+0x5c], R6 ;  /* 0x00005c0601007387 */ /* 0x0005e20000100800 */
[----:B------:R-:W-:Y:S01]  /*1600*/  IABS R8, R3 ;  /* 0x0000000300087213 */ /* 0x000fe20000000000 */
[----:B------:R-:W-:-:S02]  /*1610*/  IMAD R242, R251, R5, R242 ;  /* 0x00000005fbf27224 */ /* 0x000fc400078e02f2 */
[----:B------:R3:W-:Y:S01]  /*1620*/  STL [R1+0x58], R2 ;  /* 0x0000580201007387 */ /* 0x0007e20000100800 */
[----:B-1----:R-:W-:Y:S01]  /*1630*/  IMAD R0, R251, R4, R9 ;  /* 0x00000004fb007224 */ /* 0x002fe200078e0209 */
[----:B--2---:R-:W-:-:S04]  /*1640*/  IADD3 R6, R246, 0x26, RZ ;  /* 0x00000026f6067810 */ /* 0x004fc80007ffe0ff */
[----:B------:R1:W-:Y:S01]  /*1650*/  STL [R1+0x54], R0 ;  /* 0x0000540001007387 */ /* 0x0003e20000100800 */
[----:B---3--:R-:W-:-:S03]  /*1660*/  IADD3 R2, R246, 0x29, RZ ;  /* 0x00000029f6027810 */ /* 0x008fc60007ffe0ff */
[----:B------:R2:W-:Y:S01]  /*1670*/  STL [R1+0x5928], R6 ;  /* 0x0059280601007387 */ /* 0x0005e20000100800 */
[----:B------:R-:W-:-:S03]  /*1680*/  IABS R9, R2 ;  /* 0x0000000200097213 */ /* 0x000fc60000000000 */
[----:B------:R3:W-:Y:S01]  /*1690*/  STL [R1+0x5930], R7 ;  /* 0x0059300701007387 */ /* 0x0007e20000100800 */
[----:B-1----:R-:W-:-:S03]  /*16a0*/  IADD3 R0, R246, 0x2a, RZ ;  /* 0x0000002af6007810 */ /* 0x002fc60007ffe0ff */
[----:B------:R1:W-:Y:S01]  /*16b0*/  STL [R1+0x5934], R3 ;  /* 0x0059340301007387 */ /* 0x0003e20000100800 */
[C---:B------:R-:W-:Y:S01]  /*16c0*/  IMAD.HI.U32 R4, R252.reuse, R9, RZ ;  /* 0x00000009fc047227 */ /* 0x040fe200078e00ff */
[----:B--2---:R-:W-:Y:S02]  /*16d0*/  IABS R6, R6 ;  /* 0x0000000600067213 */ /* 0x004fe40000000000 */
[----:B------:R2:W-:Y:S01]  /*16e0*/  STL [R1+0x593c], R2 ;  /* 0x00593c0201007387 */ /* 0x0005e20000100800 */
[----:B------:R-:W-:Y:S01]  /*16f0*/  IABS R10, R0 ;  /* 0x00000000000a7213 */ /* 0x000fe20000000000 */
[----:B------:R-:W-:Y:S01]  /*1700*/  IMAD.MOV R4, RZ, RZ, -R4 ;  /* 0x000000ffff047224 */ /* 0x000fe200078e0a04 */
[----:B---3--:R-:W-:Y:S01]  /*1710*/  IABS R7, R7 ;  /* 0x0000000700077213 */ /* 0x008fe20000000000 */
[----:B------:R3:W-:Y:S01]  /*1720*/  STL [R1+0x5938], R0 ;  /* 0x0059380001007387 */ /* 0x0007e20000100800 */
[----:B-1----:R-:W-:-:S04]  /*1730*/  IMAD.HI.U32 R3, R252, R8, RZ ;  /* 0x00000008fc037227 */ /* 0x002fc800078e00ff */
[----:B--2---:R-:W-:-:S04]  /*1740*/  IMAD.HI.U32 R2, R252, R7, RZ ;  /* 0x00000007fc027227 */ /* 0x004fc800078e00ff */
        /* <DEDUP_REMOVED lines=9> */
[C---:B------:R-:W-:Y:S02]  /*17e0*/  IMAD R3, R251.reuse, R3, R8 ;  /* 0x00000003fb037224 */ /* 0x040fe400078e0208 */
[----:B------:R-:W-:Y:S01]  /*17f0*/  IMAD R2, R251, R4, R9 ;  /* 0x00000004fb027224 */ /* 0x000fe200078e0209 */
[----:B------:R2:W-:Y:S01]  /*1800*/  STL [R1+0xd4], R0 ;  /* 0x0000d40001007387 */ /* 0x0005e20000100800 */
[----:B------:R-:W-:-:S03]  /*1810*/  IADD3 R4, R246, 0x2c, RZ ;  /* 0x0000002cf6047810 */ /* 0x000fc60007ffe0ff */
[----:B------:R3:W-:Y:S01]  /*1820*/  STL [R1+0xd0], R3 ;  /* 0x0000d00301007387 */ /* 0x0007e20000100800 */
[----:B------:R-:W-:Y:S02]  /*1830*/  IABS R7, R4 ;  /* 0x0000000400077213 */ /* 0x000fe40000000000 */
[C---:B-1----:R-:W-:Y:S01]  /*1840*/  IADD3 R6, R246.reuse, 0x2b, RZ ;  /* 0x0000002bf6067810 */ /* 0x042fe20007ffe0ff */
[----:B------:R1:W-:Y:S01]  /*1850*/  STL [R1+0xcc], R2 ;  /* 0x0000cc0201007387 */ /* 0x0003e20000100800 */
        /* <DEDUP_REMOVED lines=91> */
[----:B------:R-:W-:Y:S01]  /*1e10*/  IMAD.MOV R8, RZ, RZ, -R3 ;  /* 0x000000ffff087224 */ /* 0x000fe200078e0a03 */
[----:B------:R-:W-:Y:S01]  /*1e20*/  IADD3 R5, -R5, RZ, RZ ;  /* 0x000000ff05057210 */ /* 0x000fe20007ffe1ff */
[C---:B------:R-:W-:Y:S01]  /*1e30*/  IMAD R3, R251.reuse, R0, R6 ;  /* 0x00000000fb037224 */ /* 0x040fe200078e0206 */
[C---:B------:R-:W-:Y:S01]  /*1e40*/  IADD3 R6, R246.reuse, 0x3a, RZ ;  /* 0x0000003af6067810 */ /* 0x040fe20007ffe0ff */
[C---:B------:R-:W-:Y:S02]  /*1e50*/  IMAD R0, R251.reuse, R2, R7 ;  /* 0x00000002fb007224 */ /* 0x040fe400078e0207 */
[----:B------:R-:W-:Y:S01]  /*1e60*/  IMAD.MOV R4, RZ, RZ, -R4 ;  /* 0x000000ffff047224 */ /* 0x000fe200078e0a04 */
[----:B------:R1:W-:Y:S01]  /*1e70*/  STL [R1+0x9c], R3 ;  /* 0x00009c0301007387 */ /* 0x0003e20000100800 */
[C---:B------:R-:W-:Y:S02]  /*1e80*/  IMAD R241, R251.reuse, R8, R241 ;  /* 0x00000008fbf17224 */ /* 0x040fe400078e02f1 */
[----:B------:R-:W-:Y:S01]  /*1e90*/  IMAD R2, R251, R4, R9 ;  /* 0x00000004fb027224 */ /* 0x000fe200078e0209 */
[----:B------:R2:W-:Y:S01]  /*1ea0*/  STL [R1+0x98], R0 ;  /* 0x0000980001007387 */ /* 0x0005e20000100800 */
[----:B------:R-:W-:-:S03]  /*1eb0*/  IADD3 R4, R246, 0x3b, RZ ;  /* 0x0000003bf6047810 */ /* 0x000fc60007ffe0ff */
[----:B------:R3:W-:Y:S01]  /*1ec0*/  STL [R1+0x11c], R2 ;  /* 0x00011c0201007387 */ /* 0x0007e20000100800 */
[----:B------:R-:W-:Y:S02]  /*1ed0*/  IABS R7, R4 ;  /* 0x0000000400077213 */ /* 0x000fe40000000000 */
[----:B-1----:R-:W-:Y:S01]  /*1ee0*/  IADD3 R3, R246, 0x3c, RZ ;  /* 0x0000003cf6037810 */ /* 0x002fe20007ffe0ff */
[----:B--2---:R-:W-:-:S03]  /*1ef0*/  IMAD R0, R251, R5, R10 ;  /* 0x00000005fb007224 */ /* 0x004fc600078e020a */
[----:B------:R-:W-:Y:S02]  /*1f00*/  IABS R8, R3 ;  /* 0x0000000300087213 */ /* 0x000fe40000000000 */
[C---:B---3--:R-:W-:Y:S01]  /*1f10*/  IADD3 R2, R246.reuse, 0x3d, RZ ;  /* 0x0000003df6027810 */ /* 0x048fe20007ffe0ff */
[----:B------:R1:W-:Y:S03]  /*1f20*/  STL [R1+0x118], R0 ;  /* 0x0001180001007387 */ /* 0x0003e60000100800 */
[----:B------:R-:W-:Y:S01]  /*1f30*/  IABS R9, R2 ;  /* 0x0000000200097213 */ /* 0x000fe20000000000 */
[----:B------:R2:W-:Y:S04]  /*1f40*/  STL [R1+0x5978], R6 ;  /* 0x0059780601007387 */ /* 0x0005e80000100800 */
        /* <DEDUP_REMOVED lines=8> */
[----:B-1----:R-:W-:-:S04]  /*1fd0*/  IMAD.HI.U32 R3, R252, R8, RZ ;  /* 0x00000008fc037227 */ /* 0x002fc800078e00ff */
[----:B--2---:R-:W-:Y:S01]  /*1fe0*/  IMAD.HI.U32 R2, R252, R7, RZ ;  /* 0x00000007fc027227 */ /* 0x004fe200078e00ff */
        /* <DEDUP_REMOVED lines=87> */
[----:B--2---:R-:W-:Y:S01]  /*2560*/  IMAD R0, R251, R5, R10 ;  /* 0x00000005fb007224 */ /* 0x004fe200078e020a */
[----:B------:R-:W-:Y:S02]  /*2570*/  IABS R240, R6 ;  /* 0x0000000600f07213 */ /* 0x000fe40000000000 */
[C---:B---3--:R-:W-:Y:S02]  /*2580*/  IADD3 R3, R246.reuse, 0x4b, RZ ;  /* 0x0000004bf6037810 */ /* 0x048fe40007ffe0ff */
        /* <DEDUP_REMOVED lines=21> */
[C---:B------:R-:W-:Y:S01]  /*26e0*/  IMAD R0, R251.reuse, R2, R6 ;  /* 0x00000002fb007224 */ /* 0x040fe200078e0206 */
[C---:B------:R-:W-:Y:S01]  /*26f0*/  IADD3 R6, R246.reuse, 0x4e, RZ ;  /* 0x0000004ef6067810 */ /* 0x040fe20007ffe0ff */
[----:B------:R-:W-:Y:S02]  /*2700*/  IMAD.MOV R4, RZ, RZ, -R4 ;  /* 0x000000ffff047224 */ /* 0x000fe400078e0a04 */
[----:B------:R-:W-:Y:S01]  /*2710*/  IMAD.MOV R5, RZ, RZ, -R5 ;  /* 0x000000ffff057224 */ /* 0x000fe200078e0a05 */
[----:B------:R1:W-:Y:S01]  /*2720*/  STL [R1+0x160], R0 ;  /* 0x0001600001007387 */ /* 0x0003e20000100800 */
[C---:B------:R-:W-:Y:S02]  /*2730*/  IMAD R3, R251.reuse, R8, R7 ;  /* 0x00000008fb037224 */ /* 0x040fe400078e0207 */
[----:B------:R-:W-:Y:S01]  /*2740*/  IMAD R2, R251, R4, R9 ;  /* 0x00000004fb027224 */ /* 0x000fe200078e0209 */
[----:B------:R-:W-:-:S02]  /*2750*/  IADD3 R4, R246, 0x4f, RZ ;  /* 0x0000004ff6047810 */ /* 0x000fc40007ffe0ff */
        /* <DEDUP_REMOVED lines=18> */
[----:B---3--:R-:W-:Y:S01]  /*2880*/  IMAD.HI.U32 R3, R252, R8, RZ ;  /* 0x00000008fc037227 */ /* 0x008fe200078e00ff */
[----:B------:R-:W-:-:S03]  /*2890*/  IADD3 R4, -R4, RZ, RZ ;  /* 0x000000ff04047210 */ /* 0x000fc60007ffe1ff */
[----:B--2---:R-:W-:-:S04]  /*28a0*/  IMAD.HI.U32 R2, R252, R7, RZ ;  /* 0x00000007fc027227 */ /* 0x004fc800078e00ff */
[----:B-1----:R-:W-:-:S04]  /*28b0*/  IMAD.HI.U32 R0, R252, R6, RZ ;  /* 0x00000006fc007227 */ /* 0x002fc800078e00ff */
        /* <DEDUP_REMOVED lines=60> */
[----:B------:R-:W-:Y:S01]  /*2c80*/  STL [R1+0x59f8], R3 ;  /* 0x0059f80301007387 */ /* 0x000fe20000100800 */
[----:B-1----:R-:W-:-:S03]  /*2c90*/  IABS R6, R6 ;  /* 0x0000000600067213 */ /* 0x002fc60000000000 */
[----:B------:R1:W-:Y:S01]  /*2ca0*/  STL [R1+0x5a00], R2 ;  /* 0x005a000201007387 */ /* 0x0003e20000100800 */
[----:B------:R-:W-:Y:S01]  /*2cb0*/  IABS R9, R0 ;  /* 0x0000000000097213 */ /* 0x000fe20000000000 */
[C---:B---3--:R-:W-:Y:S02]  /*2cc0*/  IMAD.HI.U32 R4, R252.reuse, R239, RZ ;  /* 0x000000effc047227 */ /* 0x048fe400078e00ff */
[----:B------:R2:W-:Y:S02]  /*2cd0*/  STL [R1+0x5a04], R0 ;  /* 0x005a040001007387 */ /* 0x0005e40000100800 */
[----:B------:R-:W-:-:S04]  /*2ce0*/  IMAD.HI.U32 R5, R252, R9, RZ ;  /* 0x00000009fc057227 */ /* 0x000fc800078e00ff */
[----:B-1----:R-:W-:-:S04]  /*2cf0*/  IMAD.HI.U32 R2, R252, R7, RZ ;  /* 0x00000007fc027227 */ /* 0x002fc800078e00ff */
[----:B--2---:R-:W-:-:S04]  /*2d00*/  IMAD.HI.U32 R0, R252, R6, RZ ;  /* 0x00000006fc007227 */ /* 0x004fc800078e00ff */
[----:B------:R-:W-:-:S04]  /*2d10*/  IMAD.HI.U32 R3, R252, R8, RZ ;  /* 0x00000008fc037227 */ /* 0x000fc800078e00ff */
[----:B------:R-:W-:Y:S01]  /*2d20*/  IMAD.MOV R0, RZ, RZ, -R0 ;  /* 0x000000ffff007224 */ /* 0x000fe200078e0a00 */
[----:B------:R-:W-:Y:S01]  /*2d30*/  IADD3 R3, -R3, RZ, RZ ;  /* 0x000000ff03037210 */ /* 0x000fe20007ffe1ff */
[----:B------:R-:W-:Y:S02]  /*2d40*/  IMAD.MOV R2, RZ, RZ, -R2 ;  /* 0x000000ffff027224 */ /* 0x000fe400078e0a02 */
[----:B------:R-:W-:Y:S02]  /*2d50*/  IMAD.MOV R10, RZ, RZ, -R5 ;  /* 0x000000ffff0a7224 */ /* 0x000fe400078e0a05 */
[C---:B------:R-:W-:Y:S02]  /*2d60*/  IMAD R5, R251.reuse, R0, R6 ;  /* 0x00000000fb057224 */ /* 0x040fe400078e0206 */
[C---:B------:R-:W-:Y:S02]  /*2d70*/  IMAD R0, R251.reuse, R2, R7 ;  /* 0x00000002fb007224 */ /* 0x040fe400078e0207 */
[----:B------:R-:W-:Y:S01]  /*2d80*/  IMAD.MOV R4, RZ, RZ, -R4 ;  /* 0x000000ffff047224 */ /* 0x000fe200078e0a04 */
[----:B------:R1:W-:Y:S01]  /*2d90*/  STL [R1+0x128], R5 ;  /* 0x0001280501007387 */ /* 0x0003e20000100800 */
[C---:B------:R-:W-:Y:S01]  /*2da0*/  IMAD R2, R251.reuse, R3, R8 ;  /* 0x00000003fb027224 */ /* 0x040fe200078e0208 */
[C---:B------:R-:W-:Y:S01]  /*2db0*/  IADD3 R3, R246.reuse, 0x5f, RZ ;  /* 0x0000005ff6037810 */ /* 0x040fe20007ffe0ff */
[----:B------:R-:W-:Y:S01]  /*2dc0*/  IMAD R239, R251, R4, R239 ;  /* 0x00000004fbef7224 */ /* 0x000fe200078e02ef */
[----:B------:R2:W-:Y:S01]  /*2dd0*/  STL [R1+0x124], R0 ;  /* 0x0001240001007387 */ /* 0x0005e20000100800 */
[----:B------:R-:W-:-:S02]  /*2de0*/  IADD3 R4, R246, 0x5e, RZ ;  /* 0x0000005ef6047810 */ /* 0x000fc40007ffe0ff */
[----:B------:R-:W-:Y:S01]  /*2df0*/  IABS R8, R3 ;  /* 0x0000000300087213 */ /* 0x000fe20000000000 */
        /* <DEDUP_REMOVED lines=8> */
[----:B------:R-:W-:Y:S04]  /*2e80*/  STL [R1+0x5a0c], R5 ;  /* 0x005a0c0501007387 */ /* 0x000fe80000100800 */
[----:B------:R2:W-:Y:S01]  /*2e90*/  STL [R1+0x5a08], R4 ;  /* 0x005a080401007387 */ /* 0x0005e20000100800 */
[----:B-1----:R-:W-:-:S03]  /*2ea0*/  IADD3 R0, R246, 0x61, RZ ;  /* 0x00000061f6007810 */ /* 0x002fc60007ffe0ff */
[----:B------:R1:W-:Y:S01]  /*2eb0*/  STL [R1+0x5a10], R3 ;  /* 0x005a100301007387 */ /* 0x0003e20000100800 */
[----:B------:R-:W-:-:S03]  /*2ec0*/  IABS R10, R0 ;  /* 0x00000000000a7213 */ /* 0x000fc60000000000 */
[----:B------:R3:W-:Y:S01]  /*2ed0*/  STL [R1+0x5a14], R2 ;  /* 0x005a140201007387 */ /* 0x0007e20000100800 */
[----:B--2---:R-:W-:-:S03]  /*2ee0*/  IMAD.HI.U32 R4, R252, R9, RZ ;  /* 0x00000009fc047227 */ /* 0x004fc600078e00ff */
[----:B------:R2:W-:Y:S01]  /*2ef0*/  STL [R1+0x5a1c], R0 ;  /* 0x005a1c0001007387 */ /* 0x0005e20000100800 */
[----:B-1----:R-:W-:Y:S01]  /*2f00*/  IMAD.HI.U32 R3, R252, R8, RZ ;  /* 0x00000008fc037227 */ /* 0x002fe200078e00ff */
[----:B------:R-:W-:-:S03]  /*2f10*/  IADD3 R4, -R4, RZ, RZ ;  /* 0x000000ff04047210 */ /* 0x000fc60007ffe1ff */
[----:B---3--:R-:W-:-:S04]  /*2f20*/  IMAD.HI.U32 R2, R252, R7, RZ ;  /* 0x00000007fc027227 */ /* 0x008fc800078e00ff */
[----:B--2---:R-:W-:-:S04]  /*2f30*/  IMAD.HI.U32 R0, R252, R6, RZ ;  /* 0x00000006fc007227 */ /* 0x004fc800078e00ff */
        /* <DEDUP_REMOVED lines=116> */
[----:B------:R-:W-:Y:S02]  /*3680*/  IADD3 R4, R246, 0x71, RZ ;  /* 0x00000071f6047810 */ /* 0x000fe40007ffe0ff */
[----:B------:R2:W-:Y:S01]  /*3690*/  STL [R1+0x1e8], R3 ;  /* 0x0001e80301007387 */ /* 0x0005e20000100800 */
[----:B-1----:R-:W-:-:S03]  /*36a0*/  IMAD R0, R251, R5, R10 ;  /* 0x00000005fb007224 */ /* 0x002fc600078e020a */
[----:B------:R1:W-:Y:S01]  /*36b0*/  STL [R1+0x1e4], R2 ;  /* 0x0001e40201007387 */ /* 0x0003e20000100800 */
[----:B------:R-:W-:-:S03]  /*36c0*/  IABS R5, R6 ;  /* 0x0000000600057213 */ /* 0x000fc60000000000 */
[----:B------:R3:W-:Y:S01]  /*36d0*/  STL [R1+0x1e0], R0 ;  /* 0x0001e00001007387 */ /* 0x0007e20000100800 */
[----:B--2---:R-:W-:Y:S01]  /*36e0*/  IADD3 R3, R246, 0x73, RZ ;  /* 0x00000073f6037810 */ /* 0x004fe20007ffe0ff */
[----:B------:R-:W-:Y:S02]  /*36f0*/  IMAD.HI.U32 R7, R252, R5, RZ ;  /* 0x00000005fc077227 */ /* 0x000fe400078e00ff */
[----:B------:R2:W-:Y:S01]  /*3700*/  STL [R1+0x5a5c], R4 ;  /* 0x005a5c0401007387 */ /* 0x0005e20000100800 */
[----:B-1----:R-:W-:-:S03]  /*3710*/  IADD3 R2, R246, 0x74, RZ ;  /* 0x00000074f6027810 */ /* 0x002fc60007ffe0ff */
[----:B------:R1:W-:Y:S01]  /*3720*/  STL [R1+0x5a58], R6 ;  /* 0x005a580601007387 */ /* 0x0003e20000100800 */
[----:B------:R-:W-:Y:S02]  /*3730*/  IADD3 R12, -R7, RZ, RZ ;  /* 0x000000ff070c7210 */ /* 0x000fe40007ffe1ff */
[----:B---3--:R-:W-:Y:S01]  /*3740*/  IADD3 R0, R246, 0x75, RZ ;  /* 0x00000075f6007810 */ /* 0x008fe20007ffe0ff */
[----:B------:R3:W-:Y:S01]  /*3750*/  STL [R1+0x5a60], R3 ;  /* 0x005a600301007387 */ /* 0x0007e20000100800 */
[----:B--2---:R-:W-:-:S03]  /*3760*/  IABS R4, R4 ;  /* 0x0000000400047213 */ /* 0x004fc60000000000 */
[----:B------:R2:W-:Y:S02]  /*3770*/  STL [R1+0x5a64], R2 ;  /* 0x005a640201007387 */ /* 0x0005e40000100800 */
[----:B-1----:R-:W-:Y:S02]  /*3780*/  IMAD.HI.U32 R6, R252, R4, RZ ;  /* 0x00000004fc067227 */ /* 0x002fe400078e00ff */
[----:B------:R1:W-:Y:S01]  /*3790*/  STL [R1+0x5a6c], R0 ;  /* 0x005a6c0001007387 */ /* 0x0003e20000100800 */
[----:B---3--:R-:W-:Y:S01]  /*37a0*/  IABS R3, R3 ;  /* 0x0000000300037213 */ /* 0x008fe20000000000 */
[----:B------:R-:W-:Y:S01]  /*37b0*/  IMAD.MOV R6, RZ, RZ, -R6 ;  /* 0x000000ffff067224 */ /* 0x000fe200078e0a06 */
[----:B--2---:R-:W-:-:S03]  /*37c0*/  IABS R2, R2 ;  /* 0x0000000200027213 */ /* 0x004fc60000000000 */
[----:B------:R-:W-:Y:S01]  /*37d0*/  IMAD.HI.U32 R8, R252, R3, RZ ;  /* 0x00000003fc087227 */ /* 0x000fe200078e00ff */
[----:B-1----:R-:W-:-:S03]  /*37e0*/  IABS R0, R0 ;  /* 0x0000000000007213 */ /* 0x002fc60000000000 */
[----:B------:R-:W-:-:S04]  /*37f0*/  IMAD.HI.U32 R9, R252, R2, RZ ;  /* 0x00000002fc097227 */ /* 0x000fc800078e00ff */
[----:B------:R-:W-:-:S04]  /*3800*/  IMAD.HI.U32 R10, R252, R0, RZ ;  /* 0x00000000fc0a7227 */ /* 0x000fc800078e00ff */
[----:B------:R-:W-:Y:S01]  /*3810*/  IMAD.MOV R8, RZ, RZ, -R8 ;  /* 0x000000ffff087224 */ /* 0x000fe200078e0a08 */
[----:B------:R-:W-:Y:S01]  /*3820*/  IADD3 R10, -R10, RZ, RZ ;  /* 0x000000ff0a0a7210 */ /* 0x000fe20007ffe1ff */
[C---:B------:R-:W-:Y:S02]  /*3830*/  IMAD R6, R251.reuse, R6, R4 ;  /* 0x00000006fb067224 */ /* 0x040fe400078e0204 */
[----:B------:R-:W-:Y:S02]  /*3840*/  IMAD.MOV R9, RZ, RZ, -R9 ;  /* 0x000000ffff097224 */ /* 0x000fe400078e0a09 */
[C---:B------:R-:W-:Y:S01]  /*3850*/  IMAD R4, R251.reuse, R12, R5 ;  /* 0x0000000cfb047224 */ /* 0x040fe200078e0205 */
[----:B------:R1:W-:Y:S01]  /*3860*/  STL [R1+0x1dc], R6 ;  /* 0x0001dc0601007387 */ /* 0x0003e20000100800 */
[C---:B------:R-:W-:Y:S01]  /*3870*/  IMAD R3, R251.reuse, R8, R3 ;  /* 0x00000008fb037224 */ /* 0x040fe200078e0203 */
[----:B------:R-:W-:Y:S01]  /*3880*/  IADD3 R5, R246, 0x77, RZ ;  /* 0x00000077f6057810 */ /* 0x000fe20007ffe0ff */
[C---:B------:R-:W-:Y:S01]  /*3890*/  IMAD R2, R251.reuse, R9, R2 ;  /* 0x00000009fb027224 */ /* 0x040fe200078e0202 */
[----:B------:R2:W-:Y:S01]  /*38a0*/  STL [R1+0x1d8], R4 ;  /* 0x0001d80401007387 */ /* 0x0005e20000100800 */
[----:B------:R-:W-:Y:S01]  /*38b0*/  IMAD R0, R251, R10, R0 ;  /* 0x0000000afb007224 */ /* 0x000fe200078e0200 */
[----:B------:R-:W-:-:S02]  /*38c0*/  IABS R7, R5 ;  /* 0x0000000500077213 */ /* 0x000fc40000000000 */
[----:B------:R3:W-:Y:S01]  /*38d0*/  STL [R1+0x1d4], R3 ;  /* 0x0001d40301007387 */ /* 0x0007e20000100800 */
[----:B-1----:R-:W-:Y:S02]  /*38e0*/  IADD3 R6, R246, 0x76, RZ ;  /* 0x00000076f6067810 */ /* 0x002fe40007ffe0ff */
[----:B------:R-:W-:Y:S01]  /*38f0*/  IMAD.HI.U32 R8, R252, R7, RZ ;  /* 0x00000007fc087227 */ /* 0x000fe200078e00ff */
[----:B------:R1:W-:Y:S01]  /*3900*/  STL [R1+0x1d0], R2 ;  /* 0x0001d00201007387 */ /* 0x0003e20000100800 */
[C---:B--2---:R-:W-:Y:S02]  /*3910*/  IADD3 R4, R246.reuse, 0x78, RZ ;  /* 0x00000078f6047810 */ /* 0x044fe40007ffe0ff */
[----:B------:R-:W-:Y:S01]  /*3920*/  IMAD.MOV R8, RZ, RZ, -R8 ;  /* 0x000000ffff087224 */ /* 0x000fe200078e0a08 */
[----:B------:R-:W-:Y:S01]  /*3930*/  IABS R9, R6 ;  /* 0x0000000600097213 */ /* 0x000fe20000000000 */
[----:B------:R2:W-:Y:S01]  /*3940*/  STL [R1+0x1cc], R0 ;  /* 0x0001cc0001007387 */ /* 0x0005e20000100800 */
[----:B---3--:R-:W-:Y:S01]  /*3950*/  IADD3 R3, R246, 0x79, RZ ;  /* 0x00000079f6037810 */ /* 0x008fe20007ffe0ff */
[----:B------:R-:W-:-:S02]  /*3960*/  IMAD R7, R251, R8, R7 ;  /* 0x00000008fb077224 */ /* 0x000fc400078e0207 */
[----:B------:R-:W-:Y:S01]  /*3970*/  STL [R1+0x5a68], R6 ;  /* 0x005a680601007387 */ /* 0x000fe20000100800 */
[----:B-1----:R-:W-:Y:S01]  /*3980*/  IADD3 R2, R246, 0x7a, RZ ;  /* 0x0000007af6027810 */ /* 0x002fe20007ffe0ff */
[----:B------:R-:W-:Y:S02]  /*3990*/  IMAD.HI.U32 R10, R252, R9, RZ ;  /* 0x00000009fc0a7227 */ /* 0x000fe400078e00ff */
[----:B------:R1:W-:Y:S01]  /*39a0*/  STL [R1+0x5a70], R5 ;  /* 0x005a700501007387 */ /* 0x0003e20000100800 */
[----:B--2---:R-:W-:Y:S01]  /*39b0*/  IABS R0, R2 ;  /* 0x0000000200007213 */ /* 0x004fe20000000000 */
[----:B------:R-:W-:Y:S02]  /*39c0*/  IMAD.MOV R10, RZ, RZ, -R10 ;  /* 0x000000ffff0a7224 */ /* 0x000fe400078e0a0a */
[----:B------:R-:W-:Y:S02]  /*39d0*/  STL [R1+0x5a74], R4 ;  /* 0x005a740401007387 */ /* 0x000fe40000100800 */
[----:B------:R-:W-:-:S02]  /*39e0*/  IMAD R9, R251, R10, R9 ;  /* 0x0000000afb097224 */ /* 0x000fc400078e0209 */
[----:B------:R2:W-:Y:S01]  /*39f0*/  STL [R1+0x5a80], R3 ;  /* 0x005a800301007387 */ /* 0x0005e20000100800 */
[----:B-1----:R-:W-:-:S03]  /*3a00*/  IABS R5, R4 ;  /* 0x0000000400057213 */ /* 0x002fc60000000000 */
[----:B------:R1:W-:Y:S02]  /*3a10*/  STL [R1+0x5a7c], R2 ;  /* 0x005a7c0201007387 */ /* 0x0003e40000100800 */
[----:B------:R-:W-:Y:S02]  /*3a20*/  IMAD.HI.U32 R6, R252, R5, RZ ;  /* 0x00000005fc067227 */ /* 0x000fe400078e00ff */
[----:B------:R-:W-:Y:S01]  /*3a30*/  STL [R1+0x1c8], R9 ;  /* 0x0001c80901007387 */ /* 0x000fe20000100800 */
[----:B--2---:R-:W-:Y:S02]  /*3a40*/  IABS R3, R3 ;  /* 0x0000000300037213 */ /* 0x004fe40000000000 */
[----:B------:R-:W-:Y:S01]  /*3a50*/  IADD3 R6, -R6, RZ, RZ ;  /* 0x000000ff06067210 */ /* 0x000fe20007ffe1ff */
[----:B------:R2:W-:Y:S01]  /*3a60*/  STL [R1+0x1c4], R7 ;  /* 0x0001c40701007387 */ /* 0x0005e20000100800 */
[----:B-1----:R-:W-:-:S04]  /*3a70*/  IMAD.HI.U32 R2, R252, R0, RZ ;  /* 0x00000000fc027227 */ /* 0x002fc800078e00ff */
[----:B------:R-:W-:-:S04]  /*3a80*/  IMAD.HI.U32 R4, R252, R3, RZ ;  /* 0x00000003fc047227 */ /* 0x000fc800078e00ff */
[----:B------:R-:W-:Y:S01]  /*3a90*/  IMAD.MOV R4, RZ, RZ, -R4 ;  /* 0x000000ffff047224 */ /* 0x000fe200078e0a04 */
[C---:B--2---:R-:W-:Y:S01]  /*3aa0*/  IADD3 R7, R246.reuse, 0x7b, RZ ;  /* 0x0000007bf6077810 */ /* 0x044fe20007ffe0ff */
[----:B------:R-:W-:Y:S02]  /*3ab0*/  IMAD.MOV R2, RZ, RZ, -R2 ;  /* 0x000000ffff027224 */ /* 0x000fe400078e0a02 */
[C---:B------:R-:W-:Y:S01]  /*3ac0*/  IMAD R5, R251.reuse, R6, R5 ;  /* 0x00000006fb057224 */ /* 0x040fe200078e0205 */
[C---:B------:R-:W-:Y:S01]  /*3ad0*/  IADD3 R6, R246.reuse, 0x7c, RZ ;  /* 0x0000007cf6067810 */ /* 0x040fe20007ffe0ff */
[C---:B------:R-:W-:Y:S01]  /*3ae0*/  IMAD R3, R251.reuse, R4, R3 ;  /* 0x00000004fb037224 */ /* 0x040fe200078e0203 */
[----:B------:R-:W-:Y:S01]  /*3af0*/  IADD3 R4, R246, 0x7d, RZ ;  /* 0x0000007df6047810 */ /* 0x000fe20007ffe0ff */
[----:B------:R-:W-:Y:S01]  /*3b00*/  IMAD R0, R251, R2, R0 ;  /* 0x00000002fb007224 */ /* 0x000fe200078e0200 */
[----:B------:R1:W-:Y:S01]  /*3b10*/  STL [R1+0x1c0], R5 ;  /* 0x0001c00501007387 */ /* 0x0003e20000100800 */
[----:B------:R-:W-:-:S03]  /*3b20*/  IABS R8, R7 ;  /* 0x0000000700087213 */ /* 0x000fc60000000000 */
[----:B------:R2:W-:Y:S02]  /*3b30*/  STL [R1+0x1bc], R3 ;  /* 0x0001bc0301007387 */ /* 0x0005e40000100800 */
[----:B------:R-:W-:Y:S02]  /*3b40*/  IMAD.HI.U32 R9, R252, R8, RZ ;  /* 0x00000008fc097227 */ /* 0x000fe400078e00ff */
[----:B------:R3:W-:Y:S01]  /*3b50*/  STL [R1+0x1b8], R0 ;  /* 0x0001b80001007387 */ /* 0x0007e20000100800 */
[----:B-1----:R-:W-:-:S03]  /*3b60*/  IADD3 R5, R246, 0x7e, RZ ;  /* 0x0000007ef6057810 */ /* 0x002fc60007ffe0ff */
[----:B------:R-:W-:Y:S01]  /*3b70*/  STL [R1+0x5a78], R7 ;  /* 0x005a780701007387 */ /* 0x000fe20000100800 */
[----:B------:R-:W-:Y:S02]  /*3b80*/  IADD3 R9, -R9, RZ, RZ ;  /* 0x000000ff09097210 */ /* 0x000fe40007ffe1ff */
[----:B--2---:R-:W-:Y:S01]  /*3b90*/  IADD3 R3, R246, 0x7f, RZ ;  /* 0x0000007ff6037810 */ /* 0x004fe20007ffe0ff */
[----:B------:R1:W-:Y:S01]  /*3ba0*/  STL [R1+0x5a84], R6 ;  /* 0x005a840601007387 */ /* 0x0003e20000100800 */
[----:B------:R-:W-:Y:S01]  /*3bb0*/  IABS R2, R5 ;  /* 0x0000000500027213 */ /* 0x000fe20000000000 */
[----:B------:R-:W-:Y:S01]  /*3bc0*/  IMAD R8, R251, R9, R8 ;  /* 0x00000009fb087224 */ /* 0x000fe200078e0208 */
[----:B------:R-:W-:Y:S01]  /*3bd0*/  IABS R237, R3 ;  /* 0x0000000300ed7213 */ /* 0x000fe20000000000 */
[----:B------:R2:W-:Y:S04]  /*3be0*/  STL [R1+0x5a8c], R4 ;  /* 0x005a8c0401007387 */ /* 0x0005e80000100800 */
[----:B------:R4:W-:Y:S01]  /*3bf0*/  STL [R1+0x5a88], R5 ;  /* 0x005a880501007387 */ /* 0x0009e20000100800 */
[----:B---3--:R-:W-:Y:S01]  /*3c00*/  IMAD.HI.U32 R0, R252, R237, RZ ;  /* 0x000000edfc007227 */ /* 0x008fe200078e00ff */
[----:B-1----:R-:W-:-:S02]  /*3c10*/  IABS R6, R6 ;  /* 0x0000000600067213 */ /* 0x002fc40000000000 */
[----:B------:R1:W-:Y:S01]  /*3c20*/  STL [R1+0x5a94], R3 ;  /* 0x005a940301007387 */ /* 0x0003e20000100800 */
[----:B------:R-:W-:Y:S01]  /*3c30*/  IMAD.MOV R0, RZ, RZ, -R0 ;  /* 0x000000ffff007224 */ /* 0x000fe200078e0a00 */
[----:B--2---:R-:W-:Y:S01]  /*3c40*/  IABS R4, R4 ;  /* 0x0000000400047213 */ /* 0x004fe20000000000 */
[C---:B------:R-:W-:Y:S01]  /*3c50*/  IMAD.HI.U32 R7, R252.reuse, R6, RZ ;  /* 0x00000006fc077227 */ /* 0x040fe200078e00ff */
[----:B------:R2:W-:Y:S03]  /*3c60*/  STL [R1+0x1b4], R8 ;  /* 0x0001b40801007387 */ /* 0x0005e60000100800 */
[----:B----4-:R-:W-:-:S04]  /*3c70*/  IMAD.HI.U32 R5, R252, R4, RZ ;  /* 0x00000004fc057227 */ /* 0x010fc800078e00ff */
[----:B-1----:R-:W-:Y:S01]  /*3c80*/  IMAD.HI.U32 R3, R252, R2, RZ ;  /* 0x00000002fc037227 */ /* 0x002fe200078e00ff */
[----:B--2---:R-:W-:-:S03]  /*3c90*/  IADD3 R8, R246, 0x80, RZ ;  /* 0x00000080f6087810 */ /* 0x004fc60007ffe0ff */
[----:B------:R-:W-:Y:S01]  /*3ca0*/  IMAD.MOV R7, RZ, RZ, -R7 ;  /* 0x000000ffff077224 */ /* 0x000fe200078e0a07 */
[----:B------:R-:W-:Y:S01]  /*3cb0*/  IADD3 R3, -R3, RZ, RZ ;  /* 0x000000ff03037210 */ /* 0x000fe20007ffe1ff */
[----:B------:R-:W-:Y:S01]  /*3cc0*/  IMAD.MOV R5, RZ, RZ, -R5 ;  /* 0x000000ffff057224 */ /* 0x000fe200078e0a05 */
[----:B------:R-:W-:Y:S01]  /*3cd0*/  IABS R9, R8 ;  /* 0x0000000800097213 */ /* 0x000fe20000000000 */
[C---:B------:R-:W-:Y:S01]  /*3ce0*/  IMAD R6, R251.reuse, R7, R6 ;  /* 0x00000007fb067224 */ /* 0x040fe200078e0206 */
[C---:B------:R-:W-:Y:S01]  /*3cf0*/  IADD3 R7, R246.reuse, 0x81, RZ ;  /* 0x00000081f6077810 */ /* 0x040fe20007ffe0ff */
[C---:B------:R-:W-:Y:S01]  /*3d00*/  IMAD R4, R251.reuse, R5, R4 ;  /* 0x00000005fb047224 */ /* 0x040fe200078e0204 */
[----:B------:R-:W-:Y:S01]  /*3d10*/  IADD3 R5, R246, 0x82, RZ ;  /* 0x00000082f6057810 */ /* 0x000fe20007ffe0ff */
[C---:B------:R-:W-:Y:S01]  /*3d20*/  IMAD R2, R251.reuse, R3, R2 ;  /* 0x00000003fb027224 */ /* 0x040fe200078e0202 */
[----:B------:R1:W-:Y:S01]  /*3d30*/  STL [R1+0x1b0], R6 ;  /* 0x0001b00601007387 */ /* 0x0003e20000100800 */
[----:B------:R-:W-:-:S02]  /*3d40*/  IMAD R237, R251, R0, R237 ;  /* 0x00000000fbed7224 */ /* 0x000fc400078e02ed */
[----:B------:R-:W-:Y:S01]  /*3d50*/  IMAD.HI.U32 R10, R252, R9, RZ ;  /* 0x00000009fc0a7227 */ /* 0x000fe200078e00ff */
[----:B------:R2:W-:Y:S03]  /*3d60*/  STL [R1+0x1ac], R4 ;  /* 0x0001ac0401007387 */ /* 0x0005e60000100800 */
[----:B------:R-:W-:Y:S01]  /*3d70*/  IMAD.MOV R10, RZ, RZ, -R10 ;  /* 0x000000ffff0a7224 */ /* 0x000fe200078e0a0a */
[----:B------:R3:W-:Y:S01]  /*3d80*/  STL [R1+0x1a8], R2 ;  /* 0x0001a80201007387 */ /* 0x0007e20000100800 */
[C---:B-1----:R-:W-:Y:S02]  /*3d90*/  IADD3 R6, R246.reuse, 0x83, RZ ;  /* 0x00000083f6067810 */ /* 0x042fe40007ffe0ff */
[----:B------:R-:W-:Y:S01]  /*3da0*/  IMAD R9, R251, R10, R9 ;  /* 0x0000000afb097224 */ /* 0x000fe200078e0209 */
[----:B------:R-:W-:Y:S01]  /*3db0*/  STL [R1+0x5a90], R8 ;  /* 0x005a900801007387 */ /* 0x000fe20000100800 */
[----:B--2---:R-:W-:-:S03]  /*3dc0*/  IADD3 R4, R246, 0x84, RZ ;  /* 0x00000084f6047810 */ /* 0x004fc60007ffe0ff */
[----:B------:R1:W-:Y:S01]  /*3dd0*/  STL [R1+0x5a9c], R7 ;  /* 0x005a9c0701007387 */ /* 0x0003e20000100800 */
[----:B------:R-:W-:Y:S02]  /*3de0*/  IABS R3, R6 ;  /* 0x0000000600037213 */ /* 0x000fe40000000000 */
[----:B------:R-:W-:Y:S01]  /*3df0*/  IABS R0, R4 ;  /* 0x0000000400007213 */ /* 0x000fe20000000000 */
[----:B------:R2:W-:Y:S04]  /*3e00*/  STL [R1+0x5a98], R5 ;  /* 0x005a980501007387 */ /* 0x0005e80000100800 */
[----:B------:R4:W-:Y:S01]  /*3e10*/  STL [R1+0x5aa0], R6 ;  /* 0x005aa00601007387 */ /* 0x0009e20000100800 */
[----:B---3--:R-:W-:Y:S01]  /*3e20*/  IMAD.HI.U32 R2, R252, R0, RZ ;  /* 0x00000000fc027227 */ /* 0x008fe200078e00ff */
[----:B-1----:R-:W-:-:S02]  /*3e30*/  IABS R7, R7 ;  /* 0x0000000700077213 */ /* 0x002fc40000000000 */
[----:B------:R1:W-:Y:S01]  /*3e40*/  STL [R1+0x5ab4], R4 ;  /* 0x005ab40401007387 */ /* 0x0003e20000100800 */
[----:B--2---:R-:W-:Y:S02]  /*3e50*/  IABS R5, R5 ;  /* 0x0000000500057213 */ /* 0x004fe40000000000 */
[----:B------:R-:W-:Y:S01]  /*3e60*/  IMAD.HI.U32 R8, R252, R7, RZ ;  /* 0x00000007fc087227 */ /* 0x000fe200078e00ff */
[----:B------:R-:W-:Y:S01]  /*3e70*/  IADD3 R2, -R2, RZ, RZ ;  /* 0x000000ff02027210 */ /* 0x000fe20007ffe1ff */
[----:B------:R-:W-:Y:S02]  /*3e80*/  STL [R1+0x22c], R9 ;  /* 0x00022c0901007387 */ /* 0x000fe40000100800 */
[----:B----4-:R-:W-:Y:S01]  /*3e90*/  IMAD.HI.U32 R6, R252, R5, RZ ;  /* 0x00000005fc067227 */ /* 0x010fe200078e00ff */
[----:B------:R-:W-:-:S03]  /*3ea0*/  IADD3 R8, -R8, RZ, RZ ;  /* 0x000000ff08087210 */ /* 0x000fc60007ffe1ff */
[----:B-1----:R-:W-:-:S04]  /*3eb0*/  IMAD.HI.U32 R4, R252, R3, RZ ;  /* 0x00000003fc047227 */ /* 0x002fc800078e00ff */
[----:B------:R-:W-:Y:S02]  /*3ec0*/  IMAD.MOV R6, RZ, RZ, -R6 ;  /* 0x000000ffff067224 */ /* 0x000fe400078e0a06 */
[----:B------:R-:W-:Y:S02]  /*3ed0*/  IMAD.MOV R4, RZ, RZ, -R4 ;  /* 0x000000ffff047224 */ /* 0x000fe400078e0a04 */
[C---:B------:R-:W-:Y:S02]  /*3ee0*/  IMAD R7, R251.reuse, R8, R7 ;  /* 0x00000008fb077224 */ /* 0x040fe400078e0207 */
[C---:B------:R-:W-:Y:S01]  /*3ef0*/  IMAD R5, R251.reuse, R6, R5 ;  /* 0x00000006fb057224 */ /* 0x040fe200078e0205 */
[C---:B------:R-:W-:Y:S01]  /*3f00*/  IADD3 R6, R246.reuse, 0x86, RZ ;  /* 0x00000086f6067810 */ /* 0x040fe20007ffe0ff */
[C---:B------:R-:W-:Y:S01]  /*3f10*/  IMAD R3, R251.reuse, R4, R3 ;  /* 0x00000004fb037224 */ /* 0x040fe200078e0203 */
[----:B------:R1:W-:Y:S01]  /*3f20*/  STL [R1+0x228], R7 ;  /* 0x0002280701007387 */ /* 0x0003e20000100800 */
[----:B------:R-:W-:Y:S01]  /*3f30*/  IMAD R0, R251, R2, R0 ;  /* 0x00000002fb007224 */ /* 0x000fe200078e0200 */
[----:B------:R-:W-:-:S02]  /*3f40*/  IADD3 R4, R246, 0x89, RZ ;  /* 0x00000089f6047810 */ /* 0x000fc40007ffe0ff */
[----:B------:R2:W-:Y:S04]  /*3f50*/  STL [R1+0x224], R5 ;  /* 0x0002240501007387 */ /* 0x0005e80000100800 */
[----:B------:R3:W-:Y:S01]  /*3f60*/  STL [R1+0x220], R3 ;  /* 0x0002200301007387 */ /* 0x0007e20000100800 */
[----:B-1----:R-:W-:-:S03]  /*3f70*/  IADD3 R7, R246, 0x85, RZ ;  /* 0x00000085f6077810 */ /* 0x002fc60007ffe0ff */
[----:B------:R1:W-:Y:S01]  /*3f80*/  STL [R1+0x21c], R0 ;  /* 0x00021c0001007387 */ /* 0x0003e20000100800 */
[----:B--2---:R-:W-:-:S03]  /*3f90*/  IADD3 R5, R246, 0x87, RZ ;  /* 0x00000087f6057810 */ /* 0x004fc60007ffe0ff */
[----:B------:R2:W-:Y:S01]  /*3fa0*/  STL [R1+0x5aa8], R7 ;  /* 0x005aa80701007387 */ /* 0x0005e20000100800 */
[----:B------:R-:W-:Y:S02]  /*3fb0*/  IABS R9, R7 ;  /* 0x0000000700097213 */ /* 0x000fe40000000000 */
[----:B---3--:R-:W-:Y:S01]  /*3fc0*/  IADD3 R3, R246, 0x88, RZ ;  /* 0x00000088f6037810 */ /* 0x008fe20007ffe0ff */
[----:B------:R-:W-:Y:S02]  /*3fd0*/  STL [R1+0x5aa4], R6 ;  /* 0x005aa40601007387 */ /* 0x000fe40000100800 */
[----:B------:R-:W-:Y:S01]  /*3fe0*/  IMAD.HI.U32 R10, R252, R9, RZ ;  /* 0x00000009fc0a7227 */ /* 0x000fe200078e00ff */
[----:B-1----:R-:W-:Y:S01]  /*3ff0*/  IABS R0, R4 ;  /* 0x0000000400007213 */ /* 0x002fe20000000000 */
[----:B------:R1:W-:Y:S01]  /*4000*/  STL [R1+0x5aac], R5 ;  /* 0x005aac0501007387 */ /* 0x0003e20000100800 */
[----:B--2---:R-:W-:Y:S01]  /*4010*/  IABS R7, R6 ;  /* 0x0000000600077213 */ /* 0x004fe20000000000 */
[----:B------:R-:W-:-:S02]  /*4020*/  IMAD.MOV R10, RZ, RZ, -R10 ;  /* 0x000000ffff0a7224 */ /* 0x000fc400078e0a0a */
[----:B------:R2:W-:Y:S01]  /*4030*/  STL [R1+0x5abc], R3 ;  /* 0x005abc0301007387 */ /* 0x0005e20000100800 */
[----:B------:R-:W-:-:S03]  /*4040*/  IMAD.HI.U32 R2, R252, R0, RZ ;  /* 0x00000000fc027227 */ /* 0x000fc600078e00ff */
[----:B------:R3:W-:Y:S01]  /*4050*/  STL [R1+0x5ac0], R4 ;  /* 0x005ac00401007387 */ /* 0x0007e20000100800 */
[----:B------:R-:W-:Y:S01]  /*4060*/  IMAD.HI.U32 R8, R252, R7, RZ ;  /* 0x00000007fc087227 */ /* 0x000fe200078e00ff */
[----:B-1----:R-:W-:-:S03]  /*4070*/  IABS R5, R5 ;  /* 0x0000000500057213 */ /* 0x002fc60000000000 */
[----:B------:R-:W-:Y:S01]  /*4080*/  IMAD.MOV R8, RZ, RZ, -R8 ;  /* 0x000000ffff087224 */ /* 0x000fe200078e0a08 */
[----:B--2---:R-:W-:Y:S01]  /*4090*/  IABS R3, R3 ;  /* 0x0000000300037213 */ /* 0x004fe20000000000 */
[----:B------:R-:W-:-:S04]  /*40a0*/  IMAD.HI.U32 R6, R252, R5, RZ ;  /* 0x00000005fc067227 */ /* 0x000fc800078e00ff */
[----:B---3--:R-:W-:Y:S01]  /*40b0*/  IMAD.HI.U32 R4, R252, R3, RZ ;  /* 0x00000003fc047227 */ /* 0x008fe200078e00ff */
[----:B------:R-:W-:-:S03]  /*40c0*/  IADD3 R6, -R6, RZ, RZ ;  /* 0x000000ff06067210 */ /* 0x000fc60007ffe1ff */
[----:B------:R-:W-:Y:S02]  /*40d0*/  IMAD.MOV R4, RZ, RZ, -R4 ;  /* 0x000000ffff047224 */ /* 0x000fe400078e0a04 */
[C---:B------:R-:W-:Y:S02]  /*40e0*/  IMAD R9, R251.reuse, R10, R9 ;  /* 0x0000000afb097224 */ /* 0x040fe400078e0209 */
[C---:B------:R-:W-:Y:S02]  /*40f0*/  IMAD R7, R251.reuse, R8, R7 ;  /* 0x00000008fb077224 */ /* 0x040fe400078e0207 */
[----:B------:R-:W-:Y:S01]  /*4100*/  IMAD.MOV R2, RZ, RZ, -R2 ;  /* 0x000000ffff027224 */ /* 0x000fe200078e0a02 */
[----:B------:R-:W-:Y:S01]  /*4110*/  STL [R1+0x218], R9 ;  /* 0x0002180901007387 */ /* 0x000fe20000100800 */
        /* <DEDUP_REMOVED lines=10> */
[C---:B--2---:R-:W-:Y:S02]  /*41c0*/  IADD3 R5, R246.reuse, 0x8c, RZ ;  /* 0x0000008cf6057810 */ /* 0x044fe40007ffe0ff */
[----:B------:R-:W-:Y:S01]  /*41d0*/  IABS R9, R7 ;  /* 0x0000000700097213 */ /* 0x000fe20000000000 */
[----:B------:R2:W-:Y:S01]  /*41e0*/  STL [R1+0x5ab0], R7 ;  /* 0x005ab00701007387 */ /* 0x0005e20000100800 */
[----:B---3--:R-:W-:-:S03]  /*41f0*/  IADD3 R3, R246, 0x8d, RZ ;  /* 0x0000008df6037810 */ /* 0x008fc60007ffe0ff */
[----:B------:R-:W-:Y:S01]  /*4200*/  STL [R1+0x5ab8], R6 ;  /* 0x005ab80601007387 */ /* 0x000fe20000100800 */
[C---:B------:R-:W-:Y:S01]  /*4210*/  IMAD.HI.U32 R10, R252.reuse, R9, RZ ;  /* 0x00000009fc0a7227 */ /* 0x040fe200078e00ff */
[----:B-1----:R-:W-:Y:S02]  /*4220*/  IABS R0, R4 ;  /* 0x0000000400007213 */ /* 0x002fe40000000000 */
[----:B------:R1:W-:Y:S01]  /*4230*/  STL [R1+0x5ac8], R5 ;  /* 0x005ac80501007387 */ /* 0x0003e20000100800 */
[----:B--2---:R-:W-:Y:S02]  /*4240*/  IABS R7, R6 ;  /* 0x0000000600077213 */ /* 0x004fe40000000000 */
[----:B------:R-:W-:Y:S01]  /*4250*/  IMAD.HI.U32 R2, R252, R0, RZ ;  /* 0x00000000fc027227 */ /* 0x000fe200078e00ff */
[----:B------:R2:W-:Y:S01]  /*4260*/  STL [R1+0x5ad0], R3 ;  /* 0x005ad00301007387 */ /* 0x0005e20000100800 */
[----:B------:R-:W-:Y:S02]  /*4270*/  IADD3 R10, -R10, RZ, RZ ;  /* 0x000000ff0a0a7210 */ /* 0x000fe40007ffe1ff */
[----:B------:R-:W-:Y:S01]  /*4280*/  IMAD.HI.U32 R8, R252, R7, RZ ;  /* 0x00000007fc087227 */ /* 0x000fe200078e00ff */
[----:B------:R3:W-:Y:S01]  /*4290*/  STL [R1+0x5acc], R4 ;  /* 0x005acc0401007387 */ /* 0x0007e20000100800 */
[----:B-1----:R-:W-:-:S02]  /*42a0*/  IABS R5, R5 ;  /* 0x0000000500057213 */ /* 0x002fc40000000000 */
[----:B------:R-:W-:Y:S02]  /*42b0*/  IMAD.MOV R8, RZ, RZ, -R8 ;  /* 0x000000ffff087224 */ /* 0x000fe400078e0a08 */
[----:B------:R-:W-:Y:S01]  /*42c0*/  IMAD R9, R251, R10, R9 ;  /* 0x0000000afb097224 */ /* 0x000fe200078e0209 */
[----:B--2---:R-:W-:Y:S01]  /*42d0*/  IABS R3, R3 ;  /* 0x0000000300037213 */ /* 0x004fe20000000000 */
[----:B------:R-:W-:-:S03]  /*42e0*/  IMAD.HI.U32 R6, R252, R5, RZ ;  /* 0x00000005fc067227 */ /* 0x000fc600078e00ff */
[----:B------:R-:W-:Y:S01]  /*42f0*/  STL [R1+0x204], R9 ;  /* 0x0002040901007387 */ /* 0x000fe20000100800 */
[----:B---3--:R-:W-:-:S04]  /*4300*/  IMAD.HI.U32 R4, R252, R3, RZ ;  /* 0x00000003fc047227 */ /* 0x008fc800078e00ff */
[----:B------:R-:W-:Y:S01]  /*4310*/  IMAD.MOV R6, RZ, RZ, -R6 ;  /* 0x000000ffff067224 */ /* 0x000fe200078e0a06 */
[----:B------:R-:W-:Y:S01]  /*4320*/  IADD3 R4, -R4, RZ, RZ ;  /* 0x000000ff04047210 */ /* 0x000fe20007ffe1ff */
[C---:B------:R-:W-:Y:S02]  /*4330*/  IMAD R7, R251.reuse, R8, R7 ;  /* 0x00000008fb077224 */ /* 0x040fe400078e0207 */
[----:B------:R-:W-:Y:S02]  /*4340*/  IMAD.MOV R2, RZ, RZ, -R2 ;  /* 0x000000ffff027224 */ /* 0x000fe400078e0a02 */
[C---:B------:R-:W-:Y:S01]  /*4350*/  IMAD R5, R251.reuse, R6, R5 ;  /* 0x00000006fb057224 */ /* 0x040fe200078e0205 */
[----:B------:R1:W-:Y:S01]  /*4360*/  STL [R1+0x200], R7 ;  /* 0x0002000701007387 */ /* 0x0003e20000100800 */
[C---:B------:R-:W-:Y:S01]  /*4370*/  IMAD R3, R251.reuse, R4, R3 ;  /* 0x00000004fb037224 */ /* 0x040fe200078e0203 */
[C---:B------:R-:W-:Y:S01]  /*4380*/  IADD3 R6, R246.reuse, 0x90, RZ ;  /* 0x00000090f6067810 */ /* 0x040fe20007ffe0ff */
[----:B------:R-:W-:Y:S01]  /*4390*/  IMAD R0, R251, R2, R0 ;  /* 0x00000002fb007224 */ /* 0x000fe200078e0200 */
[----:B------:R2:W-:Y:S01]  /*43a0*/  STL [R1+0x1fc], R5 ;  /* 0x0001fc0501007387 */ /* 0x0005e20000100800 */
[----:B------:R-:W-:-:S03]  /*43b0*/  IADD3 R4, R246, 0x93, RZ ;  /* 0x00000093f6047810 */ /* 0x000fc60007ffe0ff */
[----:B------:R3:W-:Y:S01]  /*43c0*/  STL [R1+0x1f8], R3 ;  /* 0x0001f80301007387 */ /* 0x0007e20000100800 */
[----:B-1----:R-:W-:-:S03]  /*43d0*/  IADD3 R7, R246, 0x8f, RZ ;  /* 0x0000008ff6077810 */ /* 0x002fc60007ffe0ff */
[----:B------:R1:W-:Y:S01]  /*43e0*/  STL [R1+0x1f4], R0 ;  /* 0x0001f40001007387 */ /* 0x0003e20000100800 */
[----:B--2---:R-:W-:-:S03]  /*43f0*/  IADD3 R5, R246, 0x91, RZ ;  /* 0x00000091f6057810 */ /* 0x004fc60007ffe0ff */
[----:B------:R-:W-:Y:S01]  /*4400*/  STL [R1+0x5ac4], R7 ;  /* 0x005ac40701007387 */ /* 0x000fe20000100800 */
[----:B------:R-:W-:Y:S02]  /*4410*/  IABS R8, R7 ;  /* 0x0000000700087213 */ /* 0x000fe40000000000 */
[----:B---3--:R-:W-:Y:S01]  /*4420*/  IADD3 R3, R246, 0x92, RZ ;  /* 0x00000092f6037810 */ /* 0x008fe20007ffe0ff */
[----:B------:R2:W-:Y:S01]  /*4430*/  STL [R1+0x5ad4], R6 ;  /* 0x005ad40601007387 */ /* 0x0005e20000100800 */
[----:B------:R-:W-:Y:S01]  /*4440*/  IABS R236, R5 ;  /* 0x0000000500ec7213 */ /* 0x000fe20000000000 */
[----:B------:R-:W-:Y:S01]  /*4450*/  IMAD.HI.U32 R9, R252, R8, RZ ;  /* 0x00000008fc097227 */ /* 0x000fe200078e00ff */
[----:B-1----:R-:W-:Y:S01]  /*4460*/  IABS R0, R4 ;  /* 0x0000000400007213 */ /* 0x002fe20000000000 */
[----:B------:R-:W-:Y:S02]  /*4470*/  STL [R1+0x5adc], R5 ;  /* 0x005adc0501007387 */ /* 0x000fe40000100800 */
[----:B------:R-:W-:-:S02]  /*4480*/  IMAD.MOV R9, RZ, RZ, -R9 ;  /* 0x000000ffff097224 */ /* 0x000fc400078e0a09 */
[----:B------:R1:W-:Y:S01]  /*4490*/  STL [R1+0x5ad8], R3 ;  /* 0x005ad80301007387 */ /* 0x0003e20000100800 */
[----:B------:R-:W-:Y:S01]  /*44a0*/  IMAD.HI.U32 R2, R252, R0, RZ ;  /* 0x00000000fc027227 */ /* 0x000fe200078e00ff */
[----:B--2---:R-:W-:Y:S02]  /*44b0*/  IABS R6, R6 ;  /* 0x0000000600067213 */ /* 0x004fe40000000000 */
[----:B------:R2:W-:Y:S01]  /*44c0*/  STL [R1+0x5ae4], R4 ;  /* 0x005ae40401007387 */ /* 0x0005e20000100800 */
[----:B------:R-:W-:Y:S01]  /*44d0*/  IMAD R8, R251, R9, R8 ;  /* 0x00000009fb087224 */ /* 0x000fe200078e0208 */
[----:B------:R-:W-:Y:S01]  /*44e0*/  IADD3 R2, -R2, RZ, RZ ;  /* 0x000000ff02027210 */ /* 0x000fe20007ffe1ff */
[----:B------:R-:W-:Y:S01]  /*44f0*/  IMAD.HI.U32 R7, R252, R6, RZ ;  /* 0x00000006fc077227 */ /* 0x000fe200078e00ff */
[----:B-1----:R-:W-:-:S03]  /*4500*/  IABS R3, R3 ;  /* 0x0000000300037213 */ /* 0x002fc60000000000 */
[C---:B------:R-:W-:Y:S01]  /*4510*/  IMAD.HI.U32 R5, R252.reuse, R236, RZ ;  /* 0x000000ecfc057227 */ /* 0x040fe200078e00ff */
[----:B------:R-:W-:Y:S01]  /*4520*/  IADD3 R7, -R7, RZ, RZ ;  /* 0x000000ff07077210 */ /* 0x000fe20007ffe1ff */
[----:B------:R-:W-:Y:S02]  /*4530*/  STL [R1+0x1f0], R8 ;  /* 0x0001f00801007387 */ /* 0x000fe40000100800 */
[----:B--2---:R-:W-:-:S04]  /*4540*/  IMAD.HI.U32 R4, R252, R3, RZ ;  /* 0x00000003fc047227 */ /* 0x004fc800078e00ff */
[----:B------:R-:W-:Y:S02]  /*4550*/  IMAD.MOV R4, RZ, RZ, -R4 ;  /* 0x000000ffff047224 */ /* 0x000fe400078e0a04 */
[C---:B------:R-:W-:Y:S01]  /*4560*/  IMAD R6, R251.reuse, R7, R6 ;  /* 0x00000007fb067224 */ /* 0x040fe200078e0206 */
[C---:B------:R-:W-:Y:S01]  /*4570*/  IADD3 R7, R246.reuse, 0x94, RZ ;  /* 0x00000094f6077810 */ /* 0x040fe20007ffe0ff */
[----:B------:R-:W-:Y:S02]  /*4580*/  IMAD.MOV R5, RZ, RZ, -R5 ;  /* 0x000000ffff057224 */ /* 0x000fe400078e0a05 */
[C---:B------:R-:W-:Y:S01]  /*4590*/  IMAD R3, R251.reuse, R4, R3 ;  /* 0x00000004fb037224 */ /* 0x040fe200078e0203 */
[----:B------:R1:W-:Y:S01]  /*45a0*/  STL [R1+0x1ec], R6 ;  /* 0x0001ec0601007387 */ /* 0x0003e20000100800 */
[C---:B------:R-:W-:Y:S01]  /*45b0*/  IMAD R0, R251.reuse, R2, R0 ;  /* 0x00000002fb007224 */ /* 0x040fe200078e0200 */
[----:B------:R-:W-:Y:S01]  /*45c0*/  IABS R9, R7 ;  /* 0x0000000700097213 */ /* 0x000fe20000000000 */
[----:B------:R-:W-:Y:S01]  /*45d0*/  IMAD R236, R251, R5, R236 ;  /* 0x00000005fbec7224 */ /* 0x000fe200078e02ec */
[C---:B------:R-:W-:Y:S01]  /*45e0*/  IADD3 R5, R246.reuse, 0x96, RZ ;  /* 0x00000096f6057810 */ /* 0x040fe20007ffe0ff */
[----:B------:R2:W-:Y:S01]  /*45f0*/  STL [R1+0x270], R3 ;  /* 0x0002700301007387 */ /* 0x0005e20000100800 */
[----:B------:R-:W-:Y:S01]  /*4600*/  IADD3 R4, R246, 0x98, RZ ;  /* 0x00000098f6047810 */ /* 0x000fe20007ffe0ff */
[----:B------:R-:W-:-:S02]  /*4610*/  IMAD.HI.U32 R10, R252, R9, RZ ;  /* 0x00000009fc0a7227 */ /* 0x000fc400078e00ff */
[----:B------:R3:W-:Y:S01]  /*4620*/  STL [R1+0x26c], R0 ;  /* 0x00026c0001007387 */ /* 0x0007e20000100800 */
[C---:B-1----:R-:W-:Y:S01]  /*4630*/  IADD3 R6, R246.reuse, 0x95, RZ ;  /* 0x00000095f6067810 */ /* 0x042fe20007ffe0ff */
[----:B------:R-:W-:Y:S02]  /*4640*/  IMAD.MOV R10, RZ, RZ, -R10 ;  /* 0x000000ffff0a7224 */ /* 0x000fe400078e0a0a */
[----:B------:R1:W-:Y:S01]  /*4650*/  STL [R1+0x5ae0], R7 ;  /* 0x005ae00701007387 */ /* 0x0003e20000100800 */
[----:B--2---:R-:W-:Y:S01]  /*4660*/  IADD3 R3, R246, 0x97, RZ ;  /* 0x00000097f6037810 */ /* 0x004fe20007ffe0ff */
[----:B------:R-:W-:Y:S02]  /*4670*/  IMAD R9, R251, R10, R9 ;  /* 0x0000000afb097224 */ /* 0x000fe400078e0209 */
[----:B------:R-:W-:Y:S01]  /*4680*/  STL [R1+0x5aec], R6 ;  /* 0x005aec0601007387 */ /* 0x000fe20000100800 */
[----:B---3--:R-:W-:-:S03]  /*4690*/  IABS R0, R4 ;  /* 0x0000000400007213 */ /* 0x008fc60000000000 */
[----:B------:R2:W-:Y:S01]  /*46a0*/  STL [R1+0x5ae8], R5 ;  /* 0x005ae80501007387 */ /* 0x0005e20000100800 */
[----:B-1----:R-:W-:Y:S01]  /*46b0*/  IABS R7, R6 ;  /* 0x0000000600077213 */ /* 0x002fe20000000000 */
[C---:B------:R-:W-:Y:S02]  /*46c0*/  IMAD.HI.U32 R2, R252.reuse, R0, RZ ;  /* 0x00000000fc027227 */ /* 0x040fe400078e00ff */
[----:B------:R1:W-:Y:S02]  /*46d0*/  STL [R1+0x5af0], R3 ;  /* 0x005af00301007387 */ /* 0x0003e40000100800 */
[----:B------:R-:W-:Y:S02]  /*46e0*/  IMAD.HI.U32 R8, R252, R7, RZ ;  /* 0x00000007fc087227 */ /* 0x000fe400078e00ff */
[----:B------:R3:W-:Y:S01]  /*46f0*/  STL [R1+0x5b04], R4 ;  /* 0x005b040401007387 */ /* 0x0007e20000100800 */
[----:B--2---:R-:W-:Y:S01]  /*4700*/  IABS R5, R5 ;  /* 0x0000000500057213 */ /* 0x004fe20000000000 */
[----:B------:R-:W-:-:S02]  /*4710*/  IMAD.MOV R8, RZ, RZ, -R8 ;  /* 0x000000ffff087224 */ /* 0x000fc400078e0a08 */
[----:B------:R-:W-:Y:S01]  /*4720*/  STL [R1+0x268], R9 ;  /* 0x0002680901007387 */ /* 0x000fe20000100800 */
[----:B------:R-:W-:Y:S01]  /*4730*/  IMAD.MOV R2, RZ, RZ, -R2 ;  /* 0x000000ffff027224 */ /* 0x000fe200078e0a02 */
[----:B-1----:R-:W-:Y:S01]  /*4740*/  IABS R3, R3 ;  /* 0x0000000300037213 */ /* 0x002fe20000000000 */
[----:B------:R-:W-:-:S04]  /*4750*/  IMAD.HI.U32 R6, R252, R5, RZ ;  /* 0x00000005fc067227 */ /* 0x000fc800078e00ff */
[----:B---3--:R-:W-:Y:S01]  /*4760*/  IMAD.HI.U32 R4, R252, R3, RZ ;  /* 0x00000003fc047227 */ /* 0x008fe200078e00ff */
[----:B------:R-:W-:-:S03]  /*4770*/  IADD3 R6, -R6, RZ, RZ ;  /* 0x000000ff06067210 */ /* 0x000fc60007ffe1ff */
[----:B------:R-:W-:Y:S02]  /*4780*/  IMAD.MOV R4, RZ, RZ, -R4 ;  /* 0x000000ffff047224 */ /* 0x000fe400078e0a04 */
[C---:B------:R-:W-:Y:S02]  /*4790*/  IMAD R7, R251.reuse, R8, R7 ;  /* 0x00000008fb077224 */ /* 0x040fe400078e0207 */
[C---:B------:R-:W-:Y:S01]  /*47a0*/  IMAD R5, R251.reuse, R6, R5 ;  /* 0x00000006fb057224 */ /* 0x040fe200078e0205 */
[C---:B------:R-:W-:Y:S01]  /*47b0*/  IADD3 R6, R246.reuse, 0x9a, RZ ;  /* 0x0000009af6067810 */ /* 0x040fe20007ffe0ff */
[C---:B------:R-:W-:Y:S01]  /*47c0*/  IMAD R3, R251.reuse, R4, R3 ;  /* 0x00000004fb037224 */ /* 0x040fe200078e0203 */
[----:B------:R1:W-:Y:S01]  /*47d0*/  STL [R1+0x264], R7 ;  /* 0x0002640701007387 */ /* 0x0003e20000100800 */
[----:B------:R-:W-:Y:S01]  /*47e0*/  IMAD R0, R251, R2, R0 ;  /* 0x00000002fb007224 */ /* 0x000fe200078e0200 */
[C---:B------:R-:W-:Y:S02]  /*47f0*/  IADD3 R4, R246.reuse, 0x9d, RZ ;  /* 0x0000009df6047810 */ /* 0x040fe40007ffe0ff */
        /* <DEDUP_REMOVED lines=40> */
[----:B------:R2:W-:Y:S01]  /*4a80*/  STL [R1+0x5b00], R7 ;  /* 0x005b000701007387 */ /* 0x0005e20000100800 */
[----:B------:R-:W-:Y:S02]  /*4a90*/  IABS R9, R7 ;  /* 0x0000000700097213 */ /* 0x000fe40000000000 */
[----:B---3--:R-:W-:Y:S01]  /*4aa0*/  IADD3 R3, R246, 0xa1, RZ ;  /* 0x000000a1f6037810 */ /* 0x008fe20007ffe0ff */
[----:B------:R-:W-:Y:S01]  /*4ab0*/  STL [R1+0x5b08], R6 ;  /* 0x005b080601007387 */ /* 0x000fe20000100800 */
[----:B-1----:R-:W-:Y:S01]  /*4ac0*/  IABS R0, R4 ;  /* 0x0000000400007213 */ /* 0x002fe20000000000 */
[C---:B------:R-:W-:Y:S02]  /*4ad0*/  IMAD.HI.U32 R10, R252.reuse, R9, RZ ;  /* 0x00000009fc0a7227 */ /* 0x040fe400078e00ff */
[----:B------:R1:W-:Y:S01]  /*4ae0*/  STL [R1+0x5b18], R5 ;  /* 0x005b180501007387 */ /* 0x0003e20000100800 */
[----:B--2---:R-:W-:Y:S01]  /*4af0*/  IABS R7, R6 ;  /* 0x0000000600077213 */ /* 0x004fe20000000000 */
[----:B------:R-:W-:-:S02]  /*4b00*/  IMAD.HI.U32 R2, R252, R0, RZ ;  /* 0x00000000fc027227 */ /* 0x000fc400078e00ff */
[----:B------:R2:W-:Y:S02]  /*4b10*/  STL [R1+0x5b20], R3 ;  /* 0x005b200301007387 */ /* 0x0005e40000100800 */
[----:B------:R-:W-:Y:S02]  /*4b20*/  IMAD.HI.U32 R8, R252, R7, RZ ;  /* 0x00000007fc087227 */ /* 0x000fe400078e00ff */
[----:B------:R3:W-:Y:S01]  /*4b30*/  STL [R1+0x5b1c], R4 ;  /* 0x005b1c0401007387 */ /* 0x0007e20000100800 */
[----:B------:R-:W-:Y:S02]  /*4b40*/  IADD3 R2, -R2, RZ, RZ ;  /* 0x000000ff02027210 */ /* 0x000fe40007ffe1ff */
[----:B-1----:R-:W-:Y:S01]  /*4b50*/  IABS R5, R5 ;  /* 0x0000000500057213 */ /* 0x002fe20000000000 */
[----:B------:R-:W-:Y:S01]  /*4b60*/  IMAD.MOV R10, RZ, RZ, -R10 ;  /* 0x000000ffff0a7224 */ /* 0x000fe200078e0a0a */
[----:B------:R-:W-:Y:S01]  /*4b70*/  IADD3 R8, -R8, RZ, RZ ;  /* 0x000000ff08087210 */ /* 0x000fe20007ffe1ff */
[----:B------:R-:W-:Y:S01]  /*4b80*/  IMAD R0, R251, R2, R0 ;  /* 0x00000002fb007224 */ /* 0x000fe200078e0200 */
[----:B--2---:R-:W-:Y:S01]  /*4b90*/  IABS R3, R3 ;  /* 0x0000000300037213 */ /* 0x004fe20000000000 */
[----:B------:R-:W-:-:S04]  /*4ba0*/  IMAD.HI.U32 R6, R252, R5, RZ ;  /* 0x00000005fc067227 */ /* 0x000fc800078e00ff */
[----:B---3--:R-:W-:-:S04]  /*4bb0*/  IMAD.HI.U32 R4, R252, R3, RZ ;  /* 0x00000003fc047227 */ /* 0x008fc800078e00ff */
[----:B------:R-:W-:Y:S02]  /*4bc0*/  IMAD.MOV R6, RZ, RZ, -R6 ;  /* 0x000000ffff067224 */ /* 0x000fe400078e0a06 */
[C---:B------:R-:W-:Y:S02]  /*4bd0*/  IMAD R9, R251.reuse, R10, R9 ;  /* 0x0000000afb097224 */ /* 0x040fe400078e0209 */
[----:B------:R-:W-:Y:S02]  /*4be0*/  IMAD.MOV R4, RZ, RZ, -R4 ;  /* 0x000000ffff047224 */ /* 0x000fe400078e0a04 */
[C---:B------:R-:W-:Y:S01]  /*4bf0*/  IMAD R7, R251.reuse, R8, R7 ;  /* 0x00000008fb077224 */ /* 0x040fe200078e0207 */
[----:B------:R-:W-:Y:S01]  /*4c00*/  STL [R1+0x240], R9 ;  /* 0x0002400901007387 */ /* 0x000fe20000100800 */
[C---:B------:R-:W-:Y:S01]  /*4c10*/  IMAD R5, R251.reuse, R6, R5 ;  /* 0x00000006fb057224 */ /* 0x040fe200078e0205 */
[C---:B------:R-:W-:Y:S01]  /*4c20*/  IADD3 R6, R246.reuse, 0xa4, RZ ;  /* 0x000000a4f6067810 */ /* 0x040fe20007ffe0ff */
[----:B------:R-:W-:Y:S01]  /*4c30*/  IMAD R3, R251, R4, R3 ;  /* 0x00000004fb037224 */ /* 0x000fe200078e0203 */
[----:B------:R1:W-:Y:S01]  /*4c40*/  STL [R1+0x23c], R7 ;  /* 0x00023c0701007387 */ /* 0x0003e20000100800 */
[----:B------:R-:W-:-:S03]  /*4c50*/  IADD3 R4, R246, 0xa7, RZ ;  /* 0x000000a7f6047810 */ /* 0x000fc60007ffe0ff */
        /* <DEDUP_REMOVED lines=15> */
[C---:B------:R-:W-:Y:S02]  /*4d50*/  IMAD.HI.U32 R8, R252.reuse, R7, RZ ;  /* 0x00000007fc087227 */ /* 0x040fe400078e00ff */
[----:B------:R3:W-:Y:S01]  /*4d60*/  STL [R1+0x5b34], R4 ;  /* 0x005b340401007387 */ /* 0x0007e20000100800 */
[----:B-1----:R-:W-:Y:S01]  /*4d70*/  IABS R5, R5 ;  /* 0x0000000500057213 */ /* 0x002fe20000000000 */
[----:B------:R-:W-:Y:S02]  /*4d80*/  IMAD.MOV R8, RZ, RZ, -R8 ;  /* 0x000000ffff087224 */ /* 0x000fe400078e0a08 */
[----:B------:R-:W-:Y:S01]  /*4d90*/  IMAD.MOV R2, RZ, RZ, -R2 ;  /* 0x000000ffff027224 */ /* 0x000fe200078e0a02 */
[----:B--2---:R-:W-:Y:S01]  /*4da0*/  IABS R3, R3 ;  /* 0x0000000300037213 */ /* 0x004fe20000000000 */
        /* <DEDUP_REMOVED lines=9> */
[----:B------:R-:W-:Y:S01]  /*4e40*/  IMAD.MOV R9, RZ, RZ, -R9 ;  /* 0x000000ffff097224 */ /* 0x000fe200078e0a09 */
[----:B------:R-:W-:Y:S01]  /*4e50*/  IADD3 R4, R246, 0xac, RZ ;  /* 0x000000acf6047810 */ /* 0x000fe20007ffe0ff */
[C---:B------:R-:W-:Y:S01]  /*4e60*/  IMAD R0, R251.reuse, R2, R0 ;  /* 0x00000002fb007224 */ /* 0x040fe200078e0200 */
[----:B------:R2:W-:Y:S01]  /*4e70*/  STL [R1+0x2b0], R5 ;  /* 0x0002b00501007387 */ /* 0x0005e20000100800 */
[----:B------:R-:W-:-:S03]  /*4e80*/  IMAD R235, R251, R9, R235 ;  /* 0x00000009fbeb7224 */ /* 0x000fc600078e02eb */
        /* <DEDUP_REMOVED lines=73> */
[----:B------:R-:W-:-:S03]  /*5320*/  IABS R8, R7 ;  /* 0x0000000700087213 */ /* 0x000fc60000000000 */
[----:B------:R-:W-:Y:S01]  /*5330*/  STL [R1+0x5b50], R7 ;  /* 0x005b500701007387 */ /* 0x000fe20000100800 */
[C---:B--2---:R-:W-:Y:S02]  /*5340*/  IADD3 R5, R246.reuse, 0xb5, RZ ;  /* 0x000000b5f6057810 */ /* 0x044fe40007ffe0ff */
[----:B---3--:R-:W-:Y:S01]  /*5350*/  IADD3 R3, R246, 0xb6, RZ ;  /* 0x000000b6f6037810 */ /* 0x008fe20007ffe0ff */
[----:B------:R2:W-:Y:S01]  /*5360*/  STL [R1+0x5b58], R6 ;  /* 0x005b580601007387 */ /* 0x0005e20000100800 */
[----:B------:R-:W-:Y:S01]  /*5370*/  IMAD.HI.U32 R9, R252, R8, RZ ;  /* 0x00000008fc097227 */ /* 0x000fe200078e00ff */
[----:B------:R-:W-:Y:S02]  /*5380*/  IABS R234, R5 ;  /* 0x0000000500ea7213 */ /* 0x000fe40000000000 */
[----:B------:R3:W-:Y:S01]  /*5390*/  STL [R1+0x5b68], R4 ;  /* 0x005b680401007387 */ /* 0x0007e20000100800 */
[----:B-1----:R-:W-:Y:S01]  /*53a0*/  IABS R0, R3 ;  /* 0x0000000300007213 */ /* 0x002fe20000000000 */
[----:B------:R-:W-:-:S02]  /*53b0*/  IMAD.MOV R9, RZ, RZ, -R9 ;  /* 0x000000ffff097224 */ /* 0x000fc400078e0a09 */
[----:B------:R1:W-:Y:S01]  /*53c0*/  STL [R1+0x5b70], R5 ;  /* 0x005b700501007387 */ /* 0x0003e20000100800 */
[----:B--2---:R-:W-:Y:S01]  /*53d0*/  IABS R6, R6 ;  /* 0x0000000600067213 */ /* 0x004fe20000000000 */
[C---:B------:R-:W-:Y:S02]  /*53e0*/  IMAD.HI.U32 R2, R252.reuse, R0, RZ ;  /* 0x00000000fc027227 */ /* 0x040fe400078e00ff */
[----:B------:R2:W-:Y:S01]  /*53f0*/  STL [R1+0x5b6c], R3 ;  /* 0x005b6c0301007387 */ /* 0x0005e20000100800 */
[----:B---3--:R-:W-:Y:S01]  /*5400*/  IABS R4, R4 ;  /* 0x0000000400047213 */ /* 0x008fe20000000000 */
[----:B------:R-:W-:-:S04]  /*5410*/  IMAD.HI.U32 R7, R252, R6, RZ ;  /* 0x00000006fc077227 */ /* 0x000fc800078e00ff */
[----:B-1----:R-:W-:-:S04]  /*5420*/  IMAD.HI.U32 R5, R252, R4, RZ ;  /* 0x00000004fc057227 */ /* 0x002fc800078e00ff */
[----:B------:R-:W-:Y:S01]  /*5430*/  IMAD.MOV R7, RZ, RZ, -R7 ;  /* 0x000000ffff077224 */ /* 0x000fe200078e0a07 */
[----:B------:R-:W-:Y:S01]  /*5440*/  IADD3 R5, -R5, RZ, RZ ;  /* 0x000000ff05057210 */ /* 0x000fe20007ffe1ff */
[----:B--2---:R-:W-:-:S04]  /*5450*/  IMAD.HI.U32 R3, R252, R234, RZ ;  /* 0x000000eafc037227 */ /* 0x004fc800078e00ff */
[C---:B------:R-:W-:Y:S02]  /*5460*/  IMAD R8, R251.reuse, R9, R8 ;  /* 0x00000009fb087224 */ /* 0x040fe400078e0208 */
[----:B------:R-:W-:Y:S02]  /*5470*/  IMAD.MOV R2, RZ, RZ, -R2 ;  /* 0x000000ffff027224 */ /* 0x000fe400078e0a02 */
[C---:B------:R-:W-:Y:S01]  /*5480*/  IMAD R6, R251.reuse, R7, R6 ;  /* 0x00000007fb067224 */ /* 0x040fe200078e0206 */
[----:B------:R-:W-:Y:S01]  /*5490*/  STL [R1+0x27c], R8 ;  /* 0x00027c0801007387 */ /* 0x000fe20000100800 */
[----:B------:R-:W-:Y:S01]  /*54a0*/  IMAD.MOV R3, RZ, RZ, -R3 ;  /* 0x000000ffff037224 */ /* 0x000fe200078e0a03 */
[C---:B------:R-:W-:Y:S01]  /*54b0*/  IADD3 R7, R246.reuse, 0xb7, RZ ;  /* 0x000000b7f6077810 */ /* 0x040fe20007ffe0ff */
[C---:B------:R-:W-:Y:S01]  /*54c0*/  IMAD R4, R251.reuse, R5, R4 ;  /* 0x00000005fb047224 */ /* 0x040fe200078e0204 */
        /* <DEDUP_REMOVED lines=8> */
[----:B-1----:R-:W-:-:S03]  /*5550*/  IADD3 R6, R246, 0xb8, RZ ;  /* 0x000000b8f6067810 */ /* 0x002fc60007ffe0ff */
[----:B------:R1:W-:Y:S01]  /*5560*/  STL [R1+0x5b64], R7 ;  /* 0x005b640701007387 */ /* 0x0003e20000100800 */
[----:B------:R-:W-:Y:S01]  /*5570*/  IMAD.HI.U32 R10, R252, R9, RZ ;  /* 0x00000009fc0a7227 */ /* 0x000fe200078e00ff */
[----:B--2---:R-:W-:Y:S02]  /*5580*/  IADD3 R4, R246, 0xbb, RZ ;  /* 0x000000bbf6047810 */ /* 0x004fe40007ffe0ff */
[----:B------:R-:W-:Y:S02]  /*5590*/  STL [R1+0x5b74], R6 ;  /* 0x005b740601007387 */ /* 0x000fe40000100800 */
[----:B---3--:R-:W-:Y:S02]  /*55a0*/  IABS R0, R4 ;  /* 0x0000000400007213 */ /* 0x008fe40000000000 */
[----:B------:R2:W-:Y:S01]  /*55b0*/  STL [R1+0x5b7c], R5 ;  /* 0x005b7c0501007387 */ /* 0x0005e20000100800 */
[----:B------:R-:W-:Y:S02]  /*55c0*/  IADD3 R10, -R10, RZ, RZ ;  /* 0x000000ff0a0a7210 */ /* 0x000fe40007ffe1ff */
[----:B-1----:R-:W-:Y:S01]  /*55d0*/  IABS R7, R6 ;  /* 0x0000000600077213 */ /* 0x002fe20000000000 */
[----:B------:R1:W-:Y:S01]  /*55e0*/  STL [R1+0x5b78], R3 ;  /* 0x005b780301007387 */ /* 0x0003e20000100800 */
[----:B------:R-:W-:-:S03]  /*55f0*/  IMAD.HI.U32 R2, R252, R0, RZ ;  /* 0x00000000fc027227 */ /* 0x000fc600078e00ff */
[----:B------:R3:W-:Y:S01]  /*5600*/  STL [R1+0x5b84], R4 ;  /* 0x005b840401007387 */ /* 0x0007e20000100800 */
[----:B------:R-:W-:Y:S01]  /*5610*/  IMAD.HI.U32 R8, R252, R7, RZ ;  /* 0x00000007fc087227 */ /* 0x000fe200078e00ff */
[----:B--2---:R-:W-:-:S03]  /*5620*/  IABS R5, R5 ;  /* 0x0000000500057213 */ /* 0x004fc60000000000 */
[----:B------:R-:W-:Y:S01]  /*5630*/  IMAD.MOV R8, RZ, RZ, -R8 ;  /* 0x000000ffff087224 */ /* 0x000fe200078e0a08 */
[----:B-1----:R-:W-:Y:S01]  /*5640*/  IABS R3, R3 ;  /* 0x0000000300037213 */ /* 0x002fe20000000000 */
[----:B------:R-:W-:-:S04]  /*5650*/  IMAD.HI.U32 R6, R252, R5, RZ ;  /* 0x00000005fc067227 */ /* 0x000fc800078e00ff */
[----:B---3--:R-:W-:-:S04]  /*5660*/  IMAD.HI.U32 R4, R252, R3, RZ ;  /* 0x00000003fc047227 */ /* 0x008fc800078e00ff */
[----:B------:R-:W-:Y:S01]  /*5670*/  IMAD.MOV R6, RZ, RZ, -R6 ;  /* 0x000000ffff067224 */ /* 0x000fe200078e0a06 */
[----:B------:R-:W-:Y:S01]  /*5680*/  IADD3 R4, -R4, RZ, RZ ;  /* 0x000000ff04047210 */ /* 0x000fe20007ffe1ff */
        /* <DEDUP_REMOVED lines=80> */
[----:B------:R2:W-:Y:S01]  /*5b90*/  STL [R1+0x2c4], R5 ;  /* 0x0002c40501007387 */ /* 0x0005e20000100800 */
[----:B------:R-:W-:-:S03]  /*5ba0*/  IABS R233, R6 ;  /* 0x0000000600e97213 */ /* 0x000fc60000000000 */
        /* <DEDUP_REMOVED lines=10> */
[----:B------:R1:W-:Y:S02]  /*5c50*/  STL [R1+0x5bb8], R5 ;  /* 0x005bb80501007387 */ /* 0x0003e40000100800 */
[----:B--2---:R-:W-:-:S02]  /*5c60*/  IMAD.HI.U32 R7, R252, R233, RZ ;  /* 0x000000e9fc077227 */ /* 0x004fc400078e00ff */
[----:B------:R2:W-:Y:S01]  /*5c70*/  STL [R1+0x5bc0], R3 ;  /* 0x005bc00301007387 */ /* 0x0005e20000100800 */
[----:B------:R-:W-:Y:S01]  /*5c80*/  IADD3 R9, -R9, RZ, RZ ;  /* 0x000000ff09097210 */ /* 0x000fe20007ffe1ff */
[C---:B------:R-:W-:Y:S02]  /*5c90*/  IMAD.HI.U32 R2, R252.reuse, R0, RZ ;  /* 0x00000000fc027227 */ /* 0x040fe400078e00ff */
[----:B------:R3:W-:Y:S01]  /*5ca0*/  STL [R1+0x5bbc], R4 ;  /* 0x005bbc0401007387 */ /* 0x0007e20000100800 */
[----:B-1----:R-:W-:Y:S01]  /*5cb0*/  IABS R5, R5 ;  /* 0x0000000500057213 */ /* 0x002fe20000000000 */
[----:B------:R-:W-:Y:S02]  /*5cc0*/  IMAD.MOV R7, RZ, RZ, -R7 ;  /* 0x000000ffff077224 */ /* 0x000fe400078e0a07 */
[----:B------:R-:W-:Y:S01]  /*5cd0*/  IMAD.MOV R2, RZ, RZ, -R2 ;  /* 0x000000ffff027224 */ /* 0x000fe200078e0a02 */
[----:B--2---:R-:W-:Y:S01]  /*5ce0*/  IABS R3, R3 ;  /* 0x0000000300037213 */ /* 0x004fe20000000000 */
[----:B------:R-:W-:-:S04]  /*5cf0*/  IMAD.HI.U32 R6, R252, R5, RZ ;  /* 0x00000005fc067227 */ /* 0x000fc800078e00ff */
[----:B---3--:R-:W-:-:S04]  /*5d00*/  IMAD.HI.U32 R4, R252, R3, RZ ;  /* 0x00000003fc047227 */ /* 0x008fc800078e00ff */
[----:B------:R-:W-:Y:S01]  /*5d10*/  IMAD.MOV R6, RZ, RZ, -R6 ;  /* 0x000000ffff067224 */ /* 0x000fe200078e0a06 */
[----:B------:R-:W-:Y:S01]  /*5d20*/  IADD3 R4, -R4, RZ, RZ ;  /* 0x000000ff04047210 */ /* 0x000fe20007ffe1ff */
[C---:B------:R-:W-:Y:S02]  /*5d30*/  IMAD R8, R251.reuse, R9, R8 ;  /* 0x00000009fb087224 */ /* 0x040fe400078e0208 */
[C---:B------:R-:W-:Y:S01]  /*5d40*/  IMAD R5, R251.reuse, R6, R5 ;  /* 0x00000006fb057224 */ /* 0x040fe200078e0205 */
[C---:B------:R-:W-:Y:S01]  /*5d50*/  IADD3 R6, R246.reuse, 0xcc, RZ ;  /* 0x000000ccf6067810 */ /* 0x040fe20007ffe0ff */
[C---:B------:R-:W-:Y:S01]  /*5d60*/  IMAD R3, R251.reuse, R4, R3 ;  /* 0x00000004fb037224 */ /* 0x040fe200078e0203 */
[----:B------:R-:W-:Y:S01]  /*5d70*/  STL [R1+0x2b8], R8 ;  /* 0x0002b80801007387 */ /* 0x000fe20000100800 */
[C---:B------:R-:W-:Y:S01]  /*5d80*/  IMAD R233, R251.reuse, R7, R233 ;  /* 0x00000007fbe97224 */ /* 0x040fe200078e02e9 */
[C---:B------:R-:W-:Y:S01]  /*5d90*/  IADD3 R7, R246.reuse, 0xcb, RZ ;  /* 0x000000cbf6077810 */ /* 0x040fe20007ffe0ff */
[----:B------:R-:W-:Y:S01]  /*5da0*/  IMAD R0, R251, R2, R0 ;  /* 0x00000002fb007224 */ /* 0x000fe200078e0200 */
[----:B------:R1:W-:Y:S01]  /*5db0*/  STL [R1+0x33c], R5 ;  /* 0x00033c0501007387 */ /* 0x0003e20000100800 */
[----:B------:R-:W-:-:S02]  /*5dc0*/  IADD3 R4, R246, 0xcf, RZ ;  /* 0x000000cff6047810 */ /* 0x000fc40007ffe0ff */
[----:B------:R-:W-:Y:S01]  /*5dd0*/  IABS R9, R7 ;  /* 0x0000000700097213 */ /* 0x000fe20000000000 */
[----:B------:R2:W-:Y:S04]  /*5de0*/  STL [R1+0x338], R3 ;  /* 0x0003380301007387 */ /* 0x0005e80000100800 */
[----:B------:R3:W-:Y:S01]  /*5df0*/  STL [R1+0x334], R0 ;  /* 0x0003340001007387 */ /* 0x0007e20000100800 */
[----:B------:R-:W-:Y:S01]  /*5e00*/  IMAD.HI.U32 R10, R252, R9, RZ ;  /* 0x00000009fc0a7227 */ /* 0x000fe200078e00ff */
[C---:B-1----:R-:W-:Y:S02]  /*5e10*/  IADD3 R5, R246.reuse, 0xcd, RZ ;  /* 0x000000cdf6057810 */ /* 0x042fe40007ffe0ff */
[----:B------:R1:W-:Y:S01]  /*5e20*/  STL [R1+0x5bb4], R7 ;  /* 0x005bb40701007387 */ /* 0x0003e20000100800 */
[----:B------:R-:W-:Y:S01]  /*5e30*/  IMAD.MOV R10, RZ, RZ, -R10 ;  /* 0x000000ffff0a7224 */ /* 0x000fe200078e0a0a */
[----:B--2---:R-:W-:-:S02]  /*5e40*/  IADD3 R3, R246, 0xce, RZ ;  /* 0x000000cef6037810 */ /* 0x004fc40007ffe0ff */
[----:B------:R-:W-:Y:S01]  /*5e50*/  STL [R1+0x5bc4], R6 ;  /* 0x005bc40601007387 */ /* 0x000fe20000100800 */
[----:B------:R-:W-:Y:S01]  /*5e60*/  IMAD R9, R251, R10, R9 ;  /* 0x0000000afb097224 */ /* 0x000fe200078e0209 */
[----:B---3--:R-:W-:Y:S02]  /*5e70*/  IABS R0, R4 ;  /* 0x0000000400007213 */ /* 0x008fe40000000000 */
[----:B------:R2:W-:Y:S01]  /*5e80*/  STL [R1+0x5bcc], R5 ;  /* 0x005bcc0501007387 */ /* 0x0005e20000100800 */
[----:B-1----:R-:W-:Y:S02]  /*5e90*/  IABS R7, R6 ;  /* 0x0000000600077213 */ /* 0x002fe40000000000 */
[C---:B------:R-:W-:Y:S01]  /*5ea0*/  IMAD.HI.U32 R2, R252.reuse, R0, RZ ;  /* 0x00000000fc027227 */ /* 0x040fe200078e00ff */
[----:B------:R1:W-:Y:S03]  /*5eb0*/  STL [R1+0x5bc8], R3 ;  /* 0x005bc80301007387 */ /* 0x0003e60000100800 */
[----:B------:R-:W-:Y:S01]  /*5ec0*/  IMAD.HI.U32 R8, R252, R7, RZ ;  /* 0x00000007fc087227 */ /* 0x000fe200078e00ff */
[----:B------:R3:W-:Y:S01]  /*5ed0*/  STL [R1+0x5bd4], R4 ;  /* 0x005bd40401007387 */ /* 0x0007e20000100800 */
[----:B------:R-:W-:-:S02]  /*5ee0*/  IADD3 R2, -R2, RZ, RZ ;  /* 0x000000ff02027210 */ /* 0x000fc40007ffe1ff */
[----:B--2---:R-:W-:Y:S01]  /*5ef0*/  IABS R5, R5 ;  /* 0x0000000500057213 */ /* 0x004fe20000000000 */
[----:B------:R-:W-:Y:S01]  /*5f00*/  STL [R1+0x330], R9 ;  /* 0x0003300901007387 */ /* 0x000fe20000100800 */
[----:B------:R-:W-:Y:S01]  /*5f10*/  IADD3 R8, -R8, RZ, RZ ;  /* 0x000000ff08087210 */ /* 0x000fe20007ffe1ff */
[----:B------:R-:W-:Y:S01]  /*5f20*/  IMAD R0, R251, R2, R0 ;  /* 0x00000002fb007224 */ /* 0x000fe200078e0200 */
[----:B-1----:R-:W-:Y:S01]  /*5f30*/  IABS R3, R3 ;  /* 0x0000000300037213 */ /* 0x002fe20000000000 */
[----:B------:R-:W-:-:S04]  /*5f40*/  IMAD.HI.U32 R6, R252, R5, RZ ;  /* 0x00000005fc067227 */ /* 0x000fc800078e00ff */
[----:B---3--:R-:W-:-:S04]  /*5f50*/  IMAD.HI.U32 R4, R252, R3, RZ ;  /* 0x00000003fc047227 */ /* 0x008fc800078e00ff */
[----:B------:R-:W-:Y:S02]  /*5f60*/  IMAD.MOV R6, RZ, RZ, -R6 ;  /* 0x000000ffff067224 */ /* 0x000fe400078e0a06 */
[----:B------:R-:W-:Y:S02]  /*5f70*/  IMAD.MOV R4, RZ, RZ, -R4 ;  /* 0x000000ffff047224 */ /* 0x000fe400078e0a04 */
[C---:B------:R-:W-:Y:S02]  /*5f80*/  IMAD R7, R251.reuse, R8, R7 ;  /* 0x00000008fb077224 */ /* 0x040fe400078e0207 */
        /* <DEDUP_REMOVED lines=29> */
[C---:B------:R-:W-:Y:S02]  /*6160*/  IMAD R9, R251.reuse, R10, R9 ;  /* 0x0000000afb097224 */ /* 0x040fe400078e0209 */
[C---:B------:R-:W-:Y:S02]  /*6170*/  IMAD R7, R251.reuse, R8, R7 ;  /* 0x00000008fb077224 */ /* 0x040fe400078e0207 */
[----:B------:R-:W-:Y:S01]  /*6180*/  IMAD.MOV R4, RZ, RZ, -R4 ;  /* 0x000000ffff047224 */ /* 0x000fe200078e0a04 */
[----:B------:R-:W-:Y:S01]  /*6190*/  STL [R1+0x31c], R9 ;  /* 0x00031c0901007387 */ /* 0x000fe20000100800 */
        /* <DEDUP_REMOVED lines=11> */
[----:B------:R-:W-:Y:S02]  /*6250*/  IABS R8, R7 ;  /* 0x0000000700087213 */ /* 0x000fe40000000000 */
[C---:B--2---:R-:W-:Y:S01]  /*6260*/  IADD3 R5, R246.reuse, 0xd8, RZ ;  /* 0x000000d8f6057810 */ /* 0x044fe20007ffe0ff */
[----:B------:R-:W-:Y:S01]  /*6270*/  STL [R1+0x5be8], R7 ;  /* 0x005be80701007387 */ /* 0x000fe20000100800 */
[----:B---3--:R-:W-:Y:S01]  /*6280*/  IADD3 R3, R246, 0xd9, RZ ;  /* 0x000000d9f6037810 */ /* 0x008fe20007ffe0ff */
[C---:B------:R-:W-:Y:S01]  /*6290*/  IMAD.HI.U32 R9, R252.reuse, R8, RZ ;  /* 0x00000008fc097227 */ /* 0x040fe200078e00ff */
[----:B------:R-:W-:Y:S01]  /*62a0*/  IABS R2, R5 ;  /* 0x0000000500027213 */ /* 0x000fe20000000000 */
[----:B------:R2:W-:Y:S01]  /*62b0*/  STL [R1+0x5be4], R6 ;  /* 0x005be40601007387 */ /* 0x0005e20000100800 */
[----:B------:R-:W-:Y:S02]  /*62c0*/  IABS R232, R3 ;  /* 0x0000000300e87213 */ /* 0x000fe40000000000 */
[----:B------:R-:W-:Y:S01]  /*62d0*/  IADD3 R9, -R9, RZ, RZ ;  /* 0x000000ff09097210 */ /* 0x000fe20007ffe1ff */
[----:B------:R3:W-:Y:S02]  /*62e0*/  STL [R1+0x5bec], R4 ;  /* 0x005bec0401007387 */ /* 0x0007e40000100800 */
[----:B-1----:R-:W-:-:S02]  /*62f0*/  IMAD.HI.U32 R0, R252, R232, RZ ;  /* 0x000000e8fc007227 */ /* 0x002fc400078e00ff */
[----:B------:R1:W-:Y:S01]  /*6300*/  STL [R1+0x5bfc], R5 ;  /* 0x005bfc0501007387 */ /* 0x0003e20000100800 */
[----:B--2---:R-:W-:Y:S01]  /*6310*/  IABS R6, R6 ;  /* 0x0000000600067213 */ /* 0x004fe20000000000 */
[----:B------:R-:W-:Y:S02]  /*6320*/  IMAD R8, R251, R9, R8 ;  /* 0x00000009fb087224 */ /* 0x000fe400078e0208 */
[----:B------:R2:W-:Y:S01]  /*6330*/  STL [R1+0x5c00], R3 ;  /* 0x005c000301007387 */ /* 0x0005e20000100800 */
[----:B------:R-:W-:Y:S01]  /*6340*/  IMAD.MOV R0, RZ, RZ, -R0 ;  /* 0x000000ffff007224 */ /* 0x000fe200078e0a00 */
[----:B---3--:R-:W-:Y:S01]  /*6350*/  IABS R4, R4 ;  /* 0x0000000400047213 */ /* 0x008fe20000000000 */
[C---:B------:R-:W-:Y:S01]  /*6360*/  IMAD.HI.U32 R7, R252.reuse, R6, RZ ;  /* 0x00000006fc077227 */ /* 0x040fe200078e00ff */
[----:B------:R3:W-:Y:S03]  /*6370*/  STL [R1+0x308], R8 ;  /* 0x0003080801007387 */ /* 0x0007e60000100800 */
[----:B-1----:R-:W-:-:S04]  /*6380*/  IMAD.HI.U32 R5, R252, R4, RZ ;  /* 0x00000004fc057227 */ /* 0x002fc800078e00ff */
[----:B--2---:R-:W-:Y:S01]  /*6390*/  IMAD.HI.U32 R3, R252, R2, RZ ;  /* 0x00000002fc037227 */ /* 0x004fe200078e00ff */
[----:B---3--:R-:W-:-:S03]  /*63a0*/  IADD3 R8, R246, 0xda, RZ ;  /* 0x000000daf6087810 */ /* 0x008fc60007ffe0ff */
        /* <DEDUP_REMOVED lines=140> */
[----:B------:R-:W-:Y:S02]  /*6c70*/  IMAD.MOV R4, RZ, RZ, -R4 ;  /* 0x000000ffff047224 */ /* 0x000fe400078e0a04 */
[C---:B------:R-:W-:Y:S01]  /*6c80*/  IMAD R231, R251.reuse, R5, R231 ;  /* 0x00000005fbe77224 */ /* 0x040fe200078e02e7 */
[C---:B------:R-:W-:Y:S01]  /*6c90*/  IADD3 R5, R246.reuse, 0xf0, RZ ;  /* 0x000000f0f6057810 */ /* 0x040fe20007ffe0ff */
[C---:B------:R-:W-:Y:S01]  /*6ca0*/  IMAD R6, R251.reuse, R7, R6 ;  /* 0x00000007fb067224 */ /* 0x040fe200078e0206 */
[----:B------:R-:W-:Y:S01]  /*6cb0*/  IADD3 R7, R246, 0xee, RZ ;  /* 0x000000eef6077810 */ /* 0x000fe20007ffe0ff */
[C---:B------:R-:W-:Y:S01]  /*6cc0*/  IMAD R3, R251.reuse, R4, R3 ;  /* 0x00000004fb037224 */ /* 0x040fe200078e0203 */
[----:B------:R-:W-:Y:S01]  /*6cd0*/  STL [R1+0x63b4], R231 ;  /* 0x0063b4e701007387 */ /* 0x000fe20000100800 */
[----:B------:R-:W-:Y:S01]  /*6ce0*/  IMAD R0, R251, R2, R0 ;  /* 0x00000002fb007224 */ /* 0x000fe200078e0200 */
[----:B------:R-:W-:-:S02]  /*6cf0*/  IABS R9, R7 ;  /* 0x0000000700097213 */ /* 0x000fc40000000000 */
[----:B------:R1:W-:Y:S01]  /*6d00*/  STL [R1+0x340], R6 ;  /* 0x0003400601007387 */ /* 0x0003e20000100800 */
[----:B------:R-:W-:Y:S02]  /*6d10*/  IADD3 R4, R246, 0xf2, RZ ;  /* 0x000000f2f6047810 */ /* 0x000fe40007ffe0ff */
[----:B------:R-:W-:Y:S01]  /*6d20*/  IMAD.HI.U32 R10, R252, R9, RZ ;  /* 0x00000009fc0a7227 */ /* 0x000fe200078e00ff */
[----:B------:R2:W-:Y:S03]  /*6d30*/  STL [R1+0x3b4], R3 ;  /* 0x0003b40301007387 */ /* 0x0005e60000100800 */
[----:B------:R-:W-:Y:S01]  /*6d40*/  IMAD.MOV R10, RZ, RZ, -R10 ;  /* 0x000000ffff0a7224 */ /* 0x000fe200078e0a0a */
[----:B------:R3:W-:Y:S01]  /*6d50*/  STL [R1+0x3b0], R0 ;  /* 0x0003b00001007387 */ /* 0x0007e20000100800 */
[C---:B-1----:R-:W-:Y:S02]  /*6d60*/  IADD3 R6, R246.reuse, 0xef, RZ ;  /* 0x000000eff6067810 */ /* 0x042fe40007ffe0ff */
[----:B------:R-:W-:Y:S01]  /*6d70*/  IMAD R9, R251, R10, R9 ;  /* 0x0000000afb097224 */ /* 0x000fe200078e0209 */
[----:B------:R1:W-:Y:S01]  /*6d80*/  STL [R1+0x5c40], R7 ;  /* 0x005c400701007387 */ /* 0x0003e20000100800 */
[----:B--2---:R-:W-:-:S03]  /*6d90*/  IADD3 R3, R246, 0xf1, RZ ;  /* 0x000000f1f6037810 */ /* 0x004fc60007ffe0ff */
        /* <DEDUP_REMOVED lines=29> */
[----:B------:R-:W-:Y:S02]  /*6f70*/  IABS R2, R7 ;  /* 0x0000000700027213 */ /* 0x000fe40000000000 */
[----:B---3--:R-:W-:Y:S01]  /*6f80*/  IADD3 R3, R246, 0xf5, RZ ;  /* 0x000000f5f6037810 */ /* 0x008fe20007ffe0ff */
[----:B------:R2:W-:Y:S02]  /*6f90*/  STL [R1+0x5c54], R5 ;  /* 0x005c540501007387 */ /* 0x0005e40000100800 */
[C---:B------:R-:W-:Y:S01]  /*6fa0*/  IMAD.HI.U32 R9, R252.reuse, R2, RZ ;  /* 0x00000002fc097227 */ /* 0x040fe200078e00ff */
[----:B-1----:R-:W-:Y:S01]  /*6fb0*/  IABS R0, R6 ;  /* 0x0000000600007213 */ /* 0x002fe20000000000 */
[----:B------:R1:W-:Y:S03]  /*6fc0*/  STL [R1+0x5c64], R4 ;  /* 0x005c640401007387 */ /* 0x0003e60000100800 */
[----:B------:R-:W-:Y:S01]  /*6fd0*/  IADD3 R9, -R9, RZ, RZ ;  /* 0x000000ff09097210 */ /* 0x000fe20007ffe1ff */
[----:B------:R3:W-:Y:S01]  /*6fe0*/  STL [R1+0x5c6c], R3 ;  /* 0x005c6c0301007387 */ /* 0x0007e20000100800 */
[----:B------:R-:W-:Y:S01]  /*6ff0*/  IMAD.HI.U32 R10, R252, R0, RZ ;  /* 0x00000000fc0a7227 */ /* 0x000fe200078e00ff */
[----:B--2---:R-:W-:-:S02]  /*7000*/  IABS R5, R5 ;  /* 0x0000000500057213 */ /* 0x004fc40000000000 */
[----:B------:R2:W-:Y:S01]  /*7010*/  STL [R1+0x5c68], R7 ;  /* 0x005c680701007387 */ /* 0x0005e20000100800 */
[----:B------:R-:W-:Y:S01]  /*7020*/  IMAD.MOV R10, RZ, RZ, -R10 ;  /* 0x000000ffff0a7224 */ /* 0x000fe200078e0a0a */
[----:B-1----:R-:W-:Y:S01]  /*7030*/  IABS R4, R4 ;  /* 0x0000000400047213 */ /* 0x002fe20000000000 */
[C---:B------:R-:W-:Y:S01]  /*7040*/  IMAD R2, R251.reuse, R9, R2 ;  /* 0x00000009fb027224 */ /* 0x040fe200078e0202 */
[----:B------:R1:W-:Y:S01]  /*7050*/  STL [R1+0x5c74], R6 ;  /* 0x005c740601007387 */ /* 0x0003e20000100800 */
[----:B------:R-:W-:Y:S01]  /*7060*/  IMAD R0, R251, R10, R0 ;  /* 0x0000000afb007224 */ /* 0x000fe200078e0200 */
[----:B---3--:R-:W-:Y:S02]  /*7070*/  IABS R3, R3 ;  /* 0x0000000300037213 */ /* 0x008fe40000000000 */
[----:B------:R-:W-:Y:S01]  /*7080*/  IADD3 R9, R246, 0xff, RZ ;  /* 0x000000fff6097810 */ /* 0x000fe20007ffe0ff */
[----:B--2---:R-:W-:Y:S01]  /*7090*/  IMAD.HI.U32 R7, R252, R4, RZ ;  /* 0x00000004fc077227 */ /* 0x004fe200078e00ff */
[----:B------:R-:W-:-:S02]  /*70a0*/  IADD3 R10, R246, 0xfe, RZ ;  /* 0x000000fef60a7810 */ /* 0x000fc40007ffe0ff */
[----:B------:R-:W-:Y:S01]  /*70b0*/  IABS R224, R9 ;  /* 0x0000000900e07213 */ /* 0x000fe20000000000 */
[----:B-1----:R-:W-:Y:S01]  /*70c0*/  IMAD.HI.U32 R6, R252, R5, RZ ;  /* 0x00000005fc067227 */ /* 0x002fe200078e00ff */
[----:B------:R-:W-:-:S03]  /*70d0*/  IABS R225, R10 ;  /* 0x0000000a00e17213 */ /* 0x000fc60000000000 */
[----:B------:R-:W-:Y:S01]  /*70e0*/  IMAD.HI.U32 R8, R252, R3, RZ ;  /* 0x00000003fc087227 */ /* 0x000fe200078e00ff */
[----:B------:R-:W-:-:S03]  /*70f0*/  IADD3 R6, -R6, RZ, RZ ;  /* 0x000000ff06067210 */ /* 0x000fc60007ffe1ff */
[----:B------:R-:W-:Y:S02]  /*7100*/  IMAD.MOV R7, RZ, RZ, -R7 ;  /* 0x000000ffff077224 */ /* 0x000fe400078e0a07 */
[----:B------:R-:W-:Y:S02]  /*7110*/  IMAD.MOV R8, RZ, RZ, -R8 ;  /* 0x000000ffff087224 */ /* 0x000fe400078e0a08 */
[C---:B------:R-:W-:Y:S01]  /*7120*/  IMAD R5, R251.reuse, R6, R5 ;  /* 0x00000006fb057224 */ /* 0x040fe200078e0205 */
[C---:B------:R-:W-:Y:S01]  /*7130*/  IADD3 R6, R246.reuse, 0xf8, RZ ;  /* 0x000000f8f6067810 */ /* 0x040fe20007ffe0ff */
[C---:B------:R-:W-:Y:S01]  /*7140*/  IMAD R4, R251.reuse, R7, R4 ;  /* 0x00000007fb047224 */ /* 0x040fe200078e0204 */
[C---:B------:R-:W-:Y:S01]  /*7150*/  IADD3 R7, R246.reuse, 0x101, RZ ;  /* 0x00000101f6077810 */ /* 0x040fe20007ffe0ff */
[----:B------:R-:W-:Y:S01]  /*7160*/  IMAD R3, R251, R8, R3 ;  /* 0x00000008fb037224 */ /* 0x000fe200078e0203 */
[----:B------:R1:W-:Y:S01]  /*7170*/  STL [R1+0x398], R5 ;  /* 0x0003980501007387 */ /* 0x0003e20000100800 */
[----:B------:R-:W-:-:S02]  /*7180*/  IADD3 R8, R246, 0x100, RZ ;  /* 0x00000100f6087810 */ /* 0x000fc40007ffe0ff */
[----:B------:R-:W-:Y:S01]  /*7190*/  IABS R222, R7 ;  /* 0x0000000700de7213 */ /* 0x000fe20000000000 */
        /* <DEDUP_REMOVED lines=8> */
[C---:B---3--:R-:W-:Y:S01]  /*7220*/  IADD3 R3, R246.reuse, 0xfb, RZ ;  /* 0x000000fbf6037810 */ /* 0x048fe20007ffe0ff */
[----:B------:R3:W-:Y:S01]  /*7230*/  STL [R1+0x5c70], R6 ;  /* 0x005c700601007387 */ /* 0x0007e20000100800 */
[----:B------:R-:W-:Y:S02]  /*7240*/  IABS R229, R4 ;  /* 0x0000000400e57213 */ /* 0x000fe40000000000 */
[----:B-1----:R-:W-:Y:S01]  /*7250*/  IADD3 R2, R246, 0xfc, RZ ;  /* 0x000000fcf6027810 */ /* 0x002fe20007ffe0ff */
[----:B------:R-:W-:Y:S01]  /*7260*/  STL [R1+0x5c7c], R5 ;  /* 0x005c7c0501007387 */ /* 0x000fe20000100800 */
[----:B------:R-:W-:Y:S02]  /*7270*/  IABS R228, R3 ;  /* 0x0000000300e47213 */ /* 0x000fe40000000000 */
[----:B--2---:R-:W-:Y:S01]  /*7280*/  IABS R0, R6 ;  /* 0x0000000600007213 */ /* 0x004fe20000000000 */
[----:B------:R1:W-:Y:S01]  /*7290*/  STL [R1+0x5c78], R4 ;  /* 0x005c780401007387 */ /* 0x0003e20000100800 */
[----:B------:R-:W-:-:S03]  /*72a0*/  IABS R227, R2 ;  /* 0x0000000200e37213 */ /* 0x000fc60000000000 */
[----:B------:R2:W-:Y:S02]  /*72b0*/  STL [R1+0x5c80], R3 ;  /* 0x005c800301007387 */ /* 0x0005e40000100800 */
[C---:B---3--:R-:W-:Y:S02]  /*72c0*/  IMAD.HI.U32 R6, R252.reuse, R227, RZ ;  /* 0x000000e3fc067227 */ /* 0x048fe400078e00ff */
[----:B------:R3:W-:Y:S02]  /*72d0*/  STL [R1+0x5c94], R2 ;  /* 0x005c940201007387 */ /* 0x0007e40000100800 */
[----:B-1----:R-:W-:Y:S01]  /*72e0*/  IMAD.HI.U32 R4, R252, R229, RZ ;  /* 0x000000e5fc047227 */ /* 0x002fe200078e00ff */
[----:B------:R-:W-:-:S03]  /*72f0*/  IADD3 R6, -R6, RZ, RZ ;  /* 0x000000ff06067210 */ /* 0x000fc60007ffe1ff */
[----:B--2---:R-:W-:-:S04]  /*7300*/  IMAD.HI.U32 R3, R252, R230, RZ ;  /* 0x000000e6fc037227 */ /* 0x004fc800078e00ff */
[----:B---3--:R-:W-:Y:S01]  /*7310*/  IMAD.HI.U32 R2, R252, R0, RZ ;  /* 0x00000000fc027227 */ /* 0x008fe200078e00ff */
[----:B------:R-:W-:-:S03]  /*7320*/  IADD3 R3, -R3, RZ, RZ ;  /* 0x000000ff03037210 */ /* 0x000fc60007ffe1ff */
[----:B------:R-:W-:-:S04]  /*7330*/  IMAD.HI.U32 R5, R252, R228, RZ ;  /* 0x000000e4fc057227 */ /* 0x000fc800078e00ff */
[----:B------:R-:W-:Y:S02]  /*7340*/  IMAD.MOV R2, RZ, RZ, -R2 ;  /* 0x000000ffff027224 */ /* 0x000fe400078e0a02 */
[----:B------:R-:W-:Y:S02]  /*7350*/  IMAD.MOV R4, RZ, RZ, -R4 ;  /* 0x000000ffff047224 */ /* 0x000fe400078e0a04 */
[----:B------:R-:W-:Y:S02]  /*7360*/  IMAD.MOV R5, RZ, RZ, -R5 ;  /* 0x000000ffff057224 */ /* 0x000fe400078e0a05 */
[C---:B------:R-:W-:Y:S02]  /*7370*/  IMAD R230, R251.reuse, R3, R230 ;  /* 0x00000003fbe67224 */ /* 0x040fe400078e02e6 */
[C---:B------:R-:W-:Y:S02]  /*7380*/  IMAD R0, R251.reuse, R2, R0 ;  /* 0x00000002fb007224 */ /* 0x040fe400078e0200 */
[C---:B------:R-:W-:Y:S01]  /*7390*/  IMAD R229, R251.reuse, R4, R229 ;  /* 0x00000004fbe57224 */ /* 0x040fe200078e02e5 */
[----:B------:R-:W-:Y:S01]  /*73a0*/  STL [R1+0x6388], R230 ;  /* 0x006388e601007387 */ /* 0x000fe20000100800 */
[----:B------:R-:W-:-:S02]  /*73b0*/  IMAD R228, R251, R5, R228 ;  /* 0x00000005fbe47224 */ /* 0x000fc400078e02e4 */
[----:B------:R-:W-:Y:S01]  /*73c0*/  IMAD R227, R251, R6, R227 ;  /* 0x00000006fbe37224 */ /* 0x000fe200078e02e3 */
[----:B------:R1:W-:Y:S01]  /*73d0*/  STL [R1+0x384], R0 ;  /* 0x0003840001007387 */ /* 0x0003e20000100800 */
[----:B------:R-:W-:Y:S01]  /*73e0*/  IMAD.HI.U32 R3, R252, R224, RZ ;  /* 0x000000e0fc037227 */ /* 0x000fe200078e00ff */
[----:B------:R-:W-:Y:S02]  /*73f0*/  IADD3 R6, R246, 0x106, RZ ;  /* 0x00000106f6067810 */ /* 0x000fe40007ffe0ff */
[----:B------:R-:W-:Y:S01]  /*7400*/  STL [R1+0x638c], R229 ;  /* 0x00638ce501007387 */ /* 0x000fe20000100800 */
[C---:B------:R-:W-:Y:S01]  /*7410*/  IMAD.HI.U32 R2, R252.reuse, R225, RZ ;  /* 0x000000e1fc027227 */ /* 0x040fe200078e00ff */
[----:B------:R-:W-:Y:S02]  /*7420*/  IADD3 R3, -R3, RZ, RZ ;  /* 0x000000ff03037210 */ /* 0x000fe40007ffe1ff */
[----:B------:R-:W-:Y:S01]  /*7430*/  STL [R1+0x6390], R228 ;  /* 0x006390e401007387 */ /* 0x000fe20000100800 */
[----:B------:R-:W-:Y:S01]  /*7440*/  IMAD.HI.U32 R4, R252, R223, RZ ;  /* 0x000000dffc047227 */ /* 0x000fe200078e00ff */
[----:B------:R-:W-:-:S02]  /*7450*/  IABS R217, R6 ;  /* 0x0000000600d97213 */ /* 0x000fc40000000000 */
[----:B------:R-:W-:Y:S01]  /*7460*/  STL [R1+0x6394], R227 ;  /* 0x006394e301007387 */ /* 0x000fe20000100800 */
[----:B-1----:R-:W-:-:S03]  /*7470*/  IMAD.HI.U32 R0, R252, R226, RZ ;  /* 0x000000e2fc007227 */ /* 0x002fc600078e00ff */
[----:B------:R-:W-:Y:S01]  /*7480*/  STL [R1+0x5c88], R11 ;  /* 0x005c880b01007387 */ /* 0x000fe20000100800 */
[----:B------:R-:W-:-:S03]  /*7490*/  IMAD.HI.U32 R5, R252, R222, RZ ;  /* 0x000000defc057227 */ /* 0x000fc600078e00ff */
[----:B------:R1:W-:Y:S01]  /*74a0*/  STL [R1+0x5c84], R10 ;  /* 0x005c840a01007387 */ /* 0x0003e20000100800 */
[----:B------:R-:W-:Y:S02]  /*74b0*/  IMAD.MOV R0, RZ, RZ, -R0 ;  /* 0x000000ffff007224 */ /* 0x000fe400078e0a00 */
[----:B------:R-:W-:Y:S01]  /*74c0*/  IMAD.MOV R2, RZ, RZ, -R2 ;  /* 0x000000ffff027224 */ /* 0x000fe200078e0a02 */
[----:B------:R2:W-:Y:S01]  /*74d0*/  STL [R1+0x5c8c], R9 ;  /* 0x005c8c0901007387 */ /* 0x0005e20000100800 */
[----:B------:R-:W-:Y:S02]  /*74e0*/  IMAD.MOV R4, RZ, RZ, -R4 ;  /* 0x000000ffff047224 */ /* 0x000fe400078e0a04 */
[----:B------:R-:W-:Y:S01]  /*74f0*/  IMAD.MOV R5, RZ, RZ, -R5 ;  /* 0x000000ffff057224 */ /* 0x000fe200078e0a05 */
[----:B------:R3:W-:Y:S01]  /*7500*/  STL [R1+0x5c9c], R8 ;  /* 0x005c9c0801007387 */ /* 0x0007e20000100800 */
[C---:B------:R-:W-:Y:S01]  /*7510*/  IMAD R226, R251.reuse, R0, R226 ;  /* 0x00000000fbe27224 */ /* 0x040fe200078e02e2 */
[C---:B-1----:R-:W-:Y:S01]  /*7520*/  IADD3 R10, R246.reuse, 0x102, RZ ;  /* 0x00000102f60a7810 */ /* 0x042fe20007ffe0ff */
[C---:B------:R-:W-:Y:S01]  /*7530*/  IMAD R225, R251.reuse, R2, R225 ;  /* 0x00000002fbe17224 */ /* 0x040fe200078e02e1 */
[----:B------:R1:W-:Y:S01]  /*7540*/  STL [R1+0x5ca0], R7 ;  /* 0x005ca00701007387 */ /* 0x0003e20000100800 */
[C---:B------:R-:W-:Y:S01]  /*7550*/  IMAD R224, R251.reuse, R3, R224 ;  /* 0x00000003fbe07224 */ /* 0x040fe200078e02e0 */
[C---:B--2---:R-:W-:Y:S01]  /*7560*/  IADD3 R9, R246.reuse, 0x103, RZ ;  /* 0x00000103f6097810 */ /* 0x044fe20007ffe0ff */
[C---:B------:R-:W-:Y:S01]  /*7570*/  IMAD R223, R251.reuse, R4, R223 ;  /* 0x00000004fbdf7224 */ /* 0x040fe200078e02df */
[----:B------:R-:W-:Y:S01]  /*7580*/  IABS R221, R10 ;  /* 0x0000000a00dd7213 */ /* 0x000fe20000000000 */
[----:B------:R-:W-:Y:S01]  /*7590*/  IMAD R222, R251, R5, R222 ;  /* 0x00000005fbde7224 */ /* 0x000fe200078e02de */
[----:B---3--:R-:W-:Y:S01]  /*75a0*/  IADD3 R8, R246, 0x104, RZ ;  /* 0x00000104f6087810 */ /* 0x008fe20007ffe0ff */
[----:B------:R-:W-:Y:S01]  /*75b0*/  STL [R1+0x6398], R226 ;  /* 0x006398e201007387 */ /* 0x000fe20000100800 */
[----:B------:R-:W-:Y:S01]  /*75c0*/  IABS R220, R9 ;  /* 0x0000000900dc7213 */ /* 0x000fe20000000000 */
[----:B------:R-:W-:Y:S01]  /*75d0*/  IMAD.HI.U32 R0, R252, R221, RZ ;  /* 0x000000ddfc007227 */ /* 0x000fe200078e00ff */
[----:B-1----:R-:W-:Y:S01]  /*75e0*/  IADD3 R7, R246, 0x105, RZ ;  /* 0x00000105f6077810 */ /* 0x002fe20007ffe0ff */
[----:B------:R-:W-:Y:S01]  /*75f0*/  STL [R1+0x6374], R225 ;  /* 0x006374e101007387 */ /* 0x000fe20000100800 */
[----:B------:R-:W-:Y:S01]  /*7600*/  IABS R219, R8 ;  /* 0x0000000800db7213 */ /* 0x000fe20000000000 */
[----:B------:R-:W-:Y:S01]  /*7610*/  IMAD.HI.U32 R2, R252, R220, RZ ;  /* 0x000000dcfc027227 */ /* 0x000fe200078e00ff */
[----:B------:R-:W-:Y:S01]  /*7620*/  IABS R218, R7 ;  /* 0x0000000700da7213 */ /* 0x000fe20000000000 */
[----:B------:R-:W-:Y:S01]  /*7630*/  STL [R1+0x6378], R224 ;  /* 0x006378e001007387 */ /* 0x000fe20000100800 */
[----:B------:R-:W-:Y:S01]  /*7640*/  IADD3 R0, -R0, RZ, RZ ;  /* 0x000000ff00007210 */ /* 0x000fe20007ffe1ff */
[----:B------:R-:W-:-:S02]  /*7650*/  IMAD.HI.U32 R3, R252, R219, RZ ;  /* 0x000000dbfc037227 */ /* 0x000fc400078e00ff */
[----:B------:R-:W-:Y:S02]  /*7660*/  STL [R1+0x637c], R223 ;  /* 0x00637cdf01007387 */ /* 0x000fe40000100800 */
[C---:B------:R-:W-:Y:S02]  /*7670*/  IMAD.HI.U32 R4, R252.reuse, R218, RZ ;  /* 0x000000dafc047227 */ /* 0x040fe400078e00ff */
[----:B------:R-:W-:Y:S02]  /*7680*/  STL [R1+0x6380], R222 ;  /* 0x006380de01007387 */ /* 0x000fe40000100800 */
[----:B------:R-:W-:Y:S01]  /*7690*/  IMAD.HI.U32 R5, R252, R217, RZ ;  /* 0x000000d9fc057227 */ /* 0x000fe200078e00ff */
[----:B------:R-:W-:Y:S01]  /*76a0*/  IADD3 R4, -R4, RZ, RZ ;  /* 0x000000ff04047210 */ /* 0x000fe20007ffe1ff */
[----:B------:R1:W-:Y:S02]  /*76b0*/  STL [R1+0x5c90], R10 ;  /* 0x005c900a01007387 */ /* 0x0003e40000100800 */
[----:B------:R-:W-:-:S02]  /*76c0*/  IMAD.MOV R2, RZ, RZ, -R2 ;  /* 0x000000ffff027224 */ /* 0x000fc400078e0a02 */
        /* <DEDUP_REMOVED lines=11> */
[----:B------:R2:W-:Y:S01]  /*7780*/  STL [R1+0x5cac], R6 ;  /* 0x005cac0601007387 */ /* 0x0005e20000100800 */
        /* <DEDUP_REMOVED lines=10> */
[----:B--2---:R-:W-:Y:S01]  /*7830*/  IADD3 R6, R246, 0x10b, RZ ;  /* 0x0000010bf6067810 */ /* 0x004fe20007ffe0ff */
        /* <DEDUP_REMOVED lines=8> */
[----:B------:R-:W-:Y:S02]  /*78c0*/  IMAD.HI.U32 R5, R252, R212, RZ ;  /* 0x000000d4fc057227 */ /* 0x000fe400078e00ff */
[----:B------:R1:W-:Y:S02]  /*78d0*/  STL [R1+0x5ca4], R10 ;  /* 0x005ca40a01007387 */ /* 0x0003e40000100800 */
[----:B------:R-:W-:Y:S01]  /*78e0*/  IMAD.MOV R0, RZ, RZ, -R0 ;  /* 0x000000ffff007224 */ /* 0x000fe200078e0a00 */
[----:B------:R-:W-:Y:S01]  /*78f0*/  IADD3 R5, -R5, RZ, RZ ;  /* 0x000000ff05057210 */ /* 0x000fe20007ffe1ff */
[----:B------:R-:W-:Y:S01]  /*7900*/  IMAD.MOV R3, RZ, RZ, -R3 ;  /* 0x000000ffff037224 */ /* 0x000fe200078e0a03 */
[----:B------:R2:W-:Y:S01]  /*7910*/  STL [R1+0x5cb4], R9 ;  /* 0x005cb40901007387 */ /* 0x0005e20000100800 */
[----:B------:R-:W-:-:S02]  /*7920*/  IMAD.MOV R4, RZ, RZ, -R4 ;  /* 0x000000ffff047224 */ /* 0x000fc400078e0a04 */
[C---:B------:R-:W-:Y:S01]  /*7930*/  IMAD R216, R251.reuse, R0, R216 ;  /* 0x00000000fbd87224 */ /* 0x040fe200078e02d8 */
[----:B------:R3:W-:Y:S01]  /*7940*/  STL [R1+0x5cbc], R8 ;  /* 0x005cbc0801007387 */ /* 0x0007e20000100800 */
[C---:B-1----:R-:W-:Y:S01]  /*7950*/  IADD3 R10, R246.reuse, 0x10c, RZ ;  /* 0x0000010cf60a7810 */ /* 0x042fe20007ffe0ff */
[C---:B------:R-:W-:Y:S02]  /*7960*/  IMAD R215, R251.reuse, R2, R215 ;  /* 0x00000002fbd77224 */ /* 0x040fe400078e02d7 */
[C---:B------:R-:W-:Y:S01]  /*7970*/  IMAD R214, R251.reuse, R3, R214 ;  /* 0x00000003fbd67224 */ /* 0x040fe200078e02d6 */
[----:B------:R-:W-:Y:S01]  /*7980*/  IABS R211, R10 ;  /* 0x0000000a00d37213 */ /* 0x000fe20000000000 */
[----:B------:R1:W-:Y:S01]  /*7990*/  STL [R1+0x5cb8], R7 ;  /* 0x005cb80701007387 */ /* 0x0003e20000100800 */
[C---:B------:R-:W-:Y:S01]  /*79a0*/  IMAD R213, R251.reuse, R4, R213 ;  /* 0x00000004fbd57224 */ /* 0x040fe200078e02d5 */
[----:B--2---:R-:W-:Y:S01]  /*79b0*/  IADD3 R9, R246, 0x10d, RZ ;  /* 0x0000010df6097810 */ /* 0x004fe20007ffe0ff */
[----:B------:R-:W-:Y:S01]  /*79c0*/  IMAD R212, R251, R5, R212 ;  /* 0x00000005fbd47224 */ /* 0x000fe200078e02d4 */
[----:B------:R2:W-:Y:S01]  /*79d0*/  STL [R1+0x5cc4], R6 ;  /* 0x005cc40601007387 */ /* 0x0005e20000100800 */
[----:B------:R-:W-:Y:S01]  /*79e0*/  IMAD.HI.U32 R0, R252, R211, RZ ;  /* 0x000000d3fc007227 */ /* 0x000fe200078e00ff */
[----:B---3--:R-:W-:-:S02]  /*79f0*/  IADD3 R8, R246, 0x10e, RZ ;  /* 0x0000010ef6087810 */ /* 0x008fc40007ffe0ff */
[----:B------:R-:W-:Y:S01]  /*7a00*/  STL [R1+0x636c], R216 ;  /* 0x00636cd801007387 */ /* 0x000fe20000100800 */
[----:B------:R-:W-:Y:S01]  /*7a10*/  IMAD.MOV R0, RZ, RZ, -R0 ;  /* 0x000000ffff007224 */ /* 0x000fe200078e0a00 */
[C---:B-1----:R-:W-:Y:S02]  /*7a20*/  IADD3 R7, R246.reuse, 0x10f, RZ ;  /* 0x0000010ff6077810 */ /* 0x042fe40007ffe0ff */
[----:B------:R-:W-:Y:S01]  /*7a30*/  STL [R1+0x63a4], R215 ;  /* 0x0063a4d701007387 */ /* 0x000fe20000100800 */
[----:B------:R-:W-:Y:S01]  /*7a40*/  IMAD R211, R251, R0, R211 ;  /* 0x00000000fbd37224 */ /* 0x000fe200078e02d3 */
[----:B--2---:R-:W-:Y:S02]  /*7a50*/  IADD3 R6, R246, 0x110, RZ ;  /* 0x00000110f6067810 */ /* 0x004fe40007ffe0ff */
[----:B------:R-:W-:Y:S01]  /*7a60*/  STL [R1+0x63a8], R214 ;  /* 0x0063a8d601007387 */ /* 0x000fe20000100800 */
[----:B------:R-:W-:Y:S02]  /*7a70*/  IABS R210, R9 ;  /* 0x0000000900d27213 */ /* 0x000fe40000000000 */
[----:B------:R-:W-:Y:S01]  /*7a80*/  IABS R207, R6 ;  /* 0x0000000600cf7213 */ /* 0x000fe20000000000 */
[----:B------:R-:W-:Y:S01]  /*7a90*/  STL [R1+0x63ac], R213 ;  /* 0x0063acd501007387 */ /* 0x000fe20000100800 */
[----:B------:R-:W-:Y:S01]  /*7aa0*/  IABS R209, R8 ;  /* 0x0000000800d17213 */ /* 0x000fe20000000000 */
[C---:B------:R-:W-:Y:S01]  /*7ab0*/  IMAD.HI.U32 R2, R252.reuse, R210, RZ ;  /* 0x000000d2fc027227 */ /* 0x040fe200078e00ff */
[----:B------:R-:W-:Y:S01]  /*7ac0*/  IABS R208, R7 ;  /* 0x0000000700d07213 */ /* 0x000fe20000000000 */
[----:B------:R-:W-:Y:S02]  /*7ad0*/  STL [R1+0x63b0], R212 ;  /* 0x0063b0d401007387 */ /* 0x000fe40000100800 */
[----:B------:R-:W-:-:S02]  /*7ae0*/  IMAD.HI.U32 R5, R252, R207, RZ ;  /* 0x000000cffc057227 */ /* 0x000fc400078e00ff */
[----:B------:R1:W-:Y:S02]  /*7af0*/  STL [R1+0x5cc0], R10 ;  /* 0x005cc00a01007387 */ /* 0x0003e40000100800 */
[----:B------:R-:W-:Y:S02]  /*7b00*/  IMAD.MOV R5, RZ, RZ, -R5 ;  /* 0x000000ffff057224 */ /* 0x000fe400078e0a05 */
[----:B------:R2:W-:Y:S01]  /*7b10*/  STL [R1+0x5ccc], R9 ;  /* 0x005ccc0901007387 */ /* 0x0005e20000100800 */
[----:B------:R-:W-:-:S03]  /*7b20*/  IMAD.HI.U32 R3, R252, R209, RZ ;  /* 0x000000d1fc037227 */ /* 0x000fc600078e00ff */
[----:B------:R3:W-:Y:S01]  /*7b30*/  STL [R1+0x5cc8], R8 ;  /* 0x005cc80801007387 */ /* 0x0007e20000100800 */
[----:B------:R-:W-:Y:S01]  /*7b40*/  IMAD R207, R251, R5, R207 ;  /* 0x00000005fbcf7224 */ /* 0x000fe200078e02cf */
[----:B-1----:R-:W-:Y:S01]  /*7b50*/  IADD3 R10, R246, 0x111, RZ ;  /* 0x00000111f60a7810 */ /* 0x002fe20007ffe0ff */
[----:B------:R-:W-:Y:S01]  /*7b60*/  IMAD.MOV R2, RZ, RZ, -R2 ;  /* 0x000000ffff027224 */ /* 0x000fe200078e0a02 */
[----:B------:R1:W-:Y:S01]  /*7b70*/  STL [R1+0x5cd0], R7 ;  /* 0x005cd00701007387 */ /* 0x0003e20000100800 */
[----:B------:R-:W-:Y:S01]  /*7b80*/  IADD3 R3, -R3, RZ, RZ ;  /* 0x000000ff03037210 */ /* 0x000fe20007ffe1ff */
[----:B------:R-:W-:Y:S01]  /*7b90*/  IMAD.HI.U32 R4, R252, R208, RZ ;  /* 0x000000d0fc047227 */ /* 0x000fe200078e00ff */
[----:B------:R-:W-:Y:S01]  /*7ba0*/  IABS R206, R10 ;  /* 0x0000000a00ce7213 */ /* 0x000fe20000000000 */
[----:B------:R4:W-:Y:S01]  /*7bb0*/  STL [R1+0x5ce4], R6 ;  /* 0x005ce40601007387 */ /* 0x0009e20000100800 */
[C---:B--2---:R-:W-:Y:S01]  /*7bc0*/  IADD3 R9, R246.reuse, 0x112, RZ ;  /* 0x00000112f6097810 */ /* 0x044fe20007ffe0ff */
[----:B------:R-:W-:Y:S01]  /*7bd0*/  IMAD R209, R251, R3, R209 ;  /* 0x00000003fbd17224 */ /* 0x000fe200078e02d1 */
[----:B---3--:R-:W-:Y:S01]  /*7be0*/  IADD3 R8, R246, 0x113, RZ ;  /* 0x00000113f6087810 */ /* 0x008fe20007ffe0ff */
[----:B------:R-:W-:Y:S01]  /*7bf0*/  STL [R1+0x63b8], R211 ;  /* 0x0063b8d301007387 */ /* 0x000fe20000100800 */
[----:B------:R-:W-:Y:S01]  /*7c00*/  IMAD.HI.U32 R0, R252, R206, RZ ;  /* 0x000000cefc007227 */ /* 0x000fe200078e00ff */
[----:B-1----:R-:W-:-:S02]  /*7c10*/  IADD3 R7, R246, 0x114, RZ ;  /* 0x00000114f6077810 */ /* 0x002fc40007ffe0ff */
[----:B------:R1:W-:Y:S01]  /*7c20*/  STL [R1+0x5cd8], R10 ;  /* 0x005cd80a01007387 */ /* 0x0003e20000100800 */
[----:B------:R-:W-:Y:S01]  /*7c30*/  IABS R205, R9 ;  /* 0x0000000900cd7213 */ /* 0x000fe20000000000 */
[C---:B------:R-:W-:Y:S01]  /*7c40*/  IMAD R210, R251.reuse, R2, R210 ;  /* 0x00000002fbd27224 */ /* 0x040fe200078e02d2 */
[----:B----4-:R-:W-:Y:S01]  /*7c50*/  IADD3 R6, R246, 0x115, RZ ;  /* 0x00000115f6067810 */ /* 0x010fe20007ffe0ff */
[----:B------:R2:W-:Y:S01]  /*7c60*/  STL [R1+0x5cd4], R9 ;  /* 0x005cd40901007387 */ /* 0x0005e20000100800 */
[----:B------:R-:W-:Y:S01]  /*7c70*/  IADD3 R0, -R0, RZ, RZ ;  /* 0x000000ff00007210 */ /* 0x000fe20007ffe1ff */
[----:B------:R-:W-:Y:S01]  /*7c80*/  IMAD.HI.U32 R2, R252, R205, RZ ;  /* 0x000000cdfc027227 */ /* 0x000fe200078e00ff */
[----:B------:R-:W-:Y:S01]  /*7c90*/  IABS R202, R6 ;  /* 0x0000000600ca7213 */ /* 0x000fe20000000000 */
[----:B------:R3:W-:Y:S01]  /*7ca0*/  STL [R1+0x5cdc], R8 ;  /* 0x005cdc0801007387 */ /* 0x0007e20000100800 */
[----:B------:R-:W-:Y:S01]  /*7cb0*/  IABS R204, R8 ;  /* 0x0000000800cc7213 */ /* 0x000fe20000000000 */
[----:B------:R-:W-:Y:S01]  /*7cc0*/  IMAD R206, R251, R0, R206 ;  /* 0x00000000fbce7224 */ /* 0x000fe200078e02ce */
[----:B-1----:R-:W-:Y:S01]  /*7cd0*/  IADD3 R10, R246, 0x116, RZ ;  /* 0x00000116f60a7810 */ /* 0x002fe20007ffe0ff */
[----:B------:R1:W-:Y:S01]  /*7ce0*/  STL [R1+0x5cec], R7 ;  /* 0x005cec0701007387 */ /* 0x0003e20000100800 */
[----:B------:R-:W-:Y:S01]  /*7cf0*/  IMAD.HI.U32 R5, R252, R202, RZ ;  /* 0x000000cafc057227 */ /* 0x000fe200078e00ff */
[----:B--2---:R-:W-:-:S02]  /*7d00*/  IADD3 R9, R246, 0x117, RZ ;  /* 0x00000117f6097810 */ /* 0x004fc40007ffe0ff */
[----:B------:R2:W-:Y:S01]  /*7d10*/  STL [R1+0x5cf0], R6 ;  /* 0x005cf00601007387 */ /* 0x0005e20000100800 */
[----:B------:R-:W-:Y:S01]  /*7d20*/  IABS R201, R10 ;  /* 0x0000000a00c97213 */ /* 0x000fe20000000000 */
[----:B------:R-:W-:Y:S01]  /*7d30*/  IMAD.MOV R5, RZ, RZ, -R5 ;  /* 0x000000ffff057224 */ /* 0x000fe200078e0a05 */
[----:B------:R-:W-:Y:S01]  /*7d40*/  IABS R203, R7 ;  /* 0x0000000700cb7213 */ /* 0x000fe20000000000 */
[----:B------:R4:W-:Y:S01]  /*7d50*/  STL [R1+0x5ce0], R10 ;  /* 0x005ce00a01007387 */ /* 0x0009e20000100800 */
[----:B---3--:R-:W-:Y:S01]  /*7d60*/  IADD3 R8, R246, 0x118, RZ ;  /* 0x00000118f6087810 */ /* 0x008fe20007ffe0ff */
[----:B------:R-:W-:Y:S01]  /*7d70*/  IMAD.HI.U32 R0, R252, R201, RZ ;  /* 0x000000c9fc007227 */ /* 0x000fe200078e00ff */
[C---:B-1----:R-:W-:Y:S01]  /*7d80*/  IADD3 R7, R246.reuse, 0x119, RZ ;  /* 0x00000119f6077810 */ /* 0x042fe20007ffe0ff */
[----:B------:R1:W-:Y:S01]  /*7d90*/  STL [R1+0x5ce8], R9 ;  /* 0x005ce80901007387 */ /* 0x0003e20000100800 */
[----:B------:R-:W-:Y:S01]  /*7da0*/  IABS R200, R9 ;  /* 0x0000000900c87213 */ /* 0x000fe20000000000 */
[C---:B------:R-:W-:Y:S01]  /*7db0*/  IMAD R202, R251.reuse, R5, R202 ;  /* 0x00000005fbca7224 */ /* 0x040fe200078e02ca */
[C---:B--2---:R-:W-:Y:S01]  /*7dc0*/  IADD3 R6, R246.reuse, 0x11a, RZ ;  /* 0x0000011af6067810 */ /* 0x044fe20007ffe0ff */
[----:B------:R2:W-:Y:S01]  /*7dd0*/  STL [R1+0x5cf8], R8 ;  /* 0x005cf80801007387 */ /* 0x0005e20000100800 */
[----:B------:R-:W-:Y:S01]  /*7de0*/  IMAD.MOV R0, RZ, RZ, -R0 ;  /* 0x000000ffff007224 */ /* 0x000fe200078e0a00 */
[----:B----4-:R-:W-:Y:S01]  /*7df0*/  IADD3 R10, R246, 0x11b, RZ ;  /* 0x0000011bf60a7810 */ /* 0x010fe20007ffe0ff */
[C---:B------:R-:W-:Y:S01]  /*7e00*/  IMAD.HI.U32 R3, R252.reuse, R204, RZ ;  /* 0x000000ccfc037227 */ /* 0x040fe200078e00ff */
[----:B------:R-:W-:Y:S01]  /*7e10*/  IABS R197, R6 ;  /* 0x0000000600c57213 */ /* 0x000fe20000000000 */
[----:B------:R3:W-:Y:S01]  /*7e20*/  STL [R1+0x5d00], R7 ;  /* 0x005d000701007387 */ /* 0x0007e20000100800 */
[----:B------:R-:W-:Y:S01]  /*7e30*/  IABS R196, R10 ;  /* 0x0000000a00c47213 */ /* 0x000fe20000000000 */
[----:B------:R-:W-:Y:S01]  /*7e40*/  IMAD R201, R251, R0, R201 ;  /* 0x00000000fbc97224 */ /* 0x000fe200078e02c9 */
[----:B------:R-:W-:Y:S01]  /*7e50*/  IABS R199, R8 ;  /* 0x0000000800c77213 */ /* 0x000fe20000000000 */
[----:B------:R-:W-:Y:S01]  /*7e60*/  IMAD.HI.U32 R5, R252, R197, RZ ;  /* 0x000000c5fc057227 */ /* 0x000fe200078e00ff */
[----:B------:R4:W-:Y:S01]  /*7e70*/  STL [R1+0x5cfc], R6 ;  /* 0x005cfc0601007387 */ /* 0x0009e20000100800 */
[----:B-1----:R-:W-:-:S02]  /*7e80*/  IADD3 R9, R246, 0x11c, RZ ;  /* 0x0000011cf6097810 */ /* 0x002fc40007ffe0ff */
[----:B------:R-:W-:Y:S01]  /*7e90*/  IABS R198, R7 ;  /* 0x0000000700c67213 */ /* 0x000fe20000000000 */
[----:B------:R1:W-:Y:S01]  /*7ea0*/  STL [R1+0x5cf4], R10 ;  /* 0x005cf40a01007387 */ /* 0x0003e20000100800 */
[----:B--2---:R-:W-:Y:S01]  /*7eb0*/  IADD3 R8, R246, 0x11d, RZ ;  /* 0x0000011df6087810 */ /* 0x004fe20007ffe0ff */
[----:B------:R-:W-:Y:S01]  /*7ec0*/  IMAD.HI.U32 R0, R252, R196, RZ ;  /* 0x000000c4fc007227 */ /* 0x000fe200078e00ff */
[C---:B---3--:R-:W-:Y:S01]  /*7ed0*/  IADD3 R7, R246.reuse, 0x11e, RZ ;  /* 0x0000011ef6077810 */ /* 0x048fe20007ffe0ff */
[----:B------:R2:W-:Y:S01]  /*7ee0*/  STL [R1+0x5d04], R9 ;  /* 0x005d040901007387 */ /* 0x0005e20000100800 */
[----:B------:R-:W-:Y:S01]  /*7ef0*/  IADD3 R5, -R5, RZ, RZ ;  /* 0x000000ff05057210 */ /* 0x000fe20007ffe1ff */
[----:B------:R-:W-:Y:S01]  /*7f00*/  IMAD.MOV R0, RZ, RZ, -R0 ;  /* 0x000000ffff007224 */ /* 0x000fe200078e0a00 */
[C---:B----4-:R-:W-:Y:S01]  /*7f10*/  IADD3 R6, R246.reuse, 0x11f, RZ ;  /* 0x0000011ff6067810 */ /* 0x050fe20007ffe0ff */
[----:B------:R3:W-:Y:S01]  /*7f20*/  STL [R1+0x5d0c], R8 ;  /* 0x005d0c0801007387 */ /* 0x0007e20000100800 */
[----:B------:R-:W-:Y:S01]  /*7f30*/  IABS R195, R9 ;  /* 0x0000000900c37213 */ /* 0x000fe20000000000 */
[C---:B------:R-:W-:Y:S01]  /*7f40*/  IMAD R197, R251.reuse, R5, R197 ;  /* 0x00000005fbc57224 */ /* 0x040fe200078e02c5 */
[----:B------:R-:W-:Y:S01]  /*7f50*/  IABS R192, R6 ;  /* 0x0000000600c07213 */ /* 0x000fe20000000000 */
[----:B------:R4:W-:Y:S01]  /*7f60*/  STL [R1+0x5d08], R7 ;  /* 0x005d080701007387 */ /* 0x0009e20000100800 */
[----:B-1----:R-:W-:Y:S01]  /*7f70*/  IADD3 R10, R246, 0x120, RZ ;  /* 0x00000120f60a7810 */ /* 0x002fe20007ffe0ff */
[----:B------:R-:W-:Y:S01]  /*7f80*/  IMAD.MOV R3, RZ, RZ, -R3 ;  /* 0x000000ffff037224 */ /* 0x000fe200078e0a03 */
[----:B------:R-:W-:Y:S01]  /*7f90*/  IABS R194, R8 ;  /* 0x0000000800c27213 */ /* 0x000fe20000000000 */
[----:B------:R1:W-:Y:S01]  /*7fa0*/  STL [R1+0x5d14], R6 ;  /* 0x005d140601007387 */ /* 0x0003e20000100800 */
[----:B------:R-:W-:Y:S01]  /*7fb0*/  IABS R191, R10 ;  /* 0x0000000a00bf7213 */ /* 0x000fe20000000000 */
[----:B------:R-:W-:Y:S01]  /*7fc0*/  IMAD.HI.U32 R5, R252, R192, RZ ;  /* 0x000000c0fc057227 */ /* 0x000fe200078e00ff */
[C---:B--2---:R-:W-:Y:S01]  /*7fd0*/  IADD3 R9, R246.reuse, 0x121, RZ ;  /* 0x00000121f6097810 */ /* 0x044fe20007ffe0ff */
[----:B------:R2:W-:Y:S01]  /*7fe0*/  STL [R1+0x5d10], R10 ;  /* 0x005d100a01007387 */ /* 0x0005e20000100800 */
[----:B------:R-:W-:Y:S01]  /*7ff0*/  IABS R193, R7 ;  /* 0x0000000700c17213 */ /* 0x000fe20000000000 */
[C---:B------:R-:W-:Y:S01]  /*8000*/  IMAD R196, R251.reuse, R0, R196 ;  /* 0x00000000fbc47224 */ /* 0x040fe200078e02c4 */
[C---:B---3--:R-:W-:Y:S01]  /*8010*/  IADD3 R8, R246.reuse, 0x122, RZ ;  /* 0x00000122f6087810 */ /* 0x048fe20007ffe0ff */
[----:B------:R-:W-:Y:S01]  /*8020*/  IMAD.MOV R5, RZ, RZ, -R5 ;  /* 0x000000ffff057224 */ /* 0x000fe200078e0a05 */
[----:B----4-:R-:W-:Y:S01]  /*8030*/  IADD3 R7, R246, 0x123, RZ ;  /* 0x00000123f6077810 */ /* 0x010fe20007ffe0ff */
[----:B------:R-:W-:Y:S01]  /*8040*/  IMAD.HI.U32 R0, R252, R191, RZ ;  /* 0x000000bffc007227 */ /* 0x000fe200078e00ff */
[----:B-1----:R-:W-:Y:S01]  /*8050*/  IADD3 R6, R246, 0x124, RZ ;  /* 0x00000124f6067810 */ /* 0x002fe20007ffe0ff */
[----:B------:R1:W-:Y:S01]  /*8060*/  STL [R1+0x5d1c], R9 ;  /* 0x005d1c0901007387 */ /* 0x0003e20000100800 */
[----:B------:R-:W-:Y:S01]  /*8070*/  IABS R190, R9 ;  /* 0x0000000900be7213 */ /* 0x000fe20000000000 */
[----:B------:R-:W-:Y:S01]  /*8080*/  IMAD R204, R251, R3, R204 ;  /* 0x00000003fbcc7224 */ /* 0x000fe200078e02cc */
[----:B------:R-:W-:Y:S01]  /*8090*/  IABS R187, R6 ;  /* 0x0000000600bb7213 */ /* 0x000fe20000000000 */
[----:B------:R-:W-:Y:S01]  /*80a0*/  IMAD.HI.U32 R3, R252, R199, RZ ;  /* 0x000000c7fc037227 */ /* 0x000fe200078e00ff */
[----:B------:R-:W-:Y:S01]  /*80b0*/  STL [R1+0x5d18], R8 ;  /* 0x005d180801007387 */ /* 0x000fe20000100800 */
[----:B--2---:R-:W-:-:S02]  /*80c0*/  IADD3 R10, R246, 0x125, RZ ;  /* 0x00000125f60a7810 */ /* 0x004fc40007ffe0ff */
[C---:B------:R-:W-:Y:S01]  /*80d0*/  IMAD R192, R251.reuse, R5, R192 ;  /* 0x00000005fbc07224 */ /* 0x040fe200078e02c0 */
[----:B------:R-:W-:Y:S01]  /*80e0*/  STL [R1+0x5d20], R7 ;  /* 0x005d200701007387 */ /* 0x000fe20000100800 */
[----:B------:R-:W-:Y:S01]  /*80f0*/  IMAD.HI.U32 R5, R252, R187, RZ ;  /* 0x000000bbfc057227 */ /* 0x000fe200078e00ff */
[----:B------:R-:W-:Y:S02]  /*8100*/  IADD3 R0, -R0, RZ, RZ ;  /* 0x000000ff00007210 */ /* 0x000fe40007ffe1ff */
[----:B------:R2:W-:Y:S01]  /*8110*/  STL [R1+0x5d34], R6 ;  /* 0x005d340601007387 */ /* 0x0005e20000100800 */
[----:B------:R-:W-:Y:S01]  /*8120*/  IMAD.MOV R3, RZ, RZ, -R3 ;  /* 0x000000ffff037224 */ /* 0x000fe200078e0a03 */
[----:B------:R-:W-:Y:S01]  /*8130*/  IABS R186, R10 ;  /* 0x0000000a00ba7213 */ /* 0x000fe20000000000 */
[----:B------:R-:W-:Y:S01]  /*8140*/  IMAD.MOV R5, RZ, RZ, -R5 ;  /* 0x000000ffff057224 */ /* 0x000fe200078e0a05 */
[----:B------:R-:W-:Y:S01]  /*8150*/  IABS R189, R8 ;  /* 0x0000000800bd7213 */ /* 0x000fe20000000000 */
[C---:B------:R-:W-:Y:S01]  /*8160*/  IMAD R199, R251.reuse, R3, R199 ;  /* 0x00000003fbc77224 */ /* 0x040fe200078e02c7 */
[C---:B-1----:R-:W-:Y:S01]  /*8170*/  IADD3 R9, R246.reuse, 0x126, RZ ;  /* 0x00000126f6097810 */ /* 0x042fe20007ffe0ff */
[C---:B------:R-:W-:Y:S01]  /*8180*/  IMAD R191, R251.reuse, R0, R191 ;  /* 0x00000000fbbf7224 */ /* 0x040fe200078e02bf */
[----:B------:R-:W-:Y:S01]  /*8190*/  IABS R188, R7 ;  /* 0x0000000700bc7213 */ /* 0x000fe20000000000 */
[----:B------:R1:W-:Y:S01]  /*81a0*/  STL [R1+0x5d28], R10 ;  /* 0x005d280a01007387 */ /* 0x0003e20000100800 */
[----:B--2---:R-:W-:Y:S01]  /*81b0*/  IADD3 R6, R246, 0x129, RZ ;  /* 0x00000129f6067810 */ /* 0x004fe20007ffe0ff */
[----:B------:R-:W-:Y:S01]  /*81c0*/  IMAD.HI.U32 R3, R252, R194, RZ ;  /* 0x000000c2fc037227 */ /* 0x000fe200078e00ff */
[C---:B------:R-:W-:Y:S01]  /*81d0*/  IADD3 R8, R246.reuse, 0x127, RZ ;  /* 0x00000127f6087810 */ /* 0x040fe20007ffe0ff */
[----:B------:R2:W-:Y:S01]  /*81e0*/  STL [R1+0x5d24], R9 ;  /* 0x005d240901007387 */ /* 0x0005e20000100800 */
[----:B------:R-:W-:Y:S01]  /*81f0*/  IADD3 R7, R246, 0x128, RZ ;  /* 0x00000128f6077810 */ /* 0x000fe20007ffe0ff */
[----:B------:R-:W-:Y:S01]  /*8200*/  IMAD.HI.U32 R0, R252, R186, RZ ;  /* 0x000000bafc007227 */ /* 0x000fe200078e00ff */
[----:B------:R-:W-:Y:S01]  /*8210*/  IABS R182, R6 ;  /* 0x0000000600b67213 */ /* 0x000fe20000000000 */
[----:B------:R-:W-:Y:S01]  /*8220*/  STL [R1+0x5d2c], R8 ;  /* 0x005d2c0801007387 */ /* 0x000fe20000100800 */
[----:B------:R-:W-:Y:S01]  /*8230*/  IABS R185, R9 ;  /* 0x0000000900b97213 */ /* 0x000fe20000000000 */
[----:B------:R-:W-:Y:S01]  /*8240*/  IMAD R187, R251, R5, R187 ;  /* 0x00000005fbbb7224 */ /* 0x000fe200078e02bb */
[----:B-1----:R-:W-:Y:S01]  /*8250*/  IADD3 R10, R246, 0x12a, RZ ;  /* 0x0000012af60a7810 */ /* 0x002fe20007ffe0ff */
[----:B------:R-:W-:Y:S01]  /*8260*/  STL [R1+0x5d3c], R7 ;  /* 0x005d3c0701007387 */ /* 0x000fe20000100800 */
[----:B------:R-:W-:Y:S01]  /*8270*/  IMAD.HI.U32 R5, R252, R182, RZ ;  /* 0x000000b6fc057227 */ /* 0x000fe200078e00ff */
[----:B------:R-:W-:-:S02]  /*8280*/  IADD3 R3, -R3, RZ, RZ ;  /* 0x000000ff03037210 */ /* 0x000fc40007ffe1ff */
[----:B------:R1:W-:Y:S01]  /*8290*/  STL [R1+0x5d40], R6 ;  /* 0x005d400601007387 */ /* 0x0003e20000100800 */
[----:B------:R-:W-:Y:S01]  /*82a0*/  IMAD.MOV R0, RZ, RZ, -R0 ;  /* 0x000000ffff007224 */ /* 0x000fe200078e0a00 */
[----:B------:R-:W-:Y:S01]  /*82b0*/  IABS R181, R10 ;  /* 0x0000000a00b57213 */ /* 0x000fe20000000000 */
[C---:B------:R-:W-:Y:S01]  /*82c0*/  IMAD R194, R251.reuse, R3, R194 ;  /* 0x00000003fbc27224 */ /* 0x040fe200078e02c2 */
[----:B------:R-:W-:Y:S01]  /*82d0*/  IABS R184, R8 ;  /* 0x0000000800b87213 */ /* 0x000fe20000000000 */
[----:B------:R-:W-:Y:S01]  /*82e0*/  IMAD R186, R251, R0, R186 ;  /* 0x00000000fbba7224 */ /* 0x000fe200078e02ba */
[----:B--2---:R-:W-:Y:S01]  /*82f0*/  IADD3 R9, R246, 0x12b, RZ ;  /* 0x0000012bf6097810 */ /* 0x004fe20007ffe0ff */
[----:B------:R2:W-:Y:S01]  /*8300*/  STL [R1+0x5d30], R10 ;  /* 0x005d300a01007387 */ /* 0x0005e20000100800 */
[----:B------:R-:W-:Y:S01]  /*8310*/  IABS R183, R7 ;  /* 0x0000000700b77213 */ /* 0x000fe20000000000 */
[----:B------:R-:W-:Y:S01]  /*8320*/  IMAD.HI.U32 R0, R252, R181, RZ ;  /* 0x000000b5fc007227 */ /* 0x000fe200078e00ff */
[C---:B-1----:R-:W-:Y:S01]  /*8330*/  IADD3 R6, R246.reuse, 0x12e, RZ ;  /* 0x0000012ef6067810 */ /* 0x042fe20007ffe0ff */
[----:B------:R1:W-:Y:S01]  /*8340*/  STL [R1+0x5d38], R9 ;  /* 0x005d380901007387 */ /* 0x0003e20000100800 */
[----:B------:R-:W-:Y:S01]  /*8350*/  IADD3 R8, R246, 0x12c, RZ ;  /* 0x0000012cf6087810 */ /* 0x000fe20007ffe0ff */
[----:B------:R-:W-:Y:S01]  /*8360*/  IMAD.HI.U32 R3, R252, R189, RZ ;  /* 0x000000bdfc037227 */ /* 0x000fe200078e00ff */
[----:B------:R-:W-:-:S02]  /*8370*/  IADD3 R7, R246, 0x12d, RZ ;  /* 0x0000012df6077810 */ /* 0x000fc40007ffe0ff */
[----:B------:R-:W-:Y:S01]  /*8380*/  IADD3 R5, -R5, RZ, RZ ;  /* 0x000000ff05057210 */ /* 0x000fe20007ffe1ff */
[----:B------:R3:W-:Y:S01]  /*8390*/  STL [R1+0x5d48], R8 ;  /* 0x005d480801007387 */ /* 0x0007e20000100800 */
[----:B------:R-:W-:Y:S01]  /*83a0*/  IABS R177, R6 ;  /* 0x0000000600b17213 */ /* 0x000fe20000000000 */
[----:B------:R-:W-:Y:S01]  /*83b0*/  IMAD.MOV R0, RZ, RZ, -R0 ;  /* 0x000000ffff007224 */ /* 0x000fe200078e0a00 */
[----:B--2---:R-:W-:Y:S01]  /*83c0*/  IADD3 R10, R246, 0x12f, RZ ;  /* 0x0000012ff60a7810 */ /* 0x004fe20007ffe0ff */
[----:B------:R-:W-:Y:S01]  /*83d0*/  STL [R1+0x5d50], R7 ;  /* 0x005d500701007387 */ /* 0x000fe20000100800 */
[----:B------:R-:W-:Y:S01]  /*83e0*/  IMAD R182, R251, R5, R182 ;  /* 0x00000005fbb67224 */ /* 0x000fe200078e02b6 */
[----:B------:R-:W-:Y:S01]  /*83f0*/  IABS R180, R9 ;  /* 0x0000000900b47213 */ /* 0x000fe20000000000 */
[----:B------:R-:W-:Y:S01]  /*8400*/  IMAD.HI.U32 R5, R252, R177, RZ ;  /* 0x000000b1fc057227 */ /* 0x000fe200078e00ff */
[----:B------:R2:W-:Y:S01]  /*8410*/  STL [R1+0x5d4c], R6 ;  /* 0x005d4c0601007387 */ /* 0x0005e20000100800 */
[----:B------:R-:W-:-:S02]  /*8420*/  IABS R176, R10 ;  /* 0x0000000a00b07213 */ /* 0x000fc40000000000 */
[----:B------:R-:W-:Y:S01]  /*8430*/  IABS R179, R8 ;  /* 0x0000000800b37213 */ /* 0x000fe20000000000 */
[----:B------:R-:W-:Y:S01]  /*8440*/  IMAD.MOV R3, RZ, RZ, -R3 ;  /* 0x000000ffff037224 */ /* 0x000fe200078e0a03 */
[C---:B-1----:R-:W-:Y:S01]  /*8450*/  IADD3 R9, R246.reuse, 0x130, RZ ;  /* 0x00000130f6097810 */ /* 0x042fe20007ffe0ff */
[C---:B------:R-:W-:Y:S01]  /*8460*/  IMAD R181, R251.reuse, R0, R181 ;  /* 0x00000000fbb57224 */ /* 0x040fe200078e02b5 */
[----:B------:R-:W-:Y:S01]  /*8470*/  IABS R178, R7 ;  /* 0x0000000700b27213 */ /* 0x000fe20000000000 */
[----:B------:R-:W-:Y:S01]  /*8480*/  IMAD.MOV R5, RZ, RZ, -R5 ;  /* 0x000000ffff057224 */ /* 0x000fe200078e0a05 */
[C---:B---3--:R-:W-:Y:S01]  /*8490*/  IADD3 R8, R246.reuse, 0x131, RZ ;  /* 0x00000131f6087810 */ /* 0x048fe20007ffe0ff */
[----:B------:R1:W-:Y:S01]  /*84a0*/  STL [R1+0x5d44], R10 ;  /* 0x005d440a01007387 */ /* 0x0003e20000100800 */
[----:B--2---:R-:W-:Y:S01]  /*84b0*/  IADD3 R6, R246, 0x133, RZ ;  /* 0x00000133f6067810 */ /* 0x004fe20007ffe0ff */
[----:B------:R-:W-:Y:S01]  /*84c0*/  IMAD.HI.U32 R0, R252, R176, RZ ;  /* 0x000000b0fc007227 */ /* 0x000fe200078e00ff */
[----:B------:R-:W-:Y:S01]  /*84d0*/  IADD3 R7, R246, 0x132, RZ ;  /* 0x00000132f6077810 */ /* 0x000fe20007ffe0ff */
[----:B------:R2:W-:Y:S01]  /*84e0*/  STL [R1+0x5d58], R9 ;  /* 0x005d580901007387 */ /* 0x0005e20000100800 */
[----:B------:R-:W-:Y:S01]  /*84f0*/  IABS R172, R6 ;  /* 0x0000000600ac7213 */ /* 0x000fe20000000000 */
[----:B------:R-:W-:Y:S01]  /*8500*/  IMAD R189, R251, R3, R189 ;  /* 0x00000003fbbd7224 */ /* 0x000fe200078e02bd */
[----:B------:R-:W-:Y:S01]  /*8510*/  IADD3 R0, -R0, RZ, RZ ;  /* 0x000000ff00007210 */ /* 0x000fe20007ffe1ff */
[----:B------:R-:W-:Y:S01]  /*8520*/  IMAD.HI.U32 R3, R252, R184, RZ ;  /* 0x000000b8fc037227 */ /* 0x000fe200078e00ff */
[----:B------:R-:W-:Y:S01]  /*8530*/  STL [R1+0x5d60], R8 ;  /* 0x005d600801007387 */ /* 0x000fe20000100800 */
[----:B-1----:R-:W-:-:S02]  /*8540*/  IADD3 R10, R246, 0x134, RZ ;  /* 0x00000134f60a7810 */ /* 0x002fc40007ffe0ff */
[C---:B------:R-:W-:Y:S01]  /*8550*/  IMAD R177, R251.reuse, R5, R177 ;  /* 0x00000005fbb17224 */ /* 0x040fe200078e02b1 */
[----:B------:R-:W-:Y:S01]  /*8560*/  STL [R1+0x5d5c], R7 ;  /* 0x005d5c0701007387 */ /* 0x000fe20000100800 */
[----:B------:R-:W-:Y:S01]  /*8570*/  IMAD.HI.U32 R5, R252, R172, RZ ;  /* 0x000000acfc057227 */ /* 0x000fe200078e00ff */
[----:B------:R-:W-:Y:S02]  /*8580*/  IABS R175, R9 ;  /* 0x0000000900af7213 */ /* 0x000fe40000000000 */
[----:B------:R1:W-:Y:S01]  /*8590*/  STL [R1+0x5d68], R6 ;  /* 0x005d680601007387 */ /* 0x0003e20000100800 */
[----:B------:R-:W-:Y:S01]  /*85a0*/  IMAD.MOV R3, RZ, RZ, -R3 ;  /* 0x000000ffff037224 */ /* 0x000fe200078e0a03 */
[----:B------:R-:W-:Y:S01]  /*85b0*/  IABS R171, R10 ;  /* 0x0000000a00ab7213 */ /* 0x000fe20000000000 */
[----:B------:R-:W-:Y:S01]  /*85c0*/  IMAD.MOV R5, RZ, RZ, -R5 ;  /* 0x000000ffff057224 */ /* 0x000fe200078e0a05 */
[----:B------:R-:W-:Y:S01]  /*85d0*/  IABS R174, R8 ;  /* 0x0000000800ae7213 */ /* 0x000fe20000000000 */
[C---:B------:R-:W-:Y:S01]  /*85e0*/  IMAD R184, R251.reuse, R3, R184 ;  /* 0x00000003fbb87224 */ /* 0x040fe200078e02b8 */
[C---:B--2---:R-:W-:Y:S01]  /*85f0*/  IADD3 R9, R246.reuse, 0x135, RZ ;  /* 0x00000135f6097810 */ /* 0x044fe20007ffe0ff */
[C---:B------:R-:W-:Y:S01]  /*8600*/  IMAD R176, R251.reuse, R0, R176 ;  /* 0x00000000fbb07224 */ /* 0x040fe200078e02b0 */
[----:B------:R-:W-:Y:S01]  /*8610*/  IABS R173, R7 ;  /* 0x0000000700ad7213 */ /* 0x000fe20000000000 */
[----:B------:R2:W-:Y:S01]  /*8620*/  STL [R1+0x5d64], R10 ;  /* 0x005d640a01007387 */ /* 0x0005e20000100800 */
[----:B-1----:R-:W-:Y:S01]  /*8630*/  IADD3 R6, R246, 0x138, RZ ;  /* 0x00000138f6067810 */ /* 0x002fe20007ffe0ff */
        /* <DEDUP_REMOVED lines=9> */
[----:B--2---:R-:W-:Y:S01]  /*86d0*/  IADD3 R10, R246, 0x139, RZ ;  /* 0x00000139f60a7810 */ /* 0x004fe20007ffe0ff */
        /* <DEDUP_REMOVED lines=9> */
[----:B-1----:R-:W-:Y:S01]  /*8770*/  IADD3 R9, R246, 0x13a, RZ ;  /* 0x0000013af6097810 */ /* 0x002fe20007ffe0ff */
[----:B------:R1:W-:Y:S01]  /*8780*/  STL [R1+0x5d80], R10 ;  /* 0x005d800a01007387 */ /* 0x0003e20000100800 */
[----:B------:R-:W-:Y:S01]  /*8790*/  IABS R168, R7 ;  /* 0x0000000700a87213 */ /* 0x000fe20000000000 */
[----:B------:R-:W-:Y:S01]  /*87a0*/  IMAD.HI.U32 R0, R252, R166, RZ ;  /* 0x000000a6fc007227 */ /* 0x000fe200078e00ff */
[C---:B--2---:R-:W-:Y:S01]  /*87b0*/  IADD3 R6, R246.reuse, 0x13d, RZ ;  /* 0x0000013df6067810 */ /* 0x044fe20007ffe0ff */
        /* <DEDUP_REMOVED lines=8> */
[----:B-1----:R-:W-:Y:S01]  /*8840*/  IADD3 R10, R246, 0x13e, RZ ;  /* 0x0000013ef60a7810 */ /* 0x002fe20007ffe0ff */
        /* <DEDUP_REMOVED lines=8> */
[C---:B--2---:R-:W-:Y:S01]  /*88d0*/  IADD3 R9, R246.reuse, 0x13f, RZ ;  /* 0x0000013ff6097810 */ /* 0x044fe20007ffe0ff */
[C---:B------:R-:W-:Y:S01]  /*88e0*/  IMAD R166, R251.reuse, R0, R166 ;  /* 0x00000000fba67224 */ /* 0x040fe200078e02a6 */
[----:B------:R-:W-:Y:S01]  /*88f0*/  IABS R163, R7 ;  /* 0x0000000700a37213 */ /* 0x000fe20000000000 */
[----:B------:R-:W-:Y:S01]  /*8900*/  IMAD.MOV R5, RZ, RZ, -R5 ;  /* 0x000000ffff057224 */ /* 0x000fe200078e0a05 */
[C---:B---3--:R-:W-:Y:S01]  /*8910*/  IADD3 R8, R246.reuse, 0x140, RZ ;  /* 0x00000140f6087810 */ /* 0x048fe20007ffe0ff */
[----:B------:R2:W-:Y:S01]  /*8920*/  STL [R1+0x5d88], R10 ;  /* 0x005d880a01007387 */ /* 0x0005e20000100800 */
[----:B-1----:R-:W-:Y:S01]  /*8930*/  IADD3 R6, R246, 0x142, RZ ;  /* 0x00000142f6067810 */ /* 0x002fe20007ffe0ff */
        /* <DEDUP_REMOVED lines=8> */
[----:B--2---:R-:W-:-:S02]  /*89c0*/  IADD3 R10, R246, 0x143, RZ ;  /* 0x00000143f60a7810 */ /* 0x004fc40007ffe0ff */
        /* <DEDUP_REMOVED lines=576> */
[----:B------:R-:W-:Y:S01]  /*add0*/  IMAD.MOV R4, RZ, RZ, -R4 ;  /* 0x000000ffff047224 */ /* 0x000fe200078e0a04 */
[----:B------:R-:W-:Y:S01]  /*ade0*/  STL [R1+0x5fe4], R7 ;  /* 0x005fe40701007387 */ /* 0x000fe20000100800 */
[C---:B------:R-:W-:Y:S01]  /*adf0*/  IMAD R42, R251.reuse, R5, R42 ;  /* 0x00000005fb2a7224 */ /* 0x040fe200078e022a */
[----:B------:R-:W-:Y:S01]  /*ae00*/  IABS R40, R9 ;  /* 0x0000000900287213 */ /* 0x000fe20000000000 */
[----:B------:R-:W-:Y:S01]  /*ae10*/  IMAD.MOV R2, RZ, RZ, -R2 ;  /* 0x000000ffff027224 */ /* 0x000fe200078e0a02 */
[----:B------:R2:W-:Y:S01]  /*ae20*/  STL [R1+0x5fe8], R6 ;  /* 0x005fe80601007387 */ /* 0x0005e20000100800 */
[----:B------:R-:W-:Y:S01]  /*ae30*/  IMAD.HI.U32 R5, R252, R37, RZ ;  /* 0x00000025fc057227 */ /* 0x000fe200078e00ff */
[----:B------:R-:W-:Y:S02]  /*ae40*/  IABS R36, R10 ;  /* 0x0000000a00247213 */ /* 0x000fe40000000000 */
[----:B------:R-:W-:Y:S01]  /*ae50*/  IABS R39, R8 ;  /* 0x0000000800277213 */ /* 0x000fe20000000000 */
[----:B------:R-:W-:Y:S01]  /*ae60*/  IMAD.MOV R3, RZ, RZ, -R3 ;  /* 0x000000ffff037224 */ /* 0x000fe200078e0a03 */
[----:B-1----:R-:W-:Y:S01]  /*ae70*/  IADD3 R9, R246, 0x1bc, RZ ;  /* 0x000001bcf6097810 */ /* 0x002fe20007ffe0ff */
[C---:B------:R-:W-:Y:S01]  /*ae80*/  IMAD R208, R251.reuse, R4, R208 ;  /* 0x00000004fbd07224 */ /* 0x040fe200078e02d0 */
[----:B------:R-:W-:Y:S01]  /*ae90*/  IABS R38, R7 ;  /* 0x0000000700267213 */ /* 0x000fe20000000000 */
[----:B------:R-:W-:Y:S01]  /*aea0*/  IMAD.HI.U32 R4, R252, R203, RZ ;  /* 0x000000cbfc047227 */ /* 0x000fe200078e00ff */
[C---:B--2---:R-:W-:Y:S01]  /*aeb0*/  IADD3 R6, R246.reuse, 0x1bf, RZ ;  /* 0x000001bff6067810 */ /* 0x044fe20007ffe0ff */
[----:B------:R1:W-:Y:S01]  /*aec0*/  STL [R1+0x5fdc], R10 ;  /* 0x005fdc0a01007387 */ /* 0x0003e20000100800 */
[C---:B------:R-:W-:Y:S01]  /*aed0*/  IADD3 R8, R246.reuse, 0x1bd, RZ ;  /* 0x000001bdf6087810 */ /* 0x040fe20007ffe0ff */
[----:B------:R-:W-:Y:S01]  /*aee0*/  IMAD R205, R251, R2, R205 ;  /* 0x00000002fbcd7224 */ /* 0x000fe200078e02cd */
[----:B------:R-:W-:Y:S01]  /*aef0*/  IADD3 R7, R246, 0x1be, RZ ;  /* 0x000001bef6077810 */ /* 0x000fe20007ffe0ff */
[----:B------:R-:W-:Y:S01]  /*af00*/  IMAD.MOV R5, RZ, RZ, -R5 ;  /* 0x000000ffff057224 */ /* 0x000fe200078e0a05 */
[----:B------:R-:W-:Y:S01]  /*af10*/  IABS R32, R6 ;  /* 0x0000000600207213 */ /* 0x000fe20000000000 */
[----:B------:R-:W-:Y:S01]  /*af20*/  IMAD.HI.U32 R2, R252, R200, RZ ;  /* 0x000000c8fc027227 */ /* 0x000fe200078e00ff */
[----:B------:R2:W-:Y:S01]  /*af30*/  STL [R1+0x5fec], R9 ;  /* 0x005fec0901007387 */ /* 0x0005e20000100800 */
[----:B------:R-:W-:-:S02]  /*af40*/  IADD3 R4, -R4, RZ, RZ ;  /* 0x000000ff04047210 */ /* 0x000fc40007ffe1ff */
[C---:B------:R-:W-:Y:S01]  /*af50*/  IMAD R49, R251.reuse, R3, R49 ;  /* 0x00000003fb317224 */ /* 0x040fe200078e0231 */
[----:B-1----:R-:W-:Y:S01]  /*af60*/  IADD3 R10, R246, 0x1c0, RZ ;  /* 0x000001c0f60a7810 */ /* 0x002fe20007ffe0ff */
[C---:B------:R-:W-:Y:S01]  /*af70*/  IMAD R41, R251.reuse, R0, R41 ;  /* 0x00000000fb297224 */ /* 0x040fe200078e0229 */
[----:B------:R-:W-:Y:S01]  /*af80*/  STL [R1+0x5ff8], R8 ;  /* 0x005ff80801007387 */ /* 0x000fe20000100800 */
[----:B------:R-:W-:Y:S01]  /*af90*/  IMAD.HI.U32 R3, R252, R44, RZ ;  /* 0x0000002cfc037227 */ /* 0x000fe200078e00ff */
[----:B------:R-:W-:Y:S02]  /*afa0*/  IADD3 R2, -R2, RZ, RZ ;  /* 0x000000ff02027210 */ /* 0x000fe40007ffe1ff */
[----:B------:R-:W-:Y:S01]  /*afb0*/  STL [R1+0x5ffc], R7 ;  /* 0x005ffc0701007387 */ /* 0x000fe20000100800 */
[C---:B------:R-:W-:Y:S01]  /*afc0*/  IMAD.HI.U32 R0, R252.reuse, R36, RZ ;  /* 0x00000024fc007227 */ /* 0x040fe200078e00ff */
[----:B------:R-:W-:Y:S02]  /*afd0*/  IABS R35, R9 ;  /* 0x0000000900237213 */ /* 0x000fe40000000000 */
[----:B------:R1:W-:Y:S01]  /*afe0*/  STL [R1+0x6008], R6 ;  /* 0x0060080601007387 */ /* 0x0003e20000100800 */
[----:B------:R-:W-:Y:S01]  /*aff0*/  IMAD R37, R251, R5, R37 ;  /* 0x00000005fb257224 */ /* 0x000fe200078e0225 */
[----:B------:R-:W-:Y:S01]  /*b000*/  IABS R31, R10 ;  /* 0x0000000a001f7213 */ /* 0x000fe20000000000 */
[----:B------:R-:W-:Y:S01]  /*b010*/  IMAD.HI.U32 R5, R252, R32, RZ ;  /* 0x00000020fc057227 */ /* 0x000fe200078e00ff */
[----:B------:R-:W-:Y:S01]  /*b020*/  IADD3 R3, -R3, RZ, RZ ;  /* 0x000000ff03037210 */ /* 0x000fe20007ffe1ff */
[----:B------:R3:W-:Y:S01]  /*b030*/  STL [R1+0x6004], R10 ;  /* 0x0060040a01007387 */ /* 0x0007e20000100800 */
[----:B------:R-:W-:Y:S01]  /*b040*/  IABS R34, R8 ;  /* 0x0000000800227213 */ /* 0x000fe20000000000 */
[----:B------:R-:W-:Y:S01]  /*b050*/  IMAD.MOV R0, RZ, RZ, -R0 ;  /* 0x000000ffff007224 */ /* 0x000fe200078e0a00 */
[C---:B--2---:R-:W-:Y:S01]  /*b060*/  IADD3 R9, R246.reuse, 0x1c1, RZ ;  /* 0x000001c1f6097810 */ /* 0x044fe20007ffe0ff */
[C---:B------:R-:W-:Y:S01]  /*b070*/  IMAD R203, R251.reuse, R4, R203 ;  /* 0x00000004fbcb7224 */ /* 0x040fe200078e02cb */
[----:B-1----:R-:W-:Y:S01]  /*b080*/  IADD3 R6, R246, 0x1c4, RZ ;  /* 0x000001c4f6067810 */ /* 0x002fe20007ffe0ff */
[C---:B------:R-:W-:Y:S01]  /*b090*/  IMAD R36, R251.reuse, R0, R36 ;  /* 0x00000000fb247224 */ /* 0x040fe200078e0224 */
[----:B------:R-:W-:Y:S01]  /*b0a0*/  IABS R33, R7 ;  /* 0x0000000700217213 */ /* 0x000fe20000000000 */
[----:B------:R-:W-:Y:S01]  /*b0b0*/  IMAD.HI.U32 R4, R252, R198, RZ ;  /* 0x000000c6fc047227 */ /* 0x000fe200078e00ff */
[C---:B------:R-:W-:Y:S01]  /*b0c0*/  IADD3 R8, R246.reuse, 0x1c2, RZ ;  /* 0x000001c2f6087810 */ /* 0x040fe20007ffe0ff */
[----:B------:R1:W-:Y:S01]  /*b0d0*/  STL [R1+0x600c], R9 ;  /* 0x00600c0901007387 */ /* 0x0003e20000100800 */
[----:B------:R-:W-:Y:S01]  /*b0e0*/  IADD3 R7, R246, 0x1c3, RZ ;  /* 0x000001c3f6077810 */ /* 0x000fe20007ffe0ff */
[----:B------:R-:W-:Y:S01]  /*b0f0*/  IMAD R200, R251, R2, R200 ;  /* 0x00000002fbc87224 */ /* 0x000fe200078e02c8 */
[----:B------:R-:W-:Y:S01]  /*b100*/  IADD3 R5, -R5, RZ, RZ ;  /* 0x000000ff05057210 */ /* 0x000fe20007ffe1ff */
[----:B------:R-:W-:Y:S01]  /*b110*/  IMAD.HI.U32 R0, R252, R31, RZ ;  /* 0x0000001ffc007227 */ /* 0x000fe200078e00ff */
[----:B------:R-:W-:Y:S01]  /*b120*/  IABS R27, R6 ;  /* 0x00000006001b7213 */ /* 0x000fe20000000000 */
[----:B------:R2:W-:Y:S01]  /*b130*/  STL [R1+0x6014], R8 ;  /* 0x0060140801007387 */ /* 0x0005e20000100800 */
[----:B---3--:R-:W-:Y:S01]  /*b140*/  IADD3 R10, R246, 0x1c5, RZ ;  /* 0x000001c5f60a7810 */ /* 0x008fe20007ffe0ff */
        /* <DEDUP_REMOVED lines=9> */
[----:B------:R-:W-:Y:S01]  /*b1e0*/  IMAD.MOV R4, RZ, RZ, -R4 ;  /* 0x000000ffff047224 */ /* 0x000fe200078e0a04 */
[----:B------:R-:W-:Y:S01]  /*b1f0*/  IABS R28, R7 ;  /* 0x00000007001c7213 */ /* 0x000fe20000000000 */
[----:B------:R-:W-:Y:S01]  /*b200*/  IMAD R32, R251, R5, R32 ;  /* 0x00000005fb207224 */ /* 0x000fe200078e0220 */
[C---:B--2---:R-:W-:Y:S01]  /*b210*/  IADD3 R8, R246.reuse, 0x1c7, RZ ;  /* 0x000001c7f6087810 */ /* 0x044fe20007ffe0ff */
[----:B------:R-:W-:Y:S01]  /*b220*/  IMAD.MOV R0, RZ, RZ, -R0 ;  /* 0x000000ffff007224 */ /* 0x000fe200078e0a00 */
[C---:B---3--:R-:W-:Y:S01]  /*b230*/  IADD3 R7, R246.reuse, 0x1c8, RZ ;  /* 0x000001c8f6077810 */ /* 0x048fe20007ffe0ff */
[----:B------:R-:W-:Y:S01]  /*b240*/  IMAD.MOV R2, RZ, RZ, -R2 ;  /* 0x000000ffff027224 */ /* 0x000fe200078e0a02 */
[----:B----4-:R-:W-:Y:S01]  /*b250*/  IADD3 R6, R246, 0x1c9, RZ ;  /* 0x000001c9f6067810 */ /* 0x010fe20007ffe0ff */
[----:B------:R-:W-:Y:S01]  /*b260*/  IMAD.HI.U32 R5, R252, R27, RZ ;  /* 0x0000001bfc057227 */ /* 0x000fe200078e00ff */
[----:B------:R1:W-:Y:S01]  /*b270*/  STL [R1+0x6020], R10 ;  /* 0x0060200a01007387 */ /* 0x0003e20000100800 */
[----:B------:R-:W-:-:S02]  /*b280*/  IABS R25, R9 ;  /* 0x0000000900197213 */ /* 0x000fc40000000000 */
[----:B------:R-:W-:Y:S01]  /*b290*/  IMAD.MOV R3, RZ, RZ, -R3 ;  /* 0x000000ffff037224 */ /* 0x000fe200078e0a03 */
[----:B------:R-:W-:Y:S01]  /*b2a0*/  IABS R22, R6 ;  /* 0x0000000600167213 */ /* 0x000fe20000000000 */
[C---:B------:R-:W-:Y:S01]  /*b2b0*/  IMAD R198, R251.reuse, R4, R198 ;  /* 0x00000004fbc67224 */ /* 0x040fe200078e02c6 */
[----:B------:R2:W-:Y:S01]  /*b2c0*/  STL [R1+0x602c], R9 ;  /* 0x00602c0901007387 */ /* 0x0005e20000100800 */
[C---:B------:R-:W-:Y:S01]  /*b2d0*/  IMAD R31, R251.reuse, R0, R31 ;  /* 0x00000000fb1f7224 */ /* 0x040fe200078e021f */
[----:B------:R-:W-:Y:S01]  /*b2e0*/  IABS R24, R8 ;  /* 0x0000000800187213 */ /* 0x000fe20000000000 */
[----:B------:R-:W-:Y:S01]  /*b2f0*/  IMAD.HI.U32 R4, R252, R193, RZ ;  /* 0x000000c1fc047227 */ /* 0x000fe200078e00ff */
[----:B------:R3:W-:Y:S01]  /*b300*/  STL [R1+0x6030], R8 ;  /* 0x0060300801007387 */ /* 0x0007e20000100800 */
[----:B-1----:R-:W-:Y:S02]  /*b310*/  IADD3 R10, R246, 0x1ca, RZ ;  /* 0x000001caf60a7810 */ /* 0x002fe40007ffe0ff */
[----:B------:R-:W-:Y:S01]  /*b320*/  IMAD R195, R251, R2, R195 ;  /* 0x00000002fbc37224 */ /* 0x000fe200078e02c3 */
[----:B------:R-:W-:Y:S01]  /*b330*/  STL [R1+0x6044], R7 ;  /* 0x0060440701007387 */ /* 0x000fe20000100800 */
[----:B------:R-:W-:Y:S01]  /*b340*/  IMAD.MOV R5, RZ, RZ, -R5 ;  /* 0x000000ffff057224 */ /* 0x000fe200078e0a05 */
[----:B------:R-:W-:Y:S01]  /*b350*/  IABS R21, R10 ;  /* 0x0000000a00157213 */ /* 0x000fe20000000000 */
[----:B------:R-:W-:Y:S01]  /*b360*/  IMAD.HI.U32 R0, R252, R26, RZ ;  /* 0x0000001afc007227 */ /* 0x000fe200078e00ff */
[----:B------:R1:W-:Y:S01]  /*b370*/  STL [R1+0x6048], R6 ;  /* 0x0060480601007387 */ /* 0x0003e20000100800 */
[----:B--2---:R-:W-:-:S02]  /*b380*/  IADD3 R9, R246, 0x1cb, RZ ;  /* 0x000001cbf6097810 */ /* 0x004fc40007ffe0ff */
[----:B------:R-:W-:Y:S01]  /*b390*/  IMAD.HI.U32 R2, R252, R190, RZ ;  /* 0x000000befc027227 */ /* 0x000fe200078e00ff */
[----:B------:R-:W-:Y:S01]  /*b3a0*/  IADD3 R0, -R0, RZ, RZ ;  /* 0x000000ff00007210 */ /* 0x000fe20007ffe1ff */
[----:B------:R2:W-:Y:S01]  /*b3b0*/  STL [R1+0x6038], R10 ;  /* 0x0060380a01007387 */ /* 0x0005e20000100800 */
[----:B------:R-:W-:Y:S01]  /*b3c0*/  IABS R23, R7 ;  /* 0x0000000700177213 */ /* 0x000fe20000000000 */
[C---:B------:R-:W-:Y:S01]  /*b3d0*/  IMAD R39, R251.reuse, R3, R39 ;  /* 0x00000003fb277224 */ /* 0x040fe200078e0227 */
[----:B---3--:R-:W-:Y:S01]  /*b3e0*/  IADD3 R8, R246, 0x1cc, RZ ;  /* 0x000001ccf6087810 */ /* 0x008fe20007ffe0ff */
[----:B------:R-:W-:Y:S01]  /*b3f0*/  IMAD.HI.U32 R3, R252, R34, RZ ;  /* 0x00000022fc037227 */ /* 0x000fe200078e00ff */
[C---:B-1----:R-:W-:Y:S01]  /*b400*/  IADD3 R6, R246.reuse, 0x1ce, RZ ;  /* 0x000001cef6067810 */ /* 0x042fe20007ffe0ff */
[----:B------:R1:W-:Y:S01]  /*b410*/  STL [R1+0x603c], R9 ;  /* 0x00603c0901007387 */ /* 0x0003e20000100800 */
[C---:B------:R-:W-:Y:S01]  /*b420*/  IADD3 R7, R246.reuse, 0x1cd, RZ ;  /* 0x000001cdf6077810 */ /* 0x040fe20007ffe0ff */
[----:B------:R-:W-:Y:S01]  /*b430*/  IMAD.MOV R4, RZ, RZ, -R4 ;  /* 0x000000ffff047224 */ /* 0x000fe200078e0a04 */
[----:B------:R-:W-:Y:S01]  /*b440*/  IABS R17, R6 ;  /* 0x0000000600117213 */ /* 0x000fe20000000000 */
[----:B------:R-:W-:Y:S01]  /*b450*/  IMAD R27, R251, R5, R27 ;  /* 0x00000005fb1b7224 */ /* 0x000fe200078e021b */
[----:B--2---:R-:W-:Y:S01]  /*b460*/  IADD3 R10, R246, 0x1cf, RZ ;  /* 0x000001cff60a7810 */ /* 0x004fe20007ffe0ff */
[----:B------:R-:W-:Y:S01]  /*b470*/  IMAD.MOV R2, RZ, RZ, -R2 ;  /* 0x000000ffff027224 */ /* 0x000fe200078e0a02 */
[----:B------:R-:W-:Y:S01]  /*b480*/  STL [R1+0x6050], R8 ;  /* 0x0060500801007387 */ /* 0x000fe20000100800 */
[----:B------:R-:W-:Y:S01]  /*b490*/  IMAD.HI.U32 R5, R252, R22, RZ ;  /* 0x00000016fc057227 */ /* 0x000fe200078e00ff */
[----:B------:R-:W-:-:S02]  /*b4a0*/  IABS R16, R10 ;  /* 0x0000000a00107213 */ /* 0x000fc40000000000 */
[----:B------:R-:W-:Y:S01]  /*b4b0*/  STL [R1+0x605c], R7 ;  /* 0x00605c0701007387 */ /* 0x000fe20000100800 */
[----:B------:R-:W-:Y:S01]  /*b4c0*/  IMAD.MOV R3, RZ, RZ, -R3 ;  /* 0x000000ffff037224 */ /* 0x000fe200078e0a03 */
[----:B------:R-:W-:Y:S01]  /*b4d0*/  IABS R20, R9 ;  /* 0x0000000900147213 */ /* 0x000fe20000000000 */
[C---:B------:R-:W-:Y:S01]  /*b4e0*/  IMAD R193, R251.reuse, R4, R193 ;  /* 0x00000004fbc17224 */ /* 0x040fe200078e02c1 */
[----:B------:R2:W-:Y:S01]  /*b4f0*/  STL [R1+0x6064], R6 ;  /* 0x0060640601007387 */ /* 0x0005e20000100800 */
[----:B------:R-:W-:Y:S01]  /*b500*/  IMAD.HI.U32 R4, R252, R188, RZ ;  /* 0x000000bcfc047227 */ /* 0x000fe200078e00ff */
[----:B------:R-:W-:Y:S02]  /*b510*/  IABS R19, R8 ;  /* 0x0000000800137213 */ /* 0x000fe40000000000 */
[----:B-1----:R-:W-:Y:S01]  /*b520*/  IADD3 R9, R246, 0x1d0, RZ ;  /* 0x000001d0f6097810 */ /* 0x002fe20007ffe0ff */
[C---:B------:R-:W-:Y:S01]  /*b530*/  IMAD R190, R251.reuse, R2, R190 ;  /* 0x00000002fbbe7224 */ /* 0x040fe200078e02be */
[----:B------:R-:W-:Y:S01]  /*b540*/  IADD3 R4, -R4, RZ, RZ ;  /* 0x000000ff04047210 */ /* 0x000fe20007ffe1ff */
[----:B------:R-:W-:Y:S01]  /*b550*/  IMAD.MOV R5, RZ, RZ, -R5 ;  /* 0x000000ffff057224 */ /* 0x000fe200078e0a05 */
[----:B------:R-:W-:Y:S01]  /*b560*/  IABS R18, R7 ;  /* 0x0000000700127213 */ /* 0x000fe20000000000 */
[----:B------:R-:W-:Y:S01]  /*b570*/  IMAD.HI.U32 R2, R252, R185, RZ ;  /* 0x000000b9fc027227 */ /* 0x000fe200078e00ff */
[C---:B--2---:R-:W-:Y:S01]  /*b580*/  IADD3 R6, R246.reuse, 0x1d3, RZ ;  /* 0x000001d3f6067810 */ /* 0x044fe20007ffe0ff */
[----:B------:R-:W-:Y:S01]  /*b590*/  STL [R1+0x604c], R10 ;  /* 0x00604c0a01007387 */ /* 0x000fe20000100800 */
[----:B------:R-:W-:Y:S01]  /*b5a0*/  IADD3 R8, R246, 0x1d1, RZ ;  /* 0x000001d1f6087810 */ /* 0x000fe20007ffe0ff */
[C---:B------:R-:W-:Y:S01]  /*b5b0*/  IMAD R34, R251.reuse, R3, R34 ;  /* 0x00000003fb227224 */ /* 0x040fe200078e0222 */
[----:B------:R-:W-:Y:S01]  /*b5c0*/  IADD3 R2, -R2, RZ, RZ ;  /* 0x000000ff02027210 */ /* 0x000fe20007ffe1ff */
[----:B------:R-:W-:Y:S01]  /*b5d0*/  IMAD R26, R251, R0, R26 ;  /* 0x00000000fb1a7224 */ /* 0x000fe200078e021a */
[----:B------:R-:W-:Y:S01]  /*b5e0*/  IABS R12, R6 ;  /* 0x00000006000c7213 */ /* 0x000fe20000000000 */
[----:B------:R-:W-:Y:S01]  /*b5f0*/  IMAD.HI.U32 R3, R252, R29, RZ ;  /* 0x0000001dfc037227 */ /* 0x000fe200078e00ff */
[----:B------:R-:W-:Y:S01]  /*b600*/  IADD3 R7, R246, 0x1d2, RZ ;  /* 0x000001d2f6077810 */ /* 0x000fe20007ffe0ff */
[----:B------:R-:W-:Y:S01]  /*b610*/  STL [R1+0x6068], R9 ;  /* 0x0060680901007387 */ /* 0x000fe20000100800 */
[----:B------:R-:W-:Y:S01]  /*b620*/  IABS R14, R8 ;  /* 0x00000008000e7213 */ /* 0x000fe20000000000 */
[C---:B------:R-:W-:Y:S01]  /*b630*/  IMAD.HI.U32 R0, R252.reuse, R21, RZ ;  /* 0x00000015fc007227 */ /* 0x040fe200078e00ff */
[----:B------:R-:W-:Y:S01]  /*b640*/  IADD3 R3, -R3, RZ, RZ ;  /* 0x000000ff03037210 */ /* 0x000fe20007ffe1ff */
[----:B------:R1:W-:Y:S01]  /*b650*/  STL [R1+0x606c], R8 ;  /* 0x00606c0801007387 */ /* 0x0003e20000100800 */
[----:B------:R-:W-:Y:S01]  /*b660*/  IABS R13, R7 ;  /* 0x00000007000d7213 */ /* 0x000fe20000000000 */
[----:B------:R-:W-:Y:S01]  /*b670*/  IMAD R22, R251, R5, R22 ;  /* 0x00000005fb167224 */ /* 0x000fe200078e0216 */
[----:B------:R-:W-:Y:S01]  /*b680*/  IABS R15, R9 ;  /* 0x00000009000f7213 */ /* 0x000fe20000000000 */
[----:B------:R-:W-:Y:S01]  /*b690*/  IMAD.HI.U32 R5, R252, R17, RZ ;  /* 0x00000011fc057227 */ /* 0x000fe200078e00ff */
[----:B------:R2:W-:Y:S03]  /*b6a0*/  STL [R1+0x6074], R7 ;  /* 0x0060740701007387 */ /* 0x0005e60000100800 */
[----:B------:R-:W-:Y:S01]  /*b6b0*/  IMAD.MOV R0, RZ, RZ, -R0 ;  /* 0x000000ffff007224 */ /* 0x000fe200078e0a00 */
[----:B------:R-:W-:Y:S01]  /*b6c0*/  IADD3 R5, -R5, RZ, RZ ;  /* 0x000000ff05057210 */ /* 0x000fe20007ffe1ff */
[C---:B------:R-:W-:Y:S01]  /*b6d0*/  IMAD R188, R251.reuse, R4, R188 ;  /* 0x00000004fbbc7224 */ /* 0x040fe200078e02bc */
[----:B-1----:R-:W-:Y:S01]  /*b6e0*/  IADD3 R8, R246, 0x1d4, RZ ;  /* 0x000001d4f6087810 */ /* 0x002fe20007ffe0ff */
[----:B------:R-:W-:Y:S01]  /*b6f0*/  IMAD R21, R251, R0, R21 ;  /* 0x00000000fb157224 */ /* 0x000fe200078e0215 */
[----:B------:R1:W-:Y:S01]  /*b700*/  STL [R1+0x6080], R6 ;  /* 0x0060800601007387 */ /* 0x0003e20000100800 */
[----:B------:R-:W-:Y:S01]  /*b710*/  IMAD.HI.U32 R4, R252, R183, RZ ;  /* 0x000000b7fc047227 */ /* 0x000fe200078e00ff */
[----:B--2---:R-:W-:-:S02]  /*b720*/  IADD3 R7, R246, 0x1d5, RZ ;  /* 0x000001d5f6077810 */ /* 0x004fc40007ffe0ff */
[----:B------:R-:W-:Y:S01]  /*b730*/  IABS R11, R8 ;  /* 0x00000008000b7213 */ /* 0x000fe20000000000 */
[C---:B------:R-:W-:Y:S01]  /*b740*/  IMAD R185, R251.reuse, R2, R185 ;  /* 0x00000002fbb97224 */ /* 0x040fe200078e02b9 */
[----:B------:R2:W-:Y:S01]  /*b750*/  STL [R1+0x607c], R8 ;  /* 0x00607c0801007387 */ /* 0x0005e20000100800 */
[----:B------:R-:W-:Y:S01]  /*b760*/  IMAD.HI.U32 R0, R252, R16, RZ ;  /* 0x00000010fc007227 */ /* 0x000fe200078e00ff */
[----:B------:R-:W-:Y:S02]  /*b770*/  IABS R10, R7 ;  /* 0x00000007000a7213 */ /* 0x000fe40000000000 */
[----:B-1----:R-:W-:Y:S01]  /*b780*/  IADD3 R6, R246, 0x1d6, RZ ;  /* 0x000001d6f6067810 */ /* 0x002fe20007ffe0ff */
[C---:B------:R-:W-:Y:S01]  /*b790*/  IMAD.HI.U32 R2, R252.reuse, R180, RZ ;  /* 0x000000b4fc027227 */ /* 0x040fe200078e00ff */
[----:B------:R-:W-:Y:S02]  /*b7a0*/  STL [R1+0x6084], R7 ;  /* 0x0060840701007387 */ /* 0x000fe40000100800 */
[----:B------:R-:W-:Y:S01]  /*b7b0*/  IABS R9, R6 ;  /* 0x0000000600097213 */ /* 0x000fe20000000000 */
[----:B------:R-:W-:Y:S01]  /*b7c0*/  IMAD R29, R251, R3, R29 ;  /* 0x00000003fb1d7224 */ /* 0x000fe200078e021d */
[----:B------:R-:W-:Y:S01]  /*b7d0*/  STL [R1+0x6088], R6 ;  /* 0x0060880601007387 */ /* 0x000fe20000100800 */
[----:B------:R-:W-:-:S04]  /*b7e0*/  IMAD.HI.U32 R3, R252, R24, RZ ;  /* 0x00000018fc037227 */ /* 0x000fc800078e00ff */
[----:B------:R-:W-:Y:S02]  /*b7f0*/  IMAD.MOV R4, RZ, RZ, -R4 ;  /* 0x000000ffff047224 */ /* 0x000fe400078e0a04 */
[----:B------:R-:W-:Y:S02]  /*b800*/  IMAD R17, R251, R5, R17 ;  /* 0x00000005fb117224 */ /* 0x000fe400078e0211 */
[----:B------:R-:W-:Y:S02]  /*b810*/  IMAD.MOV R0, RZ, RZ, -R0 ;  /* 0x000000ffff007224 */ /* 0x000fe400078e0a00 */
[----:B------:R-:W-:Y:S02]  /*b820*/  IMAD.MOV R2, RZ, RZ, -R2 ;  /* 0x000000ffff027224 */ /* 0x000fe400078e0a02 */
[----:B------:R-:W-:-:S04]  /*b830*/  IMAD.HI.U32 R5, R252, R12, RZ ;  /* 0x0000000cfc057227 */ /* 0x000fc800078e00ff */
[----:B------:R-:W-:Y:S02]  /*b840*/  IMAD.MOV R3, RZ, RZ, -R3 ;  /* 0x000000ffff037224 */ /* 0x000fe400078e0a03 */
[C---:B------:R-:W-:Y:S02]  /*b850*/  IMAD R183, R251.reuse, R4, R183 ;  /* 0x00000004fbb77224 */ /* 0x040fe400078e02b7 */
[----:B------:R-:W-:Y:S02]  /*b860*/  IMAD R16, R251, R0, R16 ;  /* 0x00000000fb107224 */ /* 0x000fe400078e0210 */
[----:B------:R-:W-:-:S04]  /*b870*/  IMAD.HI.U32 R4, R252, R178, RZ ;  /* 0x000000b2fc047227 */ /* 0x000fc800078e00ff */
[----:B------:R-:W-:Y:S02]  /*b880*/  IMAD R180, R251, R2, R180 ;  /* 0x00000002fbb47224 */ /* 0x000fe400078e02b4 */
[----:B------:R-:W-:Y:S02]  /*b890*/  IMAD.MOV R0, RZ, RZ, -R5 ;  /* 0x000000ffff007224 */ /* 0x000fe400078e0a05 */
[----:B------:R-:W-:-:S04]  /*b8a0*/  IMAD.HI.U32 R2, R252, R175, RZ ;  /* 0x000000affc027227 */ /* 0x000fc800078e00ff */
[----:B------:R-:W-:Y:S02]  /*b8b0*/  IMAD R24, R251, R3, R24 ;  /* 0x00000003fb187224 */ /* 0x000fe400078e0218 */
[----:B------:R-:W-:-:S04]  /*b8c0*/  IMAD.HI.U32 R3, R252, R19, RZ ;  /* 0x00000013fc037227 */ /* 0x000fc800078e00ff */
[----:B------:R-:W-:Y:S02]  /*b8d0*/  IMAD.MOV R4, RZ, RZ, -R4 ;  /* 0x000000ffff047224 */ /* 0x000fe400078e0a04 */
[C---:B------:R-:W-:Y:S01]  /*b8e0*/  IMAD R12, R251.reuse, R0, R12 ;  /* 0x00000000fb0c7224 */ /* 0x040fe200078e020c */
[----:B------:R-:W-:Y:S01]  /*b8f0*/  IADD3 R0, R246, 0x1d7, RZ ;  /* 0x000001d7f6007810 */ /* 0x000fe20007ffe0ff */
[----:B------:R-:W-:Y:S02]  /*b900*/  IMAD.MOV R2, RZ, RZ, -R2 ;  /* 0x000000ffff027224 */ /* 0x000fe400078e0a02 */
[----:B------:R-:W-:Y:S01]  /*b910*/  IMAD.MOV R3, RZ, RZ, -R3 ;  /* 0x000000ffff037224 */ /* 0x000fe200078e0a03 */
[----:B--2---:R-:W-:Y:S01]  /*b920*/  IABS R8, R0 ;  /* 0x0000000000087213 */ /* 0x004fe20000000000 */
[----:B------:R-:W-:Y:S01]  /*b930*/  IMAD R178, R251, R4, R178 ;  /* 0x00000004fbb27224 */ /* 0x000fe200078e02b2 */
[----:B------:R1:W-:Y:S01]  /*b940*/  STL [R1+0x608c], R0 ;  /* 0x00608c0001007387 */ /* 0x0003e20000100800 */
[----:B------:R-:W-:-:S04]  /*b950*/  IMAD.HI.U32 R4, R252, R173, RZ ;  /* 0x000000adfc047227 */ /* 0x000fc800078e00ff */
[----:B------:R-:W-:Y:S01]  /*b960*/  IMAD R175, R251, R2, R175 ;  /* 0x00000002fbaf7224 */ /* 0x000fe200078e02af */
[----:B------:R-:W-:Y:S01]  /*b970*/  IADD3 R4, -R4, RZ, RZ ;  /* 0x000000ff04047210 */ /* 0x000fe20007ffe1ff */
[----:B------:R-:W-:-:S04]  /*b980*/  IMAD.HI.U32 R2, R252, R170, RZ ;  /* 0x000000aafc027227 */ /* 0x000fc800078e00ff */
[----:B------:R-:W-:Y:S01]  /*b990*/  IMAD R19, R251, R3, R19 ;  /* 0x00000003fb137224 */ /* 0x000fe200078e0213 */
[----:B------:R-:W-:Y:S01]  /*b9a0*/  IADD3 R2, -R2, RZ, RZ ;  /* 0x000000ff02027210 */ /* 0x000fe20007ffe1ff */
[----:B------:R-:W-:-:S04]  /*b9b0*/  IMAD.HI.U32 R3, R252, R13, RZ ;  /* 0x0000000dfc037227 */ /* 0x000fc800078e00ff */
[----:B-1----:R-:W-:-:S04]  /*b9c0*/  IMAD.HI.U32 R0, R252, R11, RZ ;  /* 0x0000000bfc007227 */ /* 0x002fc800078e00ff */
[----:B------:R-:W-:Y:S01]  /*b9d0*/  IMAD.MOV R3, RZ, RZ, -R3 ;  /* 0x000000ffff037224 */ /* 0x000fe200078e0a03 */
[----:B------:R-:W-:Y:S01]  /*b9e0*/  IADD3 R0, -R0, RZ, RZ ;  /* 0x000000ff00007210 */ /* 0x000fe20007ffe1ff */
[C---:B------:R-:W-:Y:S02]  /*b9f0*/  IMAD R173, R251.reuse, R4, R173 ;  /* 0x00000004fbad7224 */ /* 0x040fe400078e02ad */
[C---:B------:R-:W-:Y:S01]  /*ba00*/  IMAD R13, R251.reuse, R3, R13 ;  /* 0x00000003fb0d7224 */ /* 0x040fe200078e020d */
[----:B------:R-:W-:Y:S01]  /*ba10*/  IADD3 R3, R246, 0x1d8, RZ ;  /* 0x000001d8f6037810 */ /* 0x000fe20007ffe0ff */
[C---:B------:R-:W-:Y:S01]  /*ba20*/  IMAD.HI.U32 R4, R252.reuse, R168, RZ ;  /* 0x000000a8fc047227 */ /* 0x040fe200078e00ff */
[----:B------:R-:W1:Y:S02]  /*ba30*/  S2R R211, SR_TID.X ;  /* 0x0000000000d37919 */ /* 0x000e640000002100 */
[----:B------:R-:W-:Y:S01]  /*ba40*/  IABS R7, R3 ;  /* 0x0000000300077213 */ /* 0x000fe20000000000 */
[----:B------:R-:W-:Y:S01]  /*ba50*/  IMAD R170, R251, R2, R170 ;  /* 0x00000002fbaa7224 */ /* 0x000fe200078e02aa */
[----:B------:R-:W-:Y:S01]  /*ba60*/  STL [R1+0x6090], R3 ;  /* 0x0060900301007387 */ /* 0x000fe20000100800 */
[----:B------:R-:W-:-:S04]  /*ba70*/  IMAD.HI.U32 R2, R252, R165, RZ ;  /* 0x000000a5fc027227 */ /* 0x000fc800078e00ff */
[C---:B------:R-:W-:Y:S02]  /*ba80*/  IMAD R11, R251.reuse, R0, R11 ;  /* 0x00000000fb0b7224 */ /* 0x040fe400078e020b */
[----:B------:R-:W-:Y:S02]  /*ba90*/  IMAD.MOV R4, RZ, RZ, -R4 ;  /* 0x000000ffff047224 */ /* 0x000fe400078e0a04 */
[----:B------:R-:W-:Y:S01]  /*baa0*/  IMAD.MOV R2, RZ, RZ, -R2 ;  /* 0x000000ffff027224 */ /* 0x000fe200078e0a02 */
[----:B------:R2:W-:Y:S01]  /*bab0*/  STL [R1+0x6364], R11 ;  /* 0x0063640b01007387 */ /* 0x0005e20000100800 */
[----:B------:R-:W-:Y:S02]  /*bac0*/  IMAD R168, R251, R4, R168 ;  /* 0x00000004fba87224 */ /* 0x000fe400078e02a8 */
[----:B------:R-:W-:-:S04]  /*bad0*/  IMAD.HI.U32 R4, R252, R163, RZ ;  /* 0x000000a3fc047227 */ /* 0x000fc800078e00ff */
[C---:B------:R-:W-:Y:S02]  /*bae0*/  IMAD R165, R251.reuse, R2, R165 ;  /* 0x00000002fba57224 */ /* 0x040fe400078e02a5 */
[----:B------:R-:W-:Y:S01]  /*baf0*/  IMAD.HI.U32 R2, R252, R160, RZ ;  /* 0x000000a0fc027227 */ /* 0x000fe200078e00ff */
[----:B--2---:R-:W2:Y:S03]  /*bb00*/  LDL R11, [R1+0x371c] ;  /* 0x00371c00010b7983 */ /* 0x004ea60000100800 */
[----:B------:R-:W-:Y:S02]  /*bb10*/  IMAD.MOV R4, RZ, RZ, -R4 ;  /* 0x000000ffff047224 */ /* 0x000fe400078e0a04 */
[----:B------:R-:W-:Y:S02]  /*bb20*/  IMAD.MOV R2, RZ, RZ, -R2 ;  /* 0x000000ffff027224 */ /* 0x000fe400078e0a02 */
[----:B------:R-:W-:-:S02]  /*bb30*/  IMAD R163, R251, R4, R163 ;  /* 0x00000004fba37224 */ /* 0x000fc400078e02a3 */
[----:B------:R-:W-:-:S04]  /*bb40*/  IMAD.HI.U32 R4, R252, R158, RZ ;  /* 0x0000009efc047227 */ /* 0x000fc800078e00ff */
[----:B------:R-:W-:Y:S01]  /*bb50*/  IMAD R160, R251, R2, R160 ;  /* 0x00000002fba07224 */ /* 0x000fe200078e02a0 */
[----:B------:R-:W-:Y:S01]  /*bb60*/  IADD3 R4, -R4, RZ, RZ ;  /* 0x000000ff04047210 */ /* 0x000fe20007ffe1ff */
[----:B------:R-:W-:-:S04]  /*bb70*/  IMAD.HI.U32 R2, R252, R155, RZ ;  /* 0x0000009bfc027227 */ /* 0x000fc800078e00ff */
[----:B------:R-:W-:Y:S01]  /*bb80*/  IMAD R158, R251, R4, R158 ;  /* 0x00000004fb9e7224 */ /* 0x000fe200078e029e */
[----:B------:R-:W-:Y:S01]  /*bb90*/  IADD3 R2, -R2, RZ, RZ ;  /* 0x000000ff02027210 */ /* 0x000fe20007ffe1ff */
[----:B------:R-:W-:-:S04]  /*bba0*/  IMAD.HI.U32 R4, R252, R153, RZ ;  /* 0x00000099fc047227 */ /* 0x000fc800078e00ff */
[----:B------:R-:W-:Y:S02]  /*bbb0*/  IMAD R155, R251, R2, R155 ;  /* 0x00000002fb9b7224 */ /* 0x000fe400078e029b */
[----:B------:R-:W-:-:S04]  /*bbc0*/  IMAD.HI.U32 R2, R252, R150, RZ ;  /* 0x00000096fc027227 */ /* 0x000fc800078e00ff */
[----:B------:R-:W-:Y:S02]  /*bbd0*/  IMAD.MOV R4, RZ, RZ, -R4 ;  /* 0x000000ffff047224 */ /* 0x000fe400078e0a04 */
[----:B------:R-:W-:Y:S02]  /*bbe0*/  IMAD.MOV R2, RZ, RZ, -R2 ;  /* 0x000000ffff027224 */ /* 0x000fe400078e0a02 */
[----:B------:R-:W-:Y:S02]  /*bbf0*/  IMAD R153, R251, R4, R153 ;  /* 0x00000004fb997224 */ /* 0x000fe400078e0299 */
[----:B------:R-:W-:-:S04]  /*bc00*/  IMAD.HI.U32 R4, R252, R148, RZ ;  /* 0x00000094fc047227 */ /* 0x000fc800078e00ff */
[----:B------:R-:W-:Y:S02]  /*bc10*/  IMAD R150, R251, R2, R150 ;  /* 0x00000002fb967224 */ /* 0x000fe400078e0296 */
[----:B------:R-:W-:-:S04]  /*bc20*/  IMAD.HI.U32 R2, R252, R145, RZ ;  /* 0x00000091fc027227 */ /* 0x000fc800078e00ff */
[----:B------:R-:W-:Y:S02]  /*bc30*/  IMAD.MOV R4, RZ, RZ, -R4 ;  /* 0x000000ffff047224 */ /* 0x000fe400078e0a04 */
[----:B------:R-:W-:Y:S02]  /*bc40*/  IMAD.MOV R2, RZ, RZ, -R2 ;  /* 0x000000ffff027224 */ /* 0x000fe400078e0a02 */
[----:B------:R-:W-:Y:S02]  /*bc50*/  IMAD R148, R251, R4, R148 ;  /* 0x00000004fb947224 */ /* 0x000fe400078e0294 */
        /* <DEDUP_REMOVED lines=159> */
[----:B------:R-:W-:Y:S01]  /*c650*/  IMAD.HI.U32 R2, R252, R10, RZ ;  /* 0x0000000afc027227 */ /* 0x000fe200078e00ff */
[----:B--2---:R-:W-:-:S03]  /*c660*/  IADD3 R6, R11, 0x1d9, RZ ;  /* 0x000001d90b067810 */ /* 0x004fc60007ffe0ff */
[----:B------:R-:W-:Y:S02]  /*c670*/  IMAD.MOV R2, RZ, RZ, -R2 ;  /* 0x000000ffff027224 */ /* 0x000fe400078e0a02 */
[C---:B------:R-:W-:Y:S02]  /*c680*/  IMAD R14, R251.reuse, R4, R14 ;  /* 0x00000004fb0e7224 */ /* 0x040fe400078e020e */
[----:B------:R-:W-:Y:S02]  /*c690*/  IMAD R10, R251, R2, R10 ;  /* 0x00000002fb0a7224 */ /* 0x000fe400078e020a */
[C---:B------:R-:W-:Y:S01]  /*c6a0*/  IMAD.HI.U32 R2, R252.reuse, R7, RZ ;  /* 0x00000007fc027227 */ /* 0x040fe200078e00ff */
[----:B------:R2:W-:Y:S03]  /*c6b0*/  STL [R1+0x6078], R6 ;  /* 0x0060780601007387 */ /* 0x0005e60000100800 */
[----:B------:R-:W-:Y:S01]  /*c6c0*/  IMAD.HI.U32 R4, R252, R8, RZ ;  /* 0x00000008fc047227 */ /* 0x000fe200078e00ff */
[----:B------:R-:W-:-:S03]  /*c6d0*/  IADD3 R212, R11, 0x1dd, RZ ;  /* 0x000001dd0bd47810 */ /* 0x000fc60007ffe0ff */
[----:B------:R-:W-:Y:S01]  /*c6e0*/  IMAD.HI.U32 R3, R252, R9, RZ ;  /* 0x00000009fc037227 */ /* 0x000fe200078e00ff */
[----:B------:R-:W-:Y:S02]  /*c6f0*/  IADD3 R0, -R4, RZ, RZ ;  /* 0x000000ff04007210 */ /* 0x000fe40007ffe1ff */
[----:B--2---:R-:W-:Y:S01]  /*c700*/  IABS R6, R6 ;  /* 0x0000000600067213 */ /* 0x004fe20000000000 */
[----:B------:R-:W-:Y:S02]  /*c710*/  IMAD.MOV R2, RZ, RZ, -R2 ;  /* 0x000000ffff027224 */ /* 0x000fe400078e0a02 */
[----:B------:R-:W-:Y:S02]  /*c720*/  IMAD.MOV R3, RZ, RZ, -R3 ;  /* 0x000000ffff037224 */ /* 0x000fe400078e0a03 */
[----:B------:R-:W-:Y:S02]  /*c730*/  IMAD R7, R251, R2, R7 ;  /* 0x00000002fb077224 */ /* 0x000fe400078e0207 */
[----:B------:R-:W-:Y:S01]  /*c740*/  IMAD.HI.U32 R2, R252, R6, RZ ;  /* 0x00000006fc027227 */ /* 0x000fe200078e00ff */
[----:B------:R-:W-:-:S02]  /*c750*/  IADD3 R5, R11, 0x1da, RZ ;  /* 0x000001da0b057810 */ /* 0x000fc40007ffe0ff */
[----:B------:R-:W-:Y:S01]  /*c760*/  IABS R246, R212 ;  /* 0x000000d400f67213 */ /* 0x000fe20000000000 */
[----:B------:R-:W-:Y:S01]  /*c770*/  IMAD R8, R251, R0, R8 ;  /* 0x00000000fb087224 */ /* 0x000fe200078e0208 */
[----:B------:R-:W-:Y:S01]  /*c780*/  IADD3 R0, R11, 0x1db, RZ ;  /* 0x000001db0b007810 */ /* 0x000fe20007ffe0ff */
[----:B------:R-:W-:Y:S01]  /*c790*/  IMAD R9, R251, R3, R9 ;  /* 0x00000003fb097224 */ /* 0x000fe200078e0209 */
[----:B------:R-:W-:Y:S01]  /*c7a0*/  IADD3 R3, R11, 0x1dc, RZ ;  /* 0x000001dc0b037810 */ /* 0x000fe20007ffe0ff */
[----:B------:R-:W-:Y:S01]  /*c7b0*/  IMAD.MOV.U32 R230, RZ, RZ, R245 ;  /* 0x000000ffffe67224 */ /* 0x000fe200078e00f5 */
[----:B------:R-:W-:Y:S01]  /*c7c0*/  IADD3 R245, -R2, RZ, RZ ;  /* 0x000000ff02f57210 */ /* 0x000fe20007ffe1ff */
[----:B------:R2:W-:Y:S01]  /*c7d0*/  STL [R1+0x6070], R5 ;  /* 0x0060700501007387 */ /* 0x0005e20000100800 */
[----:B------:R-:W-:Y:S01]  /*c7e0*/  IMAD.MOV.U32 R2, RZ, RZ, R246 ;  /* 0x000000ffff027224 */ /* 0x000fe200078e00f6 */
[----:B-1----:R-:W-:Y:S02]  /*c7f0*/  LOP3.LUT R211, R211, 0x7f, RZ, 0xc0, !PT ;  /* 0x0000007fd3d37812 */ /* 0x002fe400078ec0ff */
[----:B------:R1:W-:Y:S01]  /*c800*/  STL [R1+0x6060], R0 ;  /* 0x0060600001007387 */ /* 0x0003e20000100800 */
[----:B------:R-:W-:-:S03]  /*c810*/  IMAD R6, R251, R245, R6 ;  /* 0x000000f5fb067224 */ /* 0x000fc600078e0206 */
[----:B------:R3:W-:Y:S01]  /*c820*/  STL [R1+0x6058], R3 ;  /* 0x0060580301007387 */ /* 0x0007e20000100800 */
[----:B--2---:R-:W-:Y:S01]  /*c830*/  IABS R5, R5 ;  /* 0x0000000500057213 */ /* 0x004fe20000000000 */
[----:B------:R-:W-:Y:S01]  /*c840*/  IMAD.HI.U32 R245, R252, R2, RZ ;  /* 0x00000002fcf57227 */ /* 0x000fe200078e00ff */
[----:B------:R-:W-:Y:S02]  /*c850*/  IABS R4, R0 ;  /* 0x0000000000047213 */ /* 0x000fe40000000000 */
[----:B------:R-:W-:Y:S01]  /*c860*/  LEA R218, R248, R211, 0x9 ;  /* 0x000000d3f8da7211 */ /* 0x000fe200078e48ff */
[----:B-1----:R-:W-:Y:S01]  /*c870*/  IMAD.HI.U32 R0, R252, R5, RZ ;  /* 0x00000005fc007227 */ /* 0x002fe200078e00ff */
[----:B---3--:R-:W-:-:S03]  /*c880*/  IABS R3, R3 ;  /* 0x0000000300037213 */ /* 0x008fc60000000000 */
[----:B------:R-:W-:Y:S01]  /*c890*/  IMAD.MOV R245, RZ, RZ, -R245 ;  /* 0x000000fffff57224 */ /* 0x000fe200078e0af5 */
[----:B------:R-:W-:Y:S01]  /*c8a0*/  IADD3 R213, R218, 0x180, RZ ;  /* 0x00000180dad57810 */ /* 0x000fe20007ffe0ff */
[----:B------:R-:W-:Y:S02]  /*c8b0*/  IMAD.MOV R0, RZ, RZ, -R0 ;  /* 0x000000ffff007224 */ /* 0x000fe400078e0a00 */
[----:B------:R-:W-:Y:S01]  /*c8c0*/  IMAD.HI.U32 R246, R252, R3, RZ ;  /* 0x00000003fcf67227 */ /* 0x000fe200078e00ff */
[----:B------:R-:W-:-:S03]  /*c8d0*/  IADD3 R223, R218, 0x80, RZ ;  /* 0x00000080dadf7810 */ /* 0x000fc60007ffe0ff */
[----:B------:R-:W-:Y:S01]  /*c8e0*/  IMAD.HI.U32 R247, R252, R4, RZ ;  /* 0x00000004fcf77227 */ /* 0x000fe200078e00ff */
[----:B------:R-:W-:-:S03]  /*c8f0*/  IADD3 R221, R218, 0x100, RZ ;  /* 0x00000100dadd7810 */ /* 0x000fc60007ffe0ff */
[----:B------:R-:W-:Y:S02]  /*c900*/  IMAD.MOV R246, RZ, RZ, -R246 ;  /* 0x000000fffff67224 */ /* 0x000fe400078e0af6 */
[C---:B------:R-:W-:Y:S01]  /*c910*/  IMAD R2, R251.reuse, R245, R2 ;  /* 0x000000f5fb027224 */ /* 0x040fe200078e0202 */
[----:B------:R-:W-:Y:S01]  /*c920*/  IABS R245, R218 ;  /* 0x000000da00f57213 */ /* 0x000fe20000000000 */
[----:B------:R-:W-:Y:S01]  /*c930*/  IMAD R5, R251, R0, R5 ;  /* 0x00000000fb057224 */ /* 0x000fe200078e0205 */
[----:B------:R-:W-:Y:S01]  /*c940*/  IABS R248, R213 ;  /* 0x000000d500f87213 */ /* 0x000fe20000000000 */
[----:B------:R1:W-:Y:S01]  /*c950*/  STL [R1+0x6054], R212 ;  /* 0x006054d401007387 */ /* 0x0003e20000100800 */
[----:B------:R-:W-:Y:S01]  /*c960*/  IADD3 R0, -R247, RZ, RZ ;  /* 0x000000fff7007210 */ /* 0x000fe20007ffe1ff */
[----:B------:R-:W-:Y:S01]  /*c970*/  IMAD R3, R251, R246, R3 ;  /* 0x000000f6fb037224 */ /* 0x000fe200078e0203 */
[----:B------:R-:W-:Y:S01]  /*c980*/  IABS R246, R223 ;  /* 0x000000df00f67213 */ /* 0x000fe20000000000 */
[----:B------:R-:W-:Y:S01]  /*c990*/  IMAD.HI.U32 R250, R230, R245, RZ ;  /* 0x000000f5e6fa7227 */ /* 0x000fe200078e00ff */
[----:B------:R-:W-:-:S02]  /*c9a0*/  IABS R247, R221 ;  /* 0x000000dd00f77213 */ /* 0x000fc40000000000 */
[----:B-1----:R-:W-:Y:S01]  /*c9b0*/  IADD3 R212, R11, 0x1de, RZ ;  /* 0x000001de0bd47810 */ /* 0x002fe20007ffe0ff */
[----:B------:R-:W-:Y:S01]  /*c9c0*/  IMAD.HI.U32 R211, R230, R248, RZ ;  /* 0x000000f8e6d37227 */ /* 0x000fe200078e00ff */
[----:B------:R-:W-:-:S03]  /*c9d0*/  IADD3 R250, -R250, RZ, RZ ;  /* 0x000000fffafa7210 */ /* 0x000fc60007ffe1ff */
[----:B------:R-:W-:Y:S01]  /*c9e0*/  IMAD R4, R251, R0, R4 ;  /* 0x00000000fb047224 */ /* 0x000fe200078e0204 */
[----:B------:R1:W-:Y:S01]  /*c9f0*/  STL [R1+0x6040], R212 ;  /* 0x006040d401007387 */ /* 0x0003e20000100800 */
[----:B------:R-:W-:Y:S01]  /*ca00*/  IABS R0, R212 ;  /* 0x000000d400007213 */ /* 0x000fe20000000000 */
[----:B------:R-:W-:Y:S01]  /*ca10*/  IMAD.HI.U32 R214, R230, R246, RZ ;  /* 0x000000f6e6d67227 */ /* 0x000fe200078e00ff */
[----:B------:R-:W-:-:S03]  /*ca20*/  IADD3 R211, -R211, RZ, RZ ;  /* 0x000000ffd3d37210 */ /* 0x000fc60007ffe1ff */
[----:B------:R-:W-:Y:S02]  /*ca30*/  IMAD.MOV R214, RZ, RZ, -R214 ;  /* 0x000000ffffd67224 */ /* 0x000fe400078e0ad6 */
[----:B-1----:R-:W-:Y:S01]  /*ca40*/  IMAD.HI.U32 R212, R230, R247, RZ ;  /* 0x000000f7e6d47227 */ /* 0x002fe200078e00ff */
[----:B------:R-:W-:-:S03]  /*ca50*/  IABS R230, c[0x0][0x178] ;  /* 0x00005e0000e67a13 */ /* 0x000fc60000000000 */
[----:B------:R-:W-:Y:S01]  /*ca60*/  IMAD.MOV R212, RZ, RZ, -R212 ;  /* 0x000000ffffd47224 */ /* 0x000fe200078e0ad4 */
[C---:B------:R-:W-:Y:S01]  /*ca70*/  IADD3 R217, R11.reuse, 0x1df, RZ ;  /* 0x000001df0bd97810 */ /* 0x040fe20007ffe0ff */
[C---:B------:R-:W-:Y:S01]  /*ca80*/  IMAD R222, R230.reuse, R250, R245 ;  /* 0x000000fae6de7224 */ /* 0x040fe200078e02f5 */
[----:B------:R-:W-:Y:S01]  /*ca90*/  STL [R1+0x3718], R218 ;  /* 0x003718da01007387 */ /* 0x000fe20000100800 */
[C---:B------:R-:W-:Y:S01]  /*caa0*/  IMAD R245, R230.reuse, R211, R248 ;  /* 0x000000d3e6f57224 */ /* 0x040fe200078e02f8 */
[C---:B------:R-:W-:Y:S01]  /*cab0*/  IADD3 R216, R11.reuse, 0x1e0, RZ ;  /* 0x000001e00bd87810 */ /* 0x040fe20007ffe0ff */
[C---:B------:R-:W-:Y:S01]  /*cac0*/  IMAD R220, R230.reuse, R214, R246 ;  /* 0x000000d6e6dc7224 */ /* 0x040fe200078e02f6 */
[C---:B------:R-:W-:Y:S01]  /*cad0*/  IADD3 R211, R11.reuse, 0x1e3, RZ ;  /* 0x000001e30bd37810 */ /* 0x040fe20007ffe0ff */
[----:B------:R-:W-:Y:S01]  /*cae0*/  STL [R1+0x3860], R223 ;  /* 0x003860df01007387 */ /* 0x000fe20000100800 */
[----:B------:R-:W-:Y:S01]  /*caf0*/  IMAD R215, R230, R212, R247 ;  /* 0x000000d4e6d77224 */ /* 0x000fe200078e02f7 */
[----:B------:R-:W-:-:S02]  /*cb00*/  IADD3 R214, R11, 0x1e1, RZ ;  /* 0x000001e10bd67810 */ /* 0x000fc40007ffe0ff */
[----:B------:R-:W-:Y:S01]  /*cb10*/  STL [R1+0x3868], R221 ;  /* 0x003868dd01007387 */ /* 0x000fe20000100800 */
[----:B------:R-:W-:Y:S02]  /*cb20*/  IADD3 R212, R11, 0x1e2, RZ ;  /* 0x000001e20bd47810 */ /* 0x000fe40007ffe0ff */
[----:B------:R-:W-:Y:S01]  /*cb30*/  IABS R250, R211 ;  /* 0x000000d300fa7213 */ /* 0x000fe20000000000 */
[----:B------:R-:W-:Y:S04]  /*cb40*/  STL [R1+0x3864], R213 ;  /* 0x003864d501007387 */ /* 0x000fe80000100800 */
[----:B------:R-:W-:Y:S04]  /*cb50*/  STL [R1+0x6010], R217 ;  /* 0x006010d901007387 */ /* 0x000fe80000100800 */
[----:B------:R-:W-:Y:S04]  /*cb60*/  STL [R1+0x6000], R216 ;  /* 0x006000d801007387 */ /* 0x000fe80000100800 */
[----:B------:R1:W-:Y:S04]  /*cb70*/  STL [R1+0x6018], R214 ;  /* 0x006018d601007387 */ /* 0x0003e80000100800 */
[----:B------:R-:W-:Y:S01]  /*cb80*/  STL [R1+0x6028], R212 ;  /* 0x006028d401007387 */ /* 0x000fe20000100800 */
[----:B------:R-:W-:-:S03]  /*cb90*/  IABS R248, R214 ;  /* 0x000000d600f87213 */ /* 0x000fc60000000000 */
[----:B------:R2:W-:Y:S01]  /*cba0*/  STL [R1+0x6024], R211 ;  /* 0x006024d301007387 */ /* 0x0005e20000100800 */
[----:B------:R-:W-:Y:S01]  /*cbb0*/  IABS R247, R216 ;  /* 0x000000d800f77213 */ /* 0x000fe20000000000 */
[----:B-1----:R-:W-:-:S04]  /*cbc0*/  IMAD.HI.U32 R214, R252, R248, RZ ;  /* 0x000000f8fcd67227 */ /* 0x002fc800078e00ff */
[----:B--2---:R-:W-:-:S05]  /*cbd0*/  IMAD.HI.U32 R211, R252, R250, RZ ;  /* 0x000000fafcd37227 */ /* 0x004fca00078e00ff */
[----:B------:R-:W-:Y:S01]  /*cbe0*/  IADD3 R211, -R211, RZ, RZ ;  /* 0x000000ffd3d37210 */ /* 0x000fe20007ffe1ff */
[----:B------:R-:W-:Y:S01]  /*cbf0*/  IMAD.HI.U32 R216, R252, R247, RZ ;  /* 0x000000f7fcd87227 */ /* 0x000fe200078e00ff */
[----:B------:R-:W-:-:S03]  /*cc00*/  ISETP.GT.U32.AND P1, PT, R230, R220, PT ;  /* 0x000000dce600720c */ /* 0x000fc60003f24070 */
[----:B------:R-:W-:Y:S01]  /*cc10*/  IMAD R250, R251, R211, R250 ;  /* 0x000000d3fbfa7224 */ /* 0x000fe200078e02fa */
[----:B------:R-:W-:Y:S01]  /*cc20*/  IADD3 R211, R11, 0x1e4, RZ ;  /* 0x000001e40bd37810 */ /* 0x000fe20007ffe0ff */
[----:B------:R-:W-:Y:S02]  /*cc30*/  IMAD.MOV R214, RZ, RZ, -R214 ;  /* 0x000000ffffd67224 */ /* 0x000fe400078e0ad6 */
[----:B------:R-:W-:Y:S01]  /*cc40*/  IMAD.MOV R216, RZ, RZ, -R216 ;  /* 0x000000ffffd87224 */ /* 0x000fe200078e0ad8 */
[C---:B------:R-:W-:Y:S01]  /*cc50*/  ISETP.GT.U32.AND P2, PT, R230.reuse, R215, PT ;  /* 0x000000d7e600720c */ /* 0x040fe20003f44070 */
[----:B------:R-:W-:Y:S01]  /*cc60*/  IMAD.MOV.U32 R231, RZ, RZ, R249 ;  /* 0x000000ffffe77224 */ /* 0x000fe200078e00f9 */
[----:B------:R-:W-:Y:S01]  /*cc70*/  ISETP.GT.U32.AND P0, PT, R230, R222, PT ;  /* 0x000000dee600720c */ /* 0x000fe20003f04070 */
[----:B------:R-:W-:Y:S01]  /*cc80*/  IMAD.HI.U32 R249, R252, R0, RZ ;  /* 0x00000000fcf97227 */ /* 0x000fe200078e00ff */
[----:B------:R-:W-:Y:S01]  /*cc90*/  ISETP.GT.U32.AND P3, PT, R230, R245, PT ;  /* 0x000000f5e600720c */ /* 0x000fe20003f64070 */
[----:B------:R1:W-:Y:S02]  /*cca0*/  STL [R1+0x5ff4], R211 ;  /* 0x005ff4d301007387 */ /* 0x0003e40000100800 */
[C---:B------:R-:W-:Y:S01]  /*ccb0*/  IMAD R248, R251.reuse, R214, R248 ;  /* 0x000000d6fbf87224 */ /* 0x040fe200078e02f8 */
[----:B------:R-:W-:Y:S01]  /*ccc0*/  IABS R246, R217 ;  /* 0x000000d900f67213 */ /* 0x000fe20000000000 */
[----:B------:R-:W-:Y:S01]  /*ccd0*/  IMAD R247, R251, R216, R247 ;  /* 0x000000d8fbf77224 */ /* 0x000fe200078e02f7 */
[----:B------:R-:W2:Y:S01]  /*cce0*/  LDL.LU R214, [R1+0x50] ;  /* 0x0000500001d67983 */ /* 0x000ea20000300800 */
[----:B------:R-:W-:-:S03]  /*ccf0*/  IMAD.MOV R249, RZ, RZ, -R249 ;  /* 0x000000fffff97224 */ /* 0x000fc600078e0af9 */
[----:B------:R-:W3:Y:S01]  /*cd00*/  LDL.LU R216, [R1+0x4c] ;  /* 0x00004c0001d87983 */ /* 0x000ee20000300800 */
[----:B------:R-:W-:Y:S01]  /*cd10*/  IMAD R0, R251, R249, R0 ;  /* 0x000000f9fb007224 */ /* 0x000fe200078e0200 */
[----:B------:R-:W-:Y:S01]  /*cd20*/  IABS R249, R212 ;  /* 0x000000d400f97213 */ /* 0x000fe20000000000 */
[----:B------:R-:W-:-:S04]  /*cd30*/  IMAD.HI.U32 R217, R252, R246, RZ ;  /* 0x000000f6fcd97227 */ /* 0x000fc800078e00ff */
[--C-:B------:R-:W-:Y:S02]  /*cd40*/  @!P1 IMAD.IADD R220, R220, 0x1, -R230.reuse ;  /* 0x00000001dcdc9824 */ /* 0x100fe400078e0ae6 */
[----:B------:R-:W-:Y:S01]  /*cd50*/  IMAD.MOV R217, RZ, RZ, -R217 ;  /* 0x000000ffffd97224 */ /* 0x000fe200078e0ad9 */
[-C--:B------:R-:W-:Y:S01]  /*cd60*/  @!P0 IADD3 R222, R222, -R230.reuse, RZ ;  /* 0x800000e6dede8210 */ /* 0x080fe20007ffe0ff */
[----:B------:R-:W-:Y:S01]  /*cd70*/  @!P2 IMAD.IADD R215, R215, 0x1, -R230 ;  /* 0x00000001d7d7a824 */ /* 0x000fe200078e0ae6 */
[----:B------:R-:W-:Y:S01]  /*cd80*/  @!P3 IADD3 R245, R245, -R230, RZ ;  /* 0x800000e6f5f5b210 */ /* 0x000fe20007ffe0ff */
[----:B------:R-:W-:Y:S01]  /*cd90*/  IMAD.HI.U32 R212, R252, R249, RZ ;  /* 0x000000f9fcd47227 */ /* 0x000fe200078e00ff */
[C---:B------:R-:W-:Y:S02]  /*cda0*/  ISETP.GT.U32.AND P1, PT, R230.reuse, R220, PT ;  /* 0x000000dce600720c */ /* 0x040fe40003f24070 */
[C---:B------:R-:W-:Y:S01]  /*cdb0*/  ISETP.GT.U32.AND P0, PT, R230.reuse, R222, PT ;  /* 0x000000dee600720c */ /* 0x040fe20003f04070 */
[C---:B------:R-:W-:Y:S01]  /*cdc0*/  IMAD R246, R251.reuse, R217, R246 ;  /* 0x000000d9fbf67224 */ /* 0x040fe200078e02f6 */
[C---:B------:R-:W-:Y:S01]  /*cdd0*/  ISETP.GT.U32.AND P2, PT, R230.reuse, R215, PT ;  /* 0x000000d7e600720c */ /* 0x040fe20003f44070 */
[----:B------:R-:W-:Y:S01]  /*cde0*/  IMAD.MOV R212, RZ, RZ, -R212 ;  /* 0x000000ffffd47224 */ /* 0x000fe200078e0ad4 */
[----:B------:R-:W-:Y:S01]  /*cdf0*/  ISETP.GT.U32.AND P3, PT, R230, R245, PT ;  /* 0x000000f5e600720c */ /* 0x000fe20003f64070 */
[----:B------:R-:W4:Y:S02]  /*ce00*/  LDL.LU R217, [R1+0x48] ;  /* 0x0000480001d97983 */ /* 0x000f240000300800 */
[----:B------:R-:W-:Y:S01]  /*ce10*/  IMAD R249, R251, R212, R249 ;  /* 0x000000d4fbf97224 */ /* 0x000fe200078e02f9 */
[----:B------:R-:W-:-:S03]  /*ce20*/  IADD3 R212, R11, 0x1e5, RZ ;  /* 0x000001e50bd47810 */ /* 0x000fc60007ffe0ff */
[--C-:B------:R-:W-:Y:S01]  /*ce30*/  @!P1 IMAD.IADD R220, R220, 0x1, -R230.reuse ;  /* 0x00000001dcdc9824 */ /* 0x100fe200078e0ae6 */
[----:B------:R-:W-:Y:S01]  /*ce40*/  ISETP.GE.AND P1, PT, R218, RZ, PT ;  /* 0x000000ffda00720c */ /* 0x000fe20003f26270 */
[----:B------:R-:W-:Y:S01]  /*ce50*/  STL [R1+0x5ff0], R212 ;  /* 0x005ff0d401007387 */ /* 0x000fe20000100800 */
[----:B------:R-:W-:Y:S01]  /*ce60*/  ISETP.GE.AND P4, PT, R221, RZ, PT ;  /* 0x000000ffdd00720c */ /* 0x000fe20003f86270 */
[--C-:B------:R-:W-:Y:S02]  /*ce70*/  @!P0 IMAD.IADD R222, R222, 0x1, -R230.reuse ;  /* 0x00000001dede8824 */ /* 0x100fe400078e0ae6 */
[----:B------:R-:W5:Y:S01]  /*ce80*/  LDL.LU R218, [R1+0x44] ;  /* 0x0000440001da7983 */ /* 0x000f620000300800 */
[----:B------:R-:W-:Y:S01]  /*ce90*/  @!P2 IADD3 R215, R215, -R230, RZ ;  /* 0x800000e6d7d7a210 */ /* 0x000fe20007ffe0ff */
[----:B------:R-:W-:Y:S02]  /*cea0*/  @!P3 IMAD.IADD R245, R245, 0x1, -R230 ;  /* 0x00000001f5f5b824 */ /* 0x000fe400078e0ae6 */
[----:B------:R-:W2:Y:S04]  /*ceb0*/  LDL.LU R219, [R1+0x40] ;  /* 0x0000400001db7983 */ /* 0x000ea80000300800 */
[----:B------:R-:W2:Y:S04]  /*cec0*/  LDL.LU R221, [R1+0x3c] ;  /* 0x00003c0001dd7983 */ /* 0x000ea80000300800 */
[----:B------:R-:W2:Y:S01]  /*ced0*/  LDL R230, [R1+0x589c] ;  /* 0x00589c0001e67983 */ /* 0x000ea20000100800 */
[----:B------:R-:W-:-:S02]  /*cee0*/  ISETP.GE.AND P3, PT, R223, RZ, PT ;  /* 0x000000ffdf00720c */ /* 0x000fc40003f66270 */
[----:B------:R-:W-:Y:S02]  /*cef0*/  ISETP.GE.AND P5, PT, R213, RZ, PT ;  /* 0x000000ffd500720c */ /* 0x000fe40003fa6270 */
[----:B------:R-:W-:Y:S01]  /*cf00*/  ISETP.GT.U32.AND P2, PT, R251, R231, PT ;  /* 0x000000e7fb00720c */ /* 0x000fe20003f44070 */
[----:B------:R-:W-:Y:S01]  /*cf10*/  @!P1 IMAD.MOV R222, RZ, RZ, -R222 ;  /* 0x000000ffffde9224 */ /* 0x000fe200078e0ade */
[----:B------:R-:W-:Y:S01]  /*cf20*/  ISETP.NE.AND P0, PT, RZ, c[0x0][0x178], PT ;  /* 0x00005e00ff007a0c */ /* 0x000fe20003f05270 */
[----:B------:R-:W-:Y:S01]  /*cf30*/  @!P4 IMAD.MOV R215, RZ, RZ, -R215 ;  /* 0x000000ffffd7c224 */ /* 0x000fe200078e0ad7 */
[----:B------:R-:W-:-:S05]  /*cf40*/  LOP3.LUT R213, RZ, c[0x0][0x178], RZ, 0x33, !PT ;  /* 0x00005e00ffd57a12 */ /* 0x000fca00078e33ff */
[----:B------:R-:W-:Y:S02]  /*cf50*/  @!P3 IADD3 R220, -R220, RZ, RZ ;  /* 0x000000ffdcdcb210 */ /* 0x000fe40007ffe1ff */
[----:B------:R-:W-:Y:S01]  /*cf60*/  @!P5 IMAD.MOV R245, RZ, RZ, -R245 ;  /* 0x000000fffff5d224 */ /* 0x000fe200078e0af5 */
[C---:B------:R-:W-:Y:S02]  /*cf70*/  SEL R222, R213.reuse, R222, !P0 ;  /* 0x000000ded5de7207 */ /* 0x040fe40004000000 */
[C---:B------:R-:W-:Y:S02]  /*cf80*/  SEL R220, R213.reuse, R220, !P0 ;  /* 0x000000dcd5dc7207 */ /* 0x040fe40004000000 */
[C---:B------:R-:W-:Y:S02]  /*cf90*/  SEL R215, R213.reuse, R215, !P0 ;  /* 0x000000d7d5d77207 */ /* 0x040fe40004000000 */
[----:B------:R-:W-:Y:S01]  /*cfa0*/  SEL R213, R213, R245, !P0 ;  /* 0x000000f5d5d57207 */ /* 0x000fe20004000000 */
[----:B------:R-:W-:Y:S01]  /*cfb0*/  STL [R1+0x5d0], R222 ;  /* 0x0005d0de01007387 */ /* 0x000fe20000100800 */
[----:B------:R-:W-:-:S03]  /*cfc0*/  @!P2 IMAD.IADD R231, R231, 0x1, -R251 ;  /* 0x00000001e7e7a824 */ /* 0x000fc600078e0afb */
[----:B------:R1:W-:Y:S02]  /*cfd0*/  STL [R1+0x5cc], R220 ;  /* 0x0005ccdc01007387 */ /* 0x0003e40000100800 */
[----:B-1----:R-:W-:Y:S02]  /*cfe0*/  IABS R211, R211 ;  /* 0x000000d300d37213 */ /* 0x002fe40000000000 */
[----:B------:R-:W-:Y:S01]  /*cff0*/  STL [R1+0x5c8], R215 ;  /* 0x0005c8d701007387 */ /* 0x000fe20000100800 */
[----:B------:R-:W-:-:S03]  /*d000*/  ISETP.GT.U32.AND P5, PT, R251, R231, PT ;  /* 0x000000e7fb00720c */ /* 0x000fc60003fa4070 */
[----:B------:R1:W-:Y:S04]  /*d010*/  STL [R1+0x5c4], R213 ;  /* 0x0005c4d501007387 */ /* 0x0003e80000100800 */
[----:B------:R-:W5:Y:S01]  /*d020*/  LDL.LU R220, [R1+0x38] ;  /* 0x0000380001dc7983 */ /* 0x000f620000300800 */
[----:B------:R-:W-:Y:S01]  /*d030*/  IABS R212, R212 ;  /* 0x000000d400d47213 */ /* 0x000fe20000000000 */
[----:B------:R-:W-:Y:S02]  /*d040*/  IMAD.HI.U32 R245, R252, R211, RZ ;  /* 0x000000d3fcf57227 */ /* 0x000fe400078e00ff */
[----:B------:R-:W5:Y:S01]  /*d050*/  LDL.LU R222, [R1+0x34] ;  /* 0x0000340001de7983 */ /* 0x000f620000300800 */
[----:B-1----:R-:W-:Y:S01]  /*d060*/  MOV R213, R212 ;  /* 0x000000d400d57202 */ /* 0x002fe20000000f00 */
[----:B------:R-:W-:-:S02]  /*d070*/  IMAD.MOV R245, RZ, RZ, -R245 ;  /* 0x000000fffff57224 */ /* 0x000fc400078e0af5 */
[----:B------:R-:W5:Y:S04]  /*d080*/  LDL.LU R223, [R1+0x30] ;  /* 0x0000300001df7983 */ /* 0x000f680000300800 */
[----:B------:R-:W5:Y:S01]  /*d090*/  LDL.LU R224, [R1+0x2c] ;  /* 0x00002c0001e07983 */ /* 0x000f620000300800 */
[----:B------:R-:W-:-:S03]  /*d0a0*/  IMAD R245, R251, R245, R211 ;  /* 0x000000f5fbf57224 */ /* 0x000fc600078e02d3 */
[----:B------:R-:W5:Y:S01]  /*d0b0*/  LDL.LU R225, [R1+0x28] ;  /* 0x0000280001e17983 */ /* 0x000f620000300800 */
[----:B------:R-:W-:-:S03]  /*d0c0*/  IMAD.HI.U32 R211, R252, R213, RZ ;  /* 0x000000d5fcd37227 */ /* 0x000fc600078e00ff */
[----:B------:R-:W5:Y:S01]  /*d0d0*/  LDL.LU R226, [R1+0x24] ;  /* 0x0000240001e27983 */ /* 0x000f620000300800 */
[----:B------:R-:W-:-:S03]  /*d0e0*/  @!P5 IMAD.IADD R231, R231, 0x1, -R251 ;  /* 0x00000001e7e7d824 */ /* 0x000fc600078e0afb */
[----:B------:R-:W5:Y:S04]  /*d0f0*/  LDL R227, [R1+0x5898] ;  /* 0x0058980001e37983 */ /* 0x000f680000100800 */
[----:B------:R-:W5:Y:S01]  /*d100*/  LDL R228, [R1+0x58a0] ;  /* 0x0058a00001e47983 */ /* 0x000f620000100800 */
[----:B------:R-:W-:Y:S01]  /*d110*/  IMAD.MOV R212, RZ, RZ, -R211 ;  /* 0x000000ffffd47224 */ /* 0x000fe200078e0ad3 */
[----:B------:R-:W-:Y:S02]  /*d120*/  MOV R211, R231 ;  /* 0x000000e700d37202 */ /* 0x000fe40000000f00 */
[----:B------:R-:W5:Y:S04]  /*d130*/  LDL R229, [R1+0x58a4] ;  /* 0x0058a40001e57983 */ /* 0x000f680000100800 */
[----:B------:R-:W5:Y:S01]  /*d140*/  LDL R231, [R1+0x58a8] ;  /* 0x0058a80001e77983 */ /* 0x000f620000100800 */
[----:B---3--:R-:W-:-:S13]  /*d150*/  ISETP.GT.U32.AND P0, PT, R251, R216, PT ;  /* 0x000000d8fb00720c */ /* 0x008fda0003f04070 */
[----:B------:R-:W-:Y:S01]  /*d160*/  @!P0 IMAD.IADD R216, R216, 0x1, -R251 ;  /* 0x00000001d8d88824 */ /* 0x000fe200078e0afb */
[----:B------:R-:W-:Y:S02]  /*d170*/  ISETP.GE.AND P0, PT, R11, RZ, PT ;  /* 0x000000ff0b00720c */ /* 0x000fe40003f06270 */
[----:B----4-:R-:W-:-:S11]  /*d180*/  ISETP.GT.U32.AND P3, PT, R251, R217, PT ;  /* 0x000000d9fb00720c */ /* 0x010fd60003f64070 */
[----:B------:R-:W-:Y:S02]  /*d190*/  @!P0 IMAD.MOV R211, RZ, RZ, -R211 ;  /* 0x000000ffffd38224 */ /* 0x000fe400078e0ad3 */
[----:B------:R-:W-:Y:S02]  /*d1a0*/  @!P3 IADD3 R217, R217, -R251, RZ ;  /* 0x800000fbd9d9b210 */ /* 0x000fe40007ffe0ff */
[----:B--2---:R-:W-:Y:S02]  /*d1b0*/  ISETP.GE.AND P3, PT, R230, RZ, PT ;  /* 0x000000ffe600720c */ /* 0x004fe40003f66270 */
[----:B------:R-:W2:Y:S04]  /*d1c0*/  LDL R230, [R1+0x58ac] ;  /* 0x0058ac0001e67983 */ /* 0x000ea80000100800 */
[----:B------:R1:W-:Y:S04]  /*d1d0*/  STL [R1+0x5c0], R211 ;  /* 0x0005c0d301007387 */ /* 0x0003e80000100800 */
[----:B------:R-:W3:Y:S01]  /*d1e0*/  LDL R215, [R1+0x58b0] ;  /* 0x0058b00001d77983 */ /* 0x000ee20000100800 */
[----:B------:R-:W-:-:S02]  /*d1f0*/  ISETP.GT.U32.AND P6, PT, R251, R244, PT ;  /* 0x000000f4fb00720c */ /* 0x000fc40003fc4070 */
[C---:B------:R-:W-:Y:S02]  /*d200*/  ISETP.GT.U32.AND P1, PT, R251.reuse, R214, PT ;  /* 0x000000d6fb00720c */ /* 0x040fe40003f24070 */
[----:B-----5:R-:W-:-:S09]  /*d210*/  ISETP.GT.U32.AND P2, PT, R251, R218, PT ;  /* 0x000000dafb00720c */ /* 0x020fd20003f44070 */
[----:B------:R-:W-:Y:S02]  /*d220*/  @!P6 IADD3 R244, R244, -R251, RZ ;  /* 0x800000fbf4f4e210 */ /* 0x000fe40007ffe0ff */
[--C-:B------:R-:W-:Y:S02]  /*d230*/  @!P1 IMAD.IADD R214, R214, 0x1, -R251.reuse ;  /* 0x00000001d6d69824 */ /* 0x100fe400078e0afb */
[C---:B------:R-:W-:Y:S02]  /*d240*/  ISETP.GT.U32.AND P1, PT, R251.reuse, R244, PT ;  /* 0x000000f4fb00720c */ /* 0x040fe40003f24070 */
[C---:B------:R-:W-:Y:S02]  /*d250*/  ISETP.GT.U32.AND P6, PT, R251.reuse, R221, PT ;  /* 0x000000ddfb00720c */ /* 0x040fe40003fc4070 */
[C---:B------:R-:W-:Y:S01]  /*d260*/  ISETP.GT.U32.AND P4, PT, R251.reuse, R219, PT ;  /* 0x000000dbfb00720c */ /* 0x040fe20003f84070 */
[----:B------:R-:W-:Y:S01]  /*d270*/  @!P2 IMAD.IADD R218, R218, 0x1, -R251 ;  /* 0x00000001dadaa824 */ /* 0x000fe200078e0afb */
[----:B------:R-:W-:-:S07]  /*d280*/  ISETP.GT.U32.AND P2, PT, R251, R214, PT ;  /* 0x000000d6fb00720c */ /* 0x000fce0003f44070 */
[--C-:B------:R-:W-:Y:S02]  /*d290*/  @!P1 IMAD.IADD R244, R244, 0x1, -R251.reuse ;  /* 0x00000001f4f49824 */ /* 0x100fe400078e0afb */
[----:B------:R-:W-:-:S03]  /*d2a0*/  @!P6 IMAD.IADD R221, R221, 0x1, -R251 ;  /* 0x00000001dddde824 */ /* 0x000fc600078e0afb */
[----:B-1----:R-:W-:Y:S02]  /*d2b0*/  MOV R211, R244 ;  /* 0x000000f400d37202 */ /* 0x002fe40000000f00 */
[----:B------:R-:W-:Y:S02]  /*d2c0*/  ISETP.GT.U32.AND P6, PT, R251, R221, PT ;  /* 0x000000ddfb00720c */ /* 0x000fe40003fc4070 */
[----:B------:R-:W-:Y:S01]  /*d2d0*/  @!P4 IADD3 R219, R219, -R251, RZ ;  /* 0x800000fbdbdbc210 */ /* 0x000fe20007ffe0ff */
[----:B------:R-:W-:Y:S01]  /*d2e0*/  @!P3 IMAD.MOV R211, RZ, RZ, -R211 ;  /* 0x000000ffffd3b224 */ /* 0x000fe200078e0ad3 */
[C---:B------:R-:W-:Y:S02]  /*d2f0*/  ISETP.GT.U32.AND P5, PT, R251.reuse, R216, PT ;  /* 0x000000d8fb00720c */ /* 0x040fe40003fa4070 */
[C---:B------:R-:W-:Y:S02]  /*d300*/  ISETP.GT.U32.AND P4, PT, R251.reuse, R217, PT ;  /* 0x000000d9fb00720c */ /* 0x040fe40003f84070 */
[----:B------:R-:W-:-:S02]  /*d310*/  ISETP.GT.U32.AND P3, PT, R251, R220, PT ;  /* 0x000000dcfb00720c */ /* 0x000fc40003f64070 */
[C---:B------:R-:W-:Y:S01]  /*d320*/  ISETP.GT.U32.AND P1, PT, R251.reuse, R218, PT ;  /* 0x000000dafb00720c */ /* 0x040fe20003f24070 */
[--C-:B------:R-:W-:Y:S01]  /*d330*/  @!P2 IMAD.IADD R214, R214, 0x1, -R251.reuse ;  /* 0x00000001d6d6a824 */ /* 0x100fe200078e0afb */
[----:B------:R-:W-:Y:S01]  /*d340*/  ISETP.GT.U32.AND P2, PT, R251, R222, PT ;  /* 0x000000defb00720c */ /* 0x000fe20003f44070 */
[----:B------:R-:W-:Y:S01]  /*d350*/  @!P6 IMAD.IADD R221, R221, 0x1, -R251 ;  /* 0x00000001dddde824 */ /* 0x000fe200078e0afb */
[----:B------:R-:W-:-:S03]  /*d360*/  ISETP.GE.AND P6, PT, R227, RZ, PT ;  /* 0x000000ffe300720c */ /* 0x000fc60003fc6270 */
[----:B------:R-:W-:Y:S02]  /*d370*/  @!P5 IADD3 R216, R216, -R251, RZ ;  /* 0x800000fbd8d8d210 */ /* 0x000fe40007ffe0ff */
[--C-:B------:R-:W-:Y:S01]  /*d380*/  @!P4 IMAD.IADD R217, R217, 0x1, -R251.reuse ;  /* 0x00000001d9d9c824 */ /* 0x100fe200078e0afb */
[C---:B------:R-:W-:Y:S01]  /*d390*/  ISETP.GT.U32.AND P5, PT, R251.reuse, R223, PT ;  /* 0x000000dffb00720c */ /* 0x040fe20003fa4070 */
[--C-:B------:R-:W-:Y:S01]  /*d3a0*/  @!P3 IMAD.IADD R220, R220, 0x1, -R251.reuse ;  /* 0x00000001dcdcb824 */ /* 0x100fe200078e0afb */
[C---:B------:R-:W-:Y:S01]  /*d3b0*/  ISETP.GT.U32.AND P4, PT, R251.reuse, R224, PT ;  /* 0x000000e0fb00720c */ /* 0x040fe20003f84070 */
[----:B------:R-:W-:Y:S01]  /*d3c0*/  @!P1 IMAD.IADD R218, R218, 0x1, -R251 ;  /* 0x00000001dada9824 */ /* 0x000fe200078e0afb */
[----:B------:R-:W-:Y:S02]  /*d3d0*/  ISETP.GE.AND P3, PT, R228, RZ, PT ;  /* 0x000000ffe400720c */ /* 0x000fe40003f66270 */
[C---:B------:R-:W-:Y:S01]  /*d3e0*/  ISETP.GT.U32.AND P1, PT, R251.reuse, R225, PT ;  /* 0x000000e1fb00720c */ /* 0x040fe20003f24070 */
[----:B------:R1:W-:Y:S01]  /*d3f0*/  STL [R1+0x5bc], R211 ;  /* 0x0005bcd301007387 */ /* 0x0003e20000100800 */
[----:B------:R-:W-:-:S03]  /*d400*/  IMAD R244, R251, R212, R213 ;  /* 0x000000d4fbf47224 */ /* 0x000fc600078e02d5 */
[----:B------:R-:W4:Y:S01]  /*d410*/  LDL.LU R227, [R1+0x20] ;  /* 0x0000200001e37983 */ /* 0x000f220000300800 */
[----:B------:R-:W-:Y:S02]  /*d420*/  @!P2 IADD3 R222, R222, -R251, RZ ;  /* 0x800000fbdedea210 */ /* 0x000fe40007ffe0ff */
[----:B------:R-:W-:Y:S01]  /*d430*/  ISETP.GE.AND P2, PT, R229, RZ, PT ;  /* 0x000000ffe500720c */ /* 0x000fe20003f46270 */
[----:B------:R-:W5:Y:S01]  /*d440*/  LDL.LU R228, [R1+0x1c] ;  /* 0x00001c0001e47983 */ /* 0x000f620000300800 */
[----:B-1----:R-:W-:Y:S01]  /*d450*/  IMAD.MOV.U32 R211, RZ, RZ, R214 ;  /* 0x000000ffffd37224 */ /* 0x002fe200078e00d6 */
[----:B------:R-:W-:Y:S02]  /*d460*/  MOV R212, R216 ;  /* 0x000000d800d47202 */ /* 0x000fe40000000f00 */
[----:B------:R-:W-:Y:S01]  /*d470*/  ISETP.GT.U32.AND P0, PT, R251, R219, PT ;  /* 0x000000dbfb00720c */ /* 0x000fe20003f04070 */
[----:B------:R-:W-:Y:S01]  /*d480*/  @!P6 IMAD.MOV R211, RZ, RZ, -R211 ;  /* 0x000000ffffd3e224 */ /* 0x000fe200078e0ad3 */
[----:B------:R-:W5:Y:S01]  /*d490*/  LDL.LU R229, [R1+0x18] ;  /* 0x0000180001e57983 */ /* 0x000f620000300800 */
[--C-:B------:R-:W-:Y:S01]  /*d4a0*/  @!P5 IMAD.IADD R223, R223, 0x1, -R251.reuse ;  /* 0x00000001dfdfd824 */ /* 0x100fe200078e0afb */
[----:B------:R-:W-:Y:S01]  /*d4b0*/  @!P3 IADD3 R212, -R212, RZ, RZ ;  /* 0x000000ffd4d4b210 */ /* 0x000fe20007ffe1ff */
[----:B------:R-:W-:Y:S01]  /*d4c0*/  @!P4 IMAD.IADD R224, R224, 0x1, -R251 ;  /* 0x00000001e0e0c824 */ /* 0x000fe200078e0afb */
[----:B------:R-:W-:-:S02]  /*d4d0*/  ISETP.GE.AND P4, PT, R231, RZ, PT ;  /* 0x000000ffe700720c */ /* 0x000fc40003f86270 */
[----:B------:R-:W-:-:S05]  /*d4e0*/  @!P1 IADD3 R225, R225, -R251, RZ ;  /* 0x800000fbe1e19210 */ /* 0x000fca0007ffe0ff */
[----:B------:R-:W-:Y:S02]  /*d4f0*/  @!P0 IADD3 R219, R219, -R251, RZ ;  /* 0x800000fbdbdb8210 */ /* 0x000fe40007ffe0ff */
[----:B--2---:R-:W-:Y:S02]  /*d500*/  ISETP.GE.AND P5, PT, R230, RZ, PT ;  /* 0x000000ffe600720c */ /* 0x004fe40003fa6270 */
[----:B------:R-:W2:Y:S04]  /*d510*/  LDL.LU R230, [R1+0x14] ;  /* 0x0000140001e67983 */ /* 0x000ea80000300800 */
[----:B------:R-:W2:Y:S01]  /*d520*/  LDL.LU R231, [R1+0x10] ;  /* 0x0000100001e77983 */ /* 0x000ea20000300800 */
[----:B---3--:R-:W-:-:S03]  /*d530*/  ISETP.GE.AND P1, PT, R215, RZ, PT ;  /* 0x000000ffd700720c */ /* 0x008fc60003f26270 */
[----:B------:R1:W-:Y:S04]  /*d540*/  STL [R1+0x5b8], R211 ;  /* 0x0005b8d301007387 */ /* 0x0003e80000100800 */
[----:B------:R-:W3:Y:S04]  /*d550*/  LDL R215, [R1+0x58b4] ;  /* 0x0058b40001d77983 */ /* 0x000ee80000100800 */
[----:B------:R1:W-:Y:S02]  /*d560*/  STL [R1+0x5b4], R212 ;  /* 0x0005b4d401007387 */ /* 0x0003e40000100800 */
[----:B-1----:R-:W-:-:S02]  /*d570*/  IMAD.MOV.U32 R211, RZ, RZ, R217 ;  /* 0x000000ffffd37224 */ /* 0x002fc400078e00d9 */
[----:B------:R-:W3:Y:S02]  /*d580*/  LDL R216, [R1+0x58bc] ;  /* 0x0058bc0001d87983 */ /* 0x000ee40000100800 */
[----:B------:R-:W-:Y:S02]  /*d590*/  @!P2 IMAD.MOV R211, RZ, RZ, -R211 ;  /* 0x000000ffffd3a224 */ /* 0x000fe400078e0ad3 */
[----:B------:R-:W3:Y:S01]  /*d5a0*/  LDL R217, [R1+0x58b8] ;  /* 0x0058b80001d97983 */ /* 0x000ee20000100800 */
[----:B------:R-:W-:-:S03]  /*d5b0*/  IMAD.MOV.U32 R212, RZ, RZ, R218 ;  /* 0x000000ffffd47224 */ /* 0x000fc600078e00da */
[----:B------:R1:W-:Y:S01]  /*d5c0*/  STL [R1+0x5b0], R211 ;  /* 0x0005b0d301007387 */ /* 0x0003e20000100800 */
[----:B------:R-:W-:-:S03]  /*d5d0*/  @!P5 IMAD.MOV R212, RZ, RZ, -R212 ;  /* 0x000000ffffd4d224 */ /* 0x000fc600078e0ad4 */
[----:B------:R-:W3:Y:S01]  /*d5e0*/  LDL R218, [R1+0x58c0] ;  /* 0x0058c00001da7983 */ /* 0x000ee20000100800 */
[----:B-1----:R-:W-:-:S03]  /*d5f0*/  MOV R211, R219 ;  /* 0x000000db00d37202 */ /* 0x002fc60000000f00 */
[----:B------:R-:W3:Y:S04]  /*d600*/  LDL R219, [R1+0x58c4] ;  /* 0x0058c40001db7983 */ /* 0x000ee80000100800 */
[----:B------:R1:W-:Y:S02]  /*d610*/  STL [R1+0x5ac], R212 ;  /* 0x0005acd401007387 */ /* 0x0003e40000100800 */
[----:B-1----:R-:W-:Y:S02]  /*d620*/  IMAD.MOV.U32 R212, RZ, RZ, R221 ;  /* 0x000000ffffd47224 */ /* 0x002fe400078e00dd */
[----:B------:R-:W3:Y:S01]  /*d630*/  LDL R221, [R1+0x58cc] ;  /* 0x0058cc0001dd7983 */ /* 0x000ee20000100800 */
[C---:B------:R-:W-:Y:S02]  /*d640*/  ISETP.GT.U32.AND P0, PT, R251.reuse, R226, PT ;  /* 0x000000e2fb00720c */ /* 0x040fe40003f04070 */
[----:B------:R-:W-:-:S02]  /*d650*/  ISETP.GT.U32.AND P3, PT, R251, R222, PT ;  /* 0x000000defb00720c */ /* 0x000fc40003f64070 */
[C---:B------:R-:W-:Y:S01]  /*d660*/  ISETP.GT.U32.AND P2, PT, R251.reuse, R223, PT ;  /* 0x000000dffb00720c */ /* 0x040fe20003f44070 */
[----:B------:R-:W-:Y:S01]  /*d670*/  @!P1 IMAD.MOV R212, RZ, RZ, -R212 ;  /* 0x000000ffffd49224 */ /* 0x000fe200078e0ad4 */
[----:B------:R-:W-:-:S07]  /*d680*/  ISETP.GT.U32.AND P6, PT, R251, R224, PT ;  /* 0x000000e0fb00720c */ /* 0x000fce0003fc4070 */
[----:B------:R-:W-:Y:S01]  /*d690*/  @!P0 IMAD.IADD R226, R226, 0x1, -R251 ;  /* 0x00000001e2e28824 */ /* 0x000fe200078e0afb */
[----:B------:R-:W-:-:S04]  /*d6a0*/  ISETP.GT.U32.AND P0, PT, R251, R220, PT ;  /* 0x000000dcfb00720c */ /* 0x000fc80003f04070 */
[C---:B------:R-:W-:Y:S02]  /*d6b0*/  ISETP.GT.U32.AND P5, PT, R251.reuse, R226, PT ;  /* 0x000000e2fb00720c */ /* 0x040fe40003fa4070 */
[----:B----4-:R-:W-:Y:S01]  /*d6c0*/  ISETP.GT.U32.AND P1, PT, R251, R227, PT ;  /* 0x000000e3fb00720c */ /* 0x010fe20003f24070 */
[----:B------:R-:W-:Y:S01]  /*d6d0*/  @!P2 IMAD.IADD R223, R223, 0x1, -R251 ;  /* 0x00000001dfdfa824 */ /* 0x000fe200078e0afb */
[----:B------:R-:W-:Y:S02]  /*d6e0*/  @!P3 IADD3 R222, R222, -R251, RZ ;  /* 0x800000fbdedeb210 */ /* 0x000fe40007ffe0ff */
[----:B------:R-:W-:-:S03]  /*d6f0*/  @!P4 IADD3 R211, -R211, RZ, RZ ;  /* 0x000000ffd3d3c210 */ /* 0x000fc60007ffe1ff */
[--C-:B------:R-:W-:Y:S01]  /*d700*/  @!P0 IMAD.IADD R220, R220, 0x1, -R251.reuse ;  /* 0x00000001dcdc8824 */ /* 0x100fe200078e0afb */
[C---:B-----5:R-:W-:Y:S02]  /*d710*/  ISETP.GT.U32.AND P0, PT, R251.reuse, R228, PT ;  /* 0x000000e4fb00720c */ /* 0x060fe40003f04070 */
[----:B------:R-:W-:Y:S01]  /*d720*/  ISETP.GT.U32.AND P3, PT, R251, R229, PT ;  /* 0x000000e5fb00720c */ /* 0x000fe20003f64070 */
[--C-:B------:R-:W-:Y:S02]  /*d730*/  @!P5 IMAD.IADD R226, R226, 0x1, -R251.reuse ;  /* 0x00000001e2e2d824 */ /* 0x100fe400078e0afb */
[--C-:B------:R-:W-:Y:S02]  /*d740*/  @!P6 IMAD.IADD R224, R224, 0x1, -R251.reuse ;  /* 0x00000001e0e0e824 */ /* 0x100fe400078e0afb */
[----:B------:R-:W-:Y:S01]  /*d750*/  @!P1 IMAD.IADD R227, R227, 0x1, -R251 ;  /* 0x00000001e3e39824 */ /* 0x000fe200078e0afb */
[----:B------:R1:W-:Y:S01]  /*d760*/  STL [R1+0x5a8], R211 ;  /* 0x0005a8d301007387 */ /* 0x0003e20000100800 */
[----:B------:R-:W-:Y:S01]  /*d770*/  IMAD.MOV.U32 R213, RZ, RZ, R220 ;  /* 0x000000ffffd57224 */ /* 0x000fe200078e00dc */
[----:B------:R-:W-:-:S02]  /*d780*/  ISETP.GT.U32.AND P4, PT, R251, R225, PT ;  /* 0x000000e1fb00720c */ /* 0x000fc40003f84070 */
[----:B-1----:R-:W-:-:S03]  /*d790*/  IADD3 R211, R11, 0x1e6, RZ ;  /* 0x000001e60bd37810 */ /* 0x002fc60007ffe0ff */
[----:B------:R-:W-:Y:S01]  /*d7a0*/  @!P3 IMAD.IADD R229, R229, 0x1, -R251 ;  /* 0x00000001e5e5b824 */ /* 0x000fe200078e0afb */
[----:B------:R-:W-:Y:S01]  /*d7b0*/  @!P0 IADD3 R228, R228, -R251, RZ ;  /* 0x800000fbe4e48210 */ /* 0x000fe20007ffe0ff */
[----:B------:R-:W-:Y:S04]  /*d7c0*/  STL [R1+0x5fd4], R211 ;  /* 0x005fd4d301007387 */ /* 0x000fe80000100800 */
[----:B------:R1:W-:Y:S04]  /*d7d0*/  STL [R1+0x5a4], R212 ;  /* 0x0005a4d401007387 */ /* 0x0003e80000100800 */
[----:B------:R-:W4:Y:S01]  /*d7e0*/  LDL.LU R214, [R1+0x94] ;  /* 0x0000940001d67983 */ /* 0x000f220000300800 */
[----:B-1----:R-:W-:-:S02]  /*d7f0*/  MOV R212, R222 ;  /* 0x000000de00d47202 */ /* 0x002fc40000000f00 */
[----:B------:R-:W-:Y:S02]  /*d800*/  @!P4 IADD3 R225, R225, -R251, RZ ;  /* 0x800000fbe1e1c210 */ /* 0x000fe40007ffe0ff */
[C---:B--2---:R-:W-:Y:S02]  /*d810*/  ISETP.GT.U32.AND P2, PT, R251.reuse, R230, PT ;  /* 0x000000e6fb00720c */ /* 0x044fe40003f44070 */
[----:B------:R-:W-:Y:S02]  /*d820*/  ISETP.GT.U32.AND P6, PT, R251, R231, PT ;  /* 0x000000e7fb00720c */ /* 0x000fe40003fc4070 */
[----:B---3--:R-:W-:Y:S02]  /*d830*/  ISETP.GE.AND P5, PT, R215, RZ, PT ;  /* 0x000000ffd700720c */ /* 0x008fe40003fa6270 */
[----:B------:R-:W-:-:S07]  /*d840*/  ISETP.GE.AND P1, PT, R216, RZ, PT ;  /* 0x000000ffd800720c */ /* 0x000fce0003f26270 */
[----:B------:R-:W-:Y:S01]  /*d850*/  @!P2 IMAD.IADD R230, R230, 0x1, -R251 ;  /* 0x00000001e6e6a824 */ /* 0x000fe200078e0afb */
[----:B------:R-:W2:Y:S01]  /*d860*/  LDL.LU R216, [R1+0x90] ;  /* 0x0000900001d87983 */ /* 0x000ea20000300800 */
[----:B------:R-:W-:Y:S02]  /*d870*/  ISETP.GE.AND P0, PT, R217, RZ, PT ;  /* 0x000000ffd900720c */ /* 0x000fe40003f06270 */
[----:B------:R-:W-:Y:S01]  /*d880*/  @!P5 IMAD.MOV R213, RZ, RZ, -R213 ;  /* 0x000000ffffd5d224 */ /* 0x000fe200078e0ad5 */
[----:B------:R-:W-:Y:S02]  /*d890*/  @!P6 IADD3 R231, R231, -R251, RZ ;  /* 0x800000fbe7e7e210 */ /* 0x000fe40007ffe0ff */
[----:B------:R-:W-:Y:S02]  /*d8a0*/  ISETP.GE.AND P3, PT, R218, RZ, PT ;  /* 0x000000ffda00720c */ /* 0x000fe40003f66270 */
[----:B------:R-:W-:Y:S02]  /*d8b0*/  @!P1 IADD3 R212, -R212, RZ, RZ ;  /* 0x000000ffd4d49210 */ /* 0x000fe40007ffe1ff */
[----:B------:R-:W-:-:S02]  /*d8c0*/  ISETP.GE.AND P2, PT, R219, RZ, PT ;  /* 0x000000ffdb00720c */ /* 0x000fc40003f46270 */
[----:B------:R-:W3:Y:S04]  /*d8d0*/  LDL R219, [R1+0x58c8] ;  /* 0x0058c80001db7983 */ /* 0x000ee80000100800 */
[----:B------:R-:W5:Y:S04]  /*d8e0*/  LDL.LU R217, [R1+0x8c] ;  /* 0x00008c0001d97983 */ /* 0x000f680000300800 */
[----:B------:R-:W4:Y:S04]  /*d8f0*/  LDL.LU R218, [R1+0x88] ;  /* 0x0000880001da7983 */ /* 0x000f280000300800 */
[----:B------:R-:W4:Y:S01]  /*d900*/  LDL.LU R220, [R1+0x84] ;  /* 0x0000840001dc7983 */ /* 0x000f220000300800 */
[----:B------:R-:W-:-:S03]  /*d910*/  ISETP.GE.AND P6, PT, R221, RZ, PT ;  /* 0x000000ffdd00720c */ /* 0x000fc60003fc6270 */
[----:B------:R-:W4:Y:S04]  /*d920*/  LDL.LU R221, [R1+0x80] ;  /* 0x0000800001dd7983 */ /* 0x000f280000300800 */
[----:B------:R1:W-:Y:S04]  /*d930*/  STL [R1+0x5a0], R213 ;  /* 0x0005a0d501007387 */ /* 0x0003e80000100800 */
[----:B------:R-:W4:Y:S04]  /*d940*/  LDL R222, [R1+0x58d0] ;  /* 0x0058d00001de7983 */ /* 0x000f280000100800 */
[----:B------:R1:W-:Y:S02]  /*d950*/  STL [R1+0x59c], R212 ;  /* 0x00059cd401007387 */ /* 0x0003e40000100800 */
[----:B-1----:R-:W-:-:S02]  /*d960*/  IMAD.MOV.U32 R213, RZ, RZ, R223 ;  /* 0x000000ffffd57224 */ /* 0x002fc400078e00df */
[----:B------:R-:W4:Y:S02]  /*d970*/  LDL R223, [R1+0x58d4] ;  /* 0x0058d40001df7983 */ /* 0x000f240000100800 */
[----:B------:R-:W-:Y:S02]  /*d980*/  @!P0 IMAD.MOV R213, RZ, RZ, -R213 ;  /* 0x000000ffffd58224 */ /* 0x000fe400078e0ad5 */
[----:B------:R-:W-:Y:S02]  /*d990*/  IMAD.MOV.U32 R212, RZ, RZ, R224 ;  /* 0x000000ffffd47224 */ /* 0x000fe400078e00e0 */
[----:B------:R-:W4:Y:S02]  /*d9a0*/  LDL R224, [R1+0x58dc] ;  /* 0x0058dc0001e07983 */ /* 0x000f240000100800 */
[----:B------:R-:W-:Y:S02]  /*d9b0*/  @!P3 IMAD.MOV R212, RZ, RZ, -R212 ;  /* 0x000000ffffd4b224 */ /* 0x000fe400078e0ad4 */
[----:B------:R1:W-:Y:S04]  /*d9c0*/  STL [R1+0x598], R213 ;  /* 0x000598d501007387 */ /* 0x0003e80000100800 */
[----:B------:R1:W-:Y:S02]  /*d9d0*/  STL [R1+0x594], R212 ;  /* 0x000594d401007387 */ /* 0x0003e40000100800 */
[----:B-1----:R-:W-:-:S02]  /*d9e0*/  MOV R213, R225 ;  /* 0x000000e100d57202 */ /* 0x002fc40000000f00 */
[----:B------:R-:W4:Y:S01]  /*d9f0*/  LDL R225, [R1+0x58d8] ;  /* 0x0058d80001e17983 */ /* 0x000f220000100800 */
[----:B------:R-:W-:-:S03]  /*da00*/  IMAD.MOV.U32 R212, RZ, RZ, R226 ;  /* 0x000000ffffd47224 */ /* 0x000fc600078e00e2 */
[----:B------:R-:W4:Y:S01]  /*da10*/  LDL R226, [R1+0x58e0] ;  /* 0x0058e00001e27983 */ /* 0x000f220000100800 */
[C---:B------:R-:W-:Y:S02]  /*da20*/  ISETP.GT.U32.AND P4, PT, R251.reuse, R243, PT ;  /* 0x000000f3fb00720c */ /* 0x040fe40003f84070 */
[C---:B------:R-:W-:Y:S02]  /*da30*/  ISETP.GT.U32.AND P1, PT, R251.reuse, R228, PT ;  /* 0x000000e4fb00720c */ /* 0x040fe40003f24070 */
[C---:B------:R-:W-:Y:S02]  /*da40*/  ISETP.GT.U32.AND P0, PT, R251.reuse, R229, PT ;  /* 0x000000e5fb00720c */ /* 0x040fe40003f04070 */
[----:B------:R-:W-:Y:S02]  /*da50*/  ISETP.GT.U32.AND P3, PT, R251, R230, PT ;  /* 0x000000e6fb00720c */ /* 0x000fe40003f64070 */
[----:B------:R-:W-:Y:S02]  /*da60*/  @!P2 IADD3 R213, -R213, RZ, RZ ;  /* 0x000000ffd5d5a210 */ /* 0x000fe40007ffe1ff */
[----:B------:R-:W-:-:S03]  /*da70*/  ISETP.GT.U32.AND P2, PT, R251, R231, PT ;  /* 0x000000e7fb00720c */ /* 0x000fc60003f44070 */
[--C-:B------:R-:W-:Y:S01]  /*da80*/  @!P4 IMAD.IADD R243, R243, 0x1, -R251.reuse ;  /* 0x00000001f3f3c824 */ /* 0x100fe200078e0afb */
[C---:B------:R-:W-:Y:S02]  /*da90*/  ISETP.GT.U32.AND P4, PT, R251.reuse, R227, PT ;  /* 0x000000e3fb00720c */ /* 0x040fe40003f84070 */
[----:B------:R-:W-:Y:S02]  /*daa0*/  @!P1 IADD3 R228, R228, -R251, RZ ;  /* 0x800000fbe4e49210 */ /* 0x000fe40007ffe0ff */
[----:B------:R-:W-:Y:S01]  /*dab0*/  ISETP.GT.U32.AND P5, PT, R251, R243, PT ;  /* 0x000000f3fb00720c */ /* 0x000fe20003fa4070 */
[--C-:B------:R-:W-:Y:S02]  /*dac0*/  @!P0 IMAD.IADD R229, R229, 0x1, -R251.reuse ;  /* 0x00000001e5e58824 */ /* 0x100fe400078e0afb */
[----:B------:R-:W-:Y:S01]  /*dad0*/  @!P3 IMAD.IADD R230, R230, 0x1, -R251 ;  /* 0x00000001e6e6b824 */ /* 0x000fe200078e0afb */
[----:B------:R-:W-:Y:S02]  /*dae0*/  IABS R211, R211 ;  /* 0x000000d300d37213 */ /* 0x000fe40000000000 */
[----:B------:R-:W-:-:S03]  /*daf0*/  @!P2 IADD3 R231, R231, -R251, RZ ;  /* 0x800000fbe7e7a210 */ /* 0x000fc60007ffe0ff */
[--C-:B------:R-:W-:Y:S02]  /*db00*/  @!P4 IMAD.IADD R227, R227, 0x1, -R251.reuse ;  /* 0x00000001e3e3c824 */ /* 0x100fe400078e0afb */
[----:B------:R-:W-:Y:S01]  /*db10*/  @!P6 IMAD.MOV R212, RZ, RZ, -R212 ;  /* 0x000000ffffd4e224 */ /* 0x000fe200078e0ad4 */
[----:B------:R1:W-:Y:S01]  /*db20*/  STL [R1+0x590], R213 ;  /* 0x000590d501007387 */ /* 0x0003e20000100800 */
[----:B------:R-:W-:Y:S02]  /*db30*/  @!P5 IMAD.IADD R243, R243, 0x1, -R251 ;  /* 0x00000001f3f3d824 */ /* 0x000fe400078e0afb */
[----:B------:R-:W-:Y:S01]  /*db40*/  IMAD.MOV.U32 R215, RZ, RZ, R227 ;  /* 0x000000ffffd77224 */ /* 0x000fe200078e00e3 */
[----:B------:R1:W-:Y:S02]  /*db50*/  STL [R1+0x58c], R212 ;  /* 0x00058cd401007387 */ /* 0x0003e40000100800 */
[----:B-1----:R-:W-:-:S05]  /*db60*/  MOV R213, R211 ;  /* 0x000000d300d57202 */ /* 0x002fca0000000f00 */
[----:B------:R-:W-:-:S05]  /*db70*/  IMAD.HI.U32 R211, R252, R213, RZ ;  /* 0x000000d5fcd37227 */ /* 0x000fca00078e00ff */
[----:B------:R-:W-:Y:S01]  /*db80*/  IADD3 R212, -R211, RZ, RZ ;  /* 0x000000ffd3d47210 */ /* 0x000fe20007ffe1ff */
[----:B------:R-:W-:Y:S01]  /*db90*/  IMAD.MOV.U32 R211, RZ, RZ, R228 ;  /* 0x000000ffffd37224 */ /* 0x000fe200078e00e4 */
[----:B--2---:R-:W-:Y:S02]  /*dba0*/  ISETP.GT.U32.AND P1, PT, R251, R216, PT ;  /* 0x000000d8fb00720c */ /* 0x004fe40003f24070 */
[----:B---3--:R-:W-:Y:S02]  /*dbb0*/  ISETP.GE.AND P4, PT, R219, RZ, PT ;  /* 0x000000ffdb00720c */ /* 0x008fe40003f86270 */
[C---:B-----5:R-:W-:Y:S02]  /*dbc0*/  ISETP.GT.U32.AND P0, PT, R251.reuse, R217, PT ;  /* 0x000000d9fb00720c */ /* 0x060fe40003f04070 */
[C---:B----4-:R-:W-:Y:S02]  /*dbd0*/  ISETP.GT.U32.AND P3, PT, R251.reuse, R218, PT ;  /* 0x000000dafb00720c */ /* 0x050fe40003f64070 */
[----:B------:R-:W-:-:S05]  /*dbe0*/  ISETP.GT.U32.AND P2, PT, R251, R220, PT ;  /* 0x000000dcfb00720c */ /* 0x000fca0003f44070 */
[--C-:B------:R-:W-:Y:S01]  /*dbf0*/  @!P1 IMAD.IADD R216, R216, 0x1, -R251.reuse ;  /* 0x00000001d8d89824 */ /* 0x100fe200078e0afb */
[----:B------:R-:W2:Y:S01]  /*dc00*/  LDL.LU R219, [R1+0x7c] ;  /* 0x00007c0001db7983 */ /* 0x000ea20000300800 */
[----:B------:R-:W-:Y:S02]  /*dc10*/  @!P4 IADD3 R215, -R215, RZ, RZ ;  /* 0x000000ffd7d7c210 */ /* 0x000fe40007ffe1ff */
[--C-:B------:R-:W-:Y:S01]  /*dc20*/  @!P0 IMAD.IADD R217, R217, 0x1, -R251.reuse ;  /* 0x00000001d9d98824 */ /* 0x100fe200078e0afb */
[----:B------:R-:W-:Y:S02]  /*dc30*/  ISETP.GE.AND P5, PT, R222, RZ, PT ;  /* 0x000000ffde00720c */ /* 0x000fe40003fa6270 */
[----:B------:R-:W3:Y:S01]  /*dc40*/  LDL.LU R222, [R1+0x78] ;  /* 0x0000780001de7983 */ /* 0x000ee20000300800 */
[----:B------:R-:W-:Y:S02]  /*dc50*/  @!P3 IADD3 R218, R218, -R251, RZ ;  /* 0x800000fbdadab210 */ /* 0x000fe40007ffe0ff */
[----:B------:R-:W-:Y:S01]  /*dc60*/  ISETP.GE.AND P1, PT, R223, RZ, PT ;  /* 0x000000ffdf00720c */ /* 0x000fe20003f26270 */
[----:B------:R-:W-:Y:S01]  /*dc70*/  @!P2 IMAD.IADD R220, R220, 0x1, -R251 ;  /* 0x00000001dcdca824 */ /* 0x000fe200078e0afb */
[----:B------:R-:W4:Y:S01]  /*dc80*/  LDL.LU R223, [R1+0x74] ;  /* 0x0000740001df7983 */ /* 0x000f220000300800 */
[----:B------:R-:W-:-:S03]  /*dc90*/  ISETP.GE.AND P0, PT, R224, RZ, PT ;  /* 0x000000ffe000720c */ /* 0x000fc60003f06270 */
[----:B------:R-:W5:Y:S02]  /*dca0*/  LDL.LU R224, [R1+0x70] ;  /* 0x0000700001e07983 */ /* 0x000f640000300800 */
[----:B------:R-:W-:Y:S01]  /*dcb0*/  @!P5 IMAD.MOV R211, RZ, RZ, -R211 ;  /* 0x000000ffffd3d224 */ /* 0x000fe200078e0ad3 */
[----:B------:R-:W-:Y:S02]  /*dcc0*/  ISETP.GE.AND P3, PT, R225, RZ, PT ;  /* 0x000000ffe100720c */ /* 0x000fe40003f66270 */
[----:B------:R-:W5:Y:S01]  /*dcd0*/  LDL.LU R225, [R1+0x6c] ;  /* 0x00006c0001e17983 */ /* 0x000f620000300800 */
[----:B------:R-:W-:-:S03]  /*dce0*/  ISETP.GE.AND P2, PT, R226, RZ, PT ;  /* 0x000000ffe200720c */ /* 0x000fc60003f46270 */
[----:B------:R-:W5:Y:S04]  /*dcf0*/  LDL.LU R226, [R1+0x68] ;  /* 0x0000680001e27983 */ /* 0x000f680000300800 */
[----:B------:R1:W-:Y:S04]  /*dd00*/  STL [R1+0x588], R215 ;  /* 0x000588d701007387 */ /* 0x0003e80000100800 */
[----:B------:R-:W5:Y:S04]  /*dd10*/  LDL R227, [R1+0x58e4] ;  /* 0x0058e40001e37983 */ /* 0x000f680000100800 */
[----:B------:R-:W5:Y:S01]  /*dd20*/  LDL R228, [R1+0x58ec] ;  /* 0x0058ec0001e47983 */ /* 0x000f620000100800 */
[----:B-1----:R-:W-:-:S04]  /*dd30*/  IMAD.MOV.U32 R215, RZ, RZ, R229 ;  /* 0x000000ffffd77224 */ /* 0x002fc800078e00e5 */
[----:B------:R-:W-:Y:S01]  /*dd40*/  @!P1 IMAD.MOV R215, RZ, RZ, -R215 ;  /* 0x000000ffffd79224 */ /* 0x000fe200078e0ad7 */
[----:B------:R1:W-:Y:S04]  /*dd50*/  STL [R1+0x584], R211 ;  /* 0x000584d301007387 */ /* 0x0003e80000100800 */
[----:B------:R-:W5:Y:S04]  /*dd60*/  LDL R229, [R1+0x58e8] ;  /* 0x0058e80001e57983 */ /* 0x000f680000100800 */
[----:B------:R1:W-:Y:S02]  /*dd70*/  STL [R1+0x580], R215 ;  /* 0x000580d701007387 */ /* 0x0003e40000100800 */
[----:B-1----:R-:W-:-:S02]  /*dd80*/  MOV R211, R230 ;  /* 0x000000e600d37202 */ /* 0x002fc40000000f00 */
[----:B------:R-:W5:Y:S02]  /*dd90*/  LDL R230, [R1+0x58f0] ;  /* 0x0058f00001e67983 */ /* 0x000f640000100800 */
[----:B------:R-:W-:Y:S01]  /*dda0*/  @!P0 IADD3 R211, -R211, RZ, RZ ;  /* 0x000000ffd3d38210 */ /* 0x000fe20007ffe1ff */
[----:B------:R-:W-:Y:S02]  /*ddb0*/  IMAD.MOV.U32 R215, RZ, RZ, R231 ;  /* 0x000000ffffd77224 */ /* 0x000fe400078e00e7 */
[----:B------:R-:W5:Y:S02]  /*ddc0*/  LDL R231, [R1+0x58f4] ;  /* 0x0058f40001e77983 */ /* 0x000f640000100800 */
[----:B------:R-:W-:Y:S02]  /*ddd0*/  @!P3 IMAD.MOV R215, RZ, RZ, -R215 ;  /* 0x000000ffffd7b224 */ /* 0x000fe400078e0ad7 */
[----:B------:R-:W-:Y:S04]  /*dde0*/  STL [R1+0x57c], R211 ;  /* 0x00057cd301007387 */ /* 0x000fe80000100800 */
[----:B------:R1:W-:Y:S04]  /*ddf0*/  STL [R1+0x578], R215 ;  /* 0x000578d701007387 */ /* 0x0003e80000100800 */
[----:B-1----:R-:W5:Y:S01]  /*de00*/  LDL R215, [R1+0x58fc] ;  /* 0x0058fc0001d77983 */ /* 0x002f620000100800 */
[----:B------:R-:W-:-:S13]  /*de10*/  ISETP.GT.U32.AND P6, PT, R251, R214, PT ;  /* 0x000000d6fb00720c */ /* 0x000fda0003fc4070 */
[----:B------:R-:W-:Y:S01]  /*de20*/  @!P6 IMAD.IADD R214, R214, 0x1, -R251 ;  /* 0x00000001d6d6e824 */ /* 0x000fe200078e0afb */
[----:B------:R-:W-:Y:S01]  /*de30*/  ISETP.GT.U32.AND P6, PT, R251, R221, PT ;  /* 0x000000ddfb00720c */ /* 0x000fe20003fc4070 */
[----:B------:R-:W-:-:S03]  /*de40*/  IMAD.MOV.U32 R211, RZ, RZ, R243 ;  /* 0x000000ffffd37224 */ /* 0x000fc600078e00f3 */
[C---:B------:R-:W-:Y:S02]  /*de50*/  ISETP.GT.U32.AND P4, PT, R251.reuse, R214, PT ;  /* 0x000000d6fb00720c */ /* 0x040fe40003f84070 */
[----:B------:R-:W-:-:S07]  /*de60*/  ISETP.GT.U32.AND P5, PT, R251, R216, PT ;  /* 0x000000d8fb00720c */ /* 0x000fce0003fa4070 */
[--C-:B------:R-:W-:Y:S01]  /*de70*/  @!P6 IMAD.IADD R221, R221, 0x1, -R251.reuse ;  /* 0x00000001dddde824 */ /* 0x100fe200078e0afb */
[----:B------:R-:W-:Y:S02]  /*de80*/  @!P2 IADD3 R211, -R211, RZ, RZ ;  /* 0x000000ffd3d3a210 */ /* 0x000fe40007ffe1ff */
[C---:B------:R-:W-:Y:S02]  /*de90*/  ISETP.GT.U32.AND P1, PT, R251.reuse, R217, PT ;  /* 0x000000d9fb00720c */ /* 0x040fe40003f24070 */
[C---:B------:R-:W-:Y:S02]  /*dea0*/  ISETP.GT.U32.AND P6, PT, R251.reuse, R221, PT ;  /* 0x000000ddfb00720c */ /* 0x040fe40003fc4070 */
[----:B------:R-:W-:Y:S01]  /*deb0*/  ISETP.GT.U32.AND P0, PT, R251, R218, PT ;  /* 0x000000dafb00720c */ /* 0x000fe20003f04070 */
[--C-:B------:R-:W-:Y:S02]  /*dec0*/  @!P4 IMAD.IADD R214, R214, 0x1, -R251.reuse ;  /* 0x00000001d6d6c824 */ /* 0x100fe400078e0afb */
[----:B------:R-:W-:Y:S01]  /*ded0*/  @!P5 IMAD.IADD R216, R216, 0x1, -R251 ;  /* 0x00000001d8d8d824 */ /* 0x000fe200078e0afb */
[----:B------:R1:W-:Y:S05]  /*dee0*/  STL [R1+0x574], R211 ;  /* 0x000574d301007387 */ /* 0x0003ea0000100800 */
[----:B------:R-:W-:-:S02]  /*def0*/  @!P1 IADD3 R217, R217, -R251, RZ ;  /* 0x800000fbd9d99210 */ /* 0x000fc40007ffe0ff */
[----:B------:R-:W-:Y:S02]  /*df00*/  @!P6 IADD3 R221, R221, -R251, RZ ;  /* 0x800000fbdddde210 */ /* 0x000fe40007ffe0ff */
[----:B------:R-:W-:Y:S01]  /*df10*/  @!P0 IMAD.IADD R218, R218, 0x1, -R251 ;  /* 0x00000001dada8824 */ /* 0x000fe200078e0afb */
[----:B-1----:R-:W-:Y:S01]  /*df20*/  MOV R211, R214 ;  /* 0x000000d600d37202 */ /* 0x002fe20000000f00 */
[C---:B------:R-:W-:Y:S01]  /*df30*/  IMAD R243, R251.reuse, R212, R213 ;  /* 0x000000d4fbf37224 */ /* 0x040fe200078e02d5 */
[----:B------:R-:W-:Y:S01]  /*df40*/  ISETP.GT.U32.AND P3, PT, R251, R220, PT ;  /* 0x000000dcfb00720c */ /* 0x000fe20003f64070 */
[----:B------:R-:W-:-:S12]  /*df50*/  IMAD.MOV.U32 R212, RZ, RZ, R216 ;  /* 0x000000ffffd47224 */ /* 0x000fd800078e00d8 */
[----:B------:R-:W-:Y:S01]  /*df60*/  @!P3 IMAD.IADD R220, R220, 0x1, -R251 ;  /* 0x00000001dcdcb824 */ /* 0x000fe200078e0afb */
[C---:B--2---:R-:W-:Y:S02]  /*df70*/  ISETP.GT.U32.AND P2, PT, R251.reuse, R219, PT ;  /* 0x000000dbfb00720c */ /* 0x044fe40003f44070 */
[----:B---3--:R-:W-:-:S11]  /*df80*/  ISETP.GT.U32.AND P4, PT, R251, R222, PT ;  /* 0x000000defb00720c */ /* 0x008fd60003f84070 */
[--C-:B------:R-:W-:Y:S01]  /*df90*/  @!P2 IMAD.IADD R219, R219, 0x1, -R251.reuse ;  /* 0x00000001dbdba824 */ /* 0x100fe200078e0afb */
[C---:B----4-:R-:W-:Y:S02]  /*dfa0*/  ISETP.GT.U32.AND P5, PT, R251.reuse, R223, PT ;  /* 0x000000dffb00720c */ /* 0x050fe40003fa4070 */
[----:B-----5:R-:W-:Y:S01]  /*dfb0*/  ISETP.GT.U32.AND P1, PT, R251, R224, PT ;  /* 0x000000e0fb00720c */ /* 0x020fe20003f24070 */
[----:B------:R-:W-:-:S10]  /*dfc0*/  @!P4 IMAD.IADD R222, R222, 0x1, -R251 ;  /* 0x00000001dedec824 */ /* 0x000fd400078e0afb */
[----:B------:R-:W-:Y:S02]  /*dfd0*/  @!P5 IADD3 R223, R223, -R251, RZ ;  /* 0x800000fbdfdfd210 */ /* 0x000fe40007ffe0ff */
[----:B------:R-:W-:Y:S02]  /*dfe0*/  ISETP.GT.U32.AND P0, PT, R251, R225, PT ;  /* 0x000000e1fb00720c */ /* 0x000fe40003f04070 */
[----:B------:R-:W-:Y:S02]  /*dff0*/  ISETP.GE.AND P6, PT, R227, RZ, PT ;  /* 0x000000ffe300720c */ /* 0x000fe40003fc6270 */
[----:B------:R-:W2:Y:S01]  /*e000*/  LDL.LU R227, [R1+0x64] ;  /* 0x0000640001e37983 */ /* 0x000ea20000300800 */
[----:B------:R-:W-:Y:S01]  /*e010*/  ISETP.GE.AND P2, PT, R228, RZ, PT ;  /* 0x000000ffe400720c */ /* 0x000fe20003f46270 */
[--C-:B------:R-:W-:Y:S02]  /*e020*/  @!P1 IMAD.IADD R224, R224, 0x1, -R251.reuse ;  /* 0x00000001e0e09824 */ /* 0x100fe400078e0afb */
[----:B------:R-:W3:Y:S05]  /*e030*/  LDL.LU R228, [R1+0x60] ;  /* 0x0000600001e47983 */ /* 0x000eea0000300800 */
[----:B------:R-:W-:-:S02]  /*e040*/  @!P0 IMAD.IADD R225, R225, 0x1, -R251 ;  /* 0x00000001e1e18824 */ /* 0x000fc400078e0afb */
[----:B------:R-:W-:Y:S02]  /*e050*/  @!P6 IADD3 R211, -R211, RZ, RZ ;  /* 0x000000ffd3d3e210 */ /* 0x000fe40007ffe1ff */
[----:B------:R-:W-:Y:S02]  /*e060*/  ISETP.GE.AND P4, PT, R229, RZ, PT ;  /* 0x000000ffe500720c */ /* 0x000fe40003f86270 */
[----:B------:R-:W4:Y:S01]  /*e070*/  LDL.LU R229, [R1+0x5c] ;  /* 0x00005c0001e57983 */ /* 0x000f220000300800 */
[----:B------:R-:W-:Y:S01]  /*e080*/  @!P2 IMAD.MOV R212, RZ, RZ, -R212 ;  /* 0x000000ffffd4a224 */ /* 0x000fe200078e0ad4 */
[----:B------:R-:W-:Y:S02]  /*e090*/  ISETP.GE.AND P5, PT, R230, RZ, PT ;  /* 0x000000ffe600720c */ /* 0x000fe40003fa6270 */
[----:B------:R-:W5:Y:S01]  /*e0a0*/  LDL.LU R230, [R1+0x58] ;  /* 0x0000580001e67983 */ /* 0x000f620000300800 */
[----:B------:R-:W-:-:S03]  /*e0b0*/  ISETP.GE.AND P1, PT, R231, RZ, PT ;  /* 0x000000ffe700720c */ /* 0x000fc60003f26270 */
[----:B------:R-:W5:Y:S04]  /*e0c0*/  LDL.LU R231, [R1+0x54] ;  /* 0x0000540001e77983 */ /* 0x000f680000300800 */
[----:B------:R1:W-:Y:S02]  /*e0d0*/  STL [R1+0x570], R211 ;  /* 0x000570d301007387 */ /* 0x0003e40000100800 */
[----:B-1----:R-:W-:Y:S01]  /*e0e0*/  IMAD.MOV.U32 R211, RZ, RZ, R217 ;  /* 0x000000ffffd37224 */ /* 0x002fe200078e00d9 */
[----:B------:R-:W-:Y:S02]  /*e0f0*/  ISETP.GE.AND P0, PT, R215, RZ, PT ;  /* 0x000000ffd700720c */ /* 0x000fe40003f06270 */
[----:B------:R-:W5:Y:S04]  /*e100*/  LDL R215, [R1+0x58f8] ;  /* 0x0058f80001d77983 */ /* 0x000f680000100800 */
[----:B------:R1:W-:Y:S01]  /*e110*/  STL [R1+0x56c], R212 ;  /* 0x00056cd401007387 */ /* 0x0003e20000100800 */
[----:B------:R-:W-:-:S03]  /*e120*/  @!P4 IMAD.MOV R211, RZ, RZ, -R211 ;  /* 0x000000ffffd3c224 */ /* 0x000fc600078e0ad3 */
[----:B------:R-:W5:Y:S04]  /*e130*/  LDL R216, [R1+0x5900] ;  /* 0x0059000001d87983 */ /* 0x000f680000100800 */
[----:B------:R-:W5:Y:S01]  /*e140*/  LDL R217, [R1+0x5904] ;  /* 0x0059040001d97983 */ /* 0x000f620000100800 */
[----:B-1----:R-:W-:-:S03]  /*e150*/  MOV R212, R218 ;  /* 0x000000da00d47202 */ /* 0x002fc60000000f00 */
[----:B------:R1:W-:Y:S01]  /*e160*/  STL [R1+0x568], R211 ;  /* 0x000568d301007387 */ /* 0x0003e20000100800 */
[----:B------:R-:W-:-:S03]  /*e170*/  @!P5 IADD3 R212, -R212, RZ, RZ ;  /* 0x000000ffd4d4d210 */ /* 0x000fc60007ffe1ff */
[----:B------:R-:W5:Y:S01]  /*e180*/  LDL R218, [R1+0x590c] ;  /* 0x00590c0001da7983 */ /* 0x000f620000100800 */
[----:B-1----:R-:W-:-:S03]  /*e190*/  IMAD.MOV.U32 R211, RZ, RZ, R220 ;  /* 0x000000ffffd37224 */ /* 0x002fc600078e00dc */
[----:B------:R-:W5:Y:S04]  /*e1a0*/  LDL R220, [R1+0x5908] ;  /* 0x0059080001dc7983 */ /* 0x000f680000100800 */
[----:B------:R1:W-:Y:S02]  /*e1b0*/  STL [R1+0x564], R212 ;  /* 0x000564d401007387 */ /* 0x0003e40000100800 */
[----:B-1----:R-:W-:Y:S02]  /*e1c0*/  IMAD.MOV.U32 R212, RZ, RZ, R221 ;  /* 0x000000ffffd47224 */ /* 0x002fe400078e00dd */
[----:B------:R-:W5:Y:S01]  /*e1d0*/  LDL R221, [R1+0x5910] ;  /* 0x0059100001dd7983 */ /* 0x000f620000100800 */
[C---:B------:R-:W-:Y:S02]  /*e1e0*/  ISETP.GT.U32.AND P3, PT, R251.reuse, R226, PT ;  /* 0x000000e2fb00720c */ /* 0x040fe40003f64070 */
[----:B------:R-:W-:-:S02]  /*e1f0*/  ISETP.GT.U32.AND P2, PT, R251, R222, PT ;  /* 0x000000defb00720c */ /* 0x000fc40003f44070 */
[----:B------:R-:W-:Y:S02]  /*e200*/  ISETP.GT.U32.AND P4, PT, R251, R223, PT ;  /* 0x000000dffb00720c */ /* 0x000fe40003f84070 */
[----:B------:R-:W-:-:S07]  /*e210*/  @!P0 IADD3 R212, -R212, RZ, RZ ;  /* 0x000000ffd4d48210 */ /* 0x000fce0007ffe1ff */
[--C-:B------:R-:W-:Y:S01]  /*e220*/  @!P3 IMAD.IADD R226, R226, 0x1, -R251.reuse ;  /* 0x00000001e2e2b824 */ /* 0x100fe200078e0afb */
[C---:B------:R-:W-:Y:S02]  /*e230*/  ISETP.GT.U32.AND P3, PT, R251.reuse, R219, PT ;  /* 0x000000dbfb00720c */ /* 0x040fe40003f64070 */
[C---:B------:R-:W-:Y:S02]  /*e240*/  ISETP.GT.U32.AND P6, PT, R251.reuse, R224, PT ;  /* 0x000000e0fb00720c */ /* 0x040fe40003fc4070 */
[----:B------:R-:W-:Y:S01]  /*e250*/  ISETP.GT.U32.AND P5, PT, R251, R226, PT ;  /* 0x000000e2fb00720c */ /* 0x000fe20003fa4070 */
[----:B------:R-:W-:Y:S01]  /*e260*/  @!P2 IMAD.IADD R222, R222, 0x1, -R251 ;  /* 0x00000001dedea824 */ /* 0x000fe200078e0afb */
[----:B------:R-:W-:Y:S01]  /*e270*/  @!P4 IADD3 R223, R223, -R251, RZ ;  /* 0x800000fbdfdfc210 */ /* 0x000fe20007ffe0ff */
[----:B------:R-:W-:-:S06]  /*e280*/  @!P1 IMAD.MOV R211, RZ, RZ, -R211 ;  /* 0x000000ffffd39224 */ /* 0x000fcc00078e0ad3 */
[--C-:B------:R-:W-:Y:S02]  /*e290*/  @!P3 IMAD.IADD R219, R219, 0x1, -R251.reuse ;  /* 0x00000001dbdbb824 */ /* 0x100fe400078e0afb */
[----:B------:R-:W-:Y:S02]  /*e2a0*/  @!P6 IMAD.IADD R224, R224, 0x1, -R251 ;  /* 0x00000001e0e0e824 */ /* 0x000fe400078e0afb */
[----:B------:R-:W-:Y:S01]  /*e2b0*/  @!P5 IADD3 R226, R226, -R251, RZ ;  /* 0x800000fbe2e2d210 */ /* 0x000fe20007ffe0ff */
[----:B------:R1:W-:Y:S01]  /*e2c0*/  STL [R1+0x560], R211 ;  /* 0x000560d301007387 */ /* 0x0003e20000100800 */
[----:B------:R-:W-:Y:S02]  /*e2d0*/  MOV R213, R219 ;  /* 0x000000db00d57202 */ /* 0x000fe40000000f00 */
[----:B-1----:R-:W-:Y:S02]  /*e2e0*/  IADD3 R211, R11, 0x1e7, RZ ;  /* 0x000001e70bd37810 */ /* 0x002fe40007ffe0ff */
[----:B------:R-:W-:-:S03]  /*e2f0*/  ISETP.GT.U32.AND P1, PT, R251, R225, PT ;  /* 0x000000e1fb00720c */ /* 0x000fc60003f24070 */
[----:B------:R-:W-:Y:S04]  /*e300*/  STL [R1+0x5fbc], R211 ;  /* 0x005fbcd301007387 */ /* 0x000fe80000100800 */
[----:B------:R1:W-:Y:S04]  /*e310*/  STL [R1+0x55c], R212 ;  /* 0x00055cd401007387 */ /* 0x0003e80000100800 */
[----:B------:R-:W5:Y:S01]  /*e320*/  LDL.LU R214, [R1+0xd8] ;  /* 0x0000d80001d67983 */ /* 0x000f620000300800 */
[----:B-1----:R-:W-:Y:S02]  /*e330*/  IMAD.MOV.U32 R212, RZ, RZ, R222 ;  /* 0x000000ffffd47224 */ /* 0x002fe400078e00de */
[----:B------:R-:W-:Y:S01]  /*e340*/  @!P1 IMAD.IADD R225, R225, 0x1, -R251 ;  /* 0x00000001e1e19824 */ /* 0x000fe200078e0afb */
[----:B--2---:R-:W-:-:S02]  /*e350*/  ISETP.GT.U32.AND P0, PT, R251, R227, PT ;  /* 0x000000e3fb00720c */ /* 0x004fc40003f04070 */
[C---:B---3--:R-:W-:Y:S02]  /*e360*/  ISETP.GT.U32.AND P3, PT, R251.reuse, R228, PT ;  /* 0x000000e4fb00720c */ /* 0x048fe40003f64070 */
[----:B----4-:R-:W-:-:S09]  /*e370*/  ISETP.GT.U32.AND P2, PT, R251, R229, PT ;  /* 0x000000e5fb00720c */ /* 0x010fd20003f44070 */
[--C-:B------:R-:W-:Y:S01]  /*e380*/  @!P0 IMAD.IADD R227, R227, 0x1, -R251.reuse ;  /* 0x00000001e3e38824 */ /* 0x100fe200078e0afb */
[C---:B-----5:R-:W-:Y:S02]  /*e390*/  ISETP.GT.U32.AND P4, PT, R251.reuse, R230, PT ;  /* 0x000000e6fb00720c */ /* 0x060fe40003f84070 */
[----:B------:R-:W-:Y:S01]  /*e3a0*/  ISETP.GT.U32.AND P6, PT, R251, R231, PT ;  /* 0x000000e7fb00720c */ /* 0x000fe20003fc4070 */
[----:B------:R-:W-:Y:S01]  /*e3b0*/  @!P3 IMAD.IADD R228, R228, 0x1, -R251 ;  /* 0x00000001e4e4b824 */ /* 0x000fe200078e0afb */
[----:B------:R-:W-:-:S09]  /*e3c0*/  @!P2 IADD3 R229, R229, -R251, RZ ;  /* 0x800000fbe5e5a210 */ /* 0x000fd20007ffe0ff */
[----:B------:R-:W-:Y:S01]  /*e3d0*/  @!P4 IMAD.IADD R230, R230, 0x1, -R251 ;  /* 0x00000001e6e6c824 */ /* 0x000fe200078e0afb */
[----:B------:R-:W-:Y:S02]  /*e3e0*/  ISETP.GE.AND P5, PT, R215, RZ, PT ;  /* 0x000000ffd700720c */ /* 0x000fe40003fa6270 */
[----:B------:R-:W-:Y:S02]  /*e3f0*/  ISETP.GE.AND P0, PT, R216, RZ, PT ;  /* 0x000000ffd800720c */ /* 0x000fe40003f06270 */
[----:B------:R-:W2:Y:S01]  /*e400*/  LDL.LU R216, [R1+0xd4] ;  /* 0x0000d40001d87983 */ /* 0x000ea20000300800 */
[----:B------:R-:W-:-:S08]  /*e410*/  ISETP.GE.AND P3, PT, R217, RZ, PT ;  /* 0x000000ffd900720c */ /* 0x000fd00003f66270 */
[----:B------:R-:W-:Y:S01]  /*e420*/  @!P5 IADD3 R213, -R213, RZ, RZ ;  /* 0x000000ffd5d5d210 */ /* 0x000fe20007ffe1ff */
[----:B------:R-:W-:Y:S01]  /*e430*/  @!P6 IMAD.IADD R231, R231, 0x1, -R251 ;  /* 0x00000001e7e7e824 */ /* 0x000fe200078e0afb */
[----:B------:R-:W-:Y:S01]  /*e440*/  ISETP.GE.AND P2, PT, R218, RZ, PT ;  /* 0x000000ffda00720c */ /* 0x000fe20003f46270 */
[----:B------:R-:W-:Y:S01]  /*e450*/  @!P0 IMAD.MOV R212, RZ, RZ, -R212 ;  /* 0x000000ffffd48224 */ /* 0x000fe200078e0ad4 */
[----:B------:R-:W-:Y:S02]  /*e460*/  ISETP.GE.AND P4, PT, R220, RZ, PT ;  /* 0x000000ffdc00720c */ /* 0x000fe40003f86270 */
[----:B------:R-:W3:Y:S04]  /*e470*/  LDL R220, [R1+0x5914] ;  /* 0x0059140001dc7983 */ /* 0x000ee80000100800 */
[----:B------:R-:W4:Y:S04]  /*e480*/  LDL.LU R217, [R1+0xd0] ;  /* 0x0000d00001d97983 */ /* 0x000f280000300800 */
[----:B------:R-:W5:Y:S04]  /*e490*/  LDL.LU R218, [R1+0xcc] ;  /* 0x0000cc0001da7983 */ /* 0x000f680000300800 */
[----:B------:R-:W5:Y:S01]  /*e4a0*/  LDL.LU R219, [R1+0xc8] ;  /* 0x0000c80001db7983 */ /* 0x000f620000300800 */
[----:B------:R-:W-:-:S03]  /*e4b0*/  ISETP.GE.AND P6, PT, R221, RZ, PT ;  /* 0x000000ffdd00720c */ /* 0x000fc60003fc6270 */
[----:B------:R-:W5:Y:S04]  /*e4c0*/  LDL.LU R221, [R1+0xc4] ;  /* 0x0000c40001dd7983 */ /* 0x000f680000300800 */
[----:B------:R1:W-:Y:S04]  /*e4d0*/  STL [R1+0x558], R213 ;  /* 0x000558d501007387 */ /* 0x0003e80000100800 */
[----:B------:R-:W5:Y:S04]  /*e4e0*/  LDL R222, [R1+0x591c] ;  /* 0x00591c0001de7983 */ /* 0x000f680000100800 */
[----:B------:R1:W-:Y:S02]  /*e4f0*/  STL [R1+0x554], R212 ;  /* 0x000554d401007387 */ /* 0x0003e40000100800 */
[----:B-1----:R-:W-:-:S02]  /*e500*/  IMAD.MOV.U32 R213, RZ, RZ, R223 ;  /* 0x000000ffffd57224 */ /* 0x002fc400078e00df */
[----:B------:R-:W5:Y:S02]  /*e510*/  LDL R223, [R1+0x5918] ;  /* 0x0059180001df7983 */ /* 0x000f640000100800 */
[----:B------:R-:W-:Y:S01]  /*e520*/  @!P3 IMAD.MOV R213, RZ, RZ, -R213 ;  /* 0x000000ffffd5b224 */ /* 0x000fe200078e0ad5 */
[----:B------:R-:W-:Y:S02]  /*e530*/  MOV R212, R224 ;  /* 0x000000e000d47202 */ /* 0x000fe40000000f00 */
[----:B------:R-:W5:Y:S02]  /*e540*/  LDL R224, [R1+0x5920] ;  /* 0x0059200001e07983 */ /* 0x000f640000100800 */
[----:B------:R-:W-:Y:S02]  /*e550*/  @!P2 IADD3 R212, -R212, RZ, RZ ;  /* 0x000000ffd4d4a210 */ /* 0x000fe40007ffe1ff */
[----:B------:R1:W-:Y:S04]  /*e560*/  STL [R1+0x550], R213 ;  /* 0x000550d501007387 */ /* 0x0003e80000100800 */
[----:B------:R1:W-:Y:S02]  /*e570*/  STL [R1+0x54c], R212 ;  /* 0x00054cd401007387 */ /* 0x0003e40000100800 */
[----:B-1----:R-:W-:-:S02]  /*e580*/  IMAD.MOV.U32 R213, RZ, RZ, R225 ;  /* 0x000000ffffd57224 */ /* 0x002fc400078e00e1 */
[----:B------:R-:W5:Y:S01]  /*e590*/  LDL R225, [R1+0x5924] ;  /* 0x0059240001e17983 */ /* 0x000f620000100800 */
[----:B------:R-:W-:-:S03]  /*e5a0*/  IMAD.MOV.U32 R212, RZ, RZ, R226 ;  /* 0x000000ffffd47224 */ /* 0x000fc600078e00e2 */
[----:B------:R-:W5:Y:S01]  /*e5b0*/  LDL R226, [R1+0x592c] ;  /* 0x00592c0001e27983 */ /* 0x000f620000100800 */
[C---:B------:R-:W-:Y:S02]  /*e5c0*/  ISETP.GT.U32.AND P1, PT, R251.reuse, R242, PT ;  /* 0x000000f2fb00720c */ /* 0x040fe40003f24070 */
[C---:B------:R-:W-:Y:S01]  /*e5d0*/  ISETP.GT.U32.AND P0, PT, R251.reuse, R228, PT ;  /* 0x000000e4fb00720c */ /* 0x040fe20003f04070 */
[----:B------:R-:W-:Y:S01]  /*e5e0*/  @!P4 IMAD.MOV R213, RZ, RZ, -R213 ;  /* 0x000000ffffd5c224 */ /* 0x000fe200078e0ad5 */
[C---:B------:R-:W-:Y:S02]  /*e5f0*/  ISETP.GT.U32.AND P3, PT, R251.reuse, R229, PT ;  /* 0x000000e5fb00720c */ /* 0x040fe40003f64070 */
[C---:B------:R-:W-:Y:S02]  /*e600*/  ISETP.GT.U32.AND P2, PT, R251.reuse, R230, PT ;  /* 0x000000e6fb00720c */ /* 0x040fe40003f44070 */
[----:B------:R-:W-:-:S05]  /*e610*/  ISETP.GT.U32.AND P4, PT, R251, R231, PT ;  /* 0x000000e7fb00720c */ /* 0x000fca0003f84070 */
[--C-:B------:R-:W-:Y:S01]  /*e620*/  @!P1 IMAD.IADD R242, R242, 0x1, -R251.reuse ;  /* 0x00000001f2f29824 */ /* 0x100fe200078e0afb */
[----:B------:R-:W-:Y:S01]  /*e630*/  ISETP.GT.U32.AND P1, PT, R251, R227, PT ;  /* 0x000000e3fb00720c */ /* 0x000fe20003f24070 */
[----:B------:R-:W-:-:S03]  /*e640*/  @!P0 IMAD.IADD R228, R228, 0x1, -R251 ;  /* 0x00000001e4e48824 */ /* 0x000fc600078e0afb */
[----:B------:R-:W-:Y:S01]  /*e650*/  ISETP.GT.U32.AND P5, PT, R251, R242, PT ;  /* 0x000000f2fb00720c */ /* 0x000fe20003fa4070 */
[--C-:B------:R-:W-:Y:S01]  /*e660*/  @!P2 IMAD.IADD R230, R230, 0x1, -R251.reuse ;  /* 0x00000001e6e6a824 */ /* 0x100fe200078e0afb */
[----:B------:R-:W-:Y:S01]  /*e670*/  @!P3 IADD3 R229, R229, -R251, RZ ;  /* 0x800000fbe5e5b210 */ /* 0x000fe20007ffe0ff */
[----:B------:R-:W-:Y:S01]  /*e680*/  @!P4 IMAD.IADD R231, R231, 0x1, -R251 ;  /* 0x00000001e7e7c824 */ /* 0x000fe200078e0afb */
[----:B------:R-:W-:-:S05]  /*e690*/  @!P6 IADD3 R212, -R212, RZ, RZ ;  /* 0x000000ffd4d4e210 */ /* 0x000fca0007ffe1ff */
[----:B------:R-:W-:Y:S01]  /*e6a0*/  @!P1 IMAD.IADD R227, R227, 0x1, -R251 ;  /* 0x00000001e3e39824 */ /* 0x000fe200078e0afb */
[----:B------:R-:W-:Y:S01]  /*e6b0*/  IABS R211, R211 ;  /* 0x000000d300d37213 */ /* 0x000fe20000000000 */
[----:B------:R1:W-:Y:S02]  /*e6c0*/  STL [R1+0x548], R213 ;  /* 0x000548d501007387 */ /* 0x0003e40000100800 */
[----:B------:R-:W-:Y:S01]  /*e6d0*/  @!P5 IADD3 R242, R242, -R251, RZ ;  /* 0x800000fbf2f2d210 */ /* 0x000fe20007ffe0ff */
[----:B------:R-:W-:Y:S01]  /*e6e0*/  IMAD.MOV.U32 R215, RZ, RZ, R227 ;  /* 0x000000ffffd77224 */ /* 0x000fe200078e00e3 */
[----:B------:R1:W-:Y:S02]  /*e6f0*/  STL [R1+0x544], R212 ;  /* 0x000544d401007387 */ /* 0x0003e40000100800 */
[----:B-1----:R-:W-:-:S04]  /*e700*/  IMAD.MOV.U32 R213, RZ, RZ, R211 ;  /* 0x000000ffffd57224 */ /* 0x002fc800078e00d3 */
[----:B------:R-:W-:-:S04]  /*e710*/  IMAD.HI.U32 R211, R252, R213, RZ ;  /* 0x000000d5fcd37227 */ /* 0x000fc800078e00ff */
[----:B------:R-:W-:Y:S02]  /*e720*/  IMAD.MOV R212, RZ, RZ, -R211 ;  /* 0x000000ffffd47224 */ /* 0x000fe400078e0ad3 */
[----:B------:R-:W-:Y:S01]  /*e730*/  IMAD.MOV.U32 R211, RZ, RZ, R228 ;  /* 0x000000ffffd37224 */ /* 0x000fe200078e00e4 */
[C---:B--2---:R-:W-:Y:S02]  /*e740*/  ISETP.GT.U32.AND P0, PT, R251.reuse, R216, PT ;  /* 0x000000d8fb00720c */ /* 0x044fe40003f04070 */
[----:B---3--:R-:W-:Y:S02]  /*e750*/  ISETP.GE.AND P1, PT, R220, RZ, PT ;  /* 0x000000ffdc00720c */ /* 0x008fe40003f26270 */
[C---:B----4-:R-:W-:Y:S01]  /*e760*/  ISETP.GT.U32.AND P3, PT, R251.reuse, R217, PT ;  /* 0x000000d9fb00720c */ /* 0x050fe20003f64070 */
[----:B------:R-:W2:Y:S01]  /*e770*/  LDL.LU R220, [R1+0xc0] ;  /* 0x0000c00001dc7983 */ /* 0x000ea20000300800 */
[C---:B-----5:R-:W-:Y:S02]  /*e780*/  ISETP.GT.U32.AND P2, PT, R251.reuse, R218, PT ;  /* 0x000000dafb00720c */ /* 0x060fe40003f44070 */
[----:B------:R-:W-:-:S05]  /*e790*/  ISETP.GT.U32.AND P4, PT, R251, R219, PT ;  /* 0x000000dbfb00720c */ /* 0x000fca0003f84070 */
[-C--:B------:R-:W-:Y:S02]  /*e7a0*/  @!P0 IADD3 R216, R216, -R251.reuse, RZ ;  /* 0x800000fbd8d88210 */ /* 0x080fe40007ffe0ff */
[----:B------:R-:W-:Y:S02]  /*e7b0*/  @!P1 IMAD.MOV R215, RZ, RZ, -R215 ;  /* 0x000000ffffd79224 */ /* 0x000fe400078e0ad7 */
[--C-:B------:R-:W-:Y:S01]  /*e7c0*/  @!P3 IMAD.IADD R217, R217, 0x1, -R251.reuse ;  /* 0x00000001d9d9b824 */ /* 0x100fe200078e0afb */
[----:B------:R-:W-:Y:S01]  /*e7d0*/  ISETP.GE.AND P5, PT, R222, RZ, PT ;  /* 0x000000ffde00720c */ /* 0x000fe20003fa6270 */
[----:B------:R-:W-:Y:S01]  /*e7e0*/  @!P2 IMAD.IADD R218, R218, 0x1, -R251 ;  /* 0x00000001dadaa824 */ /* 0x000fe200078e0afb */
[----:B------:R-:W3:Y:S01]  /*e7f0*/  LDL.LU R222, [R1+0xbc] ;  /* 0x0000bc0001de7983 */ /* 0x000ee20000300800 */
[----:B------:R-:W-:Y:S02]  /*e800*/  @!P4 IADD3 R219, R219, -R251, RZ ;  /* 0x800000fbdbdbc210 */ /* 0x000fe40007ffe0ff */
[----:B------:R-:W-:-:S02]  /*e810*/  ISETP.GE.AND P0, PT, R223, RZ, PT ;  /* 0x000000ffdf00720c */ /* 0x000fc40003f06270 */
        /* <DEDUP_REMOVED lines=11> */
[----:B-1----:R-:W-:-:S04]  /*e8d0*/  MOV R215, R229 ;  /* 0x000000e500d77202 */ /* 0x002fc80000000f00 */
[----:B------:R-:W-:Y:S01]  /*e8e0*/  @!P0 IADD3 R215, -R215, RZ, RZ ;  /* 0x000000ffd7d78210 */ /* 0x000fe20007ffe1ff */
[----:B------:R1:W-:Y:S04]  /*e8f0*/  STL [R1+0x53c], R211 ;  /* 0x00053cd301007387 */ /* 0x0003e80000100800 */
[----:B------:R-:W5:Y:S04]  /*e900*/  LDL R229, [R1+0x5934] ;  /* 0x0059340001e57983 */ /* 0x000f680000100800 */
[----:B------:R1:W-:Y:S02]  /*e910*/  STL [R1+0x538], R215 ;  /* 0x000538d701007387 */ /* 0x0003e40000100800 */
[----:B-1----:R-:W-:-:S02]  /*e920*/  IMAD.MOV.U32 R211, RZ, RZ, R230 ;  /* 0x000000ffffd37224 */ /* 0x002fc400078e00e6 */
[----:B------:R-:W5:Y:S02]  /*e930*/  LDL R230, [R1+0x593c] ;  /* 0x00593c0001e67983 */ /* 0x000f640000100800 */
[----:B------:R-:W-:Y:S02]  /*e940*/  @!P3 IMAD.MOV R211, RZ, RZ, -R211 ;  /* 0x000000ffffd3b224 */ /* 0x000fe400078e0ad3 */
        /* <DEDUP_REMOVED lines=8> */
[C---:B------:R-:W-:Y:S02]  /*e9d0*/  ISETP.GT.U32.AND P6, PT, R251.reuse, R221, PT ;  /* 0x000000ddfb00720c */ /* 0x040fe40003fc4070 */
[----:B------:R-:W-:Y:S02]  /*e9e0*/  MOV R211, R242 ;  /* 0x000000f200d37202 */ /* 0x000fe40000000f00 */
[C---:B------:R-:W-:Y:S02]  /*e9f0*/  ISETP.GT.U32.AND P1, PT, R251.reuse, R214, PT ;  /* 0x000000d6fb00720c */ /* 0x040fe40003f24070 */
[----:B------:R-:W-:Y:S01]  /*ea00*/  ISETP.GT.U32.AND P5, PT, R251, R216, PT ;  /* 0x000000d8fb00720c */ /* 0x000fe20003fa4070 */
[----:B------:R-:W-:-:S06]  /*ea10*/  @!P4 IMAD.MOV R211, RZ, RZ, -R211 ;  /* 0x000000ffffd3c224 */ /* 0x000fcc00078e0ad3 */
[----:B------:R-:W-:Y:S02]  /*ea20*/  @!P6 IADD3 R221, R221, -R251, RZ ;  /* 0x800000fbdddde210 */ /* 0x000fe40007ffe0ff */
[C---:B------:R-:W-:Y:S02]  /*ea30*/  ISETP.GT.U32.AND P0, PT, R251.reuse, R217, PT ;  /* 0x000000d9fb00720c */ /* 0x040fe40003f04070 */
[C---:B------:R-:W-:Y:S02]  /*ea40*/  ISETP.GT.U32.AND P6, PT, R251.reuse, R221, PT ;  /* 0x000000ddfb00720c */ /* 0x040fe40003fc4070 */
[----:B------:R-:W-:Y:S02]  /*ea50*/  ISETP.GT.U32.AND P3, PT, R251, R218, PT ;  /* 0x000000dafb00720c */ /* 0x000fe40003f64070 */
[----:B------:R-:W-:Y:S01]  /*ea60*/  @!P1 IADD3 R214, R214, -R251, RZ ;  /* 0x800000fbd6d69210 */ /* 0x000fe20007ffe0ff */
[--C-:B------:R-:W-:Y:S01]  /*ea70*/  @!P5 IMAD.IADD R216, R216, 0x1, -R251.reuse ;  /* 0x00000001d8d8d824 */ /* 0x100fe200078e0afb */
[----:B------:R1:W-:Y:S05]  /*ea80*/  STL [R1+0x52c], R211 ;  /* 0x00052cd301007387 */ /* 0x0003ea0000100800 */
[----:B------:R-:W-:-:S02]  /*ea90*/  @!P0 IMAD.IADD R217, R217, 0x1, -R251 ;  /* 0x00000001d9d98824 */ /* 0x000fc400078e0afb */
[----:B------:R-:W-:Y:S02]  /*eaa0*/  @!P6 IMAD.IADD R221, R221, 0x1, -R251 ;  /* 0x00000001dddde824 */ /* 0x000fe400078e0afb */
[----:B------:R-:W-:Y:S01]  /*eab0*/  @!P3 IADD3 R218, R218, -R251, RZ ;  /* 0x800000fbdadab210 */ /* 0x000fe20007ffe0ff */
[----:B-1----:R-:W-:Y:S02]  /*eac0*/  IMAD.MOV.U32 R211, RZ, RZ, R214 ;  /* 0x000000ffffd37224 */ /* 0x002fe400078e00d6 */
[C---:B------:R-:W-:Y:S01]  /*ead0*/  IMAD R242, R251.reuse, R212, R213 ;  /* 0x000000d4fbf27224 */ /* 0x040fe200078e02d5 */
[----:B------:R-:W-:Y:S01]  /*eae0*/  ISETP.GT.U32.AND P2, PT, R251, R219, PT ;  /* 0x000000dbfb00720c */ /* 0x000fe20003f44070 */
[----:B------:R-:W-:-:S12]  /*eaf0*/  IMAD.MOV.U32 R212, RZ, RZ, R216 ;  /* 0x000000ffffd47224 */ /* 0x000fd800078e00d8 */
[----:B------:R-:W-:Y:S01]  /*eb00*/  @!P2 IMAD.IADD R219, R219, 0x1, -R251 ;  /* 0x00000001dbdba824 */ /* 0x000fe200078e0afb */
[----:B--2---:R-:W-:-:S13]  /*eb10*/  ISETP.GT.U32.AND P4, PT, R251, R220, PT ;  /* 0x000000dcfb00720c */ /* 0x004fda0003f84070 */
[----:B------:R-:W-:Y:S02]  /*eb20*/  @!P4 IADD3 R220, R220, -R251, RZ ;  /* 0x800000fbdcdcc210 */ /* 0x000fe40007ffe0ff */
[C---:B---3--:R-:W-:Y:S02]  /*eb30*/  ISETP.GT.U32.AND P1, PT, R251.reuse, R222, PT ;  /* 0x000000defb00720c */ /* 0x048fe40003f24070 */
[C---:B----4-:R-:W-:Y:S02]  /*eb40*/  ISETP.GT.U32.AND P5, PT, R251.reuse, R223, PT ;  /* 0x000000dffb00720c */ /* 0x050fe40003fa4070 */
[----:B-----5:R-:W-:-:S09]  /*eb50*/  ISETP.GT.U32.AND P0, PT, R251, R224, PT ;  /* 0x000000e0fb00720c */ /* 0x020fd20003f04070 */
[--C-:B------:R-:W-:Y:S02]  /*eb60*/  @!P1 IMAD.IADD R222, R222, 0x1, -R251.reuse ;  /* 0x00000001dede9824 */ /* 0x100fe400078e0afb */
[----:B------:R-:W-:Y:S01]  /*eb70*/  @!P5 IMAD.IADD R223, R223, 0x1, -R251 ;  /* 0x00000001dfdfd824 */ /* 0x000fe200078e0afb */
[----:B------:R-:W-:Y:S02]  /*eb80*/  ISETP.GT.U32.AND P3, PT, R251, R225, PT ;  /* 0x000000e1fb00720c */ /* 0x000fe40003f64070 */
[----:B------:R-:W-:Y:S02]  /*eb90*/  ISETP.GE.AND P6, PT, R227, RZ, PT ;  /* 0x000000ffe300720c */ /* 0x000fe40003fc6270 */
[----:B------:R-:W2:Y:S01]  /*eba0*/  LDL.LU R227, [R1+0xa8] ;  /* 0x0000a80001e37983 */ /* 0x000ea20000300800 */
[----:B------:R-:W-:-:S03]  /*ebb0*/  ISETP.GE.AND P4, PT, R228, RZ, PT ;  /* 0x000000ffe400720c */ /* 0x000fc60003f86270 */
[----:B------:R-:W3:Y:S01]  /*ebc0*/  LDL.LU R228, [R1+0xa4] ;  /* 0x0000a40001e47983 */ /* 0x000ee20000300800 */
[----:B------:R-:W-:-:S04]  /*ebd0*/  @!P0 IADD3 R224, R224, -R251, RZ ;  /* 0x800000fbe0e08210 */ /* 0x000fc80007ffe0ff */
[----:B------:R-:W-:Y:S02]  /*ebe0*/  @!P3 IMAD.IADD R225, R225, 0x1, -R251 ;  /* 0x00000001e1e1b824 */ /* 0x000fe400078e0afb */
[----:B------:R-:W-:Y:S01]  /*ebf0*/  @!P6 IMAD.MOV R211, RZ, RZ, -R211 ;  /* 0x000000ffffd3e224 */ /* 0x000fe200078e0ad3 */
        /* <DEDUP_REMOVED lines=8> */
[----:B-1----:R-:W-:Y:S02]  /*ec80*/  MOV R211, R217 ;  /* 0x000000d900d37202 */ /* 0x002fe40000000f00 */
[----:B------:R-:W-:Y:S02]  /*ec90*/  ISETP.GE.AND P3, PT, R215, RZ, PT ;  /* 0x000000ffd700720c */ /* 0x000fe40003f66270 */
[----:B------:R-:W5:Y:S04]  /*eca0*/  LDL R215, [R1+0x5944] ;  /* 0x0059440001d77983 */ /* 0x000f680000100800 */
[----:B------:R1:W-:Y:S01]  /*ecb0*/  STL [R1+0x524], R212 ;  /* 0x000524d401007387 */ /* 0x0003e20000100800 */
[----:B------:R-:W-:-:S03]  /*ecc0*/  @!P1 IADD3 R211, -R211, RZ, RZ ;  /* 0x000000ffd3d39210 */ /* 0x000fc60007ffe1ff */
[----:B------:R-:W5:Y:S04]  /*ecd0*/  LDL R216, [R1+0x594c] ;  /* 0x00594c0001d87983 */ /* 0x000f680000100800 */
[----:B------:R-:W5:Y:S01]  /*ece0*/  LDL R217, [R1+0x5948] ;  /* 0x0059480001d97983 */ /* 0x000f620000100800 */
[----:B-1----:R-:W-:-:S03]  /*ecf0*/  IMAD.MOV.U32 R212, RZ, RZ, R218 ;  /* 0x000000ffffd47224 */ /* 0x002fc600078e00da */
[----:B------:R1:W-:Y:S01]  /*ed00*/  STL [R1+0x520], R211 ;  /* 0x000520d301007387 */ /* 0x0003e20000100800 */
[----:B------:R-:W-:-:S03]  /*ed10*/  @!P5 IMAD.MOV R212, RZ, RZ, -R212 ;  /* 0x000000ffffd4d224 */ /* 0x000fc600078e0ad4 */
[----:B------:R-:W5:Y:S01]  /*ed20*/  LDL R218, [R1+0x5950] ;  /* 0x0059500001da7983 */ /* 0x000f620000100800 */
[----:B-1----:R-:W-:-:S03]  /*ed30*/  IMAD.MOV.U32 R211, RZ, RZ, R219 ;  /* 0x000000ffffd37224 */ /* 0x002fc600078e00db */
[----:B------:R-:W5:Y:S04]  /*ed40*/  LDL R219, [R1+0x5954] ;  /* 0x0059540001db7983 */ /* 0x000f680000100800 */
[----:B------:R1:W-:Y:S02]  /*ed50*/  STL [R1+0x51c], R212 ;  /* 0x00051cd401007387 */ /* 0x0003e40000100800 */
[----:B-1----:R-:W-:Y:S02]  /*ed60*/  MOV R212, R221 ;  /* 0x000000dd00d47202 */ /* 0x002fe40000000f00 */
[----:B------:R-:W5:Y:S01]  /*ed70*/  LDL R221, [R1+0x595c] ;  /* 0x00595c0001dd7983 */ /* 0x000f620000100800 */
[C---:B------:R-:W-:Y:S02]  /*ed80*/  ISETP.GT.U32.AND P2, PT, R251.reuse, R226, PT ;  /* 0x000000e2fb00720c */ /* 0x040fe40003f44070 */
[----:B------:R-:W-:-:S02]  /*ed90*/  ISETP.GT.U32.AND P4, PT, R251, R222, PT ;  /* 0x000000defb00720c */ /* 0x000fc40003f84070 */
[C---:B------:R-:W-:Y:S01]  /*eda0*/  ISETP.GT.U32.AND P1, PT, R251.reuse, R223, PT ;  /* 0x000000dffb00720c */ /* 0x040fe20003f24070 */
[----:B------:R-:W-:Y:S01]  /*edb0*/  @!P3 IMAD.MOV R212, RZ, RZ, -R212 ;  /* 0x000000ffffd4b224 */ /* 0x000fe200078e0ad4 */
[----:B------:R-:W-:-:S07]  /*edc0*/  ISETP.GT.U32.AND P6, PT, R251, R224, PT ;  /* 0x000000e0fb00720c */ /* 0x000fce0003fc4070 */
[-C--:B------:R-:W-:Y:S02]  /*edd0*/  @!P2 IADD3 R226, R226, -R251.reuse, RZ ;  /* 0x800000fbe2e2a210 */ /* 0x080fe40007ffe0ff */
[C---:B------:R-:W-:Y:S02]  /*ede0*/  ISETP.GT.U32.AND P2, PT, R251.reuse, R220, PT ;  /* 0x000000dcfb00720c */ /* 0x040fe40003f44070 */
[----:B------:R-:W-:Y:S01]  /*edf0*/  ISETP.GT.U32.AND P5, PT, R251, R226, PT ;  /* 0x000000e2fb00720c */ /* 0x000fe20003fa4070 */
[--C-:B------:R-:W-:Y:S02]  /*ee00*/  @!P4 IMAD.IADD R222, R222, 0x1, -R251.reuse ;  /* 0x00000001dedec824 */ /* 0x100fe400078e0afb */
[----:B------:R-:W-:Y:S02]  /*ee10*/  @!P1 IMAD.IADD R223, R223, 0x1, -R251 ;  /* 0x00000001dfdf9824 */ /* 0x000fe400078e0afb */
[----:B------:R-:W-:Y:S01]  /*ee20*/  @!P0 IMAD.MOV R211, RZ, RZ, -R211 ;  /* 0x000000ffffd38224 */ /* 0x000fe200078e0ad3 */
[----:B------:R-:W-:-:S05]  /*ee30*/  @!P6 IADD3 R224, R224, -R251, RZ ;  /* 0x800000fbe0e0e210 */ /* 0x000fca0007ffe0ff */
[----:B------:R-:W-:Y:S02]  /*ee40*/  @!P2 IADD3 R220, R220, -R251, RZ ;  /* 0x800000fbdcdca210 */ /* 0x000fe40007ffe0ff */
[----:B------:R-:W-:Y:S01]  /*ee50*/  @!P5 IMAD.IADD R226, R226, 0x1, -R251 ;  /* 0x00000001e2e2d824 */ /* 0x000fe200078e0afb */
[----:B------:R1:W-:Y:S02]  /*ee60*/  STL [R1+0x518], R211 ;  /* 0x000518d301007387 */ /* 0x0003e40000100800 */
[----:B------:R-:W-:Y:S01]  /*ee70*/  IMAD.MOV.U32 R213, RZ, RZ, R220 ;  /* 0x000000ffffd57224 */ /* 0x000fe200078e00dc */
        /* <DEDUP_REMOVED lines=10> */
[----:B------:R-:W-:Y:S02]  /*ef20*/  @!P3 IADD3 R227, R227, -R251, RZ ;  /* 0x800000fbe3e3b210 */ /* 0x000fe40007ffe0ff */
[C---:B-----5:R-:W-:Y:S02]  /*ef30*/  ISETP.GT.U32.AND P1, PT, R251.reuse, R230, PT ;  /* 0x000000e6fb00720c */ /* 0x060fe40003f24070 */
[----:B------:R-:W-:Y:S01]  /*ef40*/  ISETP.GT.U32.AND P6, PT, R251, R231, PT ;  /* 0x000000e7fb00720c */ /* 0x000fe20003fc4070 */
[--C-:B------:R-:W-:Y:S02]  /*ef50*/  @!P2 IMAD.IADD R228, R228, 0x1, -R251.reuse ;  /* 0x00000001e4e4a824 */ /* 0x100fe400078e0afb */
[----:B------:R-:W-:-:S08]  /*ef60*/  @!P4 IMAD.IADD R229, R229, 0x1, -R251 ;  /* 0x00000001e5e5c824 */ /* 0x000fd000078e0afb */
[----:B------:R-:W-:Y:S02]  /*ef70*/  @!P1 IADD3 R230, R230, -R251, RZ ;  /* 0x800000fbe6e69210 */ /* 0x000fe40007ffe0ff */
[----:B------:R-:W-:Y:S02]  /*ef80*/  ISETP.GE.AND P5, PT, R215, RZ, PT ;  /* 0x000000ffd700720c */ /* 0x000fe40003fa6270 */
[----:B------:R-:W-:Y:S02]  /*ef90*/  ISETP.GE.AND P3, PT, R216, RZ, PT ;  /* 0x000000ffd800720c */ /* 0x000fe40003f66270 */
[----:B------:R-:W2:Y:S01]  /*efa0*/  LDL.LU R216, [R1+0x118] ;  /* 0x0001180001d87983 */ /* 0x000ea20000300800 */
[----:B------:R-:W-:-:S08]  /*efb0*/  ISETP.GE.AND P2, PT, R217, RZ, PT ;  /* 0x000000ffd900720c */ /* 0x000fd00003f46270 */
[----:B------:R-:W-:Y:S02]  /*efc0*/  @!P5 IMAD.MOV R213, RZ, RZ, -R213 ;  /* 0x000000ffffd5d224 */ /* 0x000fe400078e0ad5 */
        /* <DEDUP_REMOVED lines=19> */
[----:B------:R1:W-:Y:S04]  /*f100*/  STL [R1+0x508], R213 ;  /* 0x000508d501007387 */ /* 0x0003e80000100800 */
[----:B------:R1:W-:Y:S02]  /*f110*/  STL [R1+0x504], R212 ;  /* 0x000504d401007387 */ /* 0x0003e40000100800 */
[----:B-1----:R-:W-:-:S02]  /*f120*/  IMAD.MOV.U32 R213, RZ, RZ, R225 ;  /* 0x000000ffffd57224 */ /* 0x002fc400078e00e1 */
[----:B------:R-:W5:Y:S01]  /*f130*/  LDL R225, [R1+0x5968] ;  /* 0x0059680001e17983 */ /* 0x000f620000100800 */
[----:B------:R-:W-:-:S03]  /*f140*/  MOV R212, R226 ;  /* 0x000000e200d47202 */ /* 0x000fc60000000f00 */
[----:B------:R-:W5:Y:S01]  /*f150*/  LDL R226, [R1+0x5970] ;  /* 0x0059700001e27983 */ /* 0x000f620000100800 */
[C---:B------:R-:W-:Y:S02]  /*f160*/  ISETP.GT.U32.AND P0, PT, R251.reuse, R241, PT ;  /* 0x000000f1fb00720c */ /* 0x040fe40003f04070 */
[C---:B------:R-:W-:Y:S01]  /*f170*/  ISETP.GT.U32.AND P3, PT, R251.reuse, R228, PT ;  /* 0x000000e4fb00720c */ /* 0x040fe20003f64070 */
[----:B------:R-:W-:Y:S01]  /*f180*/  @!P1 IMAD.MOV R213, RZ, RZ, -R213 ;  /* 0x000000ffffd59224 */ /* 0x000fe200078e0ad5 */
[C---:B------:R-:W-:Y:S02]  /*f190*/  ISETP.GT.U32.AND P2, PT, R251.reuse, R229, PT ;  /* 0x000000e5fb00720c */ /* 0x040fe40003f44070 */
[C---:B------:R-:W-:Y:S02]  /*f1a0*/  ISETP.GT.U32.AND P4, PT, R251.reuse, R230, PT ;  /* 0x000000e6fb00720c */ /* 0x040fe40003f84070 */
[----:B------:R-:W-:-:S05]  /*f1b0*/  ISETP.GT.U32.AND P1, PT, R251, R231, PT ;  /* 0x000000e7fb00720c */ /* 0x000fca0003f24070 */
[----:B------:R-:W-:Y:S02]  /*f1c0*/  @!P0 IADD3 R241, R241, -R251, RZ ;  /* 0x800000fbf1f18210 */ /* 0x000fe40007ffe0ff */
[C---:B------:R-:W-:Y:S01]  /*f1d0*/  ISETP.GT.U32.AND P0, PT, R251.reuse, R227, PT ;  /* 0x000000e3fb00720c */ /* 0x040fe20003f04070 */
[--C-:B------:R-:W-:Y:S01]  /*f1e0*/  @!P3 IMAD.IADD R228, R228, 0x1, -R251.reuse ;  /* 0x00000001e4e4b824 */ /* 0x100fe200078e0afb */
[----:B------:R-:W-:Y:S01]  /*f1f0*/  ISETP.GT.U32.AND P5, PT, R251, R241, PT ;  /* 0x000000f1fb00720c */ /* 0x000fe20003fa4070 */
[--C-:B------:R-:W-:Y:S01]  /*f200*/  @!P2 IMAD.IADD R229, R229, 0x1, -R251.reuse ;  /* 0x00000001e5e5a824 */ /* 0x100fe200078e0afb */
[----:B------:R-:W-:Y:S02]  /*f210*/  @!P4 IADD3 R230, R230, -R251, RZ ;  /* 0x800000fbe6e6c210 */ /* 0x000fe40007ffe0ff */
[----:B------:R-:W-:Y:S01]  /*f220*/  @!P1 IMAD.IADD R231, R231, 0x1, -R251 ;  /* 0x00000001e7e79824 */ /* 0x000fe200078e0afb */
[----:B------:R-:W-:Y:S01]  /*f230*/  IABS R211, R211 ;  /* 0x000000d300d37213 */ /* 0x000fe20000000000 */
[----:B------:R-:W-:-:S05]  /*f240*/  @!P6 IMAD.MOV R212, RZ, RZ, -R212 ;  /* 0x000000ffffd4e224 */ /* 0x000fca00078e0ad4 */
[----:B------:R-:W-:Y:S01]  /*f250*/  @!P0 IADD3 R227, R227, -R251, RZ ;  /* 0x800000fbe3e38210 */ /* 0x000fe20007ffe0ff */
[----:B------:R1:W-:Y:S01]  /*f260*/  STL [R1+0x500], R213 ;  /* 0x000500d501007387 */ /* 0x0003e20000100800 */
[----:B------:R-:W-:Y:S02]  /*f270*/  @!P5 IMAD.IADD R241, R241, 0x1, -R251 ;  /* 0x00000001f1f1d824 */ /* 0x000fe400078e0afb */
[----:B------:R-:W-:Y:S01]  /*f280*/  MOV R215, R227 ;  /* 0x000000e300d77202 */ /* 0x000fe20000000f00 */
[----:B------:R1:W-:Y:S02]  /*f290*/  STL [R1+0x4fc], R212 ;  /* 0x0004fcd401007387 */ /* 0x0003e40000100800 */
[----:B-1----:R-:W-:-:S04]  /*f2a0*/  IMAD.MOV.U32 R213, RZ, RZ, R211 ;  /* 0x000000ffffd57224 */ /* 0x002fc800078e00d3 */
[----:B------:R-:W-:-:S04]  /*f2b0*/  IMAD.HI.U32 R211, R252, R213, RZ ;  /* 0x000000d5fcd37227 */ /* 0x000fc800078e00ff */
[----:B------:R-:W-:Y:S01]  /*f2c0*/  IMAD.MOV R212, RZ, RZ, -R211 ;  /* 0x000000ffffd47224 */ /* 0x000fe200078e0ad3 */
[----:B------:R-:W-:Y:S02]  /*f2d0*/  MOV R211, R228 ;  /* 0x000000e400d37202 */ /* 0x000fe40000000f00 */
[----:B--2---:R-:W-:Y:S02]  /*f2e0*/  ISETP.GT.U32.AND P3, PT, R251, R216, PT ;  /* 0x000000d8fb00720c */ /* 0x004fe40003f64070 */
[----:B---3--:R-:W-:Y:S02]  /*f2f0*/  ISETP.GE.AND P0, PT, R219, RZ, PT ;  /* 0x000000ffdb00720c */ /* 0x008fe40003f06270 */
[C---:B----4-:R-:W-:Y:S02]  /*f300*/  ISETP.GT.U32.AND P2, PT, R251.reuse, R217, PT ;  /* 0x000000d9fb00720c */ /* 0x050fe40003f44070 */
[C---:B-----5:R-:W-:Y:S02]  /*f310*/  ISETP.GT.U32.AND P4, PT, R251.reuse, R218, PT ;  /* 0x000000dafb00720c */ /* 0x060fe40003f84070 */
[----:B------:R-:W-:-:S05]  /*f320*/  ISETP.GT.U32.AND P1, PT, R251, R220, PT ;  /* 0x000000dcfb00720c */ /* 0x000fca0003f24070 */
[----:B------:R-:W-:Y:S01]  /*f330*/  @!P3 IMAD.IADD R216, R216, 0x1, -R251 ;  /* 0x00000001d8d8b824 */ /* 0x000fe200078e0afb */
[----:B------:R-:W2:Y:S01]  /*f340*/  LDL.LU R219, [R1+0x104] ;  /* 0x0001040001db7983 */ /* 0x000ea20000300800 */
[----:B------:R-:W-:Y:S02]  /*f350*/  @!P0 IMAD.MOV R215, RZ, RZ, -R215 ;  /* 0x000000ffffd78224 */ /* 0x000fe400078e0ad7 */
[----:B------:R-:W-:Y:S02]  /*f360*/  @!P2 IADD3 R217, R217, -R251, RZ ;  /* 0x800000fbd9d9a210 */ /* 0x000fe40007ffe0ff */
[----:B------:R-:W-:Y:S01]  /*f370*/  ISETP.GE.AND P5, PT, R222, RZ, PT ;  /* 0x000000ffde00720c */ /* 0x000fe20003fa6270 */
[--C-:B------:R-:W-:Y:S01]  /*f380*/  @!P4 IMAD.IADD R218, R218, 0x1, -R251.reuse ;  /* 0x00000001dadac824 */ /* 0x100fe200078e0afb */
[----:B------:R-:W3:Y:S01]  /*f390*/  LDL.LU R222, [R1+0x100] ;  /* 0x0001000001de7983 */ /* 0x000ee20000300800 */
[----:B------:R-:W-:Y:S01]  /*f3a0*/  @!P1 IMAD.IADD R220, R220, 0x1, -R251 ;  /* 0x00000001dcdc9824 */ /* 0x000fe200078e0afb */
[----:B------:R-:W-:-:S02]  /*f3b0*/  ISETP.GE.AND P3, PT, R223, RZ, PT ;  /* 0x000000ffdf00720c */ /* 0x000fc40003f66270 */
[----:B------:R-:W4:Y:S01]  /*f3c0*/  LDL.LU R223, [R1+0xfc] ;  /* 0x0000fc0001df7983 */ /* 0x000f220000300800 */
[----:B------:R-:W-:-:S03]  /*f3d0*/  ISETP.GE.AND P2, PT, R224, RZ, PT ;  /* 0x000000ffe000720c */ /* 0x000fc60003f46270 */
[----:B------:R-:W5:Y:S03]  /*f3e0*/  LDL.LU R224, [R1+0xf8] ;  /* 0x0000f80001e07983 */ /* 0x000f660000300800 */
[----:B------:R-:W-:Y:S02]  /*f3f0*/  @!P5 IADD3 R211, -R211, RZ, RZ ;  /* 0x000000ffd3d3d210 */ /* 0x000fe40007ffe1ff */
        /* <DEDUP_REMOVED lines=18> */
[----:B------:R-:W-:Y:S04]  /*f520*/  STL [R1+0x4ec], R211 ;  /* 0x0004ecd301007387 */ /* 0x000fe80000100800 */
[----:B------:R1:W-:Y:S04]  /*f530*/  STL [R1+0x4e8], R215 ;  /* 0x0004e8d701007387 */ /* 0x0003e80000100800 */
[----:B-1----:R-:W5:Y:S01]  /*f540*/  LDL R215, [R1+0x598c] ;  /* 0x00598c0001d77983 */ /* 0x002f620000100800 */
[----:B------:R-:W-:-:S13]  /*f550*/  ISETP.GT.U32.AND P6, PT, R251, R214, PT ;  /* 0x000000d6fb00720c */ /* 0x000fda0003fc4070 */
[----:B------:R-:W-:Y:S02]  /*f560*/  @!P6 IADD3 R214, R214, -R251, RZ ;  /* 0x800000fbd6d6e210 */ /* 0x000fe40007ffe0ff */
[C---:B------:R-:W-:Y:S01]  /*f570*/  ISETP.GT.U32.AND P6, PT, R251.reuse, R221, PT ;  /* 0x000000ddfb00720c */ /* 0x040fe20003fc4070 */
[----:B------:R-:W-:Y:S01]  /*f580*/  IMAD.MOV.U32 R211, RZ, RZ, R241 ;  /* 0x000000ffffd37224 */ /* 0x000fe200078e00f1 */
[C---:B------:R-:W-:Y:S02]  /*f590*/  ISETP.GT.U32.AND P0, PT, R251.reuse, R214, PT ;  /* 0x000000d6fb00720c */ /* 0x040fe40003f04070 */
[C---:B------:R-:W-:Y:S01]  /*f5a0*/  ISETP.GT.U32.AND P5, PT, R251.reuse, R216, PT ;  /* 0x000000d8fb00720c */ /* 0x040fe20003fa4070 */
[----:B------:R-:W-:Y:S01]  /*f5b0*/  @!P1 IMAD.MOV R211, RZ, RZ, -R211 ;  /* 0x000000ffffd39224 */ /* 0x000fe200078e0ad3 */
[----:B------:R-:W-:-:S07]  /*f5c0*/  ISETP.GT.U32.AND P3, PT, R251, R217, PT ;  /* 0x000000d9fb00720c */ /* 0x000fce0003f64070 */
[----:B------:R-:W-:Y:S01]  /*f5d0*/  @!P6 IMAD.IADD R221, R221, 0x1, -R251 ;  /* 0x00000001dddde824 */ /* 0x000fe200078e0afb */
[----:B------:R-:W-:-:S04]  /*f5e0*/  ISETP.GT.U32.AND P2, PT, R251, R218, PT ;  /* 0x000000dafb00720c */ /* 0x000fc80003f44070 */
[----:B------:R-:W-:Y:S01]  /*f5f0*/  ISETP.GT.U32.AND P6, PT, R251, R221, PT ;  /* 0x000000ddfb00720c */ /* 0x000fe20003fc4070 */
[--C-:B------:R-:W-:Y:S01]  /*f600*/  @!P0 IMAD.IADD R214, R214, 0x1, -R251.reuse ;  /* 0x00000001d6d68824 */ /* 0x100fe200078e0afb */
[----:B------:R-:W-:Y:S01]  /*f610*/  @!P5 IADD3 R216, R216, -R251, RZ ;  /* 0x800000fbd8d8d210 */ /* 0x000fe20007ffe0ff */
[--C-:B------:R-:W-:Y:S01]  /*f620*/  @!P3 IMAD.IADD R217, R217, 0x1, -R251.reuse ;  /* 0x00000001d9d9b824 */ /* 0x100fe200078e0afb */
[----:B------:R1:W-:Y:S05]  /*f630*/  STL [R1+0x4e4], R211 ;  /* 0x0004e4d301007387 */ /* 0x0003ea0000100800 */
[----:B------:R-:W-:-:S04]  /*f640*/  @!P2 IMAD.IADD R218, R218, 0x1, -R251 ;  /* 0x00000001dadaa824 */ /* 0x000fc800078e0afb */
[----:B------:R-:W-:Y:S02]  /*f650*/  @!P6 IMAD.IADD R221, R221, 0x1, -R251 ;  /* 0x00000001dddde824 */ /* 0x000fe400078e0afb */
[----:B-1----:R-:W-:Y:S02]  /*f660*/  IMAD.MOV.U32 R211, RZ, RZ, R214 ;  /* 0x000000ffffd37224 */ /* 0x002fe400078e00d6 */
[C---:B------:R-:W-:Y:S01]  /*f670*/  IMAD R241, R251.reuse, R212, R213 ;  /* 0x000000d4fbf17224 */ /* 0x040fe200078e02d5 */
[----:B------:R-:W-:Y:S02]  /*f680*/  MOV R212, R216 ;  /* 0x000000d800d47202 */ /* 0x000fe40000000f00 */
[----:B------:R-:W-:-:S13]  /*f690*/  ISETP.GT.U32.AND P4, PT, R251, R220, PT ;  /* 0x000000dcfb00720c */ /* 0x000fda0003f84070 */
[----:B------:R-:W-:Y:S02]  /*f6a0*/  @!P4 IADD3 R220, R220, -R251, RZ ;  /* 0x800000fbdcdcc210 */ /* 0x000fe40007ffe0ff */
[C---:B--2---:R-:W-:Y:S02]  /*f6b0*/  ISETP.GT.U32.AND P1, PT, R251.reuse, R219, PT ;  /* 0x000000dbfb00720c */ /* 0x044fe40003f24070 */
[----:B---3--:R-:W-:-:S11]  /*f6c0*/  ISETP.GT.U32.AND P0, PT, R251, R222, PT ;  /* 0x000000defb00720c */ /* 0x008fd60003f04070 */
[----:B------:R-:W-:Y:S01]  /*f6d0*/  @!P1 IMAD.IADD R219, R219, 0x1, -R251 ;  /* 0x00000001dbdb9824 */ /* 0x000fe200078e0afb */
[C---:B----4-:R-:W-:Y:S02]  /*f6e0*/  ISETP.GT.U32.AND P5, PT, R251.reuse, R223, PT ;  /* 0x000000dffb00720c */ /* 0x050fe40003fa4070 */
[----:B-----5:R-:W-:Y:S02]  /*f6f0*/  ISETP.GT.U32.AND P3, PT, R251, R224, PT ;  /* 0x000000e0fb00720c */ /* 0x020fe40003f64070 */
[----:B------:R-:W-:-:S09]  /*f700*/  @!P0 IADD3 R222, R222, -R251, RZ ;  /* 0x800000fbdede8210 */ /* 0x000fd20007ffe0ff */
[--C-:B------:R-:W-:Y:S01]  /*f710*/  @!P5 IMAD.IADD R223, R223, 0x1, -R251.reuse ;  /* 0x00000001dfdfd824 */ /* 0x100fe200078e0afb */
[----:B------:R-:W-:Y:S02]  /*f720*/  ISETP.GT.U32.AND P2, PT, R251, R225, PT ;  /* 0x000000e1fb00720c */ /* 0x000fe40003f44070 */
[----:B------:R-:W-:Y:S02]  /*f730*/  ISETP.GE.AND P6, PT, R227, RZ, PT ;  /* 0x000000ffe300720c */ /* 0x000fe40003fc6270 */
[----:B------:R-:W2:Y:S01]  /*f740*/  LDL.LU R227, [R1+0xec] ;  /* 0x0000ec0001e37983 */ /* 0x000ea20000300800 */
[----:B------:R-:W-:Y:S01]  /*f750*/  ISETP.GE.AND P1, PT, R228, RZ, PT ;  /* 0x000000ffe400720c */ /* 0x000fe20003f26270 */
[----:B------:R-:W-:Y:S02]  /*f760*/  @!P3 IMAD.IADD R224, R224, 0x1, -R251 ;  /* 0x00000001e0e0b824 */ /* 0x000fe400078e0afb */
[----:B------:R-:W3:Y:S05]  /*f770*/  LDL.LU R228, [R1+0xe8] ;  /* 0x0000e80001e47983 */ /* 0x000eea0000300800 */
[----:B------:R-:W-:-:S02]  /*f780*/  @!P2 IADD3 R225, R225, -R251, RZ ;  /* 0x800000fbe1e1a210 */ /* 0x000fc40007ffe0ff */
[----:B------:R-:W-:Y:S01]  /*f790*/  @!P6 IMAD.MOV R211, RZ, RZ, -R211 ;  /* 0x000000ffffd3e224 */ /* 0x000fe200078e0ad3 */
[----:B------:R-:W-:Y:S02]  /*f7a0*/  ISETP.GE.AND P0, PT, R229, RZ, PT ;  /* 0x000000ffe500720c */ /* 0x000fe40003f06270 */
[----:B------:R-:W4:Y:S01]  /*f7b0*/  LDL.LU R229, [R1+0xe4] ;  /* 0x0000e40001e57983 */ /* 0x000f220000300800 */
[----:B------:R-:W-:Y:S02]  /*f7c0*/  @!P1 IADD3 R212, -R212, RZ, RZ ;  /* 0x000000ffd4d49210 */ /* 0x000fe40007ffe1ff */
        /* <DEDUP_REMOVED lines=12> */
[----:B-1----:R-:W-:-:S03]  /*f890*/  IMAD.MOV.U32 R212, RZ, RZ, R218 ;  /* 0x000000ffffd47224 */ /* 0x002fc600078e00da */
[----:B------:R1:W-:Y:S01]  /*f8a0*/  STL [R1+0x4d8], R211 ;  /* 0x0004d8d301007387 */ /* 0x0003e20000100800 */
[----:B------:R-:W-:-:S03]  /*f8b0*/  @!P5 IMAD.MOV R212, RZ, RZ, -R212 ;  /* 0x000000ffffd4d224 */ /* 0x000fc600078e0ad4 */
[----:B------:R-:W5:Y:S01]  /*f8c0*/  LDL R218, [R1+0x599c] ;  /* 0x00599c0001da7983 */ /* 0x000f620000100800 */
[----:B-1----:R-:W-:-:S03]  /*f8d0*/  MOV R211, R220 ;  /* 0x000000dc00d37202 */ /* 0x002fc60000000f00 */
[----:B------:R-:W5:Y:S04]  /*f8e0*/  LDL R220, [R1+0x5998] ;  /* 0x0059980001dc7983 */ /* 0x000f680000100800 */
[----:B------:R1:W-:Y:S02]  /*f8f0*/  STL [R1+0x4d4], R212 ;  /* 0x0004d4d401007387 */ /* 0x0003e40000100800 */
[----:B-1----:R-:W-:Y:S02]  /*f900*/  IMAD.MOV.U32 R212, RZ, RZ, R221 ;  /* 0x000000ffffd47224 */ /* 0x002fe400078e00dd */
[----:B------:R-:W5:Y:S01]  /*f910*/  LDL R221, [R1+0x59a0] ;  /* 0x0059a00001dd7983 */ /* 0x000f620000100800 */
[C---:B------:R-:W-:Y:S02]  /*f920*/  ISETP.GT.U32.AND P4, PT, R251.reuse, R226, PT ;  /* 0x000000e2fb00720c */ /* 0x040fe40003f84070 */
[----:B------:R-:W-:-:S02]  /*f930*/  ISETP.GT.U32.AND P1, PT, R251, R222, PT ;  /* 0x000000defb00720c */ /* 0x000fc40003f24070 */
[C---:B------:R-:W-:Y:S01]  /*f940*/  ISETP.GT.U32.AND P0, PT, R251.reuse, R223, PT ;  /* 0x000000dffb00720c */ /* 0x040fe20003f04070 */
[----:B------:R-:W-:Y:S01]  /*f950*/  @!P2 IMAD.MOV R212, RZ, RZ, -R212 ;  /* 0x000000ffffd4a224 */ /* 0x000fe200078e0ad4 */
[----:B------:R-:W-:-:S07]  /*f960*/  ISETP.GT.U32.AND P6, PT, R251, R224, PT ;  /* 0x000000e0fb00720c */ /* 0x000fce0003fc4070 */
[----:B------:R-:W-:Y:S01]  /*f970*/  @!P4 IMAD.IADD R226, R226, 0x1, -R251 ;  /* 0x00000001e2e2c824 */ /* 0x000fe200078e0afb */
[----:B------:R-:W-:-:S04]  /*f980*/  ISETP.GT.U32.AND P4, PT, R251, R219, PT ;  /* 0x000000dbfb00720c */ /* 0x000fc80003f84070 */
[----:B------:R-:W-:Y:S01]  /*f990*/  ISETP.GT.U32.AND P5, PT, R251, R226, PT ;  /* 0x000000e2fb00720c */ /* 0x000fe20003fa4070 */
[----:B------:R-:W-:Y:S01]  /*f9a0*/  @!P0 IMAD.IADD R223, R223, 0x1, -R251 ;  /* 0x00000001dfdf8824 */ /* 0x000fe200078e0afb */
[----:B------:R-:W-:Y:S02]  /*f9b0*/  @!P1 IADD3 R222, R222, -R251, RZ ;  /* 0x800000fbdede9210 */ /* 0x000fe40007ffe0ff */
[----:B------:R-:W-:-:S05]  /*f9c0*/  @!P3 IADD3 R211, -R211, RZ, RZ ;  /* 0x000000ffd3d3b210 */ /* 0x000fca0007ffe1ff */
[--C-:B------:R-:W-:Y:S02]  /*f9d0*/  @!P4 IMAD.IADD R219, R219, 0x1, -R251.reuse ;  /* 0x00000001dbdbc824 */ /* 0x100fe400078e0afb */
[--C-:B------:R-:W-:Y:S02]  /*f9e0*/  @!P6 IMAD.IADD R224, R224, 0x1, -R251.reuse ;  /* 0x00000001e0e0e824 */ /* 0x100fe400078e0afb */
[----:B------:R-:W-:Y:S01]  /*f9f0*/  @!P5 IMAD.IADD R226, R226, 0x1, -R251 ;  /* 0x00000001e2e2d824 */ /* 0x000fe200078e0afb */
[----:B------:R1:W-:Y:S01]  /*fa00*/  STL [R1+0x4d0], R211 ;  /* 0x0004d0d301007387 */ /* 0x0003e20000100800 */
[----:B------:R-:W-:Y:S01]  /*fa10*/  IMAD.MOV.U32 R213, RZ, RZ, R219 ;  /* 0x000000ffffd57224 */ /* 0x000fe200078e00db */
[----:B------:R-:W-:Y:S02]  /*fa20*/  ISETP.GT.U32.AND P3, PT, R251, R225, PT ;  /* 0x000000e1fb00720c */ /* 0x000fe40003f64070 */
[----:B-1----:R-:W-:-:S05]  /*fa30*/  IADD3 R211, R11, 0x1e9, RZ ;  /* 0x000001e90bd37810 */ /* 0x002fca0007ffe0ff */
[----:B------:R-:W-:Y:S04]  /*fa40*/  STL [R1+0x5f90], R211 ;  /* 0x005f90d301007387 */ /* 0x000fe80000100800 */
[----:B------:R1:W-:Y:S04]  /*fa50*/  STL [R1+0x4cc], R212 ;  /* 0x0004ccd401007387 */ /* 0x0003e80000100800 */
[----:B------:R-:W5:Y:S01]  /*fa60*/  LDL.LU R214, [R1+0x160] ;  /* 0x0001600001d67983 */ /* 0x000f620000300800 */
[----:B-1----:R-:W-:Y:S02]  /*fa70*/  MOV R212, R222 ;  /* 0x000000de00d47202 */ /* 0x002fe40000000f00 */
[----:B------:R-:W-:-:S02]  /*fa80*/  @!P3 IADD3 R225, R225, -R251, RZ ;  /* 0x800000fbe1e1b210 */ /* 0x000fc40007ffe0ff */
[C---:B--2---:R-:W-:Y:S02]  /*fa90*/  ISETP.GT.U32.AND P2, PT, R251.reuse, R227, PT ;  /* 0x000000e3fb00720c */ /* 0x044fe40003f44070 */
        /* <DEDUP_REMOVED lines=12> */
[----:B------:R-:W-:Y:S01]  /*fb60*/  @!P5 IMAD.MOV R213, RZ, RZ, -R213 ;  /* 0x000000ffffd5d224 */ /* 0x000fe200078e0ad5 */
[----:B------:R-:W-:Y:S02]  /*fb70*/  @!P6 IADD3 R231, R231, -R251, RZ ;  /* 0x800000fbe7e7e210 */ /* 0x000fe40007ffe0ff */
[----:B------:R-:W-:Y:S02]  /*fb80*/  ISETP.GE.AND P1, PT, R218, RZ, PT ;  /* 0x000000ffda00720c */ /* 0x000fe40003f26270 */
[----:B------:R-:W-:Y:S02]  /*fb90*/  @!P2 IADD3 R212, -R212, RZ, RZ ;  /* 0x000000ffd4d4a210 */ /* 0x000fe40007ffe1ff */
        /* <DEDUP_REMOVED lines=16> */
[----:B------:R1:W-:Y:S04]  /*fca0*/  STL [R1+0x4c0], R213 ;  /* 0x0004c0d501007387 */ /* 0x0003e80000100800 */
[----:B------:R1:W-:Y:S02]  /*fcb0*/  STL [R1+0x4bc], R212 ;  /* 0x0004bcd401007387 */ /* 0x0003e40000100800 */
[----:B-1----:R-:W-:-:S02]  /*fcc0*/  MOV R213, R225 ;  /* 0x000000e100d57202 */ /* 0x002fc40000000f00 */
[----:B------:R-:W5:Y:S01]  /*fcd0*/  LDL R225, [R1+0x59b4] ;  /* 0x0059b40001e17983 */ /* 0x000f620000100800 */
[----:B------:R-:W-:-:S03]  /*fce0*/  IMAD.MOV.U32 R212, RZ, RZ, R226 ;  /* 0x000000ffffd47224 */ /* 0x000fc600078e00e2 */
[----:B------:R-:W5:Y:S01]  /*fcf0*/  LDL R226, [R1+0x59bc] ;  /* 0x0059bc0001e27983 */ /* 0x000f620000100800 */
        /* <DEDUP_REMOVED lines=24> */
[C---:B--2---:R-:W-:Y:S02]  /*fe80*/  ISETP.GT.U32.AND P2, PT, R251.reuse, R216, PT ;  /* 0x000000d8fb00720c */ /* 0x044fe40003f44070 */
[----:B---3--:R-:W-:Y:S02]  /*fe90*/  ISETP.GE.AND P3, PT, R220, RZ, PT ;  /* 0x000000ffdc00720c */ /* 0x008fe40003f66270 */
[C---:B----4-:R-:W-:Y:S02]  /*fea0*/  ISETP.GT.U32.AND P4, PT, R251.reuse, R217, PT ;  /* 0x000000d9fb00720c */ /* 0x050fe40003f84070 */
[C---:B-----5:R-:W-:Y:S02]  /*feb0*/  ISETP.GT.U32.AND P1, PT, R251.reuse, R218, PT ;  /* 0x000000dafb00720c */ /* 0x060fe40003f24070 */
        /* <DEDUP_REMOVED lines=182> */
[----:B--2---:R-:W-:Y:S02]  /*10a20*/  ISETP.GT.U32.AND P4, PT, R251, R216, PT ;  /* 0x000000d8fb00720c */ /* 0x004fe40003f84070 */
        /* <DEDUP_REMOVED lines=104> */
[----:B------:R-:W-:Y:S02]  /*110b0*/  @!P0 IADD3 R226, R226, -R251, RZ ;  /* 0x800000fbe2e28210 */ /* 0x000fe40007ffe0ff */
        /* <DEDUP_REMOVED lines=10> */
[----:B-1----:R-:W-:-:S05]  /*11160*/  IADD3 R211, R11, 0x1eb, RZ ;  /* 0x000001eb0bd37810 */ /* 0x002fca0007ffe0ff */
[----:B------:R-:W-:Y:S04]  /*11170*/  STL [R1+0x5f4c], R211 ;  /* 0x005f4cd301007387 */ /* 0x000fe80000100800 */
[----:B------:R1:W-:Y:S04]  /*11180*/  STL [R1+0x43c], R212 ;  /* 0x00043cd401007387 */ /* 0x0003e80000100800 */
[----:B------:R-:W5:Y:S01]  /*11190*/  LDL.LU R214, [R1+0x1e8] ;  /* 0x0001e80001d67983 */ /* 0x000f620000300800 */
[----:B-1----:R-:W-:Y:S01]  /*111a0*/  IMAD.MOV.U32 R212, RZ, RZ, R222 ;  /* 0x000000ffffd47224 */ /* 0x002fe200078e00de */
[----:B------:R-:W-:-:S13]  /*111b0*/  ISETP.GT.U32.AND P4, PT, R251, R225, PT ;  /* 0x000000e1fb00720c */ /* 0x000fda0003f84070 */
[----:B------:R-:W-:Y:S01]  /*111c0*/  @!P4 IMAD.IADD R225, R225, 0x1, -R251 ;  /* 0x00000001e1e1c824 */ /* 0x000fe200078e0afb */
[C---:B--2---:R-:W-:Y:S02]  /*111d0*/  ISETP.GT.U32.AND P1, PT, R251.reuse, R227, PT ;  /* 0x000000e3fb00720c */ /* 0x044fe40003f24070 */
        /* <DEDUP_REMOVED lines=41> */
[----:B------:R-:W-:Y:S01]  /*11470*/  ISETP.GT.U32.AND P0, PT, R251, R229, PT ;  /* 0x000000e5fb00720c */ /* 0x000fe20003f04070 */
[----:B------:R-:W-:-:S06]  /*11480*/  @!P2 IMAD.MOV R213, RZ, RZ, -R213 ;  /* 0x000000ffffd5a224 */ /* 0x000fcc00078e0ad5 */
[----:B------:R-:W-:Y:S02]  /*11490*/  @!P4 IADD3 R238, R238, -R251, RZ ;  /* 0x800000fbeeeec210 */ /* 0x000fe40007ffe0ff */
[C---:B------:R-:W-:Y:S02]  /*114a0*/  ISETP.GT.U32.AND P4, PT, R251.reuse, R227, PT ;  /* 0x000000e3fb00720c */ /* 0x040fe40003f84070 */
[C---:B------:R-:W-:Y:S01]  /*114b0*/  ISETP.GT.U32.AND P2, PT, R251.reuse, R231, PT ;  /* 0x000000e7fb00720c */ /* 0x040fe20003f44070 */
[--C-:B------:R-:W-:Y:S01]  /*114c0*/  @!P1 IMAD.IADD R228, R228, 0x1, -R251.reuse ;  /* 0x00000001e4e49824 */ /* 0x100fe200078e0afb */
[----:B------:R-:W-:Y:S01]  /*114d0*/  ISETP.GT.U32.AND P5, PT, R251, R238, PT ;  /* 0x000000eefb00720c */ /* 0x000fe20003fa4070 */
[----:B------:R-:W-:Y:S01]  /*114e0*/  @!P0 IMAD.IADD R229, R229, 0x1, -R251 ;  /* 0x00000001e5e58824 */ /* 0x000fe200078e0afb */
[----:B------:R-:W-:Y:S01]  /*114f0*/  @!P3 IADD3 R230, R230, -R251, RZ ;  /* 0x800000fbe6e6b210 */ /* 0x000fe20007ffe0ff */
[----:B------:R-:W-:Y:S01]  /*11500*/  @!P6 IMAD.MOV R212, RZ, RZ, -R212 ;  /* 0x000000ffffd4e224 */ /* 0x000fe200078e0ad4 */
[----:B------:R-:W-:-:S05]  /*11510*/  IABS R211, R211 ;  /* 0x000000d300d37213 */ /* 0x000fca0000000000 */
[----:B------:R-:W-:Y:S02]  /*11520*/  @!P4 IADD3 R227, R227, -R251, RZ ;  /* 0x800000fbe3e3c210 */ /* 0x000fe40007ffe0ff */
[--C-:B------:R-:W-:Y:S01]  /*11530*/  @!P2 IMAD.IADD R231, R231, 0x1, -R251.reuse ;  /* 0x00000001e7e7a824 */ /* 0x100fe200078e0afb */
[----:B------:R1:W-:Y:S01]  /*11540*/  STL [R1+0x428], R213 ;  /* 0x000428d501007387 */ /* 0x0003e20000100800 */
[----:B------:R-:W-:Y:S01]  /*11550*/  @!P5 IMAD.IADD R238, R238, 0x1, -R251 ;  /* 0x00000001eeeed824 */ /* 0x000fe200078e0afb */
[----:B------:R-:W-:Y:S02]  /*11560*/  MOV R215, R227 ;  /* 0x000000e300d77202 */ /* 0x000fe40000000f00 */
[----:B------:R1:W-:Y:S02]  /*11570*/  STL [R1+0x424], R212 ;  /* 0x000424d401007387 */ /* 0x0003e40000100800 */
[----:B-1----:R-:W-:-:S04]  /*11580*/  IMAD.MOV.U32 R213, RZ, RZ, R211 ;  /* 0x000000ffffd57224 */ /* 0x002fc800078e00d3 */
[----:B------:R-:W-:-:S04]  /*11590*/  IMAD.HI.U32 R211, R252, R213, RZ ;  /* 0x000000d5fcd37227 */ /* 0x000fc800078e00ff */
[----:B------:R-:W-:Y:S01]  /*115a0*/  IMAD.MOV R212, RZ, RZ, -R211 ;  /* 0x000000ffffd47224 */ /* 0x000fe200078e0ad3 */
[----:B------:R-:W-:Y:S02]  /*115b0*/  MOV R211, R228 ;  /* 0x000000e400d37202 */ /* 0x000fe40000000f00 */
[C---:B--2---:R-:W-:Y:S02]  /*115c0*/  ISETP.GT.U32.AND P1, PT, R251.reuse, R216, PT ;  /* 0x000000d8fb00720c */ /* 0x044fe40003f24070 */
[----:B---3--:R-:W-:Y:S02]  /*115d0*/  ISETP.GE.AND P4, PT, R220, RZ, PT ;  /* 0x000000ffdc00720c */ /* 0x008fe40003f86270 */
[C---:B----4-:R-:W-:Y:S02]  /*115e0*/  ISETP.GT.U32.AND P0, PT, R251.reuse, R217, PT ;  /* 0x000000d9fb00720c */ /* 0x050fe40003f04070 */
[----:B-----5:R-:W-:-:S07]  /*115f0*/  ISETP.GT.U32.AND P3, PT, R251, R218, PT ;  /* 0x000000dafb00720c */ /* 0x020fce0003f64070 */
[----:B------:R-:W-:Y:S01]  /*11600*/  @!P1 IMAD.IADD R216, R216, 0x1, -R251 ;  /* 0x00000001d8d89824 */ /* 0x000fe200078e0afb */
[----:B------:R-:W2:Y:S01]  /*11610*/  LDL.LU R220, [R1+0x1d0] ;  /* 0x0001d00001dc7983 */ /* 0x000ea20000300800 */
[----:B------:R-:W-:Y:S01]  /*11620*/  ISETP.GT.U32.AND P2, PT, R251, R219, PT ;  /* 0x000000dbfb00720c */ /* 0x000fe20003f44070 */
[----:B------:R-:W-:Y:S01]  /*11630*/  @!P4 IMAD.MOV R215, RZ, RZ, -R215 ;  /* 0x000000ffffd7c224 */ /* 0x000fe200078e0ad7 */
[----:B------:R-:W-:Y:S02]  /*11640*/  @!P0 IADD3 R217, R217, -R251, RZ ;  /* 0x800000fbd9d98210 */ /* 0x000fe40007ffe0ff */
[----:B------:R-:W-:Y:S01]  /*11650*/  ISETP.GE.AND P5, PT, R222, RZ, PT ;  /* 0x000000ffde00720c */ /* 0x000fe20003fa6270 */
[----:B------:R-:W-:Y:S01]  /*11660*/  @!P3 IMAD.IADD R218, R218, 0x1, -R251 ;  /* 0x00000001dadab824 */ /* 0x000fe200078e0afb */
[----:B------:R-:W3:Y:S01]  /*11670*/  LDL.LU R222, [R1+0x1cc] ;  /* 0x0001cc0001de7983 */ /* 0x000ee20000300800 */
[----:B------:R-:W-:-:S03]  /*11680*/  ISETP.GE.AND P1, PT, R223, RZ, PT ;  /* 0x000000ffdf00720c */ /* 0x000fc60003f26270 */
[----:B------:R-:W4:Y:S03]  /*11690*/  LDL.LU R223, [R1+0x1c8] ;  /* 0x0001c80001df7983 */ /* 0x000f260000300800 */
[----:B------:R-:W-:Y:S01]  /*116a0*/  @!P2 IMAD.IADD R219, R219, 0x1, -R251 ;  /* 0x00000001dbdba824 */ /* 0x000fe200078e0afb */
[----:B------:R-:W-:-:S03]  /*116b0*/  ISETP.GE.AND P0, PT, R224, RZ, PT ;  /* 0x000000ffe000720c */ /* 0x000fc60003f06270 */
[----:B------:R-:W-:Y:S02]  /*116c0*/  @!P5 IADD3 R211, -R211, RZ, RZ ;  /* 0x000000ffd3d3d210 */ /* 0x000fe40007ffe1ff */
[----:B------:R-:W-:Y:S02]  /*116d0*/  ISETP.GE.AND P3, PT, R226, RZ, PT ;  /* 0x000000ffe200720c */ /* 0x000fe40003f66270 */
[----:B------:R-:W5:Y:S04]  /*116e0*/  LDL.LU R226, [R1+0x1c4] ;  /* 0x0001c40001e27983 */ /* 0x000f680000300800 */
        /* <DEDUP_REMOVED lines=45> */
[----:B----4-:R-:W-:Y:S02]  /*119c0*/  ISETP.GT.U32.AND P5, PT, R251, R223, PT ;  /* 0x000000dffb00720c */ /* 0x010fe40003fa4070 */
[----:B------:R-:W-:-:S11]  /*119d0*/  @!P4 IADD3 R222, R222, -R251, RZ ;  /* 0x800000fbdedec210 */ /* 0x000fd60007ffe0ff */
[--C-:B------:R-:W-:Y:S01]  /*119e0*/  @!P5 IMAD.IADD R223, R223, 0x1, -R251.reuse ;  /* 0x00000001dfdfd824 */ /* 0x100fe200078e0afb */
[C---:B-----5:R-:W-:Y:S02]  /*119f0*/  ISETP.GT.U32.AND P1, PT, R251.reuse, R226, PT ;  /* 0x000000e2fb00720c */ /* 0x060fe40003f24070 */
[----:B------:R-:W-:Y:S02]  /*11a00*/  ISETP.GT.U32.AND P0, PT, R251, R224, PT ;  /* 0x000000e0fb00720c */ /* 0x000fe40003f04070 */
[----:B------:R-:W-:Y:S02]  /*11a10*/  ISETP.GE.AND P6, PT, R225, RZ, PT ;  /* 0x000000ffe100720c */ /* 0x000fe40003fc6270 */
[----:B------:R-:W-:Y:S02]  /*11a20*/  ISETP.GE.AND P2, PT, R228, RZ, PT ;  /* 0x000000ffe400720c */ /* 0x000fe40003f46270 */
[----:B------:R-:W2:Y:S05]  /*11a30*/  LDL.LU R228, [R1+0x1b8] ;  /* 0x0001b80001e47983 */ /* 0x000eaa0000300800 */
[----:B------:R-:W-:Y:S01]  /*11a40*/  @!P1 IMAD.IADD R226, R226, 0x1, -R251 ;  /* 0x00000001e2e29824 */ /* 0x000fe200078e0afb */
[----:B------:R-:W3:Y:S03]  /*11a50*/  LDL.LU R225, [R1+0x1b4] ;  /* 0x0001b40001e17983 */ /* 0x000ee60000300800 */
[----:B------:R-:W-:Y:S01]  /*11a60*/  @!P6 IMAD.MOV R211, RZ, RZ, -R211 ;  /* 0x000000ffffd3e224 */ /* 0x000fe200078e0ad3 */
[----:B------:R-:W-:-:S02]  /*11a70*/  ISETP.GE.AND P4, PT, R229, RZ, PT ;  /* 0x000000ffe500720c */ /* 0x000fc40003f86270 */
[----:B------:R-:W4:Y:S01]  /*11a80*/  LDL.LU R229, [R1+0x1b0] ;  /* 0x0001b00001e57983 */ /* 0x000f220000300800 */
[----:B------:R-:W-:Y:S02]  /*11a90*/  @!P2 IADD3 R212, -R212, RZ, RZ ;  /* 0x000000ffd4d4a210 */ /* 0x000fe40007ffe1ff */
[----:B------:R-:W-:Y:S02]  /*11aa0*/  @!P0 IADD3 R224, R224, -R251, RZ ;  /* 0x800000fbe0e08210 */ /* 0x000fe40007ffe0ff */
        /* <DEDUP_REMOVED lines=37> */
[----:B-1----:R-:W-:-:S05]  /*11d00*/  IADD3 R211, R11, 0x1ec, RZ ;  /* 0x000001ec0bd37810 */ /* 0x002fca0007ffe0ff */
[----:B------:R-:W-:Y:S04]  /*11d10*/  STL [R1+0x5f30], R211 ;  /* 0x005f30d301007387 */ /* 0x000fe80000100800 */
[----:B------:R1:W-:Y:S04]  /*11d20*/  STL [R1+0x3f4], R212 ;  /* 0x0003f4d401007387 */ /* 0x0003e80000100800 */
[----:B------:R-:W5:Y:S01]  /*11d30*/  LDL.LU R214, [R1+0x22c] ;  /* 0x00022c0001d67983 */ /* 0x000f620000300800 */
[----:B-1----:R-:W-:Y:S02]  /*11d40*/  MOV R212, R222 ;  /* 0x000000de00d47202 */ /* 0x002fe40000000f00 */
[----:B------:R-:W-:-:S13]  /*11d50*/  ISETP.GT.U32.AND P1, PT, R251, R224, PT ;  /* 0x000000e0fb00720c */ /* 0x000fda0003f24070 */
[----:B------:R-:W-:Y:S02]  /*11d60*/  @!P1 IADD3 R224, R224, -R251, RZ ;  /* 0x800000fbe0e09210 */ /* 0x000fe40007ffe0ff */
        /* <DEDUP_REMOVED lines=34> */
[----:B------:R1:W-:Y:S02]  /*11f90*/  STL [R1+0x3e4], R212 ;  /* 0x0003e4d401007387 */ /* 0x0003e40000100800 */
[----:B-1----:R-:W-:-:S02]  /*11fa0*/  IMAD.MOV.U32 R212, RZ, RZ, R227 ;  /* 0x000000ffffd47224 */ /* 0x002fc400078e00e3 */
[----:B------:R-:W5:Y:S01]  /*11fb0*/  LDL R227, [R1+0x5a88] ;  /* 0x005a880001e37983 */ /* 0x000f620000100800 */
[----:B------:R-:W-:-:S03]  /*11fc0*/  MOV R213, R224 ;  /* 0x000000e000d57202 */ /* 0x000fc60000000f00 */
[----:B------:R-:W5:Y:S01]  /*11fd0*/  LDL R224, [R1+0x5a94] ;  /* 0x005a940001e07983 */ /* 0x000f620000100800 */
[C---:B------:R-:W-:Y:S02]  /*11fe0*/  ISETP.GT.U32.AND P1, PT, R251.reuse, R237, PT ;  /* 0x000000edfb00720c */ /* 0x040fe40003f24070 */
[C---:B------:R-:W-:Y:S02]  /*11ff0*/  ISETP.GT.U32.AND P0, PT, R251.reuse, R225, PT ;  /* 0x000000e1fb00720c */ /* 0x040fe40003f04070 */
[C---:B------:R-:W-:Y:S02]  /*12000*/  ISETP.GT.U32.AND P3, PT, R251.reuse, R229, PT ;  /* 0x000000e5fb00720c */ /* 0x040fe40003f64070 */
[----:B------:R-:W-:-:S07]  /*12010*/  ISETP.GT.U32.AND P2, PT, R251, R230, PT ;  /* 0x000000e6fb00720c */ /* 0x000fce0003f44070 */
[--C-:B------:R-:W-:Y:S01]  /*12020*/  @!P1 IMAD.IADD R237, R237, 0x1, -R251.reuse ;  /* 0x00000001eded9824 */ /* 0x100fe200078e0afb */
[----:B------:R-:W-:Y:S02]  /*12030*/  ISETP.GT.U32.AND P1, PT, R251, R228, PT ;  /* 0x000000e4fb00720c */ /* 0x000fe40003f24070 */
[----:B------:R-:W-:Y:S02]  /*12040*/  @!P4 IADD3 R213, -R213, RZ, RZ ;  /* 0x000000ffd5d5c210 */ /* 0x000fe40007ffe1ff */
[C---:B------:R-:W-:Y:S02]  /*12050*/  ISETP.GT.U32.AND P4, PT, R251.reuse, R231, PT ;  /* 0x000000e7fb00720c */ /* 0x040fe40003f84070 */
[----:B------:R-:W-:Y:S02]  /*12060*/  ISETP.GT.U32.AND P5, PT, R251, R237, PT ;  /* 0x000000edfb00720c */ /* 0x000fe40003fa4070 */
[----:B------:R-:W-:Y:S01]  /*12070*/  @!P0 IADD3 R225, R225, -R251, RZ ;  /* 0x800000fbe1e18210 */ /* 0x000fe20007ffe0ff */
[----:B------:R-:W-:-:S02]  /*12080*/  @!P3 IMAD.IADD R229, R229, 0x1, -R251 ;  /* 0x00000001e5e5b824 */ /* 0x000fc400078e0afb */
[--C-:B------:R-:W-:Y:S02]  /*12090*/  @!P2 IMAD.IADD R230, R230, 0x1, -R251.reuse ;  /* 0x00000001e6e6a824 */ /* 0x100fe400078e0afb */
[--C-:B------:R-:W-:Y:S01]  /*120a0*/  @!P1 IMAD.IADD R228, R228, 0x1, -R251.reuse ;  /* 0x00000001e4e49824 */ /* 0x100fe200078e0afb */
[----:B------:R-:W-:Y:S01]  /*120b0*/  IABS R211, R211 ;  /* 0x000000d300d37213 */ /* 0x000fe20000000000 */
[----:B------:R-:W-:Y:S01]  /*120c0*/  @!P6 IMAD.MOV R212, RZ, RZ, -R212 ;  /* 0x000000ffffd4e224 */ /* 0x000fe200078e0ad4 */
[----:B------:R1:W-:Y:S01]  /*120d0*/  STL [R1+0xf8], R213 ;  /* 0x0000f8d501007387 */ /* 0x0003e20000100800 */
[----:B------:R-:W-:Y:S01]  /*120e0*/  @!P4 IADD3 R231, R231, -R251, RZ ;  /* 0x800000fbe7e7c210 */ /* 0x000fe20007ffe0ff */
[----:B------:R-:W-:Y:S02]  /*120f0*/  IMAD.MOV.U32 R215, RZ, RZ, R228 ;  /* 0x000000ffffd77224 */ /* 0x000fe400078e00e4 */
[----:B------:R-:W-:Y:S01]  /*12100*/  @!P5 IMAD.IADD R237, R237, 0x1, -R251 ;  /* 0x00000001ededd824 */ /* 0x000fe200078e0afb */
[----:B------:R1:W-:Y:S02]  /*12110*/  STL [R1+0x3e0], R212 ;  /* 0x0003e0d401007387 */ /* 0x0003e40000100800 */
[----:B-1----:R-:W-:-:S05]  /*12120*/  MOV R213, R211 ;  /* 0x000000d300d57202 */ /* 0x002fca0000000f00 */
[----:B------:R-:W-:-:S05]  /*12130*/  IMAD.HI.U32 R211, R252, R213, RZ ;  /* 0x000000d5fcd37227 */ /* 0x000fca00078e00ff */
[----:B------:R-:W-:Y:S01]  /*12140*/  IADD3 R212, -R211, RZ, RZ ;  /* 0x000000ffd3d47210 */ /* 0x000fe20007ffe1ff */
[----:B------:R-:W-:Y:S01]  /*12150*/  IMAD.MOV.U32 R211, RZ, RZ, R225 ;  /* 0x000000ffffd37224 */ /* 0x000fe200078e00e1 */
[----:B--2---:R-:W-:Y:S02]  /*12160*/  ISETP.GT.U32.AND P0, PT, R251, R216, PT ;  /* 0x000000d8fb00720c */ /* 0x004fe40003f04070 */
[----:B---3--:R-:W-:Y:S02]  /*12170*/  ISETP.GE.AND P1, PT, R219, RZ, PT ;  /* 0x000000ffdb00720c */ /* 0x008fe40003f26270 */
[C---:B----4-:R-:W-:Y:S02]  /*12180*/  ISETP.GT.U32.AND P3, PT, R251.reuse, R217, PT ;  /* 0x000000d9fb00720c */ /* 0x050fe40003f64070 */
[----:B-----5:R-:W-:-:S07]  /*12190*/  ISETP.GT.U32.AND P2, PT, R251, R218, PT ;  /* 0x000000dafb00720c */ /* 0x020fce0003f44070 */
[--C-:B------:R-:W-:Y:S01]  /*121a0*/  @!P0 IMAD.IADD R216, R216, 0x1, -R251.reuse ;  /* 0x00000001d8d88824 */ /* 0x100fe200078e0afb */
[----:B------:R-:W2:Y:S01]  /*121b0*/  LDL.LU R219, [R1+0x214] ;  /* 0x0002140001db7983 */ /* 0x000ea20000300800 */
[----:B------:R-:W-:Y:S02]  /*121c0*/  ISETP.GT.U32.AND P4, PT, R251, R220, PT ;  /* 0x000000dcfb00720c */ /* 0x000fe40003f84070 */
[----:B------:R-:W-:Y:S01]  /*121d0*/  @!P1 IADD3 R215, -R215, RZ, RZ ;  /* 0x000000ffd7d79210 */ /* 0x000fe20007ffe1ff */
[----:B------:R-:W-:Y:S01]  /*121e0*/  @!P3 IMAD.IADD R217, R217, 0x1, -R251 ;  /* 0x00000001d9d9b824 */ /* 0x000fe200078e0afb */
[----:B------:R-:W-:Y:S02]  /*121f0*/  ISETP.GE.AND P5, PT, R222, RZ, PT ;  /* 0x000000ffde00720c */ /* 0x000fe40003fa6270 */
[----:B------:R-:W3:Y:S01]  /*12200*/  LDL.LU R222, [R1+0x210] ;  /* 0x0002100001de7983 */ /* 0x000ee20000300800 */
[----:B------:R-:W-:Y:S02]  /*12210*/  @!P2 IADD3 R218, R218, -R251, RZ ;  /* 0x800000fbdadaa210 */ /* 0x000fe40007ffe0ff */
[----:B------:R-:W-:-:S04]  /*12220*/  ISETP.GE.AND P0, PT, R223, RZ, PT ;  /* 0x000000ffdf00720c */ /* 0x000fc80003f06270 */
[----:B------:R-:W-:Y:S01]  /*12230*/  @!P4 IMAD.IADD R220, R220, 0x1, -R251 ;  /* 0x00000001dcdcc824 */ /* 0x000fe200078e0afb */
[----:B------:R-:W-:Y:S02]  /*12240*/  ISETP.GE.AND P3, PT, R226, RZ, PT ;  /* 0x000000ffe200720c */ /* 0x000fe40003f66270 */
[----:B------:R-:W4:Y:S01]  /*12250*/  LDL.LU R226, [R1+0x20c] ;  /* 0x00020c0001e27983 */ /* 0x000f220000300800 */
[----:B------:R-:W-:Y:S01]  /*12260*/  @!P5 IMAD.MOV R211, RZ, RZ, -R211 ;  /* 0x000000ffffd3d224 */ /* 0x000fe200078e0ad3 */
        /* <DEDUP_REMOVED lines=24> */
[----:B------:R-:W-:-:S04]  /*123f0*/  ISETP.GT.U32.AND P6, PT, R251, R221, PT ;  /* 0x000000ddfb00720c */ /* 0x000fc80003fc4070 */
[C---:B------:R-:W-:Y:S01]  /*12400*/  ISETP.GT.U32.AND P1, PT, R251.reuse, R214, PT ;  /* 0x000000d6fb00720c */ /* 0x040fe20003f24070 */
[----:B------:R-:W-:Y:S01]  /*12410*/  IMAD.MOV.U32 R211, RZ, RZ, R237 ;  /* 0x000000ffffd37224 */ /* 0x000fe200078e00ed */
[----:B------:R-:W-:-:S07]  /*12420*/  ISETP.GT.U32.AND P5, PT, R251, R216, PT ;  /* 0x000000d8fb00720c */ /* 0x000fce0003fa4070 */
[--C-:B------:R-:W-:Y:S01]  /*12430*/  @!P6 IMAD.IADD R221, R221, 0x1, -R251.reuse ;  /* 0x00000001dddde824 */ /* 0x100fe200078e0afb */
[----:B------:R-:W-:Y:S02]  /*12440*/  @!P4 IADD3 R211, -R211, RZ, RZ ;  /* 0x000000ffd3d3c210 */ /* 0x000fe40007ffe1ff */
[C---:B------:R-:W-:Y:S02]  /*12450*/  ISETP.GT.U32.AND P0, PT, R251.reuse, R217, PT ;  /* 0x000000d9fb00720c */ /* 0x040fe40003f04070 */
[C---:B------:R-:W-:Y:S01]  /*12460*/  ISETP.GT.U32.AND P6, PT, R251.reuse, R221, PT ;  /* 0x000000ddfb00720c */ /* 0x040fe20003fc4070 */
[--C-:B------:R-:W-:Y:S01]  /*12470*/  @!P1 IMAD.IADD R214, R214, 0x1, -R251.reuse ;  /* 0x00000001d6d69824 */ /* 0x100fe200078e0afb */
[----:B------:R-:W-:Y:S01]  /*12480*/  ISETP.GT.U32.AND P3, PT, R251, R218, PT ;  /* 0x000000dafb00720c */ /* 0x000fe20003f64070 */
[----:B------:R-:W-:Y:S01]  /*12490*/  @!P5 IMAD.IADD R216, R216, 0x1, -R251 ;  /* 0x00000001d8d8d824 */ /* 0x000fe200078e0afb */
[----:B------:R1:W-:Y:S07]  /*124a0*/  STL [R1+0x3c8], R211 ;  /* 0x0003c8d301007387 */ /* 0x0003ee0000100800 */
        /* <DEDUP_REMOVED lines=11> */
[C---:B----4-:R-:W-:Y:S01]  /*12560*/  ISETP.GT.U32.AND P5, PT, R251.reuse, R226, PT ;  /* 0x000000e2fb00720c */ /* 0x050fe20003fa4070 */
[----:B------:R-:W-:Y:S01]  /*12570*/  @!P1 IMAD.IADD R222, R222, 0x1, -R251 ;  /* 0x00000001dede9824 */ /* 0x000fe200078e0afb */
[C---:B-----5:R-:W-:Y:S02]  /*12580*/  ISETP.GT.U32.AND P0, PT, R251.reuse, R227, PT ;  /* 0x000000e3fb00720c */ /* 0x060fe40003f04070 */
[----:B------:R-:W-:Y:S02]  /*12590*/  ISETP.GT.U32.AND P3, PT, R251, R223, PT ;  /* 0x000000dffb00720c */ /* 0x000fe40003f64070 */
[----:B------:R-:W-:Y:S02]  /*125a0*/  ISETP.GE.AND P6, PT, R224, RZ, PT ;  /* 0x000000ffe000720c */ /* 0x000fe40003fc6270 */
[----:B------:R-:W-:-:S07]  /*125b0*/  ISETP.GE.AND P4, PT, R225, RZ, PT ;  /* 0x000000ffe100720c */ /* 0x000fce0003f86270 */
[----:B------:R-:W-:Y:S01]  /*125c0*/  @!P0 IMAD.IADD R227, R227, 0x1, -R251 ;  /* 0x00000001e3e38824 */ /* 0x000fe200078e0afb */
[----:B------:R-:W-:Y:S02]  /*125d0*/  @!P5 IADD3 R226, R226, -R251, RZ ;  /* 0x800000fbe2e2d210 */ /* 0x000fe40007ffe0ff */
[----:B------:R-:W-:Y:S02]  /*125e0*/  ISETP.GE.AND P1, PT, R229, RZ, PT ;  /* 0x000000ffe500720c */ /* 0x000fe40003f26270 */
[----:B------:R-:W2:Y:S01]  /*125f0*/  LDL.LU R229, [R1+0x1fc] ;  /* 0x0001fc0001e57983 */ /* 0x000ea20000300800 */
[----:B------:R-:W-:Y:S01]  /*12600*/  @!P6 IADD3 R211, -R211, RZ, RZ ;  /* 0x000000ffd3d3e210 */ /* 0x000fe20007ffe1ff */
[----:B------:R-:W-:Y:S02]  /*12610*/  @!P4 IMAD.MOV R212, RZ, RZ, -R212 ;  /* 0x000000ffffd4c224 */ /* 0x000fe400078e0ad4 */
[----:B------:R-:W3:Y:S01]  /*12620*/  LDL.LU R224, [R1+0x1f8] ;  /* 0x0001f80001e07983 */ /* 0x000ee20000300800 */
[----:B------:R-:W-:-:S03]  /*12630*/  ISETP.GE.AND P5, PT, R230, RZ, PT ;  /* 0x000000ffe600720c */ /* 0x000fc60003fa6270 */
[----:B------:R-:W4:Y:S01]  /*12640*/  LDL.LU R225, [R1+0x1f4] ;  /* 0x0001f40001e17983 */ /* 0x000f220000300800 */
[----:B------:R-:W-:-:S03]  /*12650*/  @!P3 IMAD.IADD R223, R223, 0x1, -R251 ;  /* 0x00000001dfdfb824 */ /* 0x000fc600078e0afb */
        /* <DEDUP_REMOVED lines=45> */
[C---:B----4-:R-:W-:Y:S02]  /*12930*/  ISETP.GT.U32.AND P4, PT, R251.reuse, R225, PT ;  /* 0x000000e1fb00720c */ /* 0x050fe40003f84070 */
[----:B-----5:R-:W-:-:S07]  /*12940*/  ISETP.GT.U32.AND P1, PT, R251, R230, PT ;  /* 0x000000e6fb00720c */ /* 0x020fce0003f24070 */
[--C-:B------:R-:W-:Y:S01]  /*12950*/  @!P3 IMAD.IADD R229, R229, 0x1, -R251.reuse ;  /* 0x00000001e5e5b824 */ /* 0x100fe200078e0afb */
[----:B------:R-:W-:Y:S01]  /*12960*/  ISETP.GT.U32.AND P6, PT, R251, R231, PT ;  /* 0x000000e7fb00720c */ /* 0x000fe20003fc4070 */
[--C-:B------:R-:W-:Y:S02]  /*12970*/  @!P2 IMAD.IADD R224, R224, 0x1, -R251.reuse ;  /* 0x00000001e0e0a824 */ /* 0x100fe400078e0afb */
[----:B------:R-:W-:Y:S02]  /*12980*/  @!P4 IADD3 R225, R225, -R251, RZ ;  /* 0x800000fbe1e1c210 */ /* 0x000fe40007ffe0ff */
[----:B------:R-:W-:Y:S02]  /*12990*/  ISETP.GE.AND P5, PT, R215, RZ, PT ;  /* 0x000000ffd700720c */ /* 0x000fe40003fa6270 */
[----:B------:R-:W-:Y:S01]  /*129a0*/  ISETP.GE.AND P3, PT, R216, RZ, PT ;  /* 0x000000ffd800720c */ /* 0x000fe20003f66270 */
[----:B------:R-:W-:Y:S01]  /*129b0*/  @!P1 IMAD.IADD R230, R230, 0x1, -R251 ;  /* 0x00000001e6e69824 */ /* 0x000fe200078e0afb */
        /* <DEDUP_REMOVED lines=23> */
[----:B------:R1:W-:Y:S02]  /*12b30*/  STL [R1+0x220], R212 ;  /* 0x000220d401007387 */ /* 0x0003e40000100800 */
[----:B-1----:R-:W-:-:S02]  /*12b40*/  IMAD.MOV.U32 R212, RZ, RZ, R228 ;  /* 0x000000ffffd47224 */ /* 0x002fc400078e00e4 */
        /* <DEDUP_REMOVED lines=8> */
[--C-:B------:R-:W-:Y:S01]  /*12bd0*/  @!P0 IMAD.IADD R236, R236, 0x1, -R251.reuse ;  /* 0x00000001ecec8824 */ /* 0x100fe200078e0afb */
[C---:B------:R-:W-:Y:S02]  /*12be0*/  ISETP.GT.U32.AND P0, PT, R251.reuse, R229, PT ;  /* 0x000000e5fb00720c */ /* 0x040fe40003f04070 */
[C---:B------:R-:W-:Y:S02]  /*12bf0*/  ISETP.GT.U32.AND P1, PT, R251.reuse, R231, PT ;  /* 0x000000e7fb00720c */ /* 0x040fe40003f24070 */
[----:B------:R-:W-:Y:S01]  /*12c00*/  ISETP.GT.U32.AND P5, PT, R251, R236, PT ;  /* 0x000000ecfb00720c */ /* 0x000fe20003fa4070 */
[--C-:B------:R-:W-:Y:S01]  /*12c10*/  @!P3 IMAD.IADD R224, R224, 0x1, -R251.reuse ;  /* 0x00000001e0e0b824 */ /* 0x100fe200078e0afb */
[----:B------:R-:W-:Y:S01]  /*12c20*/  @!P2 IADD3 R225, R225, -R251, RZ ;  /* 0x800000fbe1e1a210 */ /* 0x000fe20007ffe0ff */
[----:B------:R-:W-:Y:S01]  /*12c30*/  @!P4 IMAD.IADD R230, R230, 0x1, -R251 ;  /* 0x00000001e6e6c824 */ /* 0x000fe200078e0afb */
[----:B------:R-:W-:-:S05]  /*12c40*/  IABS R211, R211 ;  /* 0x000000d300d37213 */ /* 0x000fca0000000000 */
[--C-:B------:R-:W-:Y:S01]  /*12c50*/  @!P0 IMAD.IADD R229, R229, 0x1, -R251.reuse ;  /* 0x00000001e5e58824 */ /* 0x100fe200078e0afb */
[----:B------:R-:W-:Y:S01]  /*12c60*/  @!P6 IADD3 R212, -R212, RZ, RZ ;  /* 0x000000ffd4d4e210 */ /* 0x000fe20007ffe1ff */
[----:B------:R-:W-:Y:S01]  /*12c70*/  @!P1 IMAD.IADD R231, R231, 0x1, -R251 ;  /* 0x00000001e7e79824 */ /* 0x000fe200078e0afb */
[----:B------:R1:W-:Y:S01]  /*12c80*/  STL [R1+0x21c], R213 ;  /* 0x00021cd501007387 */ /* 0x0003e20000100800 */
[----:B------:R-:W-:Y:S01]  /*12c90*/  @!P5 IADD3 R236, R236, -R251, RZ ;  /* 0x800000fbececd210 */ /* 0x000fe20007ffe0ff */
[----:B------:R-:W-:Y:S02]  /*12ca0*/  IMAD.MOV.U32 R215, RZ, RZ, R229 ;  /* 0x000000ffffd77224 */ /* 0x000fe400078e00e5 */
        /* <DEDUP_REMOVED lines=11> */
[----:B------:R-:W-:Y:S02]  /*12d60*/  @!P3 IADD3 R216, R216, -R251, RZ ;  /* 0x800000fbd8d8b210 */ /* 0x000fe40007ffe0ff */
[----:B------:R-:W-:Y:S02]  /*12d70*/  @!P0 IMAD.MOV R215, RZ, RZ, -R215 ;  /* 0x000000ffffd78224 */ /* 0x000fe400078e0ad7 */
[--C-:B------:R-:W-:Y:S01]  /*12d80*/  @!P2 IMAD.IADD R217, R217, 0x1, -R251.reuse ;  /* 0x00000001d9d9a824 */ /* 0x100fe200078e0afb */
[----:B------:R-:W-:Y:S01]  /*12d90*/  ISETP.GE.AND P5, PT, R222, RZ, PT ;  /* 0x000000ffde00720c */ /* 0x000fe20003fa6270 */
[----:B------:R-:W-:Y:S01]  /*12da0*/  @!P4 IMAD.IADD R218, R218, 0x1, -R251 ;  /* 0x00000001dadac824 */ /* 0x000fe200078e0afb */
[----:B------:R-:W-:Y:S02]  /*12db0*/  ISETP.GE.AND P3, PT, R226, RZ, PT ;  /* 0x000000ffe200720c */ /* 0x000fe40003f66270 */
[----:B------:R-:W3:Y:S01]  /*12dc0*/  LDL.LU R226, [R1+0x254] ;  /* 0x0002540001e27983 */ /* 0x000ee20000300800 */
[----:B------:R-:W-:-:S03]  /*12dd0*/  ISETP.GE.AND P2, PT, R227, RZ, PT ;  /* 0x000000ffe300720c */ /* 0x000fc60003f46270 */
[----:B------:R-:W4:Y:S01]  /*12de0*/  LDL.LU R227, [R1+0x250] ;  /* 0x0002500001e37983 */ /* 0x000f220000300800 */
[----:B------:R-:W-:-:S04]  /*12df0*/  @!P1 IADD3 R219, R219, -R251, RZ ;  /* 0x800000fbdbdb9210 */ /* 0x000fc80007ffe0ff */
        /* <DEDUP_REMOVED lines=9> */
[----:B-1----:R-:W-:-:S03]  /*12e90*/  MOV R215, R225 ;  /* 0x000000e100d77202 */ /* 0x002fc60000000f00 */
[----:B------:R1:W-:Y:S01]  /*12ea0*/  STL [R1+0x210], R211 ;  /* 0x000210d301007387 */ /* 0x0003e20000100800 */
[----:B------:R-:W-:Y:S01]  /*12eb0*/  @!P3 IADD3 R215, -R215, RZ, RZ ;  /* 0x000000ffd7d7b210 */ /* 0x000fe20007ffe1ff */
[----:B-1----:R-:W-:Y:S02]  /*12ec0*/  IMAD.MOV.U32 R211, RZ, RZ, R230 ;  /* 0x000000ffffd37224 */ /* 0x002fe400078e00e6 */
[----:B------:R-:W5:Y:S04]  /*12ed0*/  LDL R230, [R1+0x5ae0] ;  /* 0x005ae00001e67983 */ /* 0x000f680000100800 */
[----:B------:R1:W-:Y:S01]  /*12ee0*/  STL [R1+0x20c], R215 ;  /* 0x00020cd701007387 */ /* 0x0003e20000100800 */
[----:B------:R-:W-:-:S03]  /*12ef0*/  @!P2 IMAD.MOV R211, RZ, RZ, -R211 ;  /* 0x000000ffffd3a224 */ /* 0x000fc600078e0ad3 */
[----:B------:R-:W5:Y:S01]  /*12f00*/  LDL R225, [R1+0x5ae8] ;  /* 0x005ae80001e17983 */ /* 0x000f620000100800 */
[----:B-1----:R-:W-:-:S03]  /*12f10*/  IMAD.MOV.U32 R215, RZ, RZ, R231 ;  /* 0x000000ffffd77224 */ /* 0x002fc600078e00e7 */
[----:B------:R-:W5:Y:S01]  /*12f20*/  LDL R231, [R1+0x5aec] ;  /* 0x005aec0001e77983 */ /* 0x000f620000100800 */
[----:B------:R-:W-:-:S03]  /*12f30*/  @!P4 IMAD.MOV R215, RZ, RZ, -R215 ;  /* 0x000000ffffd7c224 */ /* 0x000fc600078e0ad7 */
[----:B------:R-:W-:Y:S04]  /*12f40*/  STL [R1+0x208], R211 ;  /* 0x000208d301007387 */ /* 0x000fe80000100800 */
[----:B------:R1:W-:Y:S04]  /*12f50*/  STL [R1+0x38], R215 ;  /* 0x000038d701007387 */ /* 0x0003e80000100800 */
[----:B-1----:R-:W5:Y:S01]  /*12f60*/  LDL R215, [R1+0x5af0] ;  /* 0x005af00001d77983 */ /* 0x002f620000100800 */
[----:B------:R-:W-:-:S13]  /*12f70*/  ISETP.GT.U32.AND P6, PT, R251, R214, PT ;  /* 0x000000d6fb00720c */ /* 0x000fda0003fc4070 */
[----:B------:R-:W-:Y:S01]  /*12f80*/  @!P6 IMAD.IADD R214, R214, 0x1, -R251 ;  /* 0x00000001d6d6e824 */ /* 0x000fe200078e0afb */
[----:B------:R-:W-:-:S04]  /*12f90*/  ISETP.GT.U32.AND P6, PT, R251, R221, PT ;  /* 0x000000ddfb00720c */ /* 0x000fc80003fc4070 */
[C---:B------:R-:W-:Y:S02]  /*12fa0*/  ISETP.GT.U32.AND P0, PT, R251.reuse, R214, PT ;  /* 0x000000d6fb00720c */ /* 0x040fe40003f04070 */
[----:B------:R-:W-:Y:S02]  /*12fb0*/  MOV R211, R236 ;  /* 0x000000ec00d37202 */ /* 0x000fe40000000f00 */
[----:B------:R-:W-:-:S05]  /*12fc0*/  ISETP.GT.U32.AND P5, PT, R251, R216, PT ;  /* 0x000000d8fb00720c */ /* 0x000fca0003fa4070 */
[----:B------:R-:W-:Y:S01]  /*12fd0*/  @!P6 IADD3 R221, R221, -R251, RZ ;  /* 0x800000fbdddde210 */ /* 0x000fe20007ffe0ff */
[----:B------:R-:W-:Y:S01]  /*12fe0*/  @!P1 IMAD.MOV R211, RZ, RZ, -R211 ;  /* 0x000000ffffd39224 */ /* 0x000fe200078e0ad3 */
        /* <DEDUP_REMOVED lines=10> */
[C---:B------:R-:W-:Y:S02]  /*13090*/  IMAD R236, R251.reuse, R212, R213 ;  /* 0x000000d4fbec7224 */ /* 0x040fe400078e02d5 */
[----:B------:R-:W-:Y:S01]  /*130a0*/  IMAD.MOV.U32 R212, RZ, RZ, R216 ;  /* 0x000000ffffd47224 */ /* 0x000fe200078e00d8 */
[----:B------:R-:W-:-:S13]  /*130b0*/  ISETP.GT.U32.AND P4, PT, R251, R219, PT ;  /* 0x000000dbfb00720c */ /* 0x000fda0003f84070 */
[----:B------:R-:W-:Y:S01]  /*130c0*/  @!P4 IMAD.IADD R219, R219, 0x1, -R251 ;  /* 0x00000001dbdbc824 */ /* 0x000fe200078e0afb */
[----:B--2---:R-:W-:-:S13]  /*130d0*/  ISETP.GT.U32.AND P1, PT, R251, R220, PT ;  /* 0x000000dcfb00720c */ /* 0x004fda0003f24070 */
[----:B------:R-:W-:Y:S02]  /*130e0*/  @!P1 IADD3 R220, R220, -R251, RZ ;  /* 0x800000fbdcdc9210 */ /* 0x000fe40007ffe0ff */
[C---:B---3--:R-:W-:Y:S02]  /*130f0*/  ISETP.GT.U32.AND P0, PT, R251.reuse, R226, PT ;  /* 0x000000e2fb00720c */ /* 0x048fe40003f04070 */
[----:B----4-:R-:W-:-:S11]  /*13100*/  ISETP.GT.U32.AND P5, PT, R251, R227, PT ;  /* 0x000000e3fb00720c */ /* 0x010fd60003fa4070 */
[--C-:B------:R-:W-:Y:S01]  /*13110*/  @!P0 IMAD.IADD R226, R226, 0x1, -R251.reuse ;  /* 0x00000001e2e28824 */ /* 0x100fe200078e0afb */
[C---:B-----5:R-:W-:Y:S02]  /*13120*/  ISETP.GT.U32.AND P3, PT, R251.reuse, R228, PT ;  /* 0x000000e4fb00720c */ /* 0x060fe40003f64070 */
[----:B------:R-:W-:Y:S02]  /*13130*/  ISETP.GT.U32.AND P2, PT, R251, R222, PT ;  /* 0x000000defb00720c */ /* 0x000fe40003f44070 */
[----:B------:R-:W-:Y:S02]  /*13140*/  ISETP.GE.AND P6, PT, R223, RZ, PT ;  /* 0x000000ffdf00720c */ /* 0x000fe40003fc6270 */
[----:B------:R-:W-:Y:S01]  /*13150*/  ISETP.GE.AND P1, PT, R224, RZ, PT ;  /* 0x000000ffe000720c */ /* 0x000fe20003f26270 */
[----:B------:R-:W-:-:S06]  /*13160*/  @!P5 IMAD.IADD R227, R227, 0x1, -R251 ;  /* 0x00000001e3e3d824 */ /* 0x000fcc00078e0afb */
[----:B------:R-:W-:Y:S02]  /*13170*/  @!P3 IADD3 R228, R228, -R251, RZ ;  /* 0x800000fbe4e4b210 */ /* 0x000fe40007ffe0ff */
[----:B------:R-:W-:Y:S02]  /*13180*/  @!P2 IMAD.IADD R222, R222, 0x1, -R251 ;  /* 0x00000001dedea824 */ /* 0x000fe400078e0afb */
[----:B------:R-:W-:Y:S01]  /*13190*/  @!P6 IMAD.MOV R211, RZ, RZ, -R211 ;  /* 0x000000ffffd3e224 */ /* 0x000fe200078e0ad3 */
[----:B------:R-:W-:Y:S02]  /*131a0*/  ISETP.GE.AND P0, PT, R230, RZ, PT ;  /* 0x000000ffe600720c */ /* 0x000fe40003f06270 */
[----:B------:R-:W2:Y:S01]  /*131b0*/  LDL.LU R230, [R1+0x240] ;  /* 0x0002400001e67983 */ /* 0x000ea20000300800 */
[----:B------:R-:W-:-:S03]  /*131c0*/  @!P1 IMAD.MOV R212, RZ, RZ, -R212 ;  /* 0x000000ffffd49224 */ /* 0x000fc600078e0ad4 */
[----:B------:R-:W3:Y:S01]  /*131d0*/  LDL.LU R223, [R1+0x23c] ;  /* 0x00023c0001df7983 */ /* 0x000ee20000300800 */
[----:B------:R-:W-:-:S03]  /*131e0*/  ISETP.GE.AND P3, PT, R225, RZ, PT ;  /* 0x000000ffe100720c */ /* 0x000fc60003f66270 */
[----:B------:R-:W4:Y:S01]  /*131f0*/  LDL.LU R224, [R1+0x238] ;  /* 0x0002380001e07983 */ /* 0x000f220000300800 */
[----:B------:R-:W-:-:S03]  /*13200*/  ISETP.GE.AND P5, PT, R231, RZ, PT ;  /* 0x000000ffe700720c */ /* 0x000fc60003fa6270 */
[----:B------:R-:W5:Y:S04]  /*13210*/  LDL.LU R231, [R1+0x234] ;  /* 0x0002340001e77983 */ /* 0x000f680000300800 */
[----:B------:R-:W5:Y:S04]  /*13220*/  LDL.LU R225, [R1+0x230] ;  /* 0x0002300001e17983 */ /* 0x000f680000300800 */
[----:B------:R1:W-:Y:S01]  /*13230*/  STL [R1+0x1fc], R211 ;  /* 0x0001fcd301007387 */ /* 0x0003e20000100800 */
[----:B------:R-:W-:-:S03]  /*13240*/  ISETP.GE.AND P2, PT, R215, RZ, PT ;  /* 0x000000ffd700720c */ /* 0x000fc60003f46270 */
[----:B------:R-:W5:Y:S01]  /*13250*/  LDL R215, [R1+0x5b04] ;  /* 0x005b040001d77983 */ /* 0x000f620000100800 */
[----:B-1----:R-:W-:-:S03]  /*13260*/  MOV R211, R217 ;  /* 0x000000d900d37202 */ /* 0x002fc60000000f00 */
[----:B------:R1:W-:Y:S04]  /*13270*/  STL [R1+0x1f8], R212 ;  /* 0x0001f8d401007387 */ /* 0x0003e80000100800 */
[----:B------:R-:W5:Y:S01]  /*13280*/  LDL R216, [R1+0x5af8] ;  /* 0x005af80001d87983 */ /* 0x000f620000100800 */
[----:B------:R-:W-:-:S03]  /*13290*/  @!P0 IADD3 R211, -R211, RZ, RZ ;  /* 0x000000ffd3d38210 */ /* 0x000fc60007ffe1ff */
        /* <DEDUP_REMOVED lines=11> */
[C---:B------:R-:W-:Y:S01]  /*13350*/  ISETP.GT.U32.AND P1, PT, R251.reuse, R226, PT ;  /* 0x000000e2fb00720c */ /* 0x040fe20003f24070 */
[----:B------:R-:W-:Y:S01]  /*13360*/  @!P2 IMAD.MOV R212, RZ, RZ, -R212 ;  /* 0x000000ffffd4a224 */ /* 0x000fe200078e0ad4 */
[----:B------:R-:W-:-:S09]  /*13370*/  ISETP.GT.U32.AND P0, PT, R251, R227, PT ;  /* 0x000000e3fb00720c */ /* 0x000fd20003f04070 */
[----:B------:R-:W-:Y:S02]  /*13380*/  @!P4 IADD3 R229, R229, -R251, RZ ;  /* 0x800000fbe5e5c210 */ /* 0x000fe40007ffe0ff */
[C---:B------:R-:W-:Y:S02]  /*13390*/  ISETP.GT.U32.AND P4, PT, R251.reuse, R220, PT ;  /* 0x000000dcfb00720c */ /* 0x040fe40003f84070 */
[C---:B------:R-:W-:Y:S02]  /*133a0*/  ISETP.GT.U32.AND P5, PT, R251.reuse, R229, PT ;  /* 0x000000e5fb00720c */ /* 0x040fe40003fa4070 */
[----:B------:R-:W-:Y:S01]  /*133b0*/  ISETP.GT.U32.AND P6, PT, R251, R228, PT ;  /* 0x000000e4fb00720c */ /* 0x000fe20003fc4070 */
[----:B------:R-:W-:Y:S02]  /*133c0*/  @!P1 IMAD.IADD R226, R226, 0x1, -R251 ;  /* 0x00000001e2e29824 */ /* 0x000fe400078e0afb */
[----:B------:R-:W-:Y:S02]  /*133d0*/  @!P3 IMAD.MOV R211, RZ, RZ, -R211 ;  /* 0x000000ffffd3b224 */ /* 0x000fe400078e0ad3 */
[----:B------:R-:W-:-:S04]  /*133e0*/  @!P0 IMAD.IADD R227, R227, 0x1, -R251 ;  /* 0x00000001e3e38824 */ /* 0x000fc800078e0afb */
[-C--:B------:R-:W-:Y:S02]  /*133f0*/  @!P4 IADD3 R220, R220, -R251.reuse, RZ ;  /* 0x800000fbdcdcc210 */ /* 0x080fe40007ffe0ff */
[----:B------:R-:W-:Y:S01]  /*13400*/  @!P5 IMAD.IADD R229, R229, 0x1, -R251 ;  /* 0x00000001e5e5d824 */ /* 0x000fe200078e0afb */
[----:B------:R1:W-:Y:S01]  /*13410*/  STL [R1+0x1ec], R211 ;  /* 0x0001ecd301007387 */ /* 0x0003e20000100800 */
[----:B------:R-:W-:Y:S01]  /*13420*/  @!P6 IADD3 R228, R228, -R251, RZ ;  /* 0x800000fbe4e4e210 */ /* 0x000fe20007ffe0ff */
[----:B------:R-:W-:Y:S01]  /*13430*/  IMAD.MOV.U32 R213, RZ, RZ, R220 ;  /* 0x000000ffffd57224 */ /* 0x000fe200078e00dc */
[----:B-1----:R-:W-:-:S05]  /*13440*/  IADD3 R211, R11, 0x1ee, RZ ;  /* 0x000001ee0bd37810 */ /* 0x002fca0007ffe0ff */
[----:B------:R-:W-:Y:S04]  /*13450*/  STL [R1+0x5f00], R211 ;  /* 0x005f00d301007387 */ /* 0x000fe80000100800 */
[----:B------:R1:W-:Y:S01]  /*13460*/  STL [R1+0x1e8], R212 ;  /* 0x0001e8d401007387 */ /* 0x0003e20000100800 */
[----:B------:R-:W-:-:S03]  /*13470*/  ISETP.GT.U32.AND P3, PT, R251, R222, PT ;  /* 0x000000defb00720c */ /* 0x000fc60003f64070 */
[----:B------:R-:W5:Y:S01]  /*13480*/  LDL.LU R214, [R1+0x2b4] ;  /* 0x0002b40001d67983 */ /* 0x000f620000300800 */
[----:B-1----:R-:W-:-:S09]  /*13490*/  IMAD.MOV.U32 R212, RZ, RZ, R226 ;  /* 0x000000ffffd47224 */ /* 0x002fd200078e00e2 */
        /* <DEDUP_REMOVED lines=8> */
[----:B------:R-:W-:Y:S01]  /*13520*/  @!P1 IMAD.IADD R224, R224, 0x1, -R251 ;  /* 0x00000001e0e09824 */ /* 0x000fe200078e0afb */
[----:B------:R-:W-:Y:S02]  /*13530*/  ISETP.GE.AND P5, PT, R215, RZ, PT ;  /* 0x000000ffd700720c */ /* 0x000fe40003fa6270 */
[----:B------:R-:W-:-:S02]  /*13540*/  ISETP.GE.AND P2, PT, R216, RZ, PT ;  /* 0x000000ffd800720c */ /* 0x000fc40003f46270 */
[----:B------:R-:W2:Y:S01]  /*13550*/  LDL.LU R216, [R1+0x2b0] ;  /* 0x0002b00001d87983 */ /* 0x000ea20000300800 */
[----:B------:R-:W-:-:S08]  /*13560*/  ISETP.GE.AND P4, PT, R217, RZ, PT ;  /* 0x000000ffd900720c */ /* 0x000fd00003f86270 */
[----:B------:R-:W-:Y:S01]  /*13570*/  @!P5 IMAD.MOV R213, RZ, RZ, -R213 ;  /* 0x000000ffffd5d224 */ /* 0x000fe200078e0ad5 */
[----:B------:R-:W-:Y:S01]  /*13580*/  @!P0 IADD3 R231, R231, -R251, RZ ;  /* 0x800000fbe7e78210 */ /* 0x000fe20007ffe0ff */
[----:B------:R-:W-:Y:S01]  /*13590*/  @!P6 IMAD.IADD R225, R225, 0x1, -R251 ;  /* 0x00000001e1e1e824 */ /* 0x000fe200078e0afb */
[----:B------:R-:W-:Y:S02]  /*135a0*/  ISETP.GE.AND P1, PT, R218, RZ, PT ;  /* 0x000000ffda00720c */ /* 0x000fe40003f26270 */
[----:B------:R-:W3:Y:S01]  /*135b0*/  LDL R218, [R1+0x5b00] ;  /* 0x005b000001da7983 */ /* 0x000ee20000100800 */
[----:B------:R-:W-:-:S03]  /*135c0*/  @!P2 IMAD.MOV R212, RZ, RZ, -R212 ;  /* 0x000000ffffd4a224 */ /* 0x000fc600078e0ad4 */
[----:B------:R-:W4:Y:S01]  /*135d0*/  LDL.LU R217, [R1+0x2ac] ;  /* 0x0002ac0001d97983 */ /* 0x000f220000300800 */
[----:B------:R-:W-:-:S03]  /*135e0*/  ISETP.GE.AND P0, PT, R219, RZ, PT ;  /* 0x000000ffdb00720c */ /* 0x000fc60003f06270 */
[----:B------:R-:W5:Y:S04]  /*135f0*/  LDL.LU R219, [R1+0x2a8] ;  /* 0x0002a80001db7983 */ /* 0x000f680000300800 */
[----:B------:R-:W5:Y:S04]  /*13600*/  LDL.LU R220, [R1+0x2a4] ;  /* 0x0002a40001dc7983 */ /* 0x000f680000300800 */
[----:B------:R-:W5:Y:S04]  /*13610*/  LDL.LU R226, [R1+0x2a0] ;  /* 0x0002a00001e27983 */ /* 0x000f680000300800 */
[----:B------:R1:W-:Y:S01]  /*13620*/  STL [R1+0x28], R213 ;  /* 0x000028d501007387 */ /* 0x0003e20000100800 */
[----:B------:R-:W-:-:S03]  /*13630*/  ISETP.GE.AND P6, PT, R221, RZ, PT ;  /* 0x000000ffdd00720c */ /* 0x000fc60003fc6270 */
[----:B------:R-:W5:Y:S04]  /*13640*/  LDL R221, [R1+0x5b08] ;  /* 0x005b080001dd7983 */ /* 0x000f680000100800 */
[----:B------:R1:W-:Y:S02]  /*13650*/  STL [R1+0x1e4], R212 ;  /* 0x0001e4d401007387 */ /* 0x0003e40000100800 */
[----:B-1----:R-:W-:Y:S02]  /*13660*/  MOV R213, R227 ;  /* 0x000000e300d57202 */ /* 0x002fe40000000f00 */
[----:B------:R-:W5:Y:S02]  /*13670*/  LDL R227, [R1+0x5b18] ;  /* 0x005b180001e37983 */ /* 0x000f640000100800 */
[----:B------:R-:W-:Y:S01]  /*13680*/  @!P4 IADD3 R213, -R213, RZ, RZ ;  /* 0x000000ffd5d5c210 */ /* 0x000fe20007ffe1ff */
[----:B------:R-:W-:-:S02]  /*13690*/  IMAD.MOV.U32 R212, RZ, RZ, R228 ;  /* 0x000000ffffd47224 */ /* 0x000fc400078e00e4 */
        /* <DEDUP_REMOVED lines=15> */
[C---:B------:R-:W-:Y:S02]  /*13790*/  ISETP.GT.U32.AND P3, PT, R251.reuse, R230, PT ;  /* 0x000000e6fb00720c */ /* 0x040fe40003f64070 */
[----:B------:R-:W-:Y:S01]  /*137a0*/  ISETP.GT.U32.AND P5, PT, R251, R235, PT ;  /* 0x000000ebfb00720c */ /* 0x000fe20003fa4070 */
[--C-:B------:R-:W-:Y:S01]  /*137b0*/  @!P2 IMAD.IADD R223, R223, 0x1, -R251.reuse ;  /* 0x00000001dfdfa824 */ /* 0x100fe200078e0afb */
[----:B------:R-:W-:Y:S01]  /*137c0*/  @!P1 IADD3 R231, R231, -R251, RZ ;  /* 0x800000fbe7e79210 */ /* 0x000fe20007ffe0ff */
[--C-:B------:R-:W-:Y:S02]  /*137d0*/  @!P4 IMAD.IADD R224, R224, 0x1, -R251.reuse ;  /* 0x00000001e0e0c824 */ /* 0x100fe400078e0afb */
[----:B------:R-:W-:Y:S01]  /*137e0*/  @!P0 IMAD.IADD R225, R225, 0x1, -R251 ;  /* 0x00000001e1e18824 */ /* 0x000fe200078e0afb */
[----:B------:R-:W-:Y:S01]  /*137f0*/  IABS R211, R211 ;  /* 0x000000d300d37213 */ /* 0x000fe20000000000 */
[----:B------:R-:W-:-:S04]  /*13800*/  @!P6 IMAD.MOV R212, RZ, RZ, -R212 ;  /* 0x000000ffffd4e224 */ /* 0x000fc800078e0ad4 */
        /* <DEDUP_REMOVED lines=12> */
[C---:B-----5:R-:W-:Y:S02]  /*138d0*/  ISETP.GT.U32.AND P1, PT, R251.reuse, R219, PT ;  /* 0x000000dbfb00720c */ /* 0x060fe40003f24070 */
[----:B------:R-:W-:-:S05]  /*138e0*/  ISETP.GT.U32.AND P0, PT, R251, R220, PT ;  /* 0x000000dcfb00720c */ /* 0x000fca0003f04070 */
[----:B------:R-:W-:Y:S02]  /*138f0*/  @!P2 IMAD.IADD R216, R216, 0x1, -R251 ;  /* 0x00000001d8d8a824 */ /* 0x000fe400078e0afb */
[----:B------:R-:W-:Y:S02]  /*13900*/  @!P3 IMAD.MOV R215, RZ, RZ, -R215 ;  /* 0x000000ffffd7b224 */ /* 0x000fe400078e0ad7 */
[----:B------:R-:W-:Y:S02]  /*13910*/  @!P4 IADD3 R217, R217, -R251, RZ ;  /* 0x800000fbd9d9c210 */ /* 0x000fe40007ffe0ff */
[----:B------:R-:W-:Y:S02]  /*13920*/  ISETP.GE.AND P5, PT, R221, RZ, PT ;  /* 0x000000ffdd00720c */ /* 0x000fe40003fa6270 */
[----:B------:R-:W2:Y:S01]  /*13930*/  LDL.LU R221, [R1+0x29c] ;  /* 0x00029c0001dd7983 */ /* 0x000ea20000300800 */
[--C-:B------:R-:W-:Y:S01]  /*13940*/  @!P1 IMAD.IADD R219, R219, 0x1, -R251.reuse ;  /* 0x00000001dbdb9824 */ /* 0x100fe200078e0afb */
[----:B------:R-:W-:Y:S01]  /*13950*/  ISETP.GE.AND P2, PT, R227, RZ, PT ;  /* 0x000000ffe300720c */ /* 0x000fe20003f46270 */
[----:B------:R-:W-:Y:S01]  /*13960*/  @!P0 IMAD.IADD R220, R220, 0x1, -R251 ;  /* 0x00000001dcdc8824 */ /* 0x000fe200078e0afb */
[----:B------:R-:W3:Y:S01]  /*13970*/  LDL.LU R227, [R1+0x298] ;  /* 0x0002980001e37983 */ /* 0x000ee20000300800 */
[----:B------:R-:W-:-:S03]  /*13980*/  ISETP.GE.AND P4, PT, R228, RZ, PT ;  /* 0x000000ffe400720c */ /* 0x000fc60003f86270 */
[----:B------:R-:W4:Y:S03]  /*13990*/  LDL.LU R228, [R1+0x294] ;  /* 0x0002940001e47983 */ /* 0x000f260000300800 */
[----:B------:R-:W-:Y:S02]  /*139a0*/  @!P5 IADD3 R211, -R211, RZ, RZ ;  /* 0x000000ffd3d3d210 */ /* 0x000fe40007ffe1ff */
[----:B------:R-:W-:Y:S02]  /*139b0*/  ISETP.GE.AND P0, PT, R222, RZ, PT ;  /* 0x000000ffde00720c */ /* 0x000fe40003f06270 */
[----:B------:R-:W-:Y:S02]  /*139c0*/  ISETP.GE.AND P1, PT, R229, RZ, PT ;  /* 0x000000ffe500720c */ /* 0x000fe40003f26270 */
[----:B------:R-:W5:Y:S04]  /*139d0*/  LDL.LU R229, [R1+0x290] ;  /* 0x0002900001e57983 */ /* 0x000f680000300800 */
[----:B------:R-:W5:Y:S04]  /*139e0*/  LDL.LU R222, [R1+0x28c] ;  /* 0x00028c0001de7983 */ /* 0x000f680000300800 */
[----:B------:R-:W5:Y:S04]  /*139f0*/  LDL.LU R230, [R1+0x288] ;  /* 0x0002880001e67983 */ /* 0x000f680000300800 */
[----:B------:R1:W-:Y:S04]  /*13a00*/  STL [R1+0x1d0], R215 ;  /* 0x0001d0d701007387 */ /* 0x0003e80000100800 */
[----:B------:R-:W5:Y:S04]  /*13a10*/  LDL R218, [R1+0x5b24] ;  /* 0x005b240001da7983 */ /* 0x000f680000100800 */
[----:B------:R-:W5:Y:S01]  /*13a20*/  LDL R223, [R1+0x5b2c] ;  /* 0x005b2c0001df7983 */ /* 0x000f620000100800 */
[----:B-1----:R-:W-:-:S03]  /*13a30*/  IMAD.MOV.U32 R215, RZ, RZ, R224 ;  /* 0x000000ffffd77224 */ /* 0x002fc600078e00e0 */
[----:B------:R1:W-:Y:S01]  /*13a40*/  STL [R1+0x1cc], R211 ;  /* 0x0001ccd301007387 */ /* 0x0003e20000100800 */
[----:B------:R-:W-:Y:S02]  /*13a50*/  @!P2 IMAD.MOV R215, RZ, RZ, -R215 ;  /* 0x000000ffffd7a224 */ /* 0x000fe400078e0ad7 */
[----:B-1----:R-:W-:Y:S02]  /*13a60*/  IMAD.MOV.U32 R211, RZ, RZ, R231 ;  /* 0x000000ffffd37224 */ /* 0x002fe400078e00e7 */
[----:B------:R-:W5:Y:S04]  /*13a70*/  LDL R231, [R1+0x5b28] ;  /* 0x005b280001e77983 */ /* 0x000f680000100800 */
[----:B------:R1:W-:Y:S01]  /*13a80*/  STL [R1+0x24], R215 ;  /* 0x000024d701007387 */ /* 0x0003e20000100800 */
[----:B------:R-:W-:-:S03]  /*13a90*/  @!P4 IMAD.MOV R211, RZ, RZ, -R211 ;  /* 0x000000ffffd3c224 */ /* 0x000fc600078e0ad3 */
[----:B------:R-:W5:Y:S01]  /*13aa0*/  LDL R224, [R1+0x5b34] ;  /* 0x005b340001e07983 */ /* 0x000f620000100800 */
[----:B-1----:R-:W-:-:S03]  /*13ab0*/  MOV R215, R225 ;  /* 0x000000e100d77202 */ /* 0x002fc60000000f00 */
[----:B------:R-:W5:Y:S01]  /*13ac0*/  LDL R225, [R1+0x5b30] ;  /* 0x005b300001e17983 */ /* 0x000f620000100800 */
[----:B------:R-:W-:-:S03]  /*13ad0*/  @!P1 IADD3 R215, -R215, RZ, RZ ;  /* 0x000000ffd7d79210 */ /* 0x000fc60007ffe1ff */
[----:B------:R-:W-:Y:S04]  /*13ae0*/  STL [R1+0x1c8], R211 ;  /* 0x0001c8d301007387 */ /* 0x000fe80000100800 */
[----:B------:R1:W-:Y:S04]  /*13af0*/  STL [R1+0x1c4], R215 ;  /* 0x0001c4d701007387 */ /* 0x0003e80000100800 */
[----:B-1----:R-:W5:Y:S01]  /*13b00*/  LDL R215, [R1+0x5b3c] ;  /* 0x005b3c0001d77983 */ /* 0x002f620000100800 */
[----:B------:R-:W-:-:S13]  /*13b10*/  ISETP.GT.U32.AND P6, PT, R251, R214, PT ;  /* 0x000000d6fb00720c */ /* 0x000fda0003fc4070 */
[----:B------:R-:W-:Y:S02]  /*13b20*/  @!P6 IADD3 R214, R214, -R251, RZ ;  /* 0x800000fbd6d6e210 */ /* 0x000fe40007ffe0ff */
[C---:B------:R-:W-:Y:S02]  /*13b30*/  ISETP.GT.U32.AND P6, PT, R251.reuse, R226, PT ;  /* 0x000000e2fb00720c */ /* 0x040fe40003fc4070 */
[C---:B------:R-:W-:Y:S01]  /*13b40*/  ISETP.GT.U32.AND P3, PT, R251.reuse, R214, PT ;  /* 0x000000d6fb00720c */ /* 0x040fe20003f64070 */
[----:B------:R-:W-:Y:S01]  /*13b50*/  IMAD.MOV.U32 R211, RZ, RZ, R235 ;  /* 0x000000ffffd37224 */ /* 0x000fe200078e00eb */
[C---:B------:R-:W-:Y:S02]  /*13b60*/  ISETP.GT.U32.AND P5, PT, R251.reuse, R216, PT ;  /* 0x000000d8fb00720c */ /* 0x040fe40003fa4070 */
[----:B------:R-:W-:Y:S01]  /*13b70*/  ISETP.GT.U32.AND P2, PT, R251, R217, PT ;  /* 0x000000d9fb00720c */ /* 0x000fe20003f44070 */
[----:B------:R-:W-:-:S06]  /*13b80*/  @!P0 IMAD.MOV R211, RZ, RZ, -R211 ;  /* 0x000000ffffd38224 */ /* 0x000fcc00078e0ad3 */
        /* <DEDUP_REMOVED lines=18> */
[----:B------:R-:W-:Y:S02]  /*13cb0*/  @!P3 IADD3 R227, R227, -R251, RZ ;  /* 0x800000fbe3e3b210 */ /* 0x000fe40007ffe0ff */
[C---:B-----5:R-:W-:Y:S02]  /*13cc0*/  ISETP.GT.U32.AND P2, PT, R251.reuse, R229, PT ;  /* 0x000000e5fb00720c */ /* 0x060fe40003f44070 */
[----:B------:R-:W-:Y:S02]  /*13cd0*/  ISETP.GT.U32.AND P4, PT, R251, R222, PT ;  /* 0x000000defb00720c */ /* 0x000fe40003f84070 */
[----:B------:R-:W-:Y:S02]  /*13ce0*/  ISETP.GE.AND P6, PT, R218, RZ, PT ;  /* 0x000000ffda00720c */ /* 0x000fe40003fc6270 */
[----:B------:R-:W-:-:S03]  /*13cf0*/  ISETP.GE.AND P0, PT, R223, RZ, PT ;  /* 0x000000ffdf00720c */ /* 0x000fc60003f06270 */
[----:B------:R-:W-:-:S04]  /*13d00*/  @!P5 IMAD.IADD R228, R228, 0x1, -R251 ;  /* 0x00000001e4e4d824 */ /* 0x000fc800078e0afb */
[----:B------:R-:W-:Y:S02]  /*13d10*/  @!P2 IMAD.IADD R229, R229, 0x1, -R251 ;  /* 0x00000001e5e5a824 */ /* 0x000fe400078e0afb */
[----:B------:R-:W-:Y:S02]  /*13d20*/  @!P4 IADD3 R222, R222, -R251, RZ ;  /* 0x800000fbdedec210 */ /* 0x000fe40007ffe0ff */
[----:B------:R-:W-:Y:S01]  /*13d30*/  @!P6 IMAD.MOV R211, RZ, RZ, -R211 ;  /* 0x000000ffffd3e224 */ /* 0x000fe200078e0ad3 */
[----:B------:R-:W-:Y:S02]  /*13d40*/  ISETP.GE.AND P3, PT, R231, RZ, PT ;  /* 0x000000ffe700720c */ /* 0x000fe40003f66270 */
[----:B------:R-:W2:Y:S01]  /*13d50*/  LDL.LU R231, [R1+0x284] ;  /* 0x0002840001e77983 */ /* 0x000ea20000300800 */
[----:B------:R-:W-:-:S03]  /*13d60*/  @!P0 IADD3 R212, -R212, RZ, RZ ;  /* 0x000000ffd4d48210 */ /* 0x000fc60007ffe1ff */
[----:B------:R-:W3:Y:S01]  /*13d70*/  LDL.LU R218, [R1+0x280] ;  /* 0x0002800001da7983 */ /* 0x000ee20000300800 */
[----:B------:R-:W-:-:S03]  /*13d80*/  ISETP.GE.AND P5, PT, R224, RZ, PT ;  /* 0x000000ffe000720c */ /* 0x000fc60003fa6270 */
[----:B------:R-:W4:Y:S04]  /*13d90*/  LDL.LU R223, [R1+0x27c] ;  /* 0x00027c0001df7983 */ /* 0x000f280000300800 */
[----:B------:R-:W5:Y:S01]  /*13da0*/  LDL.LU R224, [R1+0x278] ;  /* 0x0002780001e07983 */ /* 0x000f620000300800 */
[----:B------:R-:W-:-:S03]  /*13db0*/  ISETP.GE.AND P2, PT, R225, RZ, PT ;  /* 0x000000ffe100720c */ /* 0x000fc60003f46270 */
[----:B------:R-:W5:Y:S04]  /*13dc0*/  LDL.LU R225, [R1+0x274] ;  /* 0x0002740001e17983 */ /* 0x000f680000300800 */
[----:B------:R1:W-:Y:S01]  /*13dd0*/  STL [R1+0x1bc], R211 ;  /* 0x0001bcd301007387 */ /* 0x0003e20000100800 */
[----:B------:R-:W-:-:S03]  /*13de0*/  ISETP.GE.AND P4, PT, R215, RZ, PT ;  /* 0x000000ffd700720c */ /* 0x000fc60003f86270 */
[----:B------:R-:W5:Y:S01]  /*13df0*/  LDL R215, [R1+0x5b38] ;  /* 0x005b380001d77983 */ /* 0x000f620000100800 */
[----:B-1----:R-:W-:-:S03]  /*13e00*/  IMAD.MOV.U32 R211, RZ, RZ, R217 ;  /* 0x000000ffffd37224 */ /* 0x002fc600078e00d9 */
[----:B------:R1:W-:Y:S04]  /*13e10*/  STL [R1+0x1b8], R212 ;  /* 0x0001b8d401007387 */ /* 0x0003e80000100800 */
[----:B------:R-:W5:Y:S01]  /*13e20*/  LDL R216, [R1+0x5b40] ;  /* 0x005b400001d87983 */ /* 0x000f620000100800 */
[----:B------:R-:W-:-:S03]  /*13e30*/  @!P3 IMAD.MOV R211, RZ, RZ, -R211 ;  /* 0x000000ffffd3b224 */ /* 0x000fc600078e0ad3 */
        /* <DEDUP_REMOVED lines=11> */
[C---:B------:R-:W-:Y:S01]  /*13ef0*/  ISETP.GT.U32.AND P0, PT, R251.reuse, R227, PT ;  /* 0x000000e3fb00720c */ /* 0x040fe20003f04070 */
[----:B------:R-:W-:Y:S01]  /*13f00*/  @!P4 IMAD.MOV R212, RZ, RZ, -R212 ;  /* 0x000000ffffd4c224 */ /* 0x000fe200078e0ad4 */
[----:B------:R-:W-:-:S09]  /*13f10*/  ISETP.GT.U32.AND P3, PT, R251, R228, PT ;  /* 0x000000e4fb00720c */ /* 0x000fd20003f64070 */
[----:B------:R-:W-:Y:S01]  /*13f20*/  @!P1 IMAD.IADD R230, R230, 0x1, -R251 ;  /* 0x00000001e6e69824 */ /* 0x000fe200078e0afb */
[----:B------:R-:W-:-:S04]  /*13f30*/  ISETP.GT.U32.AND P1, PT, R251, R221, PT ;  /* 0x000000ddfb00720c */ /* 0x000fc80003f24070 */
[C---:B------:R-:W-:Y:S02]  /*13f40*/  ISETP.GT.U32.AND P5, PT, R251.reuse, R230, PT ;  /* 0x000000e6fb00720c */ /* 0x040fe40003fa4070 */
[----:B------:R-:W-:Y:S02]  /*13f50*/  ISETP.GT.U32.AND P6, PT, R251, R229, PT ;  /* 0x000000e5fb00720c */ /* 0x000fe40003fc4070 */
[----:B------:R-:W-:Y:S01]  /*13f60*/  @!P0 IADD3 R227, R227, -R251, RZ ;  /* 0x800000fbe3e38210 */ /* 0x000fe20007ffe0ff */
[----:B------:R-:W-:Y:S01]  /*13f70*/  @!P3 IMAD.IADD R228, R228, 0x1, -R251 ;  /* 0x00000001e4e4b824 */ /* 0x000fe200078e0afb */
[----:B------:R-:W-:-:S03]  /*13f80*/  @!P2 IADD3 R211, -R211, RZ, RZ ;  /* 0x000000ffd3d3a210 */ /* 0x000fc60007ffe1ff */
[----:B------:R-:W-:-:S04]  /*13f90*/  @!P1 IMAD.IADD R221, R221, 0x1, -R251 ;  /* 0x00000001dddd9824 */ /* 0x000fc800078e0afb */
[--C-:B------:R-:W-:Y:S01]  /*13fa0*/  @!P5 IMAD.IADD R230, R230, 0x1, -R251.reuse ;  /* 0x00000001e6e6d824 */ /* 0x100fe200078e0afb */
[----:B------:R1:W-:Y:S01]  /*13fb0*/  STL [R1+0x20], R211 ;  /* 0x000020d301007387 */ /* 0x0003e20000100800 */
[----:B------:R-:W-:Y:S02]  /*13fc0*/  @!P6 IMAD.IADD R229, R229, 0x1, -R251 ;  /* 0x00000001e5e5e824 */ /* 0x000fe400078e0afb */
[----:B------:R-:W-:Y:S01]  /*13fd0*/  IMAD.MOV.U32 R213, RZ, RZ, R221 ;  /* 0x000000ffffd57224 */ /* 0x000fe200078e00dd */
[----:B-1----:R-:W-:-:S05]  /*13fe0*/  IADD3 R211, R11, 0x1ef, RZ ;  /* 0x000001ef0bd37810 */ /* 0x002fca0007ffe0ff */
[----:B------:R-:W-:Y:S04]  /*13ff0*/  STL [R1+0x5ee8], R211 ;  /* 0x005ee8d301007387 */ /* 0x000fe80000100800 */
[----:B------:R1:W-:Y:S01]  /*14000*/  STL [R1+0x1ac], R212 ;  /* 0x0001acd401007387 */ /* 0x0003e20000100800 */
[----:B------:R-:W-:-:S03]  /*14010*/  ISETP.GT.U32.AND P2, PT, R251, R222, PT ;  /* 0x000000defb00720c */ /* 0x000fc60003f44070 */
[----:B------:R-:W5:Y:S01]  /*14020*/  LDL.LU R214, [R1+0x2f8] ;  /* 0x0002f80001d67983 */ /* 0x000f620000300800 */
[----:B-1----:R-:W-:-:S09]  /*14030*/  MOV R212, R227 ;  /* 0x000000e300d47202 */ /* 0x002fd20000000f00 */
[----:B------:R-:W-:Y:S02]  /*14040*/  @!P2 IADD3 R222, R222, -R251, RZ ;  /* 0x800000fbdedea210 */ /* 0x000fe40007ffe0ff */
[C---:B--2---:R-:W-:Y:S02]  /*14050*/  ISETP.GT.U32.AND P4, PT, R251.reuse, R231, PT ;  /* 0x000000e7fb00720c */ /* 0x044fe40003f84070 */
[C---:B---3--:R-:W-:Y:S02]  /*14060*/  ISETP.GT.U32.AND P1, PT, R251.reuse, R218, PT ;  /* 0x000000dafb00720c */ /* 0x048fe40003f24070 */
[C---:B----4-:R-:W-:Y:S02]  /*14070*/  ISETP.GT.U32.AND P0, PT, R251.reuse, R223, PT ;  /* 0x000000dffb00720c */ /* 0x050fe40003f04070 */
[----:B-----5:R-:W-:-:S07]  /*14080*/  ISETP.GT.U32.AND P3, PT, R251, R224, PT ;  /* 0x000000e0fb00720c */ /* 0x020fce0003f64070 */
[--C-:B------:R-:W-:Y:S01]  /*14090*/  @!P4 IMAD.IADD R231, R231, 0x1, -R251.reuse ;  /* 0x00000001e7e7c824 */ /* 0x100fe200078e0afb */
[----:B------:R-:W-:Y:S02]  /*140a0*/  ISETP.GT.U32.AND P6, PT, R251, R225, PT ;  /* 0x000000e1fb00720c */ /* 0x000fe40003fc4070 */
[----:B------:R-:W-:Y:S01]  /*140b0*/  @!P1 IADD3 R218, R218, -R251, RZ ;  /* 0x800000fbdada9210 */ /* 0x000fe20007ffe0ff */
[--C-:B------:R-:W-:Y:S01]  /*140c0*/  @!P0 IMAD.IADD R223, R223, 0x1, -R251.reuse ;  /* 0x00000001dfdf8824 */ /* 0x100fe200078e0afb */
[----:B------:R-:W-:Y:S02]  /*140d0*/  ISETP.GE.AND P5, PT, R215, RZ, PT ;  /* 0x000000ffd700720c */ /* 0x000fe40003fa6270 */
[----:B------:R-:W-:Y:S01]  /*140e0*/  ISETP.GE.AND P4, PT, R216, RZ, PT ;  /* 0x000000ffd800720c */ /* 0x000fe20003f86270 */
[----:B------:R-:W-:Y:S01]  /*140f0*/  @!P3 IMAD.IADD R224, R224, 0x1, -R251 ;  /* 0x00000001e0e0b824 */ /* 0x000fe200078e0afb */
[----:B------:R-:W-:-:S09]  /*14100*/  ISETP.GE.AND P1, PT, R217, RZ, PT ;  /* 0x000000ffd900720c */ /* 0x000fd20003f26270 */
[----:B------:R-:W-:Y:S01]  /*14110*/  @!P5 IMAD.MOV R213, RZ, RZ, -R213 ;  /* 0x000000ffffd5d224 */ /* 0x000fe200078e0ad5 */
[----:B------:R-:W2:Y:S04]  /*14120*/  LDL.LU R217, [R1+0x2f4] ;  /* 0x0002f40001d97983 */ /* 0x000ea80000300800 */
[----:B------:R-:W3:Y:S01]  /*14130*/  LDL R216, [R1+0x5b5c] ;  /* 0x005b5c0001d87983 */ /* 0x000ee20000100800 */
[----:B------:R-:W-:-:S03]  /*14140*/  ISETP.GE.AND P0, PT, R219, RZ, PT ;  /* 0x000000ffdb00720c */ /* 0x000fc60003f06270 */
[----:B------:R-:W4:Y:S01]  /*14150*/  LDL.LU R219, [R1+0x2f0] ;  /* 0x0002f00001db7983 */ /* 0x000f220000300800 */
[----:B------:R-:W-:Y:S02]  /*14160*/  @!P4 IADD3 R212, -R212, RZ, RZ ;  /* 0x000000ffd4d4c210 */ /* 0x000fe40007ffe1ff */
[----:B------:R-:W-:Y:S02]  /*14170*/  @!P6 IADD3 R225, R225, -R251, RZ ;  /* 0x800000fbe1e1e210 */ /* 0x000fe40007ffe0ff */
[----:B------:R-:W-:Y:S02]  /*14180*/  ISETP.GE.AND P3, PT, R220, RZ, PT ;  /* 0x000000ffdc00720c */ /* 0x000fe40003f66270 */
[----:B------:R-:W5:Y:S04]  /*14190*/  LDL.LU R220, [R1+0x2ec] ;  /* 0x0002ec0001dc7983 */ /* 0x000f680000300800 */
[----:B------:R-:W5:Y:S04]  /*141a0*/  LDL.LU R221, [R1+0x2e8] ;  /* 0x0002e80001dd7983 */ /* 0x000f680000300800 */
[----:B------:R-:W5:Y:S04]  /*141b0*/  LDL.LU R227, [R1+0x2e4] ;  /* 0x0002e40001e37983 */ /* 0x000f680000300800 */
[----:B------:R1:W-:Y:S01]  /*141c0*/  STL [R1+0x1a8], R213 ;  /* 0x0001a8d501007387 */ /* 0x0003e20000100800 */
[----:B------:R-:W-:-:S03]  /*141d0*/  ISETP.GE.AND P6, PT, R226, RZ, PT ;  /* 0x000000ffe200720c */ /* 0x000fc60003fc6270 */
[----:B------:R-:W5:Y:S04]  /*141e0*/  LDL R226, [R1+0x5b60] ;  /* 0x005b600001e27983 */ /* 0x000f680000100800 */
[----:B------:R1:W-:Y:S02]  /*141f0*/  STL [R1+0x1a4], R212 ;  /* 0x0001a4d401007387 */ /* 0x0003e40000100800 */
[----:B-1----:R-:W-:Y:S02]  /*14200*/  IMAD.MOV.U32 R213, RZ, RZ, R228 ;  /* 0x000000ffffd57224 */ /* 0x002fe400078e00e4 */
[----:B------:R-:W5:Y:S02]  /*14210*/  LDL R228, [R1+0x5b50] ;  /* 0x005b500001e47983 */ /* 0x000f640000100800 */
[----:B------:R-:W-:-:S02]  /*14220*/  @!P1 IMAD.MOV R213, RZ, RZ, -R213 ;  /* 0x000000ffffd59224 */ /* 0x000fc400078e0ad5 */
        /* <DEDUP_REMOVED lines=23> */
[--C-:B------:R-:W-:Y:S01]  /*143a0*/  @!P2 IMAD.IADD R231, R231, 0x1, -R251.reuse ;  /* 0x00000001e7e7a824 */ /* 0x100fe200078e0afb */
[----:B------:R1:W-:Y:S01]  /*143b0*/  STL [R1+0x198], R213 ;  /* 0x000198d501007387 */ /* 0x0003e20000100800 */
[----:B------:R-:W-:Y:S02]  /*143c0*/  @!P6 IMAD.MOV R212, RZ, RZ, -R212 ;  /* 0x000000ffffd4e224 */ /* 0x000fe400078e0ad4 */
        /* <DEDUP_REMOVED lines=12> */
[--C-:B------:R-:W-:Y:S02]  /*14490*/  @!P4 IMAD.IADD R217, R217, 0x1, -R251.reuse ;  /* 0x00000001d9d9c824 */ /* 0x100fe400078e0afb */
[----:B------:R-:W-:Y:S02]  /*144a0*/  @!P2 IADD3 R215, -R215, RZ, RZ ;  /* 0x000000ffd7d7a210 */ /* 0x000fe40007ffe1ff */
[--C-:B------:R-:W-:Y:S01]  /*144b0*/  @!P1 IMAD.IADD R219, R219, 0x1, -R251.reuse ;  /* 0x00000001dbdb9824 */ /* 0x100fe200078e0afb */
[----:B------:R-:W-:Y:S02]  /*144c0*/  ISETP.GE.AND P5, PT, R226, RZ, PT ;  /* 0x000000ffe200720c */ /* 0x000fe40003fa6270 */
[----:B------:R-:W2:Y:S01]  /*144d0*/  LDL.LU R226, [R1+0x2e0] ;  /* 0x0002e00001e27983 */ /* 0x000ea20000300800 */
[----:B------:R-:W-:Y:S01]  /*144e0*/  @!P0 IADD3 R220, R220, -R251, RZ ;  /* 0x800000fbdcdc8210 */ /* 0x000fe20007ffe0ff */
[----:B------:R-:W-:Y:S01]  /*144f0*/  @!P3 IMAD.IADD R221, R221, 0x1, -R251 ;  /* 0x00000001ddddb824 */ /* 0x000fe200078e0afb */
[----:B------:R-:W-:-:S02]  /*14500*/  ISETP.GE.AND P4, PT, R228, RZ, PT ;  /* 0x000000ffe400720c */ /* 0x000fc40003f86270 */
[----:B------:R-:W3:Y:S01]  /*14510*/  LDL.LU R228, [R1+0x2dc] ;  /* 0x0002dc0001e47983 */ /* 0x000ee20000300800 */
[----:B------:R-:W-:-:S03]  /*14520*/  ISETP.GE.AND P1, PT, R229, RZ, PT ;  /* 0x000000ffe500720c */ /* 0x000fc60003f26270 */
[----:B------:R-:W4:Y:S02]  /*14530*/  LDL.LU R229, [R1+0x2d8] ;  /* 0x0002d80001e57983 */ /* 0x000f240000300800 */
[----:B------:R-:W-:Y:S01]  /*14540*/  @!P5 IMAD.MOV R211, RZ, RZ, -R211 ;  /* 0x000000ffffd3d224 */ /* 0x000fe200078e0ad3 */
        /* <DEDUP_REMOVED lines=10> */
[----:B------:R-:W-:Y:S01]  /*145f0*/  @!P4 IMAD.MOV R215, RZ, RZ, -R215 ;  /* 0x000000ffffd7c224 */ /* 0x000fe200078e0ad7 */
[----:B-1----:R-:W-:Y:S02]  /*14600*/  MOV R211, R224 ;  /* 0x000000e000d37202 */ /* 0x002fe40000000f00 */
[----:B------:R-:W5:Y:S04]  /*14610*/  LDL R224, [R1+0x5b74] ;  /* 0x005b740001e07983 */ /* 0x000f680000100800 */
[----:B------:R1:W-:Y:S01]  /*14620*/  STL [R1+0x18c], R215 ;  /* 0x00018cd701007387 */ /* 0x0003e20000100800 */
[----:B------:R-:W-:-:S03]  /*14630*/  @!P1 IADD3 R211, -R211, RZ, RZ ;  /* 0x000000ffd3d39210 */ /* 0x000fc60007ffe1ff */
        /* <DEDUP_REMOVED lines=25> */
[C---:B------:R-:W-:Y:S02]  /*147d0*/  IMAD R234, R251.reuse, R212, R213 ;  /* 0x000000d4fbea7224 */ /* 0x040fe400078e02d5 */
[----:B------:R-:W-:Y:S01]  /*147e0*/  IMAD.MOV.U32 R212, RZ, RZ, R217 ;  /* 0x000000ffffd47224 */ /* 0x000fe200078e00d9 */
[----:B------:R-:W-:-:S13]  /*147f0*/  ISETP.GT.U32.AND P0, PT, R251, R221, PT ;  /* 0x000000ddfb00720c */ /* 0x000fda0003f04070 */
        /* <DEDUP_REMOVED lines=10> */
[--C-:B------:R-:W-:Y:S01]  /*148a0*/  @!P4 IMAD.IADD R230, R230, 0x1, -R251.reuse ;  /* 0x00000001e6e6c824 */ /* 0x100fe200078e0afb */
[----:B------:R-:W-:Y:S01]  /*148b0*/  @!P5 IADD3 R229, R229, -R251, RZ ;  /* 0x800000fbe5e5d210 */ /* 0x000fe20007ffe0ff */
[----:B------:R-:W-:Y:S02]  /*148c0*/  @!P1 IMAD.IADD R222, R222, 0x1, -R251 ;  /* 0x00000001dede9824 */ /* 0x000fe400078e0afb */
[----:B------:R-:W-:Y:S02]  /*148d0*/  @!P6 IADD3 R211, -R211, RZ, RZ ;  /* 0x000000ffd3d3e210 */ /* 0x000fe40007ffe1ff */
[----:B------:R-:W-:Y:S02]  /*148e0*/  ISETP.GE.AND P2, PT, R224, RZ, PT ;  /* 0x000000ffe000720c */ /* 0x000fe40003f46270 */
[----:B------:R-:W2:Y:S01]  /*148f0*/  LDL.LU R224, [R1+0x2c8] ;  /* 0x0002c80001e07983 */ /* 0x000ea20000300800 */
[----:B------:R-:W-:-:S03]  /*14900*/  @!P3 IMAD.MOV R212, RZ, RZ, -R212 ;  /* 0x000000ffffd4b224 */ /* 0x000fc600078e0ad4 */
        /* <DEDUP_REMOVED lines=27> */
[----:B------:R-:W-:Y:S01]  /*14ac0*/  @!P0 IMAD.IADD R231, R231, 0x1, -R251 ;  /* 0x00000001e7e78824 */ /* 0x000fe200078e0afb */
[----:B------:R-:W-:-:S04]  /*14ad0*/  ISETP.GT.U32.AND P0, PT, R251, R226, PT ;  /* 0x000000e2fb00720c */ /* 0x000fc80003f04070 */
[C---:B------:R-:W-:Y:S02]  /*14ae0*/  ISETP.GT.U32.AND P5, PT, R251.reuse, R231, PT ;  /* 0x000000e7fb00720c */ /* 0x040fe40003fa4070 */
[----:B------:R-:W-:Y:S01]  /*14af0*/  ISETP.GT.U32.AND P6, PT, R251, R230, PT ;  /* 0x000000e6fb00720c */ /* 0x000fe20003fc4070 */
[----:B------:R-:W-:Y:S01]  /*14b00*/  @!P3 IMAD.IADD R228, R228, 0x1, -R251 ;  /* 0x00000001e4e4b824 */ /* 0x000fe200078e0afb */
[----:B------:R-:W-:Y:S01]  /*14b10*/  @!P2 IADD3 R229, R229, -R251, RZ ;  /* 0x800000fbe5e5a210 */ /* 0x000fe20007ffe0ff */
[----:B------:R-:W-:-:S04]  /*14b20*/  @!P4 IMAD.MOV R211, RZ, RZ, -R211 ;  /* 0x000000ffffd3c224 */ /* 0x000fc800078e0ad3 */
[----:B------:R-:W-:-:S04]  /*14b30*/  @!P0 IMAD.IADD R226, R226, 0x1, -R251 ;  /* 0x00000001e2e28824 */ /* 0x000fc800078e0afb */
[----:B------:R-:W-:Y:S01]  /*14b40*/  @!P5 IADD3 R231, R231, -R251, RZ ;  /* 0x800000fbe7e7d210 */ /* 0x000fe20007ffe0ff */
[----:B------:R1:W-:Y:S01]  /*14b50*/  STL [R1+0x170], R211 ;  /* 0x000170d301007387 */ /* 0x0003e20000100800 */
[----:B------:R-:W-:Y:S01]  /*14b60*/  @!P6 IMAD.IADD R230, R230, 0x1, -R251 ;  /* 0x00000001e6e6e824 */ /* 0x000fe200078e0afb */
[----:B------:R-:W-:Y:S02]  /*14b70*/  MOV R213, R226 ;  /* 0x000000e200d57202 */ /* 0x000fe40000000f00 */
[----:B-1----:R-:W-:-:S05]  /*14b80*/  IADD3 R211, R11, 0x1f0, RZ ;  /* 0x000001f00bd37810 */ /* 0x002fca0007ffe0ff */
[----:B------:R-:W-:Y:S04]  /*14b90*/  STL [R1+0x5ed0], R211 ;  /* 0x005ed0d301007387 */ /* 0x000fe80000100800 */
[----:B------:R1:W-:Y:S01]  /*14ba0*/  STL [R1+0x16c], R212 ;  /* 0x00016cd401007387 */ /* 0x0003e20000100800 */
[----:B------:R-:W-:Y:S01]  /*14bb0*/  ISETP.GT.U32.AND P4, PT, R251, R222, PT ;  /* 0x000000defb00720c */ /* 0x000fe20003f84070 */
[----:B-1----:R-:W-:-:S12]  /*14bc0*/  IMAD.MOV.U32 R212, RZ, RZ, R228 ;  /* 0x000000ffffd47224 */ /* 0x002fd800078e00e4 */
        /* <DEDUP_REMOVED lines=10> */
[----:B------:R-:W-:Y:S02]  /*14c70*/  ISETP.GE.AND P1, PT, R217, RZ, PT ;  /* 0x000000ffd900720c */ /* 0x000fe40003f26270 */
[----:B------:R-:W2:Y:S01]  /*14c80*/  LDL.LU R217, [R1+0x33c] ;  /* 0x00033c0001d97983 */ /* 0x000ea20000300800 */
[----:B------:R-:W-:Y:S01]  /*14c90*/  ISETP.GE.AND P0, PT, R219, RZ, PT ;  /* 0x000000ffdb00720c */ /* 0x000fe20003f06270 */
[----:B------:R-:W-:-:S02]  /*14ca0*/  @!P2 IMAD.IADD R223, R223, 0x1, -R251 ;  /* 0x00000001dfdfa824 */ /* 0x000fc400078e0afb */
[----:B------:R-:W3:Y:S05]  /*14cb0*/  LDL.LU R219, [R1+0x338] ;  /* 0x0003380001db7983 */ /* 0x000eea0000300800 */
[----:B------:R-:W-:Y:S01]  /*14cc0*/  @!P5 IADD3 R213, -R213, RZ, RZ ;  /* 0x000000ffd5d5d210 */ /* 0x000fe20007ffe1ff */
[----:B------:R-:W4:Y:S01]  /*14cd0*/  LDL R215, [R1+0x5b94] ;  /* 0x005b940001d77983 */ /* 0x000f220000100800 */
[----:B------:R-:W-:Y:S01]  /*14ce0*/  ISETP.GE.AND P3, PT, R220, RZ, PT ;  /* 0x000000ffdc00720c */ /* 0x000fe20003f66270 */
[----:B------:R-:W-:Y:S02]  /*14cf0*/  @!P1 IMAD.MOV R212, RZ, RZ, -R212 ;  /* 0x000000ffffd49224 */ /* 0x000fe400078e0ad4 */
[----:B------:R-:W5:Y:S01]  /*14d00*/  LDL.LU R220, [R1+0x334] ;  /* 0x0003340001dc7983 */ /* 0x000f620000300800 */
[----:B------:R-:W-:Y:S01]  /*14d10*/  @!P6 IMAD.IADD R225, R225, 0x1, -R251 ;  /* 0x00000001e1e1e824 */ /* 0x000fe200078e0afb */
[----:B------:R-:W-:-:S02]  /*14d20*/  ISETP.GE.AND P2, PT, R221, RZ, PT ;  /* 0x000000ffdd00720c */ /* 0x000fc40003f46270 */
[----:B------:R-:W2:Y:S04]  /*14d30*/  LDL.LU R221, [R1+0x330] ;  /* 0x0003300001dd7983 */ /* 0x000ea80000300800 */
[----:B------:R-:W2:Y:S04]  /*14d40*/  LDL.LU R226, [R1+0x32c] ;  /* 0x00032c0001e27983 */ /* 0x000ea80000300800 */
[----:B------:R-:W2:Y:S04]  /*14d50*/  LDL.LU R228, [R1+0x328] ;  /* 0x0003280001e47983 */ /* 0x000ea80000300800 */
[----:B------:R1:W-:Y:S01]  /*14d60*/  STL [R1+0x168], R213 ;  /* 0x000168d501007387 */ /* 0x0003e20000100800 */
[----:B------:R-:W-:-:S03]  /*14d70*/  ISETP.GE.AND P6, PT, R227, RZ, PT ;  /* 0x000000ffe300720c */ /* 0x000fc60003fc6270 */
[----:B------:R-:W2:Y:S04]  /*14d80*/  LDL R227, [R1+0x5b9c] ;  /* 0x005b9c0001e37983 */ /* 0x000ea80000100800 */
[----:B------:R1:W-:Y:S02]  /*14d90*/  STL [R1+0x164], R212 ;  /* 0x000164d401007387 */ /* 0x0003e40000100800 */
[----:B-1----:R-:W-:Y:S02]  /*14da0*/  IMAD.MOV.U32 R213, RZ, RZ, R229 ;  /* 0x000000ffffd57224 */ /* 0x002fe400078e00e5 */
[----:B------:R-:W2:Y:S02]  /*14db0*/  LDL R229, [R1+0x5bac] ;  /* 0x005bac0001e57983 */ /* 0x000ea40000100800 */
[----:B------:R-:W-:Y:S01]  /*14dc0*/  @!P0 IMAD.MOV R213, RZ, RZ, -R213 ;  /* 0x000000ffffd58224 */ /* 0x000fe200078e0ad5 */
[----:B------:R-:W-:-:S02]  /*14dd0*/  MOV R212, R230 ;  /* 0x000000e600d47202 */ /* 0x000fc40000000f00 */
[----:B------:R-:W2:Y:S02]  /*14de0*/  LDL R230, [R1+0x5bb0] ;  /* 0x005bb00001e67983 */ /* 0x000ea40000100800 */
[----:B------:R-:W-:Y:S02]  /*14df0*/  @!P3 IADD3 R212, -R212, RZ, RZ ;  /* 0x000000ffd4d4b210 */ /* 0x000fe40007ffe1ff */
[----:B------:R1:W-:Y:S04]  /*14e00*/  STL [R1+0x160], R213 ;  /* 0x000160d501007387 */ /* 0x0003e80000100800 */
[----:B------:R1:W-:Y:S02]  /*14e10*/  STL [R1+0x15c], R212 ;  /* 0x00015cd401007387 */ /* 0x0003e40000100800 */
[----:B-1----:R-:W-:-:S02]  /*14e20*/  IMAD.MOV.U32 R213, RZ, RZ, R222 ;  /* 0x000000ffffd57224 */ /* 0x002fc400078e00de */
[----:B------:R-:W2:Y:S01]  /*14e30*/  LDL R222, [R1+0x5ba8] ;  /* 0x005ba80001de7983 */ /* 0x000ea20000100800 */
[----:B------:R-:W-:-:S03]  /*14e40*/  IMAD.MOV.U32 R212, RZ, RZ, R231 ;  /* 0x000000ffffd47224 */ /* 0x000fc600078e00e7 */
[----:B------:R-:W2:Y:S01]  /*14e50*/  LDL R231, [R1+0x5ba0] ;  /* 0x005ba00001e77983 */ /* 0x000ea20000100800 */
[C---:B------:R-:W-:Y:S02]  /*14e60*/  ISETP.GT.U32.AND P4, PT, R251.reuse, R233, PT ;  /* 0x000000e9fb00720c */ /* 0x040fe40003f84070 */
[C---:B------:R-:W-:Y:S01]  /*14e70*/  ISETP.GT.U32.AND P1, PT, R251.reuse, R216, PT ;  /* 0x000000d8fb00720c */ /* 0x040fe20003f24070 */
[----:B------:R-:W-:Y:S01]  /*14e80*/  @!P2 IMAD.MOV R213, RZ, RZ, -R213 ;  /* 0x000000ffffd5a224 */ /* 0x000fe200078e0ad5 */
[C---:B------:R-:W-:Y:S02]  /*14e90*/  ISETP.GT.U32.AND P3, PT, R251.reuse, R223, PT ;  /* 0x000000dffb00720c */ /* 0x040fe40003f64070 */
[C---:B------:R-:W-:Y:S02]  /*14ea0*/  ISETP.GT.U32.AND P0, PT, R251.reuse, R218, PT ;  /* 0x000000dafb00720c */ /* 0x040fe40003f04070 */
[----:B------:R-:W-:-:S05]  /*14eb0*/  ISETP.GT.U32.AND P2, PT, R251, R225, PT ;  /* 0x000000e1fb00720c */ /* 0x000fca0003f44070 */
[----:B------:R-:W-:Y:S01]  /*14ec0*/  @!P4 IMAD.IADD R233, R233, 0x1, -R251 ;  /* 0x00000001e9e9c824 */ /* 0x000fe200078e0afb */
[----:B------:R-:W-:-:S04]  /*14ed0*/  ISETP.GT.U32.AND P4, PT, R251, R224, PT ;  /* 0x000000e0fb00720c */ /* 0x000fc80003f84070 */
[----:B------:R-:W-:Y:S01]  /*14ee0*/  ISETP.GT.U32.AND P5, PT, R251, R233, PT ;  /* 0x000000e9fb00720c */ /* 0x000fe20003fa4070 */
[--C-:B------:R-:W-:Y:S01]  /*14ef0*/  @!P1 IMAD.IADD R216, R216, 0x1, -R251.reuse ;  /* 0x00000001d8d89824 */ /* 0x100fe200078e0afb */
[----:B------:R-:W-:Y:S01]  /*14f00*/  @!P0 IADD3 R218, R218, -R251, RZ ;  /* 0x800000fbdada8210 */ /* 0x000fe20007ffe0ff */
[--C-:B------:R-:W-:Y:S01]  /*14f10*/  @!P3 IMAD.IADD R223, R223, 0x1, -R251.reuse ;  /* 0x00000001dfdfb824 */ /* 0x100fe200078e0afb */
[----:B------:R-:W-:Y:S01]  /*14f20*/  IABS R211, R211 ;  /* 0x000000d300d37213 */ /* 0x000fe20000000000 */
[----:B------:R-:W-:Y:S01]  /*14f30*/  @!P2 IMAD.IADD R225, R225, 0x1, -R251 ;  /* 0x00000001e1e1a824 */ /* 0x000fe200078e0afb */
[----:B------:R-:W-:-:S03]  /*14f40*/  @!P6 IADD3 R212, -R212, RZ, RZ ;  /* 0x000000ffd4d4e210 */ /* 0x000fc60007ffe1ff */
[----:B------:R-:W-:Y:S01]  /*14f50*/  @!P4 IMAD.IADD R224, R224, 0x1, -R251 ;  /* 0x00000001e0e0c824 */ /* 0x000fe200078e0afb */
[----:B------:R1:W-:Y:S03]  /*14f60*/  STL [R1+0x10], R213 ;  /* 0x000010d501007387 */ /* 0x0003e60000100800 */
[----:B------:R-:W-:Y:S01]  /*14f70*/  @!P5 IADD3 R233, R233, -R251, RZ ;  /* 0x800000fbe9e9d210 */ /* 0x000fe20007ffe0ff */
[----:B------:R1:W-:Y:S01]  /*14f80*/  STL [R1+0x158], R212 ;  /* 0x000158d401007387 */ /* 0x0003e20000100800 */
[----:B------:R-:W-:Y:S02]  /*14f90*/  IMAD.MOV.U32 R214, RZ, RZ, R224 ;  /* 0x000000ffffd67224 */ /* 0x000fe400078e00e0 */
[----:B-1----:R-:W-:-:S04]  /*14fa0*/  IMAD.MOV.U32 R213, RZ, RZ, R211 ;  /* 0x000000ffffd57224 */ /* 0x002fc800078e00d3 */
[----:B------:R-:W-:-:S04]  /*14fb0*/  IMAD.HI.U32 R211, R252, R213, RZ ;  /* 0x000000d5fcd37227 */ /* 0x000fc800078e00ff */
[----:B------:R-:W-:Y:S02]  /*14fc0*/  IMAD.MOV R212, RZ, RZ, -R211 ;  /* 0x000000ffffd47224 */ /* 0x000fe400078e0ad3 */
[----:B------:R-:W-:Y:S01]  /*14fd0*/  IMAD.MOV.U32 R211, RZ, RZ, R216 ;  /* 0x000000ffffd37224 */ /* 0x000fe200078e00d8 */
[----:B------:R-:W-:Y:S01]  /*14fe0*/  MOV R216, R218 ;  /* 0x000000da00d87202 */ /* 0x000fe20000000f00 */
[----:B------:R-:W-:Y:S01]  /*14ff0*/  IMAD.MOV.U32 R218, RZ, RZ, R225 ;  /* 0x000000ffffda7224 */ /* 0x000fe200078e00e1 */
[----:B---3--:R-:W-:Y:S02]  /*15000*/  ISETP.GT.U32.AND P1, PT, R251, R219, PT ;  /* 0x000000dbfb00720c */ /* 0x008fe40003f24070 */
[----:B----4-:R-:W-:Y:S02]  /*15010*/  ISETP.GE.AND P4, PT, R215, RZ, PT ;  /* 0x000000ffd700720c */ /* 0x010fe40003f86270 */
[C---:B-----5:R-:W-:Y:S02]  /*15020*/  ISETP.GT.U32.AND P0, PT, R251.reuse, R220, PT ;  /* 0x000000dcfb00720c */ /* 0x060fe40003f04070 */
[----:B--2---:R-:W-:-:S02]  /*15030*/  ISETP.GT.U32.AND P3, PT, R251, R221, PT ;  /* 0x000000ddfb00720c */ /* 0x004fc40003f64070 */
[----:B------:R-:W-:-:S05]  /*15040*/  ISETP.GT.U32.AND P2, PT, R251, R226, PT ;  /* 0x000000e2fb00720c */ /* 0x000fca0003f44070 */
[----:B------:R-:W-:-:S04]  /*15050*/  @!P1 IADD3 R219, R219, -R251, RZ ;  /* 0x800000fbdbdb9210 */ /* 0x000fc80007ffe0ff */
[--C-:B------:R-:W-:Y:S02]  /*15060*/  @!P0 IMAD.IADD R220, R220, 0x1, -R251.reuse ;  /* 0x00000001dcdc8824 */ /* 0x100fe400078e0afb */
[----:B------:R-:W-:Y:S01]  /*15070*/  @!P4 IMAD.MOV R214, RZ, RZ, -R214 ;  /* 0x000000ffffd6c224 */ /* 0x000fe200078e0ad6 */
[----:B------:R-:W-:Y:S02]  /*15080*/  ISETP.GE.AND P5, PT, R227, RZ, PT ;  /* 0x000000ffe300720c */ /* 0x000fe40003fa6270 */
[----:B------:R-:W2:Y:S01]  /*15090*/  LDL.LU R227, [R1+0x324] ;  /* 0x0003240001e37983 */ /* 0x000ea20000300800 */
[----:B------:R-:W-:Y:S01]  /*150a0*/  @!P3 IMAD.IADD R221, R221, 0x1, -R251 ;  /* 0x00000001ddddb824 */ /* 0x000fe200078e0afb */
[----:B------:R-:W-:Y:S02]  /*150b0*/  @!P2 IADD3 R226, R226, -R251, RZ ;  /* 0x800000fbe2e2a210 */ /* 0x000fe40007ffe0ff */
[----:B------:R-:W-:Y:S02]  /*150c0*/  ISETP.GE.AND P1, PT, R229, RZ, PT ;  /* 0x000000ffe500720c */ /* 0x000fe40003f26270 */
[----:B------:R-:W3:Y:S01]  /*150d0*/  LDL.LU R229, [R1+0x320] ;  /* 0x0003200001e57983 */ /* 0x000ee20000300800 */
[----:B------:R-:W-:-:S04]  /*150e0*/  ISETP.GE.AND P0, PT, R230, RZ, PT ;  /* 0x000000ffe600720c */ /* 0x000fc80003f06270 */
[----:B------:R-:W-:Y:S01]  /*150f0*/  @!P5 IMAD.MOV R211, RZ, RZ, -R211 ;  /* 0x000000ffffd3d224 */ /* 0x000fe200078e0ad3 */
[----:B------:R-:W-:Y:S02]  /*15100*/  ISETP.GE.AND P2, PT, R222, RZ, PT ;  /* 0x000000ffde00720c */ /* 0x000fe40003f46270 */
[----:B------:R-:W-:Y:S02]  /*15110*/  ISETP.GE.AND P3, PT, R231, RZ, PT ;  /* 0x000000ffe700720c */ /* 0x000fe40003f66270 */
[----:B------:R-:W4:Y:S04]  /*15120*/  LDL.LU R231, [R1+0x31c] ;  /* 0x00031c0001e77983 */ /* 0x000f280000300800 */
[----:B------:R-:W5:Y:S04]  /*15130*/  LDL.LU R230, [R1+0x318] ;  /* 0x0003180001e67983 */ /* 0x000f680000300800 */
[----:B------:R-:W5:Y:S04]  /*15140*/  LDL.LU R222, [R1+0x314] ;  /* 0x0003140001de7983 */ /* 0x000f680000300800 */
[----:B------:R-:W5:Y:S04]  /*15150*/  LDL.LU R224, [R1+0x310] ;  /* 0x0003100001e07983 */ /* 0x000f680000300800 */
[----:B------:R1:W-:Y:S04]  /*15160*/  STL [R1+0x154], R214 ;  /* 0x000154d601007387 */ /* 0x0003e80000100800 */
[----:B------:R-:W5:Y:S04]  /*15170*/  LDL R215, [R1+0x5bc0] ;  /* 0x005bc00001d77983 */ /* 0x000f680000100800 */
[----:B-1----:R-:W5:Y:S04]  /*15180*/  LDL R214, [R1+0x5bb8] ;  /* 0x005bb80001d67983 */ /* 0x002f680000100800 */
[----:B------:R1:W-:Y:S01]  /*15190*/  STL [R1+0x150], R211 ;  /* 0x000150d301007387 */ /* 0x0003e20000100800 */
[----:B------:R-:W-:Y:S01]  /*151a0*/  @!P1 IADD3 R216, -R216, RZ, RZ ;  /* 0x000000ffd8d89210 */ /* 0x000fe20007ffe1ff */
[----:B------:R-:W-:-:S02]  /*151b0*/  @!P3 IMAD.MOV R218, RZ, RZ, -R218 ;  /* 0x000000ffffdab224 */ /* 0x000fc400078e0ada */
[----:B------:R-:W5:Y:S01]  /*151c0*/  LDL R225, [R1+0x5bb4] ;  /* 0x005bb40001e17983 */ /* 0x000f620000100800 */
[----:B-1----:R-:W-:-:S03]  /*151d0*/  IMAD.MOV.U32 R211, RZ, RZ, R223 ;  /* 0x000000ffffd37224 */ /* 0x002fc600078e00df */
[----:B------:R-:W5:Y:S01]  /*151e0*/  LDL R223, [R1+0x5bbc] ;  /* 0x005bbc0001df7983 */ /* 0x000f620000100800 */
[----:B------:R-:W-:-:S03]  /*151f0*/  @!P0 IMAD.MOV R211, RZ, RZ, -R211 ;  /* 0x000000ffffd38224 */ /* 0x000fc600078e0ad3 */
[----:B------:R1:W-:Y:S04]  /*15200*/  STL [R1+0x14c], R216 ;  /* 0x00014cd801007387 */ /* 0x0003e80000100800 */
[----:B-1----:R-:W5:Y:S04]  /*15210*/  LDL R216, [R1+0x5bc4] ;  /* 0x005bc40001d87983 */ /* 0x002f680000100800 */
        /* <DEDUP_REMOVED lines=15> */
[----:B------:R-:W-:-:S06]  /*15310*/  @!P5 IMAD.IADD R219, R219, 0x1, -R251 ;  /* 0x00000001dbdbd824 */ /* 0x000fcc00078e0afb */
[--C-:B------:R-:W-:Y:S02]  /*15320*/  @!P1 IMAD.IADD R220, R220, 0x1, -R251.reuse ;  /* 0x00000001dcdc9824 */ /* 0x100fe400078e0afb */
[----:B------:R-:W-:Y:S02]  /*15330*/  @!P6 IMAD.IADD R228, R228, 0x1, -R251 ;  /* 0x00000001e4e4e824 */ /* 0x000fe400078e0afb */
[----:B------:R-:W-:Y:S01]  /*15340*/  @!P0 IADD3 R221, R221, -R251, RZ ;  /* 0x800000fbdddd8210 */ /* 0x000fe20007ffe0ff */
[----:B------:R1:W-:Y:S01]  /*15350*/  STL [R1+0x140], R211 ;  /* 0x000140d301007387 */ /* 0x0003e20000100800 */
[C---:B------:R-:W-:Y:S01]  /*15360*/  IMAD R233, R251.reuse, R212, R213 ;  /* 0x000000d4fbe97224 */ /* 0x040fe200078e02d5 */
[----:B------:R-:W-:Y:S01]  /*15370*/  ISETP.GT.U32.AND P3, PT, R251, R226, PT ;  /* 0x000000e2fb00720c */ /* 0x000fe20003f64070 */
[----:B------:R-:W-:Y:S02]  /*15380*/  IMAD.MOV.U32 R212, RZ, RZ, R219 ;  /* 0x000000ffffd47224 */ /* 0x000fe400078e00db */
[----:B-1----:R-:W-:-:S10]  /*15390*/  IMAD.MOV.U32 R211, RZ, RZ, R217 ;  /* 0x000000ffffd37224 */ /* 0x002fd400078e00d9 */
[----:B------:R-:W-:Y:S01]  /*153a0*/  @!P3 IMAD.IADD R226, R226, 0x1, -R251 ;  /* 0x00000001e2e2b824 */ /* 0x000fe200078e0afb */
[C---:B--2---:R-:W-:Y:S02]  /*153b0*/  ISETP.GT.U32.AND P2, PT, R251.reuse, R227, PT ;  /* 0x000000e3fb00720c */ /* 0x044fe40003f44070 */
[----:B---3--:R-:W-:-:S11]  /*153c0*/  ISETP.GT.U32.AND P4, PT, R251, R229, PT ;  /* 0x000000e5fb00720c */ /* 0x008fd60003f84070 */
[----:B------:R-:W-:Y:S02]  /*153d0*/  @!P2 IADD3 R227, R227, -R251, RZ ;  /* 0x800000fbe3e3a210 */ /* 0x000fe40007ffe0ff */
[----:B------:R-:W-:Y:S01]  /*153e0*/  @!P4 IMAD.IADD R229, R229, 0x1, -R251 ;  /* 0x00000001e5e5c824 */ /* 0x000fe200078e0afb */
[C---:B----4-:R-:W-:Y:S02]  /*153f0*/  ISETP.GT.U32.AND P5, PT, R251.reuse, R231, PT ;  /* 0x000000e7fb00720c */ /* 0x050fe40003fa4070 */
[C---:B-----5:R-:W-:Y:S02]  /*15400*/  ISETP.GT.U32.AND P1, PT, R251.reuse, R230, PT ;  /* 0x000000e6fb00720c */ /* 0x060fe40003f24070 */
[----:B------:R-:W-:Y:S02]  /*15410*/  ISETP.GT.U32.AND P0, PT, R251, R222, PT ;  /* 0x000000defb00720c */ /* 0x000fe40003f04070 */
[----:B------:R-:W-:Y:S02]  /*15420*/  ISETP.GE.AND P2, PT, R215, RZ, PT ;  /* 0x000000ffd700720c */ /* 0x000fe40003f46270 */
[----:B------:R-:W-:-:S05]  /*15430*/  ISETP.GE.AND P6, PT, R214, RZ, PT ;  /* 0x000000ffd600720c */ /* 0x000fca0003fc6270 */
[--C-:B------:R-:W-:Y:S02]  /*15440*/  @!P5 IMAD.IADD R231, R231, 0x1, -R251.reuse ;  /* 0x00000001e7e7d824 */ /* 0x100fe400078e0afb */
[----:B------:R-:W-:Y:S02]  /*15450*/  @!P1 IADD3 R230, R230, -R251, RZ ;  /* 0x800000fbe6e69210 */ /* 0x000fe40007ffe0ff */
[----:B------:R-:W-:Y:S01]  /*15460*/  @!P0 IMAD.IADD R222, R222, 0x1, -R251 ;  /* 0x00000001dede8824 */ /* 0x000fe200078e0afb */
[----:B------:R-:W-:Y:S02]  /*15470*/  ISETP.GE.AND P5, PT, R225, RZ, PT ;  /* 0x000000ffe100720c */ /* 0x000fe40003fa6270 */
[----:B------:R-:W-:Y:S02]  /*15480*/  ISETP.GE.AND P4, PT, R223, RZ, PT ;  /* 0x000000ffdf00720c */ /* 0x000fe40003f86270 */
[----:B------:R-:W2:Y:S01]  /*15490*/  LDL.LU R223, [R1+0x30c] ;  /* 0x00030c0001df7983 */ /* 0x000ea20000300800 */
[----:B------:R-:W-:-:S03]  /*154a0*/  @!P6 IMAD.MOV R211, RZ, RZ, -R211 ;  /* 0x000000ffffd3e224 */ /* 0x000fc600078e0ad3 */
[----:B------:R-:W3:Y:S01]  /*154b0*/  LDL.LU R214, [R1+0x308] ;  /* 0x0003080001d67983 */ /* 0x000ee20000300800 */
[----:B------:R-:W-:-:S03]  /*154c0*/  @!P2 IMAD.MOV R212, RZ, RZ, -R212 ;  /* 0x000000ffffd4a224 */ /* 0x000fc600078e0ad4 */
[----:B------:R-:W4:Y:S04]  /*154d0*/  LDL.LU R215, [R1+0x304] ;  /* 0x0003040001d77983 */ /* 0x000f280000300800 */
[----:B------:R-:W5:Y:S01]  /*154e0*/  LDL.LU R225, [R1+0x300] ;  /* 0x0003000001e17983 */ /* 0x000f620000300800 */
[----:B------:R-:W-:-:S03]  /*154f0*/  ISETP.GE.AND P1, PT, R216, RZ, PT ;  /* 0x000000ffd800720c */ /* 0x000fc60003f26270 */
[----:B------:R-:W5:Y:S04]  /*15500*/  LDL.LU R216, [R1+0x2fc] ;  /* 0x0002fc0001d87983 */ /* 0x000f680000300800 */
[----:B------:R1:W-:Y:S01]  /*15510*/  STL [R1+0x8], R211 ;  /* 0x000008d301007387 */ /* 0x0003e20000100800 */
[----:B------:R-:W-:-:S03]  /*15520*/  ISETP.GE.AND P0, PT, R218, RZ, PT ;  /* 0x000000ffda00720c */ /* 0x000fc60003f06270 */
[----:B------:R-:W5:Y:S01]  /*15530*/  LDL R218, [R1+0x5bc8] ;  /* 0x005bc80001da7983 */ /* 0x000f620000100800 */
[----:B-1----:R-:W-:-:S03]  /*15540*/  MOV R211, R220 ;  /* 0x000000dc00d37202 */ /* 0x002fc60000000f00 */
        /* <DEDUP_REMOVED lines=21> */
[----:B------:R-:W-:Y:S02]  /*156a0*/  @!P2 IMAD.IADD R229, R229, 0x1, -R251 ;  /* 0x00000001e5e5a824 */ /* 0x000fe400078e0afb */
[----:B------:R-:W-:Y:S02]  /*156b0*/  @!P1 IMAD.MOV R211, RZ, RZ, -R211 ;  /* 0x000000ffffd39224 */ /* 0x000fe400078e0ad3 */
[----:B------:R-:W-:Y:S01]  /*156c0*/  @!P4 IMAD.IADD R231, R231, 0x1, -R251 ;  /* 0x00000001e7e7c824 */ /* 0x000fe200078e0afb */
[----:B------:R-:W-:-:S05]  /*156d0*/  @!P6 IADD3 R230, R230, -R251, RZ ;  /* 0x800000fbe6e6e210 */ /* 0x000fca0007ffe0ff */
[----:B------:R-:W-:Y:S02]  /*156e0*/  @!P3 IADD3 R227, R227, -R251, RZ ;  /* 0x800000fbe3e3b210 */ /* 0x000fe40007ffe0ff */
[----:B------:R-:W-:Y:S01]  /*156f0*/  @!P5 IMAD.IADD R224, R224, 0x1, -R251 ;  /* 0x00000001e0e0d824 */ /* 0x000fe200078e0afb */
[----:B------:R1:W-:Y:S02]  /*15700*/  STL [R1+0x130], R211 ;  /* 0x000130d301007387 */ /* 0x0003e40000100800 */
[----:B------:R-:W-:Y:S01]  /*15710*/  IMAD.MOV.U32 R213, RZ, RZ, R227 ;  /* 0x000000ffffd57224 */ /* 0x000fe200078e00e3 */
[----:B-1----:R-:W-:-:S05]  /*15720*/  IADD3 R211, R11, 0x1f1, RZ ;  /* 0x000001f10bd37810 */ /* 0x002fca0007ffe0ff */
[----:B------:R-:W-:Y:S01]  /*15730*/  STL [R1+0x5eb8], R211 ;  /* 0x005eb8d301007387 */ /* 0x000fe20000100800 */
[----:B------:R-:W-:-:S03]  /*15740*/  ISETP.GT.U32.AND P1, PT, R251, R222, PT ;  /* 0x000000defb00720c */ /* 0x000fc60003f24070 */
[----:B------:R1:W-:Y:S04]  /*15750*/  STL [R1+0x12c], R212 ;  /* 0x00012cd401007387 */ /* 0x0003e80000100800 */
[----:B------:R-:W5:Y:S01]  /*15760*/  LDL.LU R217, [R1+0x380] ;  /* 0x0003800001d97983 */ /* 0x000f620000300800 */
[----:B-1----:R-:W-:-:S05]  /*15770*/  IMAD.MOV.U32 R212, RZ, RZ, R229 ;  /* 0x000000ffffd47224 */ /* 0x002fca00078e00e5 */
[----:B------:R-:W-:Y:S01]  /*15780*/  @!P1 IMAD.IADD R222, R222, 0x1, -R251 ;  /* 0x00000001dede9824 */ /* 0x000fe200078e0afb */
[C---:B--2---:R-:W-:Y:S02]  /*15790*/  ISETP.GT.U32.AND P0, PT, R251.reuse, R223, PT ;  /* 0x000000dffb00720c */ /* 0x044fe40003f04070 */
[C---:B---3--:R-:W-:Y:S02]  /*157a0*/  ISETP.GT.U32.AND P3, PT, R251.reuse, R214, PT ;  /* 0x000000d6fb00720c */ /* 0x048fe40003f64070 */
[C---:B----4-:R-:W-:Y:S02]  /*157b0*/  ISETP.GT.U32.AND P2, PT, R251.reuse, R215, PT ;  /* 0x000000d7fb00720c */ /* 0x050fe40003f44070 */
[----:B-----5:R-:W-:-:S07]  /*157c0*/  ISETP.GT.U32.AND P4, PT, R251, R225, PT ;  /* 0x000000e1fb00720c */ /* 0x020fce0003f84070 */
[-C--:B------:R-:W-:Y:S02]  /*157d0*/  @!P0 IADD3 R223, R223, -R251.reuse, RZ ;  /* 0x800000fbdfdf8210 */ /* 0x080fe40007ffe0ff */
[----:B------:R-:W-:Y:S01]  /*157e0*/  ISETP.GT.U32.AND P6, PT, R251, R216, PT ;  /* 0x000000d8fb00720c */ /* 0x000fe20003fc4070 */
[--C-:B------:R-:W-:Y:S02]  /*157f0*/  @!P3 IMAD.IADD R214, R214, 0x1, -R251.reuse ;  /* 0x00000001d6d6b824 */ /* 0x100fe400078e0afb */
[----:B------:R-:W-:Y:S01]  /*15800*/  @!P2 IMAD.IADD R215, R215, 0x1, -R251 ;  /* 0x00000001d7d7a824 */ /* 0x000fe200078e0afb */
[----:B------:R-:W-:Y:S02]  /*15810*/  ISETP.GE.AND P5, PT, R218, RZ, PT ;  /* 0x000000ffda00720c */ /* 0x000fe40003fa6270 */
[----:B------:R-:W-:Y:S02]  /*15820*/  ISETP.GE.AND P0, PT, R219, RZ, PT ;  /* 0x000000ffdb00720c */ /* 0x000fe40003f06270 */
[----:B------:R-:W-:-:S02]  /*15830*/  @!P4 IADD3 R225, R225, -R251, RZ ;  /* 0x800000fbe1e1c210 */ /* 0x000fc40007ffe0ff */
[----:B------:R-:W-:-:S07]  /*15840*/  ISETP.GE.AND P3, PT, R220, RZ, PT ;  /* 0x000000ffdc00720c */ /* 0x000fce0003f66270 */
[----:B------:R-:W-:Y:S01]  /*15850*/  @!P5 IMAD.MOV R213, RZ, RZ, -R213 ;  /* 0x000000ffffd5d224 */ /* 0x000fe200078e0ad5 */
[----:B------:R-:W2:Y:S01]  /*15860*/  LDL.LU R220, [R1+0x37c] ;  /* 0x00037c0001dc7983 */ /* 0x000ea20000300800 */
[----:B------:R-:W-:Y:S01]  /*15870*/  @!P6 IMAD.IADD R216, R216, 0x1, -R251 ;  /* 0x00000001d8d8e824 */ /* 0x000fe200078e0afb */
[----:B------:R-:W-:Y:S02]  /*15880*/  ISETP.GE.AND P2, PT, R221, RZ, PT ;  /* 0x000000ffdd00720c */ /* 0x000fe40003f46270 */
[----:B------:R-:W3:Y:S01]  /*15890*/  LDL R221, [R1+0x5bf4] ;  /* 0x005bf40001dd7983 */ /* 0x000ee20000100800 */
[----:B------:R-:W-:Y:S01]  /*158a0*/  @!P0 IMAD.MOV R212, RZ, RZ, -R212 ;  /* 0x000000ffffd48224 */ /* 0x000fe200078e0ad4 */
[----:B------:R-:W-:Y:S02]  /*158b0*/  ISETP.GE.AND P4, PT, R226, RZ, PT ;  /* 0x000000ffe200720c */ /* 0x000fe40003f86270 */
[----:B------:R-:W4:Y:S04]  /*158c0*/  LDL.LU R226, [R1+0x378] ;  /* 0x0003780001e27983 */ /* 0x000f280000300800 */
[----:B------:R-:W5:Y:S01]  /*158d0*/  LDL.LU R227, [R1+0x374] ;  /* 0x0003740001e37983 */ /* 0x000f620000300800 */
[----:B------:R-:W-:-:S03]  /*158e0*/  ISETP.GE.AND P6, PT, R228, RZ, PT ;  /* 0x000000ffe400720c */ /* 0x000fc60003fc6270 */
[----:B------:R-:W5:Y:S04]  /*158f0*/  LDL.LU R228, [R1+0x370] ;  /* 0x0003700001e47983 */ /* 0x000f680000300800 */
[----:B------:R-:W5:Y:S04]  /*15900*/  LDL.LU R218, [R1+0x36c] ;  /* 0x00036c0001da7983 */ /* 0x000f680000300800 */
[----:B------:R1:W-:Y:S02]  /*15910*/  STL [R1+0x128], R213 ;  /* 0x000128d501007387 */ /* 0x0003e40000100800 */
[----:B-1----:R-:W-:-:S02]  /*15920*/  MOV R213, R231 ;  /* 0x000000e700d57202 */ /* 0x002fc40000000f00 */
[----:B------:R-:W5:Y:S04]  /*15930*/  LDL R231, [R1+0x5be8] ;  /* 0x005be80001e77983 */ /* 0x000f680000100800 */
[----:B------:R1:W-:Y:S01]  /*15940*/  STL [R1+0x124], R212 ;  /* 0x000124d401007387 */ /* 0x0003e20000100800 */
[----:B------:R-:W-:-:S03]  /*15950*/  @!P3 IADD3 R213, -R213, RZ, RZ ;  /* 0x000000ffd5d5b210 */ /* 0x000fc60007ffe1ff */
[----:B------:R-:W5:Y:S01]  /*15960*/  LDL R229, [R1+0x5be4] ;  /* 0x005be40001e57983 */ /* 0x000f620000100800 */
[----:B-1----:R-:W-:-:S03]  /*15970*/  IMAD.MOV.U32 R212, RZ, RZ, R230 ;  /* 0x000000ffffd47224 */ /* 0x002fc600078e00e6 */
[----:B------:R-:W5:Y:S01]  /*15980*/  LDL R230, [R1+0x5bec] ;  /* 0x005bec0001e67983 */ /* 0x000f620000100800 */
[----:B------:R-:W-:-:S03]  /*15990*/  @!P2 IMAD.MOV R212, RZ, RZ, -R212 ;  /* 0x000000ffffd4a224 */ /* 0x000fc600078e0ad4 */
[----:B------:R1:W-:Y:S04]  /*159a0*/  STL [R1+0x120], R213 ;  /* 0x000120d501007387 */ /* 0x0003e80000100800 */
[----:B------:R1:W-:Y:S02]  /*159b0*/  STL [R1+0x11c], R212 ;  /* 0x00011cd401007387 */ /* 0x0003e40000100800 */
[----:B-1----:R-:W-:Y:S02]  /*159c0*/  IMAD.MOV.U32 R213, RZ, RZ, R222 ;  /* 0x000000ffffd57224 */ /* 0x002fe400078e00de */
[----:B------:R-:W5:Y:S01]  /*159d0*/  LDL R222, [R1+0x5bfc] ;  /* 0x005bfc0001de7983 */ /* 0x000f620000100800 */
[----:B------:R-:W-:-:S03]  /*159e0*/  MOV R212, R224 ;  /* 0x000000e000d47202 */ /* 0x000fc60000000f00 */
[----:B------:R-:W5:Y:S01]  /*159f0*/  LDL R224, [R1+0x5c00] ;  /* 0x005c000001e07983 */ /* 0x000f620000100800 */
[C---:B------:R-:W-:Y:S02]  /*15a00*/  ISETP.GT.U32.AND P1, PT, R251.reuse, R232, PT ;  /* 0x000000e8fb00720c */ /* 0x040fe40003f24070 */
[C---:B------:R-:W-:Y:S02]  /*15a10*/  ISETP.GT.U32.AND P0, PT, R251.reuse, R214, PT ;  /* 0x000000d6fb00720c */ /* 0x040fe40003f04070 */
[C---:B------:R-:W-:Y:S01]  /*15a20*/  ISETP.GT.U32.AND P3, PT, R251.reuse, R215, PT ;  /* 0x000000d7fb00720c */ /* 0x040fe20003f64070 */
[----:B------:R-:W-:Y:S01]  /*15a30*/  @!P4 IMAD.MOV R213, RZ, RZ, -R213 ;  /* 0x000000ffffd5c224 */ /* 0x000fe200078e0ad5 */
[C---:B------:R-:W-:Y:S02]  /*15a40*/  ISETP.GT.U32.AND P2, PT, R251.reuse, R225, PT ;  /* 0x000000e1fb00720c */ /* 0x040fe40003f44070 */
[----:B------:R-:W-:-:S05]  /*15a50*/  ISETP.GT.U32.AND P4, PT, R251, R216, PT ;  /* 0x000000d8fb00720c */ /* 0x000fca0003f84070 */
[----:B------:R-:W-:Y:S02]  /*15a60*/  @!P1 IADD3 R232, R232, -R251, RZ ;  /* 0x800000fbe8e89210 */ /* 0x000fe40007ffe0ff */
[C---:B------:R-:W-:Y:S02]  /*15a70*/  ISETP.GT.U32.AND P1, PT, R251.reuse, R223, PT ;  /* 0x000000dffb00720c */ /* 0x040fe40003f24070 */
[----:B------:R-:W-:Y:S01]  /*15a80*/  ISETP.GT.U32.AND P5, PT, R251, R232, PT ;  /* 0x000000e8fb00720c */ /* 0x000fe20003fa4070 */
[--C-:B------:R-:W-:Y:S02]  /*15a90*/  @!P0 IMAD.IADD R214, R214, 0x1, -R251.reuse ;  /* 0x00000001d6d68824 */ /* 0x100fe400078e0afb */
[--C-:B------:R-:W-:Y:S01]  /*15aa0*/  @!P3 IMAD.IADD R215, R215, 0x1, -R251.reuse ;  /* 0x00000001d7d7b824 */ /* 0x100fe200078e0afb */
[----:B------:R-:W-:Y:S01]  /*15ab0*/  @!P2 IADD3 R225, R225, -R251, RZ ;  /* 0x800000fbe1e1a210 */ /* 0x000fe20007ffe0ff */
[----:B------:R-:W-:Y:S01]  /*15ac0*/  @!P4 IMAD.IADD R216, R216, 0x1, -R251 ;  /* 0x00000001d8d8c824 */ /* 0x000fe200078e0afb */
[----:B------:R-:W-:-:S05]  /*15ad0*/  IABS R211, R211 ;  /* 0x000000d300d37213 */ /* 0x000fca0000000000 */
[----:B------:R-:W-:Y:S01]  /*15ae0*/  @!P1 IADD3 R223, R223, -R251, RZ ;  /* 0x800000fbdfdf9210 */ /* 0x000fe20007ffe0ff */
[----:B------:R-:W-:Y:S02]  /*15af0*/  @!P6 IMAD.MOV R212, RZ, RZ, -R212 ;  /* 0x000000ffffd4e224 */ /* 0x000fe400078e0ad4 */
[----:B------:R-:W-:Y:S01]  /*15b00*/  @!P5 IMAD.IADD R232, R232, 0x1, -R251 ;  /* 0x00000001e8e8d824 */ /* 0x000fe200078e0afb */
[----:B------:R-:W-:Y:S04]  /*15b10*/  STL [R1+0x118], R213 ;  /* 0x000118d501007387 */ /* 0x000fe80000100800 */
[----:B------:R1:W-:Y:S01]  /*15b20*/  STL [R1+0x114], R212 ;  /* 0x000114d401007387 */ /* 0x0003e20000100800 */
[----:B--2---:R-:W-:Y:S02]  /*15b30*/  ISETP.GT.U32.AND P0, PT, R251, R220, PT ;  /* 0x000000dcfb00720c */ /* 0x004fe40003f04070 */
[----:B---3--:R-:W-:-:S02]  /*15b40*/  ISETP.GE.AND P1, PT, R221, RZ, PT ;  /* 0x000000ffdd00720c */ /* 0x008fc40003f26270 */
[C---:B----4-:R-:W-:Y:S02]  /*15b50*/  ISETP.GT.U32.AND P3, PT, R251.reuse, R226, PT ;  /* 0x000000e2fb00720c */ /* 0x050fe40003f64070 */
[----:B-----5:R-:W-:-:S07]  /*15b60*/  ISETP.GT.U32.AND P2, PT, R251, R227, PT ;  /* 0x000000e3fb00720c */ /* 0x020fce0003f44070 */
[----:B------:R-:W-:Y:S01]  /*15b70*/  @!P0 IMAD.IADD R220, R220, 0x1, -R251 ;  /* 0x00000001dcdc8824 */ /* 0x000fe200078e0afb */
[----:B------:R-:W-:-:S03]  /*15b80*/  ISETP.GT.U32.AND P4, PT, R251, R228, PT ;  /* 0x000000e4fb00720c */ /* 0x000fc60003f84070 */
[----:B------:R-:W-:Y:S02]  /*15b90*/  @!P3 IADD3 R226, R226, -R251, RZ ;  /* 0x800000fbe2e2b210 */ /* 0x000fe40007ffe0ff */
[----:B------:R-:W-:Y:S01]  /*15ba0*/  @!P2 IMAD.IADD R227, R227, 0x1, -R251 ;  /* 0x00000001e3e3a824 */ /* 0x000fe200078e0afb */
[----:B------:R-:W-:Y:S01]  /*15bb0*/  ISETP.GE.AND P5, PT, R231, RZ, PT ;  /* 0x000000ffe700720c */ /* 0x000fe20003fa6270 */
[----:B------:R-:W-:Y:S01]  /*15bc0*/  IMAD.MOV.U32 R231, RZ, RZ, R211 ;  /* 0x000000ffffe77224 */ /* 0x000fe200078e00d3 */
[----:B------:R-:W-:-:S03]  /*15bd0*/  MOV R211, R223 ;  /* 0x000000df00d37202 */ /* 0x000fc60000000f00 */
[----:B-1----:R-:W-:Y:S01]  /*15be0*/  IMAD.HI.U32 R212, R252, R231, RZ ;  /* 0x000000e7fcd47227 */ /* 0x002fe200078e00ff */
[----:B------:R-:W-:Y:S02]  /*15bf0*/  ISETP.GE.AND P0, PT, R229, RZ, PT ;  /* 0x000000ffe500720c */ /* 0x000fe40003f06270 */
[----:B------:R-:W2:Y:S01]  /*15c00*/  LDL.LU R229, [R1+0x368] ;  /* 0x0003680001e57983 */ /* 0x000ea20000300800 */
[----:B------:R-:W-:Y:S02]  /*15c10*/  @!P1 IMAD.MOV R211, RZ, RZ, -R211 ;  /* 0x000000ffffd39224 */ /* 0x000fe400078e0ad3 */
[----:B------:R-:W-:Y:S01]  /*15c20*/  @!P4 IMAD.IADD R228, R228, 0x1, -R251 ;  /* 0x00000001e4e4c824 */ /* 0x000fe200078e0afb */
[----:B------:R-:W-:Y:S02]  /*15c30*/  ISETP.GE.AND P3, PT, R230, RZ, PT ;  /* 0x000000ffe600720c */ /* 0x000fe40003f66270 */
[----:B------:R-:W3:Y:S01]  /*15c40*/  LDL.LU R230, [R1+0x364] ;  /* 0x0003640001e67983 */ /* 0x000ee20000300800 */
[----:B------:R-:W-:Y:S01]  /*15c50*/  IMAD.MOV R219, RZ, RZ, -R212 ;  /* 0x000000ffffdb7224 */ /* 0x000fe200078e0ad4 */
[----:B------:R-:W-:-:S02]  /*15c60*/  MOV R212, R214 ;  /* 0x000000d600d47202 */ /* 0x000fc40000000f00 */
[----:B------:R-:W4:Y:S02]  /*15c70*/  LDL.LU R221, [R1+0x360] ;  /* 0x0003600001dd7983 */ /* 0x000f240000300800 */
[----:B------:R-:W-:Y:S02]  /*15c80*/  @!P5 IADD3 R212, -R212, RZ, RZ ;  /* 0x000000ffd4d4d210 */ /* 0x000fe40007ffe1ff */
[----:B------:R-:W-:Y:S02]  /*15c90*/  ISETP.GE.AND P2, PT, R222, RZ, PT ;  /* 0x000000ffde00720c */ /* 0x000fe40003f46270 */
[----:B------:R-:W5:Y:S01]  /*15ca0*/  LDL.LU R222, [R1+0x35c] ;  /* 0x00035c0001de7983 */ /* 0x000f620000300800 */
[----:B------:R-:W-:-:S03]  /*15cb0*/  ISETP.GE.AND P4, PT, R224, RZ, PT ;  /* 0x000000ffe000720c */ /* 0x000fc60003f86270 */
        /* <DEDUP_REMOVED lines=16> */
[----:B------:R1:W-:Y:S04]  /*15dc0*/  STL [R1+0x104], R212 ;  /* 0x000104d401007387 */ /* 0x0003e80000100800 */
[----:B------:R1:W-:Y:S02]  /*15dd0*/  STL [R1+0x100], R211 ;  /* 0x000100d301007387 */ /* 0x0003e40000100800 */
[----:B-1----:R-:W-:Y:S02]  /*15de0*/  IMAD.MOV.U32 R212, RZ, RZ, R232 ;  /* 0x000000ffffd47224 */ /* 0x002fe400078e00e8 */
[C---:B------:R-:W-:Y:S01]  /*15df0*/  IMAD R232, R251.reuse, R219, R231 ;  /* 0x000000dbfbe87224 */ /* 0x040fe200078e02e7 */
[----:B------:R-:W5:Y:S04]  /*15e00*/  LDL.LU R211, [R1+0x63b8] ;  /* 0x0063b80001d37983 */ /* 0x000f680000300800 */
[----:B------:R-:W5:Y:S04]  /*15e10*/  LDL.LU R231, [R1+0x63b4] ;  /* 0x0063b40001e77983 */ /* 0x000f680000300800 */
[----:B------:R-:W5:Y:S01]  /*15e20*/  LDL R219, [R1+0x5c04] ;  /* 0x005c040001db7983 */ /* 0x000f620000100800 */
[----:B------:R-:W-:-:S13]  /*15e30*/  ISETP.GT.U32.AND P6, PT, R251, R217, PT ;  /* 0x000000d9fb00720c */ /* 0x000fda0003fc4070 */
[----:B------:R-:W-:Y:S02]  /*15e40*/  @!P6 IADD3 R217, R217, -R251, RZ ;  /* 0x800000fbd9d9e210 */ /* 0x000fe40007ffe0ff */
[C---:B------:R-:W-:Y:S02]  /*15e50*/  ISETP.GT.U32.AND P6, PT, R251.reuse, R218, PT ;  /* 0x000000dafb00720c */ /* 0x040fe40003fc4070 */
[C---:B------:R-:W-:Y:S02]  /*15e60*/  ISETP.GT.U32.AND P1, PT, R251.reuse, R217, PT ;  /* 0x000000d9fb00720c */ /* 0x040fe40003f24070 */
[C---:B------:R-:W-:Y:S02]  /*15e70*/  ISETP.GT.U32.AND P0, PT, R251.reuse, R226, PT ;  /* 0x000000e2fb00720c */ /* 0x040fe40003f04070 */
[----:B------:R-:W-:-:S07]  /*15e80*/  ISETP.GT.U32.AND P5, PT, R251, R220, PT ;  /* 0x000000dcfb00720c */ /* 0x000fce0003fa4070 */
[----:B------:R-:W-:Y:S02]  /*15e90*/  @!P6 IMAD.IADD R218, R218, 0x1, -R251 ;  /* 0x00000001dadae824 */ /* 0x000fe400078e0afb */
[----:B------:R-:W-:-:S03]  /*15ea0*/  @!P4 IMAD.MOV R212, RZ, RZ, -R212 ;  /* 0x000000ffffd4c224 */ /* 0x000fc600078e0ad4 */
[C---:B------:R-:W-:Y:S02]  /*15eb0*/  ISETP.GT.U32.AND P6, PT, R251.reuse, R218, PT ;  /* 0x000000dafb00720c */ /* 0x040fe40003fc4070 */
[----:B------:R-:W-:Y:S01]  /*15ec0*/  ISETP.GT.U32.AND P3, PT, R251, R227, PT ;  /* 0x000000e3fb00720c */ /* 0x000fe20003f64070 */
[--C-:B------:R-:W-:Y:S02]  /*15ed0*/  @!P1 IMAD.IADD R217, R217, 0x1, -R251.reuse ;  /* 0x00000001d9d99824 */ /* 0x100fe400078e0afb */
[----:B------:R-:W-:Y:S01]  /*15ee0*/  @!P0 IMAD.IADD R226, R226, 0x1, -R251 ;  /* 0x00000001e2e28824 */ /* 0x000fe200078e0afb */
[----:B------:R-:W-:-:S07]  /*15ef0*/  @!P5 IADD3 R220, R220, -R251, RZ ;  /* 0x800000fbdcdcd210 */ /* 0x000fce0007ffe0ff */
[--C-:B------:R-:W-:Y:S02]  /*15f00*/  @!P6 IMAD.IADD R218, R218, 0x1, -R251.reuse ;  /* 0x00000001dadae824 */ /* 0x100fe400078e0afb */
[----:B------:R-:W-:Y:S01]  /*15f10*/  @!P3 IMAD.IADD R227, R227, 0x1, -R251 ;  /* 0x00000001e3e3b824 */ /* 0x000fe200078e0afb */
[----:B------:R1:W-:Y:S01]  /*15f20*/  STL [R1+0xfc], R212 ;  /* 0x0000fcd401007387 */ /* 0x0003e20000100800 */
[----:B------:R-:W-:-:S13]  /*15f30*/  ISETP.GT.U32.AND P2, PT, R251, R228, PT ;  /* 0x000000e4fb00720c */ /* 0x000fda0003f44070 */
[----:B------:R-:W-:Y:S02]  /*15f40*/  @!P2 IADD3 R228, R228, -R251, RZ ;  /* 0x800000fbe4e4a210 */ /* 0x000fe40007ffe0ff */
[C---:B--2---:R-:W-:Y:S02]  /*15f50*/  ISETP.GT.U32.AND P4, PT, R251.reuse, R229, PT ;  /* 0x000000e5fb00720c */ /* 0x044fe40003f84070 */
[C---:B---3--:R-:W-:Y:S02]  /*15f60*/  ISETP.GT.U32.AND P1, PT, R251.reuse, R230, PT ;  /* 0x000000e6fb00720c */ /* 0x048fe40003f24070 */
[----:B----4-:R-:W-:-:S09]  /*15f70*/  ISETP.GT.U32.AND P5, PT, R251, R221, PT ;  /* 0x000000ddfb00720c */ /* 0x010fd20003fa4070 */
[----:B------:R-:W-:Y:S01]  /*15f80*/  @!P4 IMAD.IADD R229, R229, 0x1, -R251 ;  /* 0x00000001e5e5c824 */ /* 0x000fe200078e0afb */
[C---:B-----5:R-:W-:Y:S02]  /*15f90*/  ISETP.GT.U32.AND P0, PT, R251.reuse, R222, PT ;  /* 0x000000defb00720c */ /* 0x060fe40003f04070 */
[----:B------:R-:W-:Y:S02]  /*15fa0*/  ISETP.GT.U32.AND P3, PT, R251, R224, PT ;  /* 0x000000e0fb00720c */ /* 0x000fe40003f64070 */
[----:B------:R-:W-:Y:S02]  /*15fb0*/  @!P1 IADD3 R230, R230, -R251, RZ ;  /* 0x800000fbe6e69210 */ /* 0x000fe40007ffe0ff */
[----:B------:R-:W-:Y:S02]  /*15fc0*/  ISETP.GE.AND P6, PT, R213, RZ, PT ;  /* 0x000000ffd500720c */ /* 0x000fe40003fc6270 */
[----:B------:R-:W-:-:S05]  /*15fd0*/  ISETP.GE.AND P4, PT, R214, RZ, PT ;  /* 0x000000ffd600720c */ /* 0x000fca0003f86270 */
[--C-:B------:R-:W-:Y:S02]  /*15fe0*/  @!P0 IMAD.IADD R222, R222, 0x1, -R251.reuse ;  /* 0x00000001dede8824 */ /* 0x100fe400078e0afb */
[----:B------:R-:W-:Y:S01]  /*15ff0*/  @!P5 IMAD.IADD R221, R221, 0x1, -R251 ;  /* 0x00000001ddddd824 */ /* 0x000fe200078e0afb */
[----:B------:R-:W-:-:S03]  /*16000*/  @!P3 IADD3 R224, R224, -R251, RZ ;  /* 0x800000fbe0e0b210 */ /* 0x000fc60007ffe0ff */
[----:B------:R-:W-:Y:S02]  /*16010*/  @!P6 IADD3 R217, -R217, RZ, RZ ;  /* 0x000000ffd9d9e210 */ /* 0x000fe40007ffe1ff */
[----:B------:R-:W-:Y:S02]  /*16020*/  ISETP.GE.AND P1, PT, R225, RZ, PT ;  /* 0x000000ffe100720c */ /* 0x000fe40003f26270 */
[----:B------:R-:W2:Y:S04]  /*16030*/  LDL.LU R225, [R1+0x350] ;  /* 0x0003500001e17983 */ /* 0x000ea80000300800 */
[----:B-1----:R-:W3:Y:S01]  /*16040*/  LDL.LU R212, [R1+0x34c] ;  /* 0x00034c0001d47983 */ /* 0x002ee20000300800 */
[----:B------:R-:W-:-:S03]  /*16050*/  ISETP.GE.AND P5, PT, R215, RZ, PT ;  /* 0x000000ffd700720c */ /* 0x000fc60003fa6270 */
[----:B------:R-:W4:Y:S04]  /*16060*/  LDL.LU R213, [R1+0x348] ;  /* 0x0003480001d57983 */ /* 0x000f280000300800 */
[----:B------:R-:W5:Y:S01]  /*16070*/  LDL.LU R214, [R1+0x344] ;  /* 0x0003440001d67983 */ /* 0x000f620000300800 */
[----:B------:R-:W-:Y:S01]  /*16080*/  ISETP.GE.AND P0, PT, R216, RZ, PT ;  /* 0x000000ffd800720c */ /* 0x000fe20003f06270 */
[----:B------:R-:W-:Y:S02]  /*16090*/  IMAD.MOV.U32 R216, RZ, RZ, R220 ;  /* 0x000000ffffd87224 */ /* 0x000fe400078e00dc */
[----:B------:R-:W5:Y:S02]  /*160a0*/  LDL.LU R215, [R1+0x340] ;  /* 0x0003400001d77983 */ /* 0x000f640000300800 */
[----:B------:R-:W-:-:S02]  /*160b0*/  @!P4 IMAD.MOV R216, RZ, RZ, -R216 ;  /* 0x000000ffffd8c224 */ /* 0x000fc400078e0ad8 */
[----:B------:R1:W-:Y:S02]  /*160c0*/  STL [R1+0xf4], R217 ;  /* 0x0000f4d901007387 */ /* 0x0003e40000100800 */
[----:B-1----:R-:W-:-:S04]  /*160d0*/  IMAD.MOV.U32 R217, RZ, RZ, R226 ;  /* 0x000000ffffd97224 */ /* 0x002fc800078e00e2 */
[----:B------:R-:W-:Y:S01]  /*160e0*/  @!P1 IMAD.MOV R217, RZ, RZ, -R217 ;  /* 0x000000ffffd99224 */ /* 0x000fe200078e0ad9 */
[----:B------:R-:W-:Y:S02]  /*160f0*/  ISETP.GE.AND P3, PT, R219, RZ, PT ;  /* 0x000000ffdb00720c */ /* 0x000fe40003f66270 */
[----:B------:R-:W5:Y:S04]  /*16100*/  LDL R219, [R1+0x5c14] ;  /* 0x005c140001db7983 */ /* 0x000f680000100800 */
[----:B------:R1:W-:Y:S04]  /*16110*/  STL [R1+0xf0], R216 ;  /* 0x0000f0d801007387 */ /* 0x0003e80000100800 */
        /* <DEDUP_REMOVED lines=13> */
[C---:B------:R-:W-:Y:S02]  /*161f0*/  ISETP.GT.U32.AND P4, PT, R251.reuse, R230, PT ;  /* 0x000000e6fb00720c */ /* 0x040fe40003f84070 */
[----:B------:R-:W-:-:S07]  /*16200*/  ISETP.GT.U32.AND P1, PT, R251, R221, PT ;  /* 0x000000ddfb00720c */ /* 0x000fce0003f24070 */
[--C-:B------:R-:W-:Y:S01]  /*16210*/  @!P2 IMAD.IADD R223, R223, 0x1, -R251.reuse ;  /* 0x00000001dfdfa824 */ /* 0x100fe200078e0afb */
[C---:B------:R-:W-:Y:S02]  /*16220*/  ISETP.GT.U32.AND P2, PT, R251.reuse, R229, PT ;  /* 0x000000e5fb00720c */ /* 0x040fe40003f44070 */
[----:B------:R-:W-:Y:S02]  /*16230*/  @!P3 IADD3 R216, -R216, RZ, RZ ;  /* 0x000000ffd8d8b210 */ /* 0x000fe40007ffe1ff */
[----:B------:R-:W-:Y:S01]  /*16240*/  ISETP.GT.U32.AND P5, PT, R251, R223, PT ;  /* 0x000000dffb00720c */ /* 0x000fe20003fa4070 */
[--C-:B------:R-:W-:Y:S02]  /*16250*/  @!P6 IMAD.IADD R222, R222, 0x1, -R251.reuse ;  /* 0x00000001dedee824 */ /* 0x100fe400078e0afb */
[----:B------:R-:W-:Y:S01]  /*16260*/  @!P4 IMAD.IADD R230, R230, 0x1, -R251 ;  /* 0x00000001e6e6c824 */ /* 0x000fe200078e0afb */
[----:B------:R-:W-:Y:S01]  /*16270*/  @!P1 IADD3 R221, R221, -R251, RZ ;  /* 0x800000fbdddd9210 */ /* 0x000fe20007ffe0ff */
[----:B------:R-:W-:-:S04]  /*16280*/  @!P0 IMAD.MOV R217, RZ, RZ, -R217 ;  /* 0x000000ffffd98224 */ /* 0x000fc800078e0ad9 */
[----:B------:R-:W-:Y:S01]  /*16290*/  @!P2 IMAD.IADD R229, R229, 0x1, -R251 ;  /* 0x00000001e5e5a824 */ /* 0x000fe200078e0afb */
[----:B------:R1:W-:Y:S03]  /*162a0*/  STL [R1+0xe4], R217 ;  /* 0x0000e4d901007387 */ /* 0x0003e60000100800 */
[----:B------:R-:W-:Y:S02]  /*162b0*/  @!P5 IADD3 R223, R223, -R251, RZ ;  /* 0x800000fbdfdfd210 */ /* 0x000fe40007ffe0ff */
[----:B-1----:R-:W-:Y:S02]  /*162c0*/  IADD3 R217, R11, 0x1f2, RZ ;  /* 0x000001f20bd97810 */ /* 0x002fe40007ffe0ff */
[----:B------:R-:W-:-:S03]  /*162d0*/  ISETP.GT.U32.AND P0, PT, R251, R224, PT ;  /* 0x000000e0fb00720c */ /* 0x000fc60003f04070 */
[----:B------:R-:W-:Y:S04]  /*162e0*/  STL [R1+0x5e9c], R217 ;  /* 0x005e9cd901007387 */ /* 0x000fe80000100800 */
[----:B------:R1:W-:Y:S06]  /*162f0*/  STL [R1+0xe0], R216 ;  /* 0x0000e0d801007387 */ /* 0x0003ec0000100800 */
[----:B------:R-:W-:Y:S01]  /*16300*/  @!P0 IMAD.IADD R224, R224, 0x1, -R251 ;  /* 0x00000001e0e08824 */ /* 0x000fe200078e0afb */
[----:B--2---:R-:W-:-:S02]  /*16310*/  ISETP.GT.U32.AND P3, PT, R251, R225, PT ;  /* 0x000000e1fb00720c */ /* 0x004fc40003f64070 */
[C---:B---3--:R-:W-:Y:S02]  /*16320*/  ISETP.GT.U32.AND P2, PT, R251.reuse, R212, PT ;  /* 0x000000d4fb00720c */ /* 0x048fe40003f44070 */
[C---:B----4-:R-:W-:Y:S02]  /*16330*/  ISETP.GT.U32.AND P4, PT, R251.reuse, R213, PT ;  /* 0x000000d5fb00720c */ /* 0x050fe40003f84070 */
[C---:B-----5:R-:W-:Y:S02]  /*16340*/  ISETP.GT.U32.AND P1, PT, R251.reuse, R214, PT ;  /* 0x000000d6fb00720c */ /* 0x060fe40003f24070 */
[----:B------:R-:W-:-:S05]  /*16350*/  ISETP.GT.U32.AND P6, PT, R251, R215, PT ;  /* 0x000000d7fb00720c */ /* 0x000fca0003fc4070 */
[--C-:B------:R-:W-:Y:S02]  /*16360*/  @!P3 IMAD.IADD R225, R225, 0x1, -R251.reuse ;  /* 0x00000001e1e1b824 */ /* 0x100fe400078e0afb */
[--C-:B------:R-:W-:Y:S02]  /*16370*/  @!P2 IMAD.IADD R212, R212, 0x1, -R251.reuse ;  /* 0x00000001d4d4a824 */ /* 0x100fe400078e0afb */
[----:B------:R-:W-:Y:S02]  /*16380*/  @!P4 IADD3 R213, R213, -R251, RZ ;  /* 0x800000fbd5d5c210 */ /* 0x000fe40007ffe0ff */
[--C-:B------:R-:W-:Y:S02]  /*16390*/  @!P1 IMAD.IADD R214, R214, 0x1, -R251.reuse ;  /* 0x00000001d6d69824 */ /* 0x100fe400078e0afb */
[----:B------:R-:W-:Y:S01]  /*163a0*/  @!P6 IMAD.IADD R215, R215, 0x1, -R251 ;  /* 0x00000001d7d7e824 */ /* 0x000fe200078e0afb */
[----:B------:R-:W-:Y:S02]  /*163b0*/  ISETP.GE.AND P5, PT, R219, RZ, PT ;  /* 0x000000ffdb00720c */ /* 0x000fe40003fa6270 */
[----:B------:R-:W-:-:S02]  /*163c0*/  ISETP.GE.AND P3, PT, R220, RZ, PT ;  /* 0x000000ffdc00720c */ /* 0x000fc40003f66270 */
[----:B------:R-:W-:Y:S02]  /*163d0*/  MOV R220, R229 ;  /* 0x000000e500dc7202 */ /* 0x000fe40000000f00 */
[----:B------:R-:W-:Y:S02]  /*163e0*/  ISETP.GE.AND P2, PT, R226, RZ, PT ;  /* 0x000000ffe200720c */ /* 0x000fe40003f46270 */
[----:B------:R-:W2:Y:S05]  /*163f0*/  LDL.LU R226, [R1+0x3b4] ;  /* 0x0003b40001e27983 */ /* 0x000eaa0000300800 */
[----:B------:R-:W-:Y:S02]  /*16400*/  @!P5 IADD3 R220, -R220, RZ, RZ ;  /* 0x000000ffdcdcd210 */ /* 0x000fe40007ffe1ff */
[----:B------:R-:W-:-:S02]  /*16410*/  ISETP.GE.AND P4, PT, R227, RZ, PT ;  /* 0x000000ffe300720c */ /* 0x000fc40003f86270 */
[----:B------:R-:W3:Y:S04]  /*16420*/  LDL.LU R227, [R1+0x3b0] ;  /* 0x0003b00001e37983 */ /* 0x000ee80000300800 */
[----:B------:R-:W4:Y:S01]  /*16430*/  LDL R219, [R1+0x5c28] ;  /* 0x005c280001db7983 */ /* 0x000f220000100800 */
[----:B------:R-:W-:-:S03]  /*16440*/  ISETP.GE.AND P1, PT, R228, RZ, PT ;  /* 0x000000ffe400720c */ /* 0x000fc60003f26270 */
[----:B------:R-:W5:Y:S04]  /*16450*/  LDL.LU R228, [R1+0x3ac] ;  /* 0x0003ac0001e47983 */ /* 0x000f680000300800 */
[----:B------:R-:W4:Y:S04]  /*16460*/  LDL.LU R229, [R1+0x3a8] ;  /* 0x0003a80001e57983 */ /* 0x000f280000300800 */
[----:B-1----:R-:W4:Y:S01]  /*16470*/  LDL.LU R216, [R1+0x3a4] ;  /* 0x0003a40001d87983 */ /* 0x002f220000300800 */
[----:B------:R-:W-:Y:S01]  /*16480*/  ISETP.GE.AND P6, PT, R218, RZ, PT ;  /* 0x000000ffda00720c */ /* 0x000fe20003fc6270 */
[----:B------:R-:W-:-:S02]  /*16490*/  IMAD.MOV.U32 R218, RZ, RZ, R230 ;  /* 0x000000ffffda7224 */ /* 0x000fc400078e00e6 */
[----:B------:R-:W4:Y:S02]  /*164a0*/  LDL.LU R230, [R1+0x3a0] ;  /* 0x0003a00001e67983 */ /* 0x000f240000300800 */
[----:B------:R-:W-:Y:S02]  /*164b0*/  @!P3 IMAD.MOV R218, RZ, RZ, -R218 ;  /* 0x000000ffffdab224 */ /* 0x000fe400078e0ada */
[----:B------:R1:W-:Y:S01]  /*164c0*/  STL [R1+0xdc], R220 ;  /* 0x0000dcdc01007387 */ /* 0x0003e20000100800 */
[----:B------:R-:W-:-:S03]  /*164d0*/  @!P2 IADD3 R221, -R221, RZ, RZ ;  /* 0x000000ffdddda210 */ /* 0x000fc60007ffe1ff */
[----:B-1----:R-:W4:Y:S04]  /*164e0*/  LDL R220, [R1+0x5c30] ;  /* 0x005c300001dc7983 */ /* 0x002f280000100800 */
[----:B------:R1:W-:Y:S01]  /*164f0*/  STL [R1+0xd8], R218 ;  /* 0x0000d8da01007387 */ /* 0x0003e20000100800 */
[----:B------:R-:W-:Y:S01]  /*16500*/  @!P1 IADD3 R224, -R224, RZ, RZ ;  /* 0x000000ffe0e09210 */ /* 0x000fe20007ffe1ff */
[----:B-1----:R-:W-:Y:S02]  /*16510*/  IMAD.MOV.U32 R218, RZ, RZ, R222 ;  /* 0x000000ffffda7224 */ /* 0x002fe400078e00de */
[----:B------:R1:W-:Y:S02]  /*16520*/  STL [R1+0xd4], R221 ;  /* 0x0000d4dd01007387 */ /* 0x0003e40000100800 */
[----:B------:R-:W-:-:S02]  /*16530*/  @!P4 IMAD.MOV R218, RZ, RZ, -R218 ;  /* 0x000000ffffdac224 */ /* 0x000fc400078e0ada */
[----:B------:R-:W4:Y:S04]  /*16540*/  LDL R222, [R1+0x5c38] ;  /* 0x005c380001de7983 */ /* 0x000f280000100800 */
[----:B-1----:R-:W4:Y:S04]  /*16550*/  LDL R221, [R1+0x5c44] ;  /* 0x005c440001dd7983 */ /* 0x002f280000100800 */
[----:B------:R1:W-:Y:S02]  /*16560*/  STL [R1+0xd0], R218 ;  /* 0x0000d0da01007387 */ /* 0x0003e40000100800 */
[----:B-1----:R-:W-:-:S02]  /*16570*/  IMAD.MOV.U32 R218, RZ, RZ, R223 ;  /* 0x000000ffffda7224 */ /* 0x002fc400078e00df */
[----:B------:R-:W4:Y:S04]  /*16580*/  LDL R223, [R1+0x5c34] ;  /* 0x005c340001df7983 */ /* 0x000f280000100800 */
[----:B------:R1:W-:Y:S04]  /*16590*/  STL [R1+0xcc], R224 ;  /* 0x0000cce001007387 */ /* 0x0003e80000100800 */
[----:B-1----:R-:W4:Y:S01]  /*165a0*/  LDL R224, [R1+0x5c3c] ;  /* 0x005c3c0001e07983 */ /* 0x002f220000100800 */
[C---:B------:R-:W-:Y:S02]  /*165b0*/  ISETP.GT.U32.AND P0, PT, R251.reuse, R231, PT ;  /* 0x000000e7fb00720c */ /* 0x040fe40003f04070 */
[----:B------:R-:W-:-:S02]  /*165c0*/  ISETP.GT.U32.AND P3, PT, R251, R212, PT ;  /* 0x000000d4fb00720c */ /* 0x000fc40003f64070 */
[C---:B------:R-:W-:Y:S02]  /*165d0*/  ISETP.GT.U32.AND P2, PT, R251.reuse, R213, PT ;  /* 0x000000d5fb00720c */ /* 0x040fe40003f44070 */
[C---:B------:R-:W-:Y:S02]  /*165e0*/  ISETP.GT.U32.AND P4, PT, R251.reuse, R214, PT ;  /* 0x000000d6fb00720c */ /* 0x040fe40003f84070 */
[----:B------:R-:W-:Y:S01]  /*165f0*/  ISETP.GT.U32.AND P1, PT, R251, R215, PT ;  /* 0x000000d7fb00720c */ /* 0x000fe20003f24070 */
[----:B------:R-:W-:-:S04]  /*16600*/  @!P6 IMAD.MOV R218, RZ, RZ, -R218 ;  /* 0x000000ffffdae224 */ /* 0x000fc800078e0ada */
[--C-:B------:R-:W-:Y:S01]  /*16610*/  @!P0 IMAD.IADD R231, R231, 0x1, -R251.reuse ;  /* 0x00000001e7e78824 */ /* 0x100fe200078e0afb */
[----:B------:R-:W-:Y:S02]  /*16620*/  ISETP.GT.U32.AND P0, PT, R251, R225, PT ;  /* 0x000000e1fb00720c */ /* 0x000fe40003f04070 */
[----:B------:R-:W-:Y:S01]  /*16630*/  @!P3 IADD3 R212, R212, -R251, RZ ;  /* 0x800000fbd4d4b210 */ /* 0x000fe20007ffe0ff */
[--C-:B------:R-:W-:Y:S01]  /*16640*/  @!P2 IMAD.IADD R213, R213, 0x1, -R251.reuse ;  /* 0x00000001d5d5a824 */ /* 0x100fe200078e0afb */
[----:B------:R-:W-:Y:S01]  /*16650*/  ISETP.GT.U32.AND P5, PT, R251, R231, PT ;  /* 0x000000e7fb00720c */ /* 0x000fe20003fa4070 */
[--C-:B------:R-:W-:Y:S02]  /*16660*/  @!P4 IMAD.IADD R214, R214, 0x1, -R251.reuse ;  /* 0x00000001d6d6c824 */ /* 0x100fe400078e0afb */
[----:B------:R-:W-:Y:S02]  /*16670*/  @!P1 IADD3 R215, R215, -R251, RZ ;  /* 0x800000fbd7d79210 */ /* 0x000fe40007ffe0ff */
[----:B------:R-:W-:Y:S01]  /*16680*/  IABS R217, R217 ;  /* 0x000000d900d97213 */ /* 0x000fe20000000000 */
[----:B------:R1:W-:Y:S03]  /*16690*/  STL [R1+0xc8], R218 ;  /* 0x0000c8da01007387 */ /* 0x0003e60000100800 */
[----:B------:R-:W-:-:S04]  /*166a0*/  @!P0 IMAD.IADD R225, R225, 0x1, -R251 ;  /* 0x00000001e1e18824 */ /* 0x000fc800078e0afb */
[----:B------:R-:W-:Y:S01]  /*166b0*/  @!P5 IMAD.IADD R231, R231, 0x1, -R251 ;  /* 0x00000001e7e7d824 */ /* 0x000fe200078e0afb */
[----:B-1----:R-:W-:Y:S02]  /*166c0*/  MOV R218, R217 ;  /* 0x000000d900da7202 */ /* 0x002fe40000000f00 */
[C---:B--2---:R-:W-:Y:S02]  /*166d0*/  ISETP.GT.U32.AND P6, PT, R251.reuse, R226, PT ;  /* 0x000000e2fb00720c */ /* 0x044fe40003fc4070 */
[C---:B---3--:R-:W-:Y:S02]  /*166e0*/  ISETP.GT.U32.AND P3, PT, R251.reuse, R227, PT ;  /* 0x000000e3fb00720c */ /* 0x048fe40003f64070 */
[C---:B-----5:R-:W-:Y:S02]  /*166f0*/  ISETP.GT.U32.AND P2, PT, R251.reuse, R228, PT ;  /* 0x000000e4fb00720c */ /* 0x060fe40003f44070 */
[----:B----4-:R-:W-:-:S07]  /*16700*/  ISETP.GT.U32.AND P4, PT, R251, R229, PT ;  /* 0x000000e5fb00720c */ /* 0x010fce0003f84070 */
[--C-:B------:R-:W-:Y:S01]  /*16710*/  @!P6 IMAD.IADD R226, R226, 0x1, -R251.reuse ;  /* 0x00000001e2e2e824 */ /* 0x100fe200078e0afb */
[----:B------:R-:W-:Y:S01]  /*16720*/  ISETP.GT.U32.AND P1, PT, R251, R216, PT ;  /* 0x000000d8fb00720c */ /* 0x000fe20003f24070 */
[--C-:B------:R-:W-:Y:S01]  /*16730*/  @!P3 IMAD.IADD R227, R227, 0x1, -R251.reuse ;  /* 0x00000001e3e3b824 */ /* 0x100fe200078e0afb */
[----:B------:R-:W-:Y:S01]  /*16740*/  ISETP.GT.U32.AND P6, PT, R251, R230, PT ;  /* 0x000000e6fb00720c */ /* 0x000fe20003fc4070 */
[----:B------:R-:W-:Y:S02]  /*16750*/  @!P2 IMAD.IADD R228, R228, 0x1, -R251 ;  /* 0x00000001e4e4a824 */ /* 0x000fe400078e0afb */
[----:B------:R-:W-:-:S08]  /*16760*/  @!P4 IADD3 R229, R229, -R251, RZ ;  /* 0x800000fbe5e5c210 */ /* 0x000fd00007ffe0ff */
[----:B------:R-:W-:Y:S01]  /*16770*/  @!P1 IMAD.IADD R216, R216, 0x1, -R251 ;  /* 0x00000001d8d89824 */ /* 0x000fe200078e0afb */
[----:B------:R-:W-:Y:S01]  /*16780*/  ISETP.GE.AND P5, PT, R220, RZ, PT ;  /* 0x000000ffdc00720c */ /* 0x000fe20003fa6270 */
[----:B------:R-:W-:Y:S02]  /*16790*/  IMAD.MOV.U32 R220, RZ, RZ, R225 ;  /* 0x000000ffffdc7224 */ /* 0x000fe400078e00e1 */
[----:B------:R-:W-:Y:S01]  /*167a0*/  @!P6 IMAD.IADD R230, R230, 0x1, -R251 ;  /* 0x00000001e6e6e824 */ /* 0x000fe200078e0afb */
[----:B------:R-:W-:Y:S02]  /*167b0*/  ISETP.GE.AND P2, PT, R222, RZ, PT ;  /* 0x000000ffde00720c */ /* 0x000fe40003f46270 */
[----:B------:R-:W-:Y:S02]  /*167c0*/  ISETP.GE.AND P3, PT, R221, RZ, PT ;  /* 0x000000ffdd00720c */ /* 0x000fe40003f66270 */
[----:B------:R-:W2:Y:S04]  /*167d0*/  LDL.LU R221, [R1+0x39c] ;  /* 0x00039c0001dd7983 */ /* 0x000ea80000300800 */
[----:B------:R-:W3:Y:S01]  /*167e0*/  LDL.LU R222, [R1+0x398] ;  /* 0x0003980001de7983 */ /* 0x000ee20000300800 */
[----:B------:R-:W-:-:S03]  /*167f0*/  ISETP.GE.AND P4, PT, R223, RZ, PT ;  /* 0x000000ffdf00720c */ /* 0x000fc60003f86270 */
[----:B------:R-:W4:Y:S04]  /*16800*/  LDL.LU R223, [R1+0x394] ;  /* 0x0003940001df7983 */ /* 0x000f280000300800 */
[----:B------:R-:W5:Y:S01]  /*16810*/  LDL.LU R217, [R1+0x390] ;  /* 0x0003900001d97983 */ /* 0x000f620000300800 */
[----:B------:R-:W-:-:S03]  /*16820*/  ISETP.GE.AND P1, PT, R224, RZ, PT ;  /* 0x000000ffe000720c */ /* 0x000fc60003f26270 */
[----:B------:R-:W2:Y:S04]  /*16830*/  LDL.LU R224, [R1+0x38c] ;  /* 0x00038c0001e07983 */ /* 0x000ea80000300800 */
[----:B------:R-:W2:Y:S04]  /*16840*/  LDL.LU R225, [R1+0x388] ;  /* 0x0003880001e17983 */ /* 0x000ea80000300800 */
[----:B------:R1:W-:Y:S04]  /*16850*/  STL [R1+0xc4], R220 ;  /* 0x0000c4dc01007387 */ /* 0x0003e80000100800 */
[----:B------:R-:W2:Y:S01]  /*16860*/  LDL R251, [R1+0xc4] ;  /* 0x0000c40001fb7983 */ /* 0x000ea20000100800 */
[----:B------:R-:W-:Y:S01]  /*16870*/  ISETP.GE.AND P0, PT, R219, RZ, PT ;  /* 0x000000ffdb00720c */ /* 0x000fe20003f06270 */
[----:B------:R-:W-:-:S05]  /*16880*/  IMAD.HI.U32 R219, R252, R218, RZ ;  /* 0x000000dafcdb7227 */ /* 0x000fca00078e00ff */
[----:B-1----:R-:W-:Y:S02]  /*16890*/  IADD3 R220, -R219, RZ, RZ ;  /* 0x000000ffdbdc7210 */ /* 0x002fe40007ffe1ff */
[----:B------:R-:W3:Y:S04]  /*168a0*/  LDL R219, [R1+0x5c4c] ;  /* 0x005c4c0001db7983 */ /* 0x000ee80000100800 */
[----:B------:R1:W-:Y:S04]  /*168b0*/  STL [R1+0xc0], R212 ;  /* 0x0000c0d401007387 */ /* 0x0003e80000100800 */
[----:B-1----:R-:W3:Y:S01]  /*168c0*/  LDL.LU R212, [R1+0x63b0] ;  /* 0x0063b00001d47983 */ /* 0x002ee20000300800 */
[----:B--2---:R-:W-:-:S05]  /*168d0*/  @!P0 IMAD.MOV R251, RZ, RZ, -R251 ;  /* 0x000000fffffb8224 */ /* 0x004fca00078e0afb */
[----:B------:R1:W-:Y:S02]  /*168e0*/  @!P0 STL [R1+0xc4], R251 ;  /* 0x0000c4fb01008387 */ /* 0x0003e40000100800 */
[----:B-1----:R-:W-:-:S04]  /*168f0*/  IABS R251, c[0x0][0x17c] ;  /* 0x00005f0000fb7a13 */ /* 0x002fc80000000000 */
[----:B------:R-:W-:Y:S02]  /*16900*/  ISETP.GT.U32.AND P0, PT, R251, R226, PT ;  /* 0x000000e2fb00720c */ /* 0x000fe40003f04070 */
[----:B------:R-:W2:Y:S04]  /*16910*/  LDL R251, [R1+0xc0] ;  /* 0x0000c00001fb7983 */ /* 0x000ea80000100800 */
[----:B------:R1:W-:Y:S04]  /*16920*/  STL [R1+0xbc], R213 ;  /* 0x0000bcd501007387 */ /* 0x0003e80000100800 */
[----:B-1----:R-:W3:Y:S01]  /*16930*/  LDL.LU R213, [R1+0x63ac] ;  /* 0x0063ac0001d57983 */ /* 0x002ee20000300800 */
[----:B--2---:R-:W-:-:S05]  /*16940*/  @!P5 IADD3 R251, -R251, RZ, RZ ;  /* 0x000000fffbfbd210 */ /* 0x004fca0007ffe1ff */
[----:B------:R1:W-:Y:S02]  /*16950*/  @!P5 STL [R1+0xc0], R251 ;  /* 0x0000c0fb0100d387 */ /* 0x0003e40000100800 */
[----:B-1----:R-:W-:-:S04]  /*16960*/  IABS R251, c[0x0][0x17c] ;  /* 0x00005f0000fb7a13 */ /* 0x002fc80000000000 */
[----:B------:R-:W-:Y:S02]  /*16970*/  ISETP.GT.U32.AND P5, PT, R251, R227, PT ;  /* 0x000000e3fb00720c */ /* 0x000fe40003fa4070 */
[----:B------:R-:W2:Y:S04]  /*16980*/  LDL R251, [R1+0xbc] ;  /* 0x0000bc0001fb7983 */ /* 0x000ea80000100800 */
[----:B------:R1:W-:Y:S04]  /*16990*/  STL [R1+0xb8], R214 ;  /* 0x0000b8d601007387 */ /* 0x0003e80000100800 */
[----:B-1----:R-:W3:Y:S01]  /*169a0*/  LDL.LU R214, [R1+0x63a8] ;  /* 0x0063a80001d67983 */ /* 0x002ee20000300800 */
[----:B--2---:R-:W-:-:S05]  /*169b0*/  @!P3 IMAD.MOV R251, RZ, RZ, -R251 ;  /* 0x000000fffffbb224 */ /* 0x004fca00078e0afb */
[----:B------:R1:W-:Y:S02]  /*169c0*/  @!P3 STL [R1+0xbc], R251 ;  /* 0x0000bcfb0100b387 */ /* 0x0003e40000100800 */
[----:B-1----:R-:W-:-:S04]  /*169d0*/  IABS R251, c[0x0][0x17c] ;  /* 0x00005f0000fb7a13 */ /* 0x002fc80000000000 */
[----:B------:R-:W-:Y:S02]  /*169e0*/  ISETP.GT.U32.AND P3, PT, R251, R228, PT ;  /* 0x000000e4fb00720c */ /* 0x000fe40003f64070 */
[----:B------:R-:W2:Y:S01]  /*169f0*/  LDL R251, [R1+0xb8] ;  /* 0x0000b80001fb7983 */ /* 0x000ea20000100800 */
[----:B------:R-:W-:Y:S01]  /*16a00*/  @!P4 IADD3 R215, -R215, RZ, RZ ;  /* 0x000000ffd7d7c210 */ /* 0x000fe20007ffe1ff */
[----:B--2---:R-:W-:-:S05]  /*16a10*/  @!P2 IMAD.MOV R251, RZ, RZ, -R251 ;  /* 0x000000fffffba224 */ /* 0x004fca00078e0afb */
[----:B------:R1:W-:Y:S04]  /*16a20*/  @!P2 STL [R1+0xb8], R251 ;  /* 0x0000b8fb0100a387 */ /* 0x0003e80000100800 */
[----:B------:R2:W-:Y:S01]  /*16a30*/  STL [R1+0xb0], R231 ;  /* 0x0000b0e701007387 */ /* 0x0005e20000100800 */
[----:B-1----:R-:W-:-:S03]  /*16a40*/  IABS R251, c[0x0][0x17c] ;  /* 0x00005f0000fb7a13 */ /* 0x002fc60000000000 */
[----:B------:R1:W-:Y:S02]  /*16a50*/  STL [R1+0xb4], R215 ;  /* 0x0000b4d701007387 */ /* 0x0003e40000100800 */
[C---:B--2---:R-:W-:Y:S01]  /*16a60*/  IMAD R231, R251.reuse, R220, R218 ;  /* 0x000000dcfbe77224 */ /* 0x044fe200078e02da */
[C---:B------:R-:W-:Y:S02]  /*16a70*/  ISETP.GT.U32.AND P2, PT, R251.reuse, R229, PT ;  /* 0x000000e5fb00720c */ /* 0x040fe40003f44070 */
[C---:B------:R-:W-:Y:S01]  /*16a80*/  ISETP.GT.U32.AND P4, PT, R251.reuse, R216, PT ;  /* 0x000000d8fb00720c */ /* 0x040fe20003f84070 */
[----:B-1----:R-:W2:Y:S01]  /*16a90*/  LDL.LU R215, [R1+0x63a4] ;  /* 0x0063a40001d77983 */ /* 0x002ea20000300800 */
[----:B------:R-:W-:-:S03]  /*16aa0*/  ISETP.GT.U32.AND P6, PT, R251, R230, PT ;  /* 0x000000e6fb00720c */ /* 0x000fc60003fc4070 */
[----:B------:R-:W2:Y:S04]  /*16ab0*/  LDL.LU R218, [R1+0x63a0] ;  /* 0x0063a00001da7983 */ /* 0x000ea80000300800 */
[----:B------:R-:W2:Y:S04]  /*16ac0*/  LDL.LU R220, [R1+0x639c] ;  /* 0x00639c0001dc7983 */ /* 0x000ea80000300800 */
[----:B------:R-:W2:Y:S02]  /*16ad0*/  LDL R251, [R1+0xb0] ;  /* 0x0000b00001fb7983 */ /* 0x000ea40000100800 */
[----:B--2---:R-:W-:-:S05]  /*16ae0*/  @!P1 IMAD.MOV R251, RZ, RZ, -R251 ;  /* 0x000000fffffb9224 */ /* 0x004fca00078e0afb */
[----:B------:R1:W-:Y:S02]  /*16af0*/  @!P1 STL [R1+0xb0], R251 ;  /* 0x0000b0fb01009387 */ /* 0x0003e40000100800 */
[----:B-1----:R-:W-:-:S04]  /*16b00*/  IABS R251, c[0x0][0x17c] ;  /* 0x00005f0000fb7a13 */ /* 0x002fc80000000000 */
[----:B------:R-:W-:Y:S01]  /*16b10*/  ISETP.GT.U32.AND P1, PT, R251, R221, PT ;  /* 0x000000ddfb00720c */ /* 0x000fe20003f24070 */
[--C-:B------:R-:W-:Y:S01]  /*16b20*/  @!P6 IMAD.IADD R230, R230, 0x1, -R251.reuse ;  /* 0x00000001e6e6e824 */ /* 0x100fe200078e0afb */
[-C--:B------:R-:W-:Y:S01]  /*16b30*/  @!P5 IADD3 R227, R227, -R251.reuse, RZ ;  /* 0x800000fbe3e3d210 */ /* 0x080fe20007ffe0ff */
[--C-:B------:R-:W-:Y:S01]  /*16b40*/  @!P0 IMAD.IADD R226, R226, 0x1, -R251.reuse ;  /* 0x00000001e2e28824 */ /* 0x100fe200078e0afb */
[----:B------:R-:W-:Y:S01]  /*16b50*/  @!P4 IADD3 R216, R216, -R251, RZ ;  /* 0x800000fbd8d8c210 */ /* 0x000fe20007ffe0ff */
[--C-:B------:R-:W-:Y:S01]  /*16b60*/  @!P3 IMAD.IADD R228, R228, 0x1, -R251.reuse ;  /* 0x00000001e4e4b824 */ /* 0x100fe200078e0afb */
[----:B---3--:R-:W-:Y:S01]  /*16b70*/  ISETP.GE.AND P6, PT, R219, RZ, PT ;  /* 0x000000ffdb00720c */ /* 0x008fe20003fc6270 */
[----:B------:R-:W-:Y:S01]  /*16b80*/  @!P2 IMAD.IADD R229, R229, 0x1, -R251 ;  /* 0x00000001e5e5a824 */ /* 0x000fe200078e0afb */
[C---:B------:R-:W-:Y:S01]  /*16b90*/  ISETP.GT.U32.AND P0, PT, R251.reuse, R222, PT ;  /* 0x000000defb00720c */ /* 0x040fe20003f04070 */
[----:B------:R-:W2:Y:S01]  /*16ba0*/  LDL.LU R219, [R1+0x384] ;  /* 0x0003840001db7983 */ /* 0x000ea20000300800 */
[----:B----4-:R-:W-:-:S02]  /*16bb0*/  ISETP.GT.U32.AND P5, PT, R251, R223, PT ;  /* 0x000000dffb00720c */ /* 0x010fc40003fa4070 */
[----:B-----5:R-:W-:Y:S01]  /*16bc0*/  ISETP.GT.U32.AND P3, PT, R251, R217, PT ;  /* 0x000000d9fb00720c */ /* 0x020fe20003f64070 */
[----:B------:R-:W-:Y:S01]  /*16bd0*/  @!P1 IMAD.IADD R221, R221, 0x1, -R251 ;  /* 0x00000001dddd9824 */ /* 0x000fe200078e0afb */
[C---:B------:R-:W-:Y:S02]  /*16be0*/  ISETP.GT.U32.AND P2, PT, R251.reuse, R224, PT ;  /* 0x000000e0fb00720c */ /* 0x040fe40003f44070 */
[----:B------:R-:W-:Y:S02]  /*16bf0*/  ISETP.GT.U32.AND P4, PT, R251, R225, PT ;  /* 0x000000e1fb00720c */ /* 0x000fe40003f84070 */
[----:B------:R-:W3:Y:S02]  /*16c00*/  LDL R251, [R1+0x5c50] ;  /* 0x005c500001fb7983 */ /* 0x000ee40000100800 */
[----:B---3--:R-:W-:Y:S02]  /*16c10*/  ISETP.GE.AND P1, PT, R251, RZ, PT ;  /* 0x000000fffb00720c */ /* 0x008fe40003f26270 */
[----:B------:R-:W-:-:S04]  /*16c20*/  IABS R251, c[0x0][0x17c] ;  /* 0x00005f0000fb7a13 */ /* 0x000fc80000000000 */
[----:B------:R-:W-:Y:S02]  /*16c30*/  @!P0 IADD3 R222, R222, -R251, RZ ;  /* 0x800000fbdede8210 */ /* 0x000fe40007ffe0ff */
[----:B------:R-:W3:Y:S02]  /*16c40*/  LDL R251, [R1+0x5c40] ;  /* 0x005c400001fb7983 */ /* 0x000ee40000100800 */
[----:B---3--:R-:W-:Y:S02]  /*16c50*/  ISETP.GE.AND P0, PT, R251, RZ, PT ;  /* 0x000000fffb00720c */ /* 0x008fe40003f06270 */
[----:B------:R-:W-:-:S05]  /*16c60*/  IABS R251, c[0x0][0x17c] ;  /* 0x00005f0000fb7a13 */ /* 0x000fca0000000000 */
[----:B------:R-:W-:Y:S02]  /*16c70*/  @!P5 IMAD.IADD R223, R223, 0x1, -R251 ;  /* 0x00000001dfdfd824 */ /* 0x000fe400078e0afb */
[----:B------:R-:W3:Y:S02]  /*16c80*/  LDL R251, [R1+0x5c48] ;  /* 0x005c480001fb7983 */ /* 0x000ee40000100800 */
[----:B---3--:R-:W-:Y:S02]  /*16c90*/  ISETP.GE.AND P5, PT, R251, RZ, PT ;  /* 0x000000fffb00720c */ /* 0x008fe40003fa6270 */
[----:B------:R-:W-:-:S05]  /*16ca0*/  IABS R251, c[0x0][0x17c] ;  /* 0x00005f0000fb7a13 */ /* 0x000fca0000000000 */
[----:B------:R-:W-:Y:S02]  /*16cb0*/  @!P3 IMAD.IADD R217, R217, 0x1, -R251 ;  /* 0x00000001d9d9b824 */ /* 0x000fe400078e0afb */
[----:B------:R-:W3:Y:S02]  /*16cc0*/  LDL R251, [R1+0x5c58] ;  /* 0x005c580001fb7983 */ /* 0x000ee40000100800 */
[----:B---3--:R-:W-:Y:S02]  /*16cd0*/  ISETP.GE.AND P3, PT, R251, RZ, PT ;  /* 0x000000fffb00720c */ /* 0x008fe40003f66270 */
[----:B------:R-:W-:-:S04]  /*16ce0*/  IABS R251, c[0x0][0x17c] ;  /* 0x00005f0000fb7a13 */ /* 0x000fc80000000000 */
[----:B------:R-:W-:Y:S02]  /*16cf0*/  @!P2 IADD3 R224, R224, -R251, RZ ;  /* 0x800000fbe0e0a210 */ /* 0x000fe40007ffe0ff */
[----:B------:R-:W3:Y:S04]  /*16d00*/  LDL R251, [R1+0x5c60] ;  /* 0x005c600001fb7983 */ /* 0x000ee80000100800 */
[----:B------:R1:W-:Y:S04]  /*16d10*/  STL [R1+0xac], R226 ;  /* 0x0000ace201007387 */ /* 0x0003e80000100800 */
[----:B-1----:R-:W4:Y:S01]  /*16d20*/  LDL.LU R226, [R1+0x6398] ;  /* 0x0063980001e27983 */ /* 0x002f220000300800 */
[----:B---3--:R-:W-:-:S02]  /*16d30*/  ISETP.GE.AND P2, PT, R251, RZ, PT ;  /* 0x000000fffb00720c */ /* 0x008fc40003f46270 */
[----:B------:R-:W-:-:S05]  /*16d40*/  IABS R251, c[0x0][0x17c] ;  /* 0x00005f0000fb7a13 */ /* 0x000fca0000000000 */
[----:B------:R-:W-:Y:S02]  /*16d50*/  @!P4 IMAD.IADD R225, R225, 0x1, -R251 ;  /* 0x00000001e1e1c824 */ /* 0x000fe400078e0afb */
[----:B------:R-:W3:Y:S04]  /*16d60*/  LDL R251, [R1+0xac] ;  /* 0x0000ac0001fb7983 */ /* 0x000ee80000100800 */
[----:B------:R1:W-:Y:S04]  /*16d70*/  STL [R1+0xa8], R227 ;  /* 0x0000a8e301007387 */ /* 0x0003e80000100800 */
[----:B-1----:R-:W5:Y:S01]  /*16d80*/  LDL.LU R227, [R1+0x6394] ;  /* 0x0063940001e37983 */ /* 0x002f620000300800 */
[----:B---3--:R-:W-:-:S05]  /*16d90*/  @!P6 IMAD.MOV R251, RZ, RZ, -R251 ;  /* 0x000000fffffbe224 */ /* 0x008fca00078e0afb */
[----:B------:R1:W-:Y:S02]  /*16da0*/  @!P6 STL [R1+0xac], R251 ;  /* 0x0000acfb0100e387 */ /* 0x0003e40000100800 */
[----:B-1----:R-:W-:-:S04]  /*16db0*/  IABS R251, c[0x0][0x17c] ;  /* 0x00005f0000fb7a13 */ /* 0x002fc80000000000 */
[----:B------:R-:W-:Y:S02]  /*16dc0*/  ISETP.GT.U32.AND P4, PT, R251, R221, PT ;  /* 0x000000ddfb00720c */ /* 0x000fe40003f84070 */
[----:B------:R-:W3:Y:S04]  /*16dd0*/  LDL R251, [R1+0xa8] ;  /* 0x0000a80001fb7983 */ /* 0x000ee80000100800 */
[----:B------:R1:W-:Y:S04]  /*16de0*/  STL [R1+0xa4], R228 ;  /* 0x0000a4e401007387 */ /* 0x0003e80000100800 */
[----:B-1----:R-:W2:Y:S01]  /*16df0*/  LDL.LU R228, [R1+0x6390] ;  /* 0x0063900001e47983 */ /* 0x002ea20000300800 */
[----:B---3--:R-:W-:-:S05]  /*16e00*/  @!P1 IADD3 R251, -R251, RZ, RZ ;  /* 0x000000fffbfb9210 */ /* 0x008fca0007ffe1ff */
[----:B------:R1:W-:Y:S02]  /*16e10*/  @!P1 STL [R1+0xa8], R251 ;  /* 0x0000a8fb01009387 */ /* 0x0003e40000100800 */
[----:B-1----:R-:W-:-:S04]  /*16e20*/  IABS R251, c[0x0][0x17c] ;  /* 0x00005f0000fb7a13 */ /* 0x002fc80000000000 */
[----:B------:R-:W-:Y:S02]  /*16e30*/  ISETP.GT.U32.AND P1, PT, R251, R222, PT ;  /* 0x000000defb00720c */ /* 0x000fe40003f24070 */
[----:B------:R-:W3:Y:S04]  /*16e40*/  LDL R251, [R1+0xa4] ;  /* 0x0000a40001fb7983 */ /* 0x000ee80000100800 */
[----:B------:R1:W-:Y:S04]  /*16e50*/  STL [R1+0xa0], R229 ;  /* 0x0000a0e501007387 */ /* 0x0003e80000100800 */
[----:B-1----:R-:W2:Y:S01]  /*16e60*/  LDL.LU R229, [R1+0x638c] ;  /* 0x00638c0001e57983 */ /* 0x002ea20000300800 */
[----:B---3--:R-:W-:-:S05]  /*16e70*/  @!P0 IMAD.MOV R251, RZ, RZ, -R251 ;  /* 0x000000fffffb8224 */ /* 0x008fca00078e0afb */
[----:B------:R1:W-:Y:S02]  /*16e80*/  @!P0 STL [R1+0xa4], R251 ;  /* 0x0000a4fb01008387 */ /* 0x0003e40000100800 */
[----:B-1----:R-:W-:-:S04]  /*16e90*/  IABS R251, c[0x0][0x17c] ;  /* 0x00005f0000fb7a13 */ /* 0x002fc80000000000 */
[----:B------:R-:W-:Y:S02]  /*16ea0*/  ISETP.GT.U32.AND P0, PT, R251, R223, PT ;  /* 0x000000dffb00720c */ /* 0x000fe40003f04070 */
[----:B------:R-:W3:Y:S01]  /*16eb0*/  LDL R251, [R1+0xa0] ;  /* 0x0000a00001fb7983 */ /* 0x000ee20000100800 */
[----:B------:R-:W-:Y:S02]  /*16ec0*/  @!P3 IMAD.MOV R216, RZ, RZ, -R216 ;  /* 0x000000ffffd8b224 */ /* 0x000fe400078e0ad8 */
[----:B---3--:R-:W-:-:S05]  /*16ed0*/  @!P5 IMAD.MOV R251, RZ, RZ, -R251 ;  /* 0x000000fffffbd224 */ /* 0x008fca00078e0afb */
[----:B------:R1:W-:Y:S02]  /*16ee0*/  @!P5 STL [R1+0xa0], R251 ;  /* 0x0000a0fb0100d387 */ /* 0x0003e40000100800 */
[----:B-1----:R-:W-:-:S04]  /*16ef0*/  IABS R251, c[0x0][0x17c] ;  /* 0x00005f0000fb7a13 */ /* 0x002fc80000000000 */
[----:B------:R-:W-:Y:S02]  /*16f00*/  ISETP.GT.U32.AND P6, PT, R251, R217, PT ;  /* 0x000000d9fb00720c */ /* 0x000fe40003fc4070 */
[----:B------:R-:W-:Y:S02]  /*16f10*/  MOV R251, R230 ;  /* 0x000000e600fb7202 */ /* 0x000fe40000000f00 */
[----:B------:R-:W3:Y:S04]  /*16f20*/  LDL.LU R230, [R1+0x6388] ;  /* 0x0063880001e67983 */ /* 0x000ee80000300800 */
[----:B------:R1:W-:Y:S04]  /*16f30*/  STL [R1+0x98], R251 ;  /* 0x000098fb01007387 */ /* 0x0003e80000100800 */
[----:B------:R2:W-:Y:S01]  /*16f40*/  STL [R1+0x9c], R216 ;  /* 0x00009cd801007387 */ /* 0x0005e20000100800 */
[----:B-1----:R-:W-:-:S04]  /*16f50*/  IABS R251, c[0x0][0x17c] ;  /* 0x00005f0000fb7a13 */ /* 0x002fc80000000000 */
[C---:B------:R-:W-:Y:S02]  /*16f60*/  ISETP.GT.U32.AND P3, PT, R251.reuse, R224, PT ;  /* 0x000000e0fb00720c */ /* 0x040fe40003f64070 */
[----:B------:R-:W-:Y:S02]  /*16f70*/  ISETP.GT.U32.AND P5, PT, R251, R225, PT ;  /* 0x000000e1fb00720c */ /* 0x000fe40003fa4070 */
[----:B------:R-:W3:Y:S01]  /*16f80*/  LDL R251, [R1+0x98] ;  /* 0x0000980001fb7983 */ /* 0x000ee20000100800 */
[----:B--2---:R-:W-:Y:S01]  /*16f90*/  IADD3 R216, R11, 0x1f3, RZ ;  /* 0x000001f30bd87810 */ /* 0x004fe20007ffe0ff */
[----:B---3--:R-:W-:-:S05]  /*16fa0*/  @!P2 IMAD.MOV R251, RZ, RZ, -R251 ;  /* 0x000000fffffba224 */ /* 0x008fca00078e0afb */
[----:B------:R1:W-:Y:S04]  /*16fb0*/  @!P2 STL [R1+0x98], R251 ;  /* 0x000098fb0100a387 */ /* 0x0003e80000100800 */
[----:B------:R-:W-:Y:S01]  /*16fc0*/  STL [R1+0x5e80], R216 ;  /* 0x005e80d801007387 */ /* 0x000fe20000100800 */
[----:B-1----:R-:W-:-:S04]  /*16fd0*/  IABS R251, c[0x0][0x17c] ;  /* 0x00005f0000fb7a13 */ /* 0x002fc80000000000 */
[-C--:B------:R-:W-:Y:S01]  /*16fe0*/  @!P4 IADD3 R221, R221, -R251.reuse, RZ ;  /* 0x800000fbddddc210 */ /* 0x080fe20007ffe0ff */
[--C-:B------:R-:W-:Y:S01]  /*16ff0*/  @!P1 IMAD.IADD R222, R222, 0x1, -R251.reuse ;  /* 0x00000001dede9824 */ /* 0x100fe200078e0afb */
[----:B------:R-:W-:Y:S01]  /*17000*/  @!P6 IADD3 R217, R217, -R251, RZ ;  /* 0x800000fbd9d9e210 */ /* 0x000fe20007ffe0ff */
[--C-:B------:R-:W-:Y:S01]  /*17010*/  @!P0 IMAD.IADD R223, R223, 0x1, -R251.reuse ;  /* 0x00000001dfdf8824 */ /* 0x100fe200078e0afb */
[C---:B------:R-:W-:Y:S01]  /*17020*/  ISETP.GT.U32.AND P2, PT, R251.reuse, R219, PT ;  /* 0x000000dbfb00720c */ /* 0x040fe20003f44070 */
[--C-:B------:R-:W-:Y:S01]  /*17030*/  @!P3 IMAD.IADD R224, R224, 0x1, -R251.reuse ;  /* 0x00000001e0e0b824 */ /* 0x100fe200078e0afb */
[----:B------:R-:W-:Y:S01]  /*17040*/  ISETP.GT.U32.AND P4, PT, R251, R230, PT ;  /* 0x000000e6fb00720c */ /* 0x000fe20003f84070 */
[----:B------:R-:W-:Y:S01]  /*17050*/  @!P5 IMAD.IADD R225, R225, 0x1, -R251 ;  /* 0x00000001e1e1d824 */ /* 0x000fe200078e0afb */
[C---:B------:R-:W-:Y:S02]  /*17060*/  ISETP.GT.U32.AND P1, PT, R251.reuse, R229, PT ;  /* 0x000000e5fb00720c */ /* 0x040fe40003f24070 */
[----:B------:R-:W-:-:S02]  /*17070*/  ISETP.GT.U32.AND P0, PT, R251, R228, PT ;  /* 0x000000e4fb00720c */ /* 0x000fc40003f04070 */
[C---:B-----5:R-:W-:Y:S02]  /*17080*/  ISETP.GT.U32.AND P6, PT, R251.reuse, R227, PT ;  /* 0x000000e3fb00720c */ /* 0x060fe40003fc4070 */
[----:B----4-:R-:W-:Y:S02]  /*17090*/  ISETP.GT.U32.AND P3, PT, R251, R226, PT ;  /* 0x000000e2fb00720c */ /* 0x010fe40003f64070 */
[----:B------:R-:W2:Y:S02]  /*170a0*/  LDL R251, [R1+0x5c5c] ;  /* 0x005c5c0001fb7983 */ /* 0x000ea40000100800 */
[----:B--2---:R-:W-:Y:S02]  /*170b0*/  ISETP.GE.AND P5, PT, R251, RZ, PT ;  /* 0x000000fffb00720c */ /* 0x004fe40003fa6270 */
[----:B------:R-:W-:-:S04]  /*170c0*/  IABS R251, c[0x0][0x17c] ;  /* 0x00005f0000fb7a13 */ /* 0x000fc80000000000 */
[----:B------:R-:W-:Y:S02]  /*170d0*/  @!P2 IADD3 R219, R219, -R251, RZ ;  /* 0x800000fbdbdba210 */ /* 0x000fe40007ffe0ff */
[----:B------:R-:W2:Y:S02]  /*170e0*/  LDL R251, [R1+0x5c54] ;  /* 0x005c540001fb7983 */ /* 0x000ea40000100800 */
[----:B--2---:R-:W-:Y:S02]  /*170f0*/  ISETP.GE.AND P2, PT, R251, RZ, PT ;  /* 0x000000fffb00720c */ /* 0x004fe40003f46270 */
[----:B------:R-:W-:-:S05]  /*17100*/  IABS R251, c[0x0][0x17c] ;  /* 0x00005f0000fb7a13 */ /* 0x000fca0000000000 */
[----:B------:R-:W-:Y:S02]  /*17110*/  @!P4 IMAD.IADD R230, R230, 0x1, -R251 ;  /* 0x00000001e6e6c824 */ /* 0x000fe400078e0afb */
[----:B------:R-:W2:Y:S02]  /*17120*/  LDL R251, [R1+0x5c64] ;  /* 0x005c640001fb7983 */ /* 0x000ea40000100800 */
[----:B--2---:R-:W-:Y:S02]  /*17130*/  ISETP.GE.AND P4, PT, R251, RZ, PT ;  /* 0x000000fffb00720c */ /* 0x004fe40003f86270 */
[----:B------:R-:W-:-:S05]  /*17140*/  IABS R251, c[0x0][0x17c] ;  /* 0x00005f0000fb7a13 */ /* 0x000fca0000000000 */
[----:B------:R-:W-:Y:S02]  /*17150*/  @!P1 IMAD.IADD R229, R229, 0x1, -R251 ;  /* 0x00000001e5e59824 */ /* 0x000fe400078e0afb */
        /* <DEDUP_REMOVED lines=8> */
[----:B------:R-:W2:Y:S04]  /*171e0*/  LDL R251, [R1+0x5c74] ;  /* 0x005c740001fb7983 */ /* 0x000ea80000100800 */
[----:B------:R1:W-:Y:S04]  /*171f0*/  STL [R1+0x94], R221 ;  /* 0x000094dd01007387 */ /* 0x0003e80000100800 */
[----:B-1----:R-:W3:Y:S01]  /*17200*/  LDL.LU R221, [R1+0x6384] ;  /* 0x0063840001dd7983 */ /* 0x002ee20000300800 */
[----:B--2---:R-:W-:-:S02]  /*17210*/  ISETP.GE.AND P6, PT, R251, RZ, PT ;  /* 0x000000fffb00720c */ /* 0x004fc40003fc6270 */
[----:B------:R-:W-:-:S05]  /*17220*/  IABS R251, c[0x0][0x17c] ;  /* 0x00005f0000fb7a13 */ /* 0x000fca0000000000 */
[----:B------:R-:W-:Y:S02]  /*17230*/  @!P3 IMAD.IADD R226, R226, 0x1, -R251 ;  /* 0x00000001e2e2b824 */ /* 0x000fe400078e0afb */
[----:B------:R-:W2:Y:S04]  /*17240*/  LDL R251, [R1+0x94] ;  /* 0x0000940001fb7983 */ /* 0x000ea80000100800 */
[----:B------:R1:W-:Y:S04]  /*17250*/  STL [R1+0x90], R222 ;  /* 0x000090de01007387 */ /* 0x0003e80000100800 */
[----:B-1----:R-:W4:Y:S01]  /*17260*/  LDL.LU R222, [R1+0x6380] ;  /* 0x0063800001de7983 */ /* 0x002f220000300800 */
[----:B--2---:R-:W-:-:S05]  /*17270*/  @!P5 IADD3 R251, -R251, RZ, RZ ;  /* 0x000000fffbfbd210 */ /* 0x004fca0007ffe1ff */
[----:B------:R1:W-:Y:S02]  /*17280*/  @!P5 STL [R1+0x94], R251 ;  /* 0x000094fb0100d387 */ /* 0x0003e40000100800 */
[----:B-1----:R-:W-:-:S04]  /*17290*/  IABS R251, c[0x0][0x17c] ;  /* 0x00005f0000fb7a13 */ /* 0x002fc80000000000 */
[----:B------:R-:W-:Y:S02]  /*172a0*/  ISETP.GT.U32.AND P3, PT, R251, R219, PT ;  /* 0x000000dbfb00720c */ /* 0x000fe40003f64070 */
[----:B------:R-:W2:Y:S04]  /*172b0*/  LDL R251, [R1+0x90] ;  /* 0x0000900001fb7983 */ /* 0x000ea80000100800 */
[----:B------:R1:W-:Y:S04]  /*172c0*/  STL [R1+0x8c], R223 ;  /* 0x00008cdf01007387 */ /* 0x0003e80000100800 */
[----:B-1----:R-:W5:Y:S01]  /*172d0*/  LDL.LU R223, [R1+0x637c] ;  /* 0x00637c0001df7983 */ /* 0x002f620000300800 */
[----:B--2---:R-:W-:-:S05]  /*172e0*/  @!P2 IMAD.MOV R251, RZ, RZ, -R251 ;  /* 0x000000fffffba224 */ /* 0x004fca00078e0afb */
[----:B------:R1:W-:Y:S02]  /*172f0*/  @!P2 STL [R1+0x90], R251 ;  /* 0x000090fb0100a387 */ /* 0x0003e40000100800 */
[----:B-1----:R-:W-:-:S04]  /*17300*/  IABS R251, c[0x0][0x17c] ;  /* 0x00005f0000fb7a13 */ /* 0x002fc80000000000 */
[----:B------:R-:W-:Y:S02]  /*17310*/  ISETP.GT.U32.AND P2, PT, R251, R230, PT ;  /* 0x000000e6fb00720c */ /* 0x000fe40003f44070 */
[----:B------:R-:W2:Y:S04]  /*17320*/  LDL R251, [R1+0x8c] ;  /* 0x00008c0001fb7983 */ /* 0x000ea80000100800 */
[----:B------:R1:W-:Y:S04]  /*17330*/  STL [R1+0x88], R217 ;  /* 0x000088d901007387 */ /* 0x0003e80000100800 */
[----:B-1----:R-:W3:Y:S01]  /*17340*/  LDL R217, [R1+0x5c80] ;  /* 0x005c800001d97983 */ /* 0x002ee20000100800 */
        /* <DEDUP_REMOVED lines=17> */
[C---:B------:R-:W-:Y:S02]  /*17460*/  ISETP.GT.U32.AND P0, PT, R251.reuse, R227, PT ;  /* 0x000000e3fb00720c */ /* 0x040fe40003f04070 */
[----:B------:R-:W-:Y:S02]  /*17470*/  ISETP.GT.U32.AND P5, PT, R251, R226, PT ;  /* 0x000000e2fb00720c */ /* 0x000fe40003fa4070 */
[----:B------:R-:W2:Y:S02]  /*17480*/  LDL R251, [R1+0x80] ;  /* 0x0000800001fb7983 */ /* 0x000ea40000100800 */
[----:B--2---:R-:W-:-:S05]  /*17490*/  @!P6 IMAD.MOV R251, RZ, RZ, -R251 ;  /* 0x000000fffffbe224 */ /* 0x004fca00078e0afb */
[----:B------:R1:W-:Y:S02]  /*174a0*/  @!P6 STL [R1+0x80], R251 ;  /* 0x000080fb0100e387 */ /* 0x0003e40000100800 */
[----:B-1----:R-:W-:-:S04]  /*174b0*/  IABS R251, c[0x0][0x17c] ;  /* 0x00005f0000fb7a13 */ /* 0x002fc80000000000 */
[----:B---3--:R-:W-:Y:S02]  /*174c0*/  ISETP.GT.U32.AND P6, PT, R251, R225, PT ;  /* 0x000000e1fb00720c */ /* 0x008fe40003fc4070 */
[----:B------:R-:W-:Y:S02]  /*174d0*/  @!P3 IADD3 R219, R219, -R251, RZ ;  /* 0x800000fbdbdbb210 */ /* 0x000fe40007ffe0ff */
[----:B------:R-:W2:Y:S02]  /*174e0*/  LDL R251, [R1+0x5c70] ;  /* 0x005c700001fb7983 */ /* 0x000ea40000100800 */
[----:B--2---:R-:W-:Y:S02]  /*174f0*/  ISETP.GE.AND P3, PT, R251, RZ, PT ;  /* 0x000000fffb00720c */ /* 0x004fe40003f66270 */
[----:B------:R-:W-:-:S04]  /*17500*/  IABS R251, c[0x0][0x17c] ;  /* 0x00005f0000fb7a13 */ /* 0x000fc80000000000 */
[----:B------:R-:W-:Y:S01]  /*17510*/  @!P1 IADD3 R228, R228, -R251, RZ ;  /* 0x800000fbe4e49210 */ /* 0x000fe20007ffe0ff */
[--C-:B------:R-:W-:Y:S01]  /*17520*/  @!P2 IMAD.IADD R230, R230, 0x1, -R251.reuse ;  /* 0x00000001e6e6a824 */ /* 0x100fe200078e0afb */
[----:B------:R-:W-:Y:S01]  /*17530*/  ISETP.GT.U32.AND P2, PT, R251, R224, PT ;  /* 0x000000e0fb00720c */ /* 0x000fe20003f44070 */
[--C-:B------:R-:W-:Y:S01]  /*17540*/  @!P4 IMAD.IADD R229, R229, 0x1, -R251.reuse ;  /* 0x00000001e5e5c824 */ /* 0x100fe200078e0afb */
[----:B-----5:R-:W-:Y:S01]  /*17550*/  ISETP.GT.U32.AND P4, PT, R251, R223, PT ;  /* 0x000000dffb00720c */ /* 0x020fe20003f84070 */
[--C-:B------:R-:W-:Y:S01]  /*17560*/  @!P0 IMAD.IADD R227, R227, 0x1, -R251.reuse ;  /* 0x00000001e3e38824 */ /* 0x100fe200078e0afb */
[C---:B----4-:R-:W-:Y:S01]  /*17570*/  ISETP.GT.U32.AND P1, PT, R251.reuse, R222, PT ;  /* 0x000000defb00720c */ /* 0x050fe20003f24070 */
[----:B------:R-:W-:Y:S01]  /*17580*/  @!P5 IMAD.IADD R226, R226, 0x1, -R251 ;  /* 0x00000001e2e2d824 */ /* 0x000fe200078e0afb */
[----:B------:R-:W-:Y:S02]  /*17590*/  ISETP.GT.U32.AND P0, PT, R251, R221, PT ;  /* 0x000000ddfb00720c */ /* 0x000fe40003f04070 */
[----:B------:R-:W2:Y:S02]  /*175a0*/  LDL R251, [R1+0x5c7c] ;  /* 0x005c7c0001fb7983 */ /* 0x000ea40000100800 */
[----:B--2---:R-:W-:-:S02]  /*175b0*/  ISETP.GE.AND P5, PT, R251, RZ, PT ;  /* 0x000000fffb00720c */ /* 0x004fc40003fa6270 */
[----:B------:R-:W-:-:S04]  /*175c0*/  IABS R251, c[0x0][0x17c] ;  /* 0x00005f0000fb7a13 */ /* 0x000fc80000000000 */
[----:B------:R-:W-:Y:S01]  /*175d0*/  @!P6 IADD3 R225, R225, -R251, RZ ;  /* 0x800000fbe1e1e210 */ /* 0x000fe20007ffe0ff */
[----:B------:R-:W-:Y:S01]  /*175e0*/  @!P2 IMAD.IADD R224, R224, 0x1, -R251 ;  /* 0x00000001e0e0a824 */ /* 0x000fe200078e0afb */
[----:B------:R-:W-:Y:S02]  /*175f0*/  ISETP.GT.U32.AND P6, PT, R251, R220, PT ;  /* 0x000000dcfb00720c */ /* 0x000fe40003fc4070 */
[----:B------:R-:W2:Y:S02]  /*17600*/  LDL R251, [R1+0x5c78] ;  /* 0x005c780001fb7983 */ /* 0x000ea40000100800 */
[----:B--2---:R-:W-:Y:S02]  /*17610*/  ISETP.GE.AND P2, PT, R251, RZ, PT ;  /* 0x000000fffb00720c */ /* 0x004fe40003f46270 */
[----:B------:R-:W-:-:S04]  /*17620*/  IABS R251, c[0x0][0x17c] ;  /* 0x00005f0000fb7a13 */ /* 0x000fc80000000000 */
[----:B------:R-:W-:Y:S01]  /*17630*/  @!P1 IADD3 R222, R222, -R251, RZ ;  /* 0x800000fbdede9210 */ /* 0x000fe20007ffe0ff */
[----:B------:R-:W-:Y:S02]  /*17640*/  @!P4 IMAD.IADD R223, R223, 0x1, -R251 ;  /* 0x00000001dfdfc824 */ /* 0x000fe400078e0afb */
[----:B------:R-:W2:Y:S01]  /*17650*/  LDL R251, [R1+0x5c94] ;  /* 0x005c940001fb7983 */ /* 0x000ea20000100800 */
[----:B------:R-:W-:Y:S01]  /*17660*/  @!P3 IMAD.MOV R219, RZ, RZ, -R219 ;  /* 0x000000ffffdbb224 */ /* 0x000fe200078e0adb */
[----:B------:R-:W-:Y:S02]  /*17670*/  ISETP.GE.AND P4, PT, R217, RZ, PT ;  /* 0x000000ffd900720c */ /* 0x000fe40003f86270 */
[----:B------:R-:W-:Y:S02]  /*17680*/  @!P5 IADD3 R230, -R230, RZ, RZ ;  /* 0x000000ffe6e6d210 */ /* 0x000fe40007ffe1ff */
[----:B--2---:R-:W-:Y:S02]  /*17690*/  ISETP.GE.AND P1, PT, R251, RZ, PT ;  /* 0x000000fffb00720c */ /* 0x004fe40003f26270 */
[----:B------:R-:W-:-:S05]  /*176a0*/  IABS R251, c[0x0][0x17c] ;  /* 0x00005f0000fb7a13 */ /* 0x000fca0000000000 */
[----:B------:R-:W-:Y:S02]  /*176b0*/  @!P0 IMAD.IADD R221, R221, 0x1, -R251 ;  /* 0x00000001dddd8824 */ /* 0x000fe400078e0afb */
[----:B------:R-:W2:Y:S04]  /*176c0*/  LDL R251, [R1+0x5c88] ;  /* 0x005c880001fb7983 */ /* 0x000ea80000100800 */
[----:B------:R1:W-:Y:S01]  /*176d0*/  STL [R1+0x7c], R219 ;  /* 0x00007cdb01007387 */ /* 0x0003e20000100800 */
[----:B------:R-:W-:-:S03]  /*176e0*/  IABS R216, R216 ;  /* 0x000000d800d87213 */ /* 0x000fc60000000000 */
[----:B------:R3:W-:Y:S01]  /*176f0*/  STL [R1+0x78], R230 ;  /* 0x000078e601007387 */ /* 0x0007e20000100800 */
[----:B-1----:R-:W-:-:S03]  /*17700*/  IMAD.MOV.U32 R219, RZ, RZ, R229 ;  /* 0x000000ffffdb7224 */ /* 0x002fc600078e00e5 */
[----:B------:R-:W4:Y:S01]  /*17710*/  LDL R229, [R1+0x5c90] ;  /* 0x005c900001e57983 */ /* 0x000f220000100800 */
[----:B------:R-:W-:Y:S02]  /*17720*/  @!P2 IMAD.MOV R219, RZ, RZ, -R219 ;  /* 0x000000ffffdba224 */ /* 0x000fe400078e0adb */
[----:B---3--:R-:W-:Y:S02]  /*17730*/  IMAD.MOV.U32 R230, RZ, RZ, R228 ;  /* 0x000000ffffe67224 */ /* 0x008fe400078e00e4 */
[----:B------:R-:W3:Y:S04]  /*17740*/  LDL R228, [R1+0x5ca0] ;  /* 0x005ca00001e47983 */ /* 0x000ee80000100800 */
[----:B------:R1:W-:Y:S01]  /*17750*/  STL [R1+0x74], R219 ;  /* 0x000074db01007387 */ /* 0x0003e20000100800 */
[----:B------:R-:W-:-:S02]  /*17760*/  @!P4 IMAD.MOV R230, RZ, RZ, -R230 ;  /* 0x000000ffffe6c224 */ /* 0x000fc400078e0ae6 */
[----:B------:R-:W-:Y:S01]  /*17770*/  IMAD.HI.U32 R217, R252, R216, RZ ;  /* 0x000000d8fcd97227 */ /* 0x000fe200078e00ff */
[----:B-1----:R-:W-:-:S03]  /*17780*/  MOV R219, R227 ;  /* 0x000000e300db7202 */ /* 0x002fc60000000f00 */
[----:B------:R-:W-:Y:S01]  /*17790*/  IMAD.MOV R217, RZ, RZ, -R217 ;  /* 0x000000ffffd97224 */ /* 0x000fe200078e0ad9 */
[----:B------:R-:W5:Y:S01]  /*177a0*/  LDL R227, [R1+0x5c9c] ;  /* 0x005c9c0001e37983 */ /* 0x000f620000100800 */
[----:B------:R-:W-:-:S03]  /*177b0*/  @!P1 IMAD.MOV R219, RZ, RZ, -R219 ;  /* 0x000000ffffdb9224 */ /* 0x000fc600078e0adb */
[----:B------:R1:W-:Y:S04]  /*177c0*/  STL [R1+0x70], R230 ;  /* 0x000070e601007387 */ /* 0x0003e80000100800 */
[----:B-1----:R-:W3:Y:S04]  /*177d0*/  LDL R230, [R1+0x5c98] ;  /* 0x005c980001e67983 */ /* 0x002ee80000100800 */
[----:B------:R-:W-:Y:S04]  /*177e0*/  STL [R1+0x68], R226 ;  /* 0x000068e201007387 */ /* 0x000fe80000100800 */
[----:B------:R1:W-:Y:S04]  /*177f0*/  STL [R1+0x6c], R219 ;  /* 0x00006cdb01007387 */ /* 0x0003e80000100800 */
[----:B-1----:R-:W3:Y:S01]  /*17800*/  LDL.LU R219, [R1+0x6370] ;  /* 0x0063700001db7983 */ /* 0x002ee20000300800 */
[----:B--2---:R-:W-:-:S02]  /*17810*/  ISETP.GE.AND P0, PT, R251, RZ, PT ;  /* 0x000000fffb00720c */ /* 0x004fc40003f06270 */
[----:B------:R-:W-:-:S04]  /*17820*/  IABS R251, c[0x0][0x17c] ;  /* 0x00005f0000fb7a13 */ /* 0x000fc80000000000 */
[----:B------:R-:W-:Y:S01]  /*17830*/  @!P6 IADD3 R220, R220, -R251, RZ ;  /* 0x800000fbdcdce210 */ /* 0x000fe20007ffe0ff */
[C---:B------:R-:W-:Y:S01]  /*17840*/  IMAD R226, R251.reuse, R217, R216 ;  /* 0x000000d9fbe27224 */ /* 0x040fe200078e02d8 */
[C---:B------:R-:W-:Y:S01]  /*17850*/  ISETP.GT.U32.AND P3, PT, R251.reuse, R225, PT ;  /* 0x000000e1fb00720c */ /* 0x040fe20003f64070 */
[----:B------:R-:W2:Y:S01]  /*17860*/  LDL.LU R216, [R1+0x636c] ;  /* 0x00636c0001d87983 */ /* 0x000ea20000300800 */
[C---:B------:R-:W-:Y:S02]  /*17870*/  ISETP.GT.U32.AND P5, PT, R251.reuse, R224, PT ;  /* 0x000000e0fb00720c */ /* 0x040fe40003fa4070 */
[C---:B------:R-:W-:Y:S01]  /*17880*/  ISETP.GT.U32.AND P2, PT, R251.reuse, R223, PT ;  /* 0x000000dffb00720c */ /* 0x040fe20003f44070 */
[----:B------:R-:W2:Y:S01]  /*17890*/  LDL.LU R217, [R1+0x6368] ;  /* 0x0063680001d97983 */ /* 0x000ea20000300800 */
[C---:B------:R-:W-:Y:S02]  /*178a0*/  ISETP.GT.U32.AND P4, PT, R251.reuse, R222, PT ;  /* 0x000000defb00720c */ /* 0x040fe40003f84070 */
[----:B------:R-:W-:-:S02]  /*178b0*/  ISETP.GT.U32.AND P1, PT, R251, R221, PT ;  /* 0x000000ddfb00720c */ /* 0x000fc40003f24070 */
[----:B------:R-:W-:Y:S02]  /*178c0*/  ISETP.GT.U32.AND P6, PT, R251, R220, PT ;  /* 0x000000dcfb00720c */ /* 0x000fe40003fc4070 */
[----:B------:R-:W2:Y:S02]  /*178d0*/  LDL R251, [R1+0x68] ;  /* 0x0000680001fb7983 */ /* 0x000ea40000100800 */
[----:B--2---:R-:W-:-:S05]  /*178e0*/  @!P0 IADD3 R251, -R251, RZ, RZ ;  /* 0x000000fffbfb8210 */ /* 0x004fca0007ffe1ff */
[----:B------:R1:W-:Y:S02]  /*178f0*/  @!P0 STL [R1+0x68], R251 ;  /* 0x000068fb01008387 */ /* 0x0003e40000100800 */
[----:B-1----:R-:W-:-:S04]  /*17900*/  IABS R251, c[0x0][0x17c] ;  /* 0x00005f0000fb7a13 */ /* 0x002fc80000000000 */
[----:B------:R-:W-:Y:S01]  /*17910*/  @!P2 IADD3 R223, R223, -R251, RZ ;  /* 0x800000fbdfdfa210 */ /* 0x000fe20007ffe0ff */
[--C-:B------:R-:W-:Y:S01]  /*17920*/  @!P3 IMAD.IADD R225, R225, 0x1, -R251.reuse ;  /* 0x00000001e1e1b824 */ /* 0x100fe200078e0afb */
[C---:B---3--:R-:W-:Y:S01]  /*17930*/  ISETP.GT.U32.AND P0, PT, R251.reuse, R219, PT ;  /* 0x000000dbfb00720c */ /* 0x048fe20003f04070 */
[--C-:B------:R-:W-:Y:S01]  /*17940*/  @!P5 IMAD.IADD R224, R224, 0x1, -R251.reuse ;  /* 0x00000001e0e0d824 */ /* 0x100fe200078e0afb */
[C---:B------:R-:W-:Y:S01]  /*17950*/  ISETP.GT.U32.AND P3, PT, R251.reuse, R218, PT ;  /* 0x000000dafb00720c */ /* 0x040fe20003f64070 */
[--C-:B------:R-:W-:Y:S01]  /*17960*/  @!P4 IMAD.IADD R222, R222, 0x1, -R251.reuse ;  /* 0x00000001dedec824 */ /* 0x100fe200078e0afb */
[----:B------:R-:W-:Y:S01]  /*17970*/  ISETP.GT.U32.AND P5, PT, R251, R217, PT ;  /* 0x000000d9fb00720c */ /* 0x000fe20003fa4070 */
[----:B------:R-:W-:Y:S01]  /*17980*/  @!P1 IMAD.IADD R221, R221, 0x1, -R251 ;  /* 0x00000001dddd9824 */ /* 0x000fe200078e0afb */
[C---:B------:R-:W-:Y:S02]  /*17990*/  ISETP.GT.U32.AND P2, PT, R251.reuse, R216, PT ;  /* 0x000000d8fb00720c */ /* 0x040fe40003f44070 */
[----:B------:R-:W-:-:S02]  /*179a0*/  ISETP.GT.U32.AND P4, PT, R251, R215, PT ;  /* 0x000000d7fb00720c */ /* 0x000fc40003f84070 */
[----:B------:R-:W-:Y:S02]  /*179b0*/  ISETP.GT.U32.AND P1, PT, R251, R214, PT ;  /* 0x000000d6fb00720c */ /* 0x000fe40003f24070 */
[----:B------:R-:W-:Y:S02]  /*179c0*/  @!P6 IADD3 R220, R220, -R251, RZ ;  /* 0x800000fbdcdce210 */ /* 0x000fe40007ffe0ff */
[----:B------:R-:W2:Y:S02]  /*179d0*/  LDL R251, [R1+0x5c84] ;  /* 0x005c840001fb7983 */ /* 0x000ea40000100800 */
[----:B--2---:R-:W-:Y:S02]  /*179e0*/  ISETP.GE.AND P6, PT, R251, RZ, PT ;  /* 0x000000fffb00720c */ /* 0x004fe40003fc6270 */
[----:B------:R-:W-:-:S05]  /*179f0*/  IABS R251, c[0x0][0x17c] ;  /* 0x00005f0000fb7a13 */ /* 0x000fca0000000000 */
[----:B------:R-:W-:Y:S02]  /*17a00*/  @!P0 IMAD.IADD R219, R219, 0x1, -R251 ;  /* 0x00000001dbdb8824 */ /* 0x000fe400078e0afb */
[----:B------:R-:W2:Y:S04]  /*17a10*/  LDL R251, [R1+0x5c8c] ;  /* 0x005c8c0001fb7983 */ /* 0x000ea80000100800 */
[----:B------:R-:W-:-:S05]  /*17a20*/  @!P6 IMAD.MOV R225, RZ, RZ, -R225 ;  /* 0x000000ffffe1e224 */ /* 0x000fca00078e0ae1 */
[----:B------:R1:W-:Y:S02]  /*17a30*/  STL [R1+0x64], R225 ;  /* 0x000064e101007387 */ /* 0x0003e40000100800 */
[----:B-1----:R-:W-:Y:S02]  /*17a40*/  IMAD.MOV.U32 R225, RZ, RZ, R223 ;  /* 0x000000ffffe17224 */ /* 0x002fe400078e00df */
[----:B------:R-:W3:Y:S01]  /*17a50*/  LDL R223, [R1+0x5ca8] ;  /* 0x005ca80001df7983 */ /* 0x000ee20000100800 */
[----:B--2---:R-:W-:Y:S02]  /*17a60*/  ISETP.GE.AND P0, PT, R251, RZ, PT ;  /* 0x000000fffb00720c */ /* 0x004fe40003f06270 */
[----:B------:R-:W-:-:S05]  /*17a70*/  IABS R251, c[0x0][0x17c] ;  /* 0x00005f0000fb7a13 */ /* 0x000fca0000000000 */
[----:B------:R-:W-:Y:S01]  /*17a80*/  @!P3 IMAD.IADD R218, R218, 0x1, -R251 ;  /* 0x00000001dadab824 */ /* 0x000fe200078e0afb */
[----:B-----5:R-:W-:-:S05]  /*17a90*/  ISETP.GE.AND P3, PT, R227, RZ, PT ;  /* 0x000000ffe300720c */ /* 0x020fca0003f66270 */
[----:B------:R-:W-:-:S05]  /*17aa0*/  @!P0 IADD3 R224, -R224, RZ, RZ ;  /* 0x000000ffe0e08210 */ /* 0x000fca0007ffe1ff */
[----:B------:R1:W-:Y:S03]  /*17ab0*/  STL [R1+0x60], R224 ;  /* 0x000060e001007387 */ /* 0x0003e60000100800 */
[----:B------:R-:W-:Y:S01]  /*17ac0*/  @!P3 IMAD.MOV R225, RZ, RZ, -R225 ;  /* 0x000000ffffe1b224 */ /* 0x000fe200078e0ae1 */
[----:B-1----:R-:W2:Y:S04]  /*17ad0*/  LDL R224, [R1+0x5cb0] ;  /* 0x005cb00001e07983 */ /* 0x002ea80000100800 */
[----:B------:R1:W-:Y:S01]  /*17ae0*/  STL [R1+0x5c], R225 ;  /* 0x00005ce101007387 */ /* 0x0003e20000100800 */
[--C-:B------:R-:W-:Y:S02]  /*17af0*/  @!P2 IMAD.IADD R216, R216, 0x1, -R251.reuse ;  /* 0x00000001d8d8a824 */ /* 0x100fe400078e0afb */
[----:B------:R-:W-:Y:S01]  /*17b00*/  @!P4 IMAD.IADD R215, R215, 0x1, -R251 ;  /* 0x00000001d7d7c824 */ /* 0x000fe200078e0afb */
[----:B------:R-:W5:Y:S04]  /*17b10*/  LDL R227, [R1+0x5ca4] ;  /* 0x005ca40001e37983 */ /* 0x000f680000100800 */
[----:B-1----:R-:W5:Y:S01]  /*17b20*/  LDL R225, [R1+0x5cac] ;  /* 0x005cac0001e17983 */ /* 0x002f620000100800 */
[----:B----4-:R-:W-:-:S02]  /*17b30*/  ISETP.GE.AND P2, PT, R229, RZ, PT ;  /* 0x000000ffe500720c */ /* 0x010fc40003f46270 */
[----:B------:R-:W-:Y:S01]  /*17b40*/  ISETP.GE.AND P4, PT, R230, RZ, PT ;  /* 0x000000ffe600720c */ /* 0x000fe20003f86270 */
[----:B------:R-:W4:Y:S04]  /*17b50*/  LDL R229, [R1+0x5cb4] ;  /* 0x005cb40001e57983 */ /* 0x000f280000100800 */
[----:B------:R-:W4:Y:S01]  /*17b60*/  LDL R230, [R1+0x5cbc] ;  /* 0x005cbc0001e67983 */ /* 0x000f220000100800 */
[-C--:B------:R-:W-:Y:S02]  /*17b70*/  @!P5 IADD3 R217, R217, -R251.reuse, RZ ;  /* 0x800000fbd9d9d210 */ /* 0x080fe40007ffe0ff */
[----:B------:R-:W-:Y:S02]  /*17b80*/  ISETP.GE.AND P5, PT, R228, RZ, PT ;  /* 0x000000ffe400720c */ /* 0x000fe40003fa6270 */
[----:B------:R-:W-:-:S02]  /*17b90*/  @!P1 IADD3 R214, R214, -R251, RZ ;  /* 0x800000fbd6d69210 */ /* 0x000fc40007ffe0ff */
[C---:B------:R-:W-:Y:S01]  /*17ba0*/  ISETP.GT.U32.AND P1, PT, R251.reuse, R219, PT ;  /* 0x000000dbfb00720c */ /* 0x040fe20003f24070 */
[----:B------:R-:W-:Y:S01]  /*17bb0*/  @!P4 IMAD.MOV R220, RZ, RZ, -R220 ;  /* 0x000000ffffdcc224 */ /* 0x000fe200078e0adc */
[----:B------:R-:W-:-:S07]  /*17bc0*/  ISETP.GT.U32.AND P4, PT, R251, R213, PT ;  /* 0x000000d5fb00720c */ /* 0x000fce0003f84070 */
[----:B------:R-:W-:Y:S01]  /*17bd0*/  @!P5 IMAD.MOV R222, RZ, RZ, -R222 ;  /* 0x000000ffffded224 */ /* 0x000fe200078e0ade */
[----:B------:R-:W-:-:S03]  /*17be0*/  ISETP.GT.U32.AND P5, PT, R251, R214, PT ;  /* 0x000000d6fb00720c */ /* 0x000fc60003fa4070 */
[--C-:B------:R-:W-:Y:S01]  /*17bf0*/  @!P1 IMAD.IADD R219, R219, 0x1, -R251.reuse ;  /* 0x00000001dbdb9824 */ /* 0x100fe200078e0afb */
[C---:B------:R-:W-:Y:S02]  /*17c00*/  ISETP.GT.U32.AND P1, PT, R251.reuse, R212, PT ;  /* 0x000000d4fb00720c */ /* 0x040fe40003f24070 */
[C---:B------:R-:W-:Y:S02]  /*17c10*/  ISETP.GT.U32.AND P0, PT, R251.reuse, R218, PT ;  /* 0x000000dafb00720c */ /* 0x040fe40003f04070 */
[C---:B------:R-:W-:Y:S02]  /*17c20*/  ISETP.GT.U32.AND P3, PT, R251.reuse, R217, PT ;  /* 0x000000d9fb00720c */ /* 0x040fe40003f64070 */
[----:B------:R-:W-:Y:S02]  /*17c30*/  ISETP.GT.U32.AND P6, PT, R251, R216, PT ;  /* 0x000000d8fb00720c */ /* 0x000fe40003fc4070 */
[----:B------:R-:W-:Y:S02]  /*17c40*/  @!P2 IADD3 R221, -R221, RZ, RZ ;  /* 0x000000ffdddda210 */ /* 0x000fe40007ffe1ff */
[----:B------:R-:W-:Y:S01]  /*17c50*/  IADD3 R228, R11, 0x1f4, RZ ;  /* 0x000001f40be47810 */ /* 0x000fe20007ffe0ff */
[----:B------:R-:W-:Y:S01]  /*17c60*/  STL [R1+0x58], R222 ;  /* 0x000058de01007387 */ /* 0x000fe20000100800 */
[--C-:B------:R-:W-:Y:S01]  /*17c70*/  @!P5 IMAD.IADD R214, R214, 0x1, -R251.reuse ;  /* 0x00000001d6d6d824 */ /* 0x100fe200078e0afb */
[----:B---3--:R-:W-:Y:S01]  /*17c80*/  ISETP.GE.AND P5, PT, R223, RZ, PT ;  /* 0x000000ffdf00720c */ /* 0x008fe20003fa6270 */
[----:B------:R-:W-:Y:S01]  /*17c90*/  @!P4 IMAD.IADD R213, R213, 0x1, -R251 ;  /* 0x00000001d5d5c824 */ /* 0x000fe200078e0afb */
[----:B------:R-:W-:Y:S01]  /*17ca0*/  STL [R1+0x54], R221 ;  /* 0x000054dd01007387 */ /* 0x000fe20000100800 */
[----:B------:R-:W-:-:S03]  /*17cb0*/  @!P1 IADD3 R212, R212, -R251, RZ ;  /* 0x800000fbd4d49210 */ /* 0x000fc60007ffe0ff */
[----:B------:R-:W-:Y:S01]  /*17cc0*/  STL [R1+0x5e6c], R228 ;  /* 0x005e6ce401007387 */ /* 0x000fe20000100800 */
[----:B------:R-:W-:-:S03]  /*17cd0*/  @!P0 IADD3 R218, R218, -R251, RZ ;  /* 0x800000fbdada8210 */ /* 0x000fc60007ffe0ff */
[----:B------:R-:W-:Y:S01]  /*17ce0*/  STL [R1+0x4c], R220 ;  /* 0x00004cdc01007387 */ /* 0x000fe20000100800 */
[----:B------:R-:W-:-:S03]  /*17cf0*/  ISETP.GT.U32.AND P0, PT, R251, R211, PT ;  /* 0x000000d3fb00720c */ /* 0x000fc60003f04070 */
[----:B------:R-:W3:Y:S01]  /*17d00*/  LDL R223, [R1+0x5cb8] ;  /* 0x005cb80001df7983 */ /* 0x000ee20000100800 */
[--C-:B------:R-:W-:Y:S01]  /*17d10*/  @!P3 IMAD.IADD R217, R217, 0x1, -R251.reuse ;  /* 0x00000001d9d9b824 */ /* 0x100fe200078e0afb */
[C---:B------:R-:W-:Y:S01]  /*17d20*/  ISETP.GT.U32.AND P3, PT, R251.reuse, R210, PT ;  /* 0x000000d2fb00720c */ /* 0x040fe20003f64070 */
[----:B------:R-:W-:Y:S01]  /*17d30*/  @!P6 IMAD.IADD R216, R216, 0x1, -R251 ;  /* 0x00000001d8d8e824 */ /* 0x000fe200078e0afb */
[----:B------:R-:W-:Y:S01]  /*17d40*/  ISETP.GT.U32.AND P6, PT, R251, R209, PT ;  /* 0x000000d1fb00720c */ /* 0x000fe20003fc4070 */
[----:B------:R-:W-:-:S05]  /*17d50*/  @!P5 IMAD.MOV R219, RZ, RZ, -R219 ;  /* 0x000000ffffdbd224 */ /* 0x000fca00078e0adb */
[----:B------:R-:W-:-:S05]  /*17d60*/  @!P0 IMAD.IADD R211, R211, 0x1, -R251 ;  /* 0x00000001d3d38824 */ /* 0x000fca00078e0afb */
[----:B------:R-:W-:Y:S02]  /*17d70*/  @!P3 IMAD.IADD R210, R210, 0x1, -R251 ;  /* 0x00000001d2d2b824 */ /* 0x000fe400078e0afb */
[----:B------:R-:W-:Y:S02]  /*17d80*/  @!P6 IADD3 R209, R209, -R251, RZ ;  /* 0x800000fbd1d1e210 */ /* 0x000fe40007ffe0ff */
[----:B--2---:R-:W-:Y:S02]  /*17d90*/  ISETP.GE.AND P4, PT, R224, RZ, PT ;  /* 0x000000ffe000720c */ /* 0x004fe40003f86270 */
[----:B------:R-:W2:Y:S01]  /*17da0*/  LDL R224, [R1+0x5cc4] ;  /* 0x005cc40001e07983 */ /* 0x000ea20000100800 */
[----:B-----5:R-:W-:-:S10]  /*17db0*/  ISETP.GE.AND P1, PT, R225, RZ, PT ;  /* 0x000000ffe100720c */ /* 0x020fd40003f26270 */
[----:B------:R-:W-:Y:S01]  /*17dc0*/  @!P4 IADD3 R218, -R218, RZ, RZ ;  /* 0x000000ffdadac210 */ /* 0x000fe20007ffe1ff */
[----:B------:R-:W-:Y:S01]  /*17dd0*/  STL [R1+0x48], R219 ;  /* 0x000048db01007387 */ /* 0x000fe20000100800 */
[----:B------:R-:W-:-:S03]  /*17de0*/  ISETP.GE.AND P0, PT, R227, RZ, PT ;  /* 0x000000ffe300720c */ /* 0x000fc60003f06270 */
[----:B------:R-:W-:Y:S01]  /*17df0*/  STL [R1+0x44], R218 ;  /* 0x000044da01007387 */ /* 0x000fe20000100800 */
[----:B----4-:R-:W-:Y:S02]  /*17e00*/  ISETP.GE.AND P3, PT, R229, RZ, PT ;  /* 0x000000ffe500720c */ /* 0x010fe40003f66270 */
[----:B------:R-:W-:Y:S01]  /*17e10*/  ISETP.GE.AND P6, PT, R230, RZ, PT ;  /* 0x000000ffe600720c */ /* 0x000fe20003fc6270 */
[----:B------:R-:W4:Y:S01]  /*17e20*/  LDL R225, [R1+0x5cc0] ;  /* 0x005cc00001e17983 */ /* 0x000f220000100800 */
[----:B------:R-:W-:-:S03]  /*17e30*/  @!P1 IMAD.MOV R217, RZ, RZ, -R217 ;  /* 0x000000ffffd99224 */ /* 0x000fc600078e0ad9 */
[----:B------:R-:W5:Y:S04]  /*17e40*/  LDL R227, [R1+0x5ccc] ;  /* 0x005ccc0001e37983 */ /* 0x000f680000100800 */
[----:B------:R-:W-:Y:S04]  /*17e50*/  STL [R1+0x40], R217 ;  /* 0x000040d901007387 */ /* 0x000fe80000100800 */
[----:B------:R-:W5:Y:S04]  /*17e60*/  LDL R229, [R1+0x5cc8] ;  /* 0x005cc80001e57983 */ /* 0x000f680000100800 */
[----:B------:R-:W5:Y:S01]  /*17e70*/  LDL R230, [R1+0x5cd0] ;  /* 0x005cd00001e67983 */ /* 0x000f620000100800 */
[----:B------:R-:W-:-:S13]  /*17e80*/  ISETP.GT.U32.AND P2, PT, R251, R215, PT ;  /* 0x000000d7fb00720c */ /* 0x000fda0003f44070 */
[----:B------:R-:W-:Y:S02]  /*17e90*/  @!P2 IADD3 R215, R215, -R251, RZ ;  /* 0x800000fbd7d7a210 */ /* 0x000fe40007ffe0ff */
[C---:B------:R-:W-:Y:S01]  /*17ea0*/  ISETP.GT.U32.AND P2, PT, R251.reuse, R208, PT ;  /* 0x000000d0fb00720c */ /* 0x040fe20003f44070 */
[----:B------:R-:W-:Y:S01]  /*17eb0*/  @!P0 IMAD.MOV R216, RZ, RZ, -R216 ;  /* 0x000000ffffd88224 */ /* 0x000fe200078e0ad8 */
[----:B------:R-:W-:Y:S02]  /*17ec0*/  ISETP.GT.U32.AND P4, PT, R251, R212, PT ;  /* 0x000000d4fb00720c */ /* 0x000fe40003f84070 */
[----:B------:R-:W-:-:S09]  /*17ed0*/  @!P3 IADD3 R215, -R215, RZ, RZ ;  /* 0x000000ffd7d7b210 */ /* 0x000fd20007ffe1ff */
[----:B------:R-:W-:Y:S01]  /*17ee0*/  @!P2 IMAD.IADD R208, R208, 0x1, -R251 ;  /* 0x00000001d0d0a824 */ /* 0x000fe200078e0afb */
[----:B------:R-:W-:-:S04]  /*17ef0*/  ISETP.GT.U32.AND P2, PT, R251, R213, PT ;  /* 0x000000d5fb00720c */ /* 0x000fc80003f44070 */
[C---:B------:R-:W-:Y:S02]  /*17f00*/  ISETP.GT.U32.AND P5, PT, R251.reuse, R208, PT ;  /* 0x000000d0fb00720c */ /* 0x040fe40003fa4070 */
[C---:B------:R-:W-:Y:S02]  /*17f10*/  ISETP.GT.U32.AND P1, PT, R251.reuse, R211, PT ;  /* 0x000000d3fb00720c */ /* 0x040fe40003f24070 */
[C---:B------:R-:W-:Y:S02]  /*17f20*/  ISETP.GT.U32.AND P0, PT, R251.reuse, R210, PT ;  /* 0x000000d2fb00720c */ /* 0x040fe40003f04070 */
[----:B------:R-:W-:-:S03]  /*17f30*/  ISETP.GT.U32.AND P3, PT, R251, R209, PT ;  /* 0x000000d1fb00720c */ /* 0x000fc60003f64070 */
[----:B------:R-:W-:Y:S01]  /*17f40*/  @!P2 IMAD.IADD R213, R213, 0x1, -R251 ;  /* 0x00000001d5d5a824 */ /* 0x000fe200078e0afb */
[----:B---3--:R-:W-:-:S03]  /*17f50*/  ISETP.GE.AND P2, PT, R223, RZ, PT ;  /* 0x000000ffdf00720c */ /* 0x008fc60003f46270 */
[--C-:B------:R-:W-:Y:S01]  /*17f60*/  @!P5 IMAD.IADD R208, R208, 0x1, -R251.reuse ;  /* 0x00000001d0d0d824 */ /* 0x100fe200078e0afb */
[----:B------:R-:W-:Y:S01]  /*17f70*/  @!P4 IADD3 R212, R212, -R251, RZ ;  /* 0x800000fbd4d4c210 */ /* 0x000fe20007ffe0ff */
[--C-:B------:R-:W-:Y:S01]  /*17f80*/  @!P1 IMAD.IADD R211, R211, 0x1, -R251.reuse ;  /* 0x00000001d3d39824 */ /* 0x100fe200078e0afb */
[C---:B------:R-:W-:Y:S01]  /*17f90*/  ISETP.GT.U32.AND P4, PT, R251.reuse, R206, PT ;  /* 0x000000cefb00720c */ /* 0x040fe20003f84070 */
[----:B------:R-:W-:Y:S01]  /*17fa0*/  @!P0 IMAD.IADD R210, R210, 0x1, -R251 ;  /* 0x00000001d2d28824 */ /* 0x000fe200078e0afb */
[----:B------:R-:W-:Y:S02]  /*17fb0*/  ISETP.GT.U32.AND P1, PT, R251, R205, PT ;  /* 0x000000cdfb00720c */ /* 0x000fe40003f24070 */
[----:B------:R-:W-:Y:S02]  /*17fc0*/  @!P3 IADD3 R209, R209, -R251, RZ ;  /* 0x800000fbd1d1b210 */ /* 0x000fe40007ffe0ff */
[C---:B------:R-:W-:Y:S02]  /*17fd0*/  ISETP.GT.U32.AND P0, PT, R251.reuse, R204, PT ;  /* 0x000000ccfb00720c */ /* 0x040fe40003f04070 */
[----:B------:R-:W-:Y:S01]  /*17fe0*/  ISETP.GT.U32.AND P3, PT, R251, R203, PT ;  /* 0x000000cbfb00720c */ /* 0x000fe20003f64070 */
[----:B------:R1:W-:Y:S01]  /*17ff0*/  STL [R1+0x34], R216 ;  /* 0x000034d801007387 */ /* 0x0003e20000100800 */
[----:B------:R-:W-:-:S02]  /*18000*/  @!P6 IMAD.MOV R214, RZ, RZ, -R214 ;  /* 0x000000ffffd6e224 */ /* 0x000fc400078e0ad6 */
[----:B-1----:R-:W-:Y:S01]  /*18010*/  IMAD.MOV.U32 R216, RZ, RZ, R213 ;  /* 0x000000ffffd87224 */ /* 0x002fe200078e00d5 */
[----:B------:R-:W-:Y:S03]  /*18020*/  STL [R1+0x2c], R215 ;  /* 0x00002cd701007387 */ /* 0x000fe60000100800 */
[----:B------:R-:W-:Y:S01]  /*18030*/  @!P2 IMAD.MOV R216, RZ, RZ, -R216 ;  /* 0x000000ffffd8a224 */ /* 0x000fe200078e0ad8 */
[----:B------:R-:W-:Y:S01]  /*18040*/  STL [R1+0x1c], R214 ;  /* 0x00001cd601007387 */ /* 0x000fe20000100800 */
[-C--:B------:R-:W-:Y:S01]  /*18050*/  @!P4 IADD3 R206, R206, -R251.reuse, RZ ;  /* 0x800000fbcecec210 */ /* 0x080fe20007ffe0ff */
[--C-:B------:R-:W-:Y:S02]  /*18060*/  @!P1 IMAD.IADD R205, R205, 0x1, -R251.reuse ;  /* 0x00000001cdcd9824 */ /* 0x100fe400078e0afb */
[----:B------:R-:W-:Y:S01]  /*18070*/  @!P3 IADD3 R203, R203, -R251, RZ ;  /* 0x800000fbcbcbb210 */ /* 0x000fe20007ffe0ff */
[----:B------:R-:W-:Y:S01]  /*18080*/  STL [R1+0xc], R216 ;  /* 0x00000cd801007387 */ /* 0x000fe20000100800 */
[----:B------:R-:W-:-:S03]  /*18090*/  @!P0 IMAD.IADD R204, R204, 0x1, -R251 ;  /* 0x00000001cccc8824 */ /* 0x000fc600078e0afb */
[----:B------:R-:W3:Y:S01]  /*180a0*/  LDL R223, [R1+0x5ce4] ;  /* 0x005ce40001df7983 */ /* 0x000ee20000100800 */
[----:B--2---:R-:W-:-:S03]  /*180b0*/  ISETP.GE.AND P5, PT, R224, RZ, PT ;  /* 0x000000ffe000720c */ /* 0x004fc60003fa6270 */
[----:B------:R-:W2:Y:S10]  /*180c0*/  LDL R224, [R1+0x5cd8] ;  /* 0x005cd80001e07983 */ /* 0x000eb40000100800 */
[----:B------:R-:W-:Y:S01]  /*180d0*/  @!P5 IMAD.MOV R212, RZ, RZ, -R212 ;  /* 0x000000ffffd4d224 */ /* 0x000fe200078e0ad4 */
[----:B----4-:R-:W-:-:S02]  /*180e0*/  ISETP.GE.AND P4, PT, R225, RZ, PT ;  /* 0x000000ffe100720c */ /* 0x010fc40003f86270 */
[----:B------:R-:W4:Y:S01]  /*180f0*/  LDL R225, [R1+0x5cd4] ;  /* 0x005cd40001e17983 */ /* 0x000f220000100800 */
[----:B-----5:R-:W-:-:S03]  /*18100*/  ISETP.GE.AND P1, PT, R227, RZ, PT ;  /* 0x000000ffe300720c */ /* 0x020fc60003f26270 */
[----:B------:R-:W-:Y:S04]  /*18110*/  STL [R1], R212 ;  /* 0x000000d401007387 */ /* 0x000fe80000100800 */
[----:B------:R-:W5:Y:S01]  /*18120*/  LDL R227, [R1+0x5cdc] ;  /* 0x005cdc0001e37983 */ /* 0x000f620000100800 */
[----:B------:R-:W-:-:S03]  /*18130*/  ISETP.GE.AND P0, PT, R229, RZ, PT ;  /* 0x000000ffe500720c */ /* 0x000fc60003f06270 */
[----:B------:R-:W3:Y:S01]  /*18140*/  LDL R229, [R1+0x5cec] ;  /* 0x005cec0001e57983 */ /* 0x000ee20000100800 */
[----:B------:R-:W-:-:S03]  /*18150*/  ISETP.GE.AND P3, PT, R230, RZ, PT ;  /* 0x000000ffe600720c */ /* 0x000fc60003f66270 */
[----:B------:R-:W3:Y:S01]  /*18160*/  LDL R230, [R1+0x5cf0] ;  /* 0x005cf00001e67983 */ /* 0x000ee20000100800 */
[----:B------:R-:W-:Y:S01]  /*18170*/  ISETP.GT.U32.AND P6, PT, R251, R207, PT ;  /* 0x000000cffb00720c */ /* 0x000fe20003fc4070 */
[----:B------:R-:W-:Y:S01]  /*18180*/  @!P1 IMAD.MOV R210, RZ, RZ, -R210 ;  /* 0x000000ffffd29224 */ /* 0x000fe200078e0ad2 */
[----:B------:R-:W-:Y:S02]  /*18190*/  @!P4 IADD3 R211, -R211, RZ, RZ ;  /* 0x000000ffd3d3c210 */ /* 0x000fe40007ffe1ff */
[C---:B------:R-:W-:Y:S02]  /*181a0*/  ISETP.GT.U32.AND P5, PT, R251.reuse, R206, PT ;  /* 0x000000cefb00720c */ /* 0x040fe40003fa4070 */
[C---:B------:R-:W-:Y:S02]  /*181b0*/  ISETP.GT.U32.AND P4, PT, R251.reuse, R205, PT ;  /* 0x000000cdfb00720c */ /* 0x040fe40003f84070 */
[----:B------:R-:W-:-:S05]  /*181c0*/  ISETP.GT.U32.AND P1, PT, R251, R204, PT ;  /* 0x000000ccfb00720c */ /* 0x000fca0003f24070 */
[----:B------:R-:W-:-:S05]  /*181d0*/  @!P6 IMAD.IADD R207, R207, 0x1, -R251 ;  /* 0x00000001cfcfe824 */ /* 0x000fca00078e0afb */
[----:B------:R-:W-:Y:S01]  /*181e0*/  ISETP.GT.U32.AND P2, PT, R251, R207, PT ;  /* 0x000000cffb00720c */ /* 0x000fe20003f44070 */
[--C-:B------:R-:W-:Y:S01]  /*181f0*/  @!P5 IMAD.IADD R206, R206, 0x1, -R251.reuse ;  /* 0x00000001ceced824 */ /* 0x100fe200078e0afb */
[----:B------:R-:W-:Y:S01]  /*18200*/  @!P3 IADD3 R208, -R208, RZ, RZ ;  /* 0x000000ffd0d0b210 */ /* 0x000fe20007ffe1ff */
[----:B------:R-:W-:Y:S01]  /*18210*/  @!P1 IMAD.IADD R204, R204, 0x1, -R251 ;  /* 0x00000001cccc9824 */ /* 0x000fe200078e0afb */
[----:B------:R-:W-:Y:S02]  /*18220*/  @!P4 IADD3 R205, R205, -R251, RZ ;  /* 0x800000fbcdcdc210 */ /* 0x000fe40007ffe0ff */
[C---:B------:R-:W-:Y:S02]  /*18230*/  ISETP.GT.U32.AND P3, PT, R251.reuse, R201, PT ;  /* 0x000000c9fb00720c */ /* 0x040fe40003f64070 */
[C---:B------:R-:W-:Y:S02]  /*18240*/  ISETP.GT.U32.AND P5, PT, R251.reuse, R199, PT ;  /* 0x000000c7fb00720c */ /* 0x040fe40003fa4070 */
[----:B------:R-:W-:-:S02]  /*18250*/  ISETP.GT.U32.AND P4, PT, R251, R198, PT ;  /* 0x000000c6fb00720c */ /* 0x000fc40003f84070 */
[----:B------:R-:W-:Y:S01]  /*18260*/  ISETP.GT.U32.AND P1, PT, R251, R197, PT ;  /* 0x000000c5fb00720c */ /* 0x000fe20003f24070 */
[----:B------:R-:W-:Y:S01]  /*18270*/  @!P2 IMAD.IADD R207, R207, 0x1, -R251 ;  /* 0x00000001cfcfa824 */ /* 0x000fe200078e0afb */
[----:B------:R-:W-:Y:S01]  /*18280*/  ISETP.GT.U32.AND P2, PT, R251, R200, PT ;  /* 0x000000c8fb00720c */ /* 0x000fe20003f44070 */
[----:B------:R-:W-:Y:S01]  /*18290*/  @!P0 IMAD.MOV R209, RZ, RZ, -R209 ;  /* 0x000000ffffd18224 */ /* 0x000fe200078e0ad1 */
[----:B------:R-:W-:Y:S03]  /*182a0*/  STL [R1+0x62f4], R211 ;  /* 0x0062f4d301007387 */ /* 0x000fe60000100800 */
[--C-:B------:R-:W-:Y:S01]  /*182b0*/  @!P3 IMAD.IADD R201, R201, 0x1, -R251.reuse ;  /* 0x00000001c9c9b824 */ /* 0x100fe200078e0afb */
[----:B------:R-:W-:Y:S01]  /*182c0*/  STL [R1+0x62f8], R210 ;  /* 0x0062f8d201007387 */ /* 0x000fe20000100800 */
[----:B------:R-:W-:Y:S02]  /*182d0*/  @!P5 IADD3 R199, R199, -R251, RZ ;  /* 0x800000fbc7c7d210 */ /* 0x000fe40007ffe0ff */
[--C-:B------:R-:W-:Y:S01]  /*182e0*/  @!P4 IMAD.IADD R198, R198, 0x1, -R251.reuse ;  /* 0x00000001c6c6c824 */ /* 0x100fe200078e0afb */
[----:B------:R-:W-:Y:S01]  /*182f0*/  STL [R1+0x62fc], R209 ;  /* 0x0062fcd101007387 */ /* 0x000fe20000100800 */
[----:B------:R-:W-:-:S02]  /*18300*/  @!P1 IMAD.IADD R197, R197, 0x1, -R251 ;  /* 0x00000001c5c59824 */ /* 0x000fc400078e0afb */
[----:B------:R-:W-:Y:S01]  /*18310*/  @!P2 IMAD.IADD R200, R200, 0x1, -R251 ;  /* 0x00000001c8c8a824 */ /* 0x000fe200078e0afb */
[----:B------:R1:W-:Y:S01]  /*18320*/  STL [R1+0x6300], R208 ;  /* 0x006300d001007387 */ /* 0x0003e20000100800 */
[----:B--2---:R-:W-:-:S03]  /*18330*/  ISETP.GE.AND P3, PT, R224, RZ, PT ;  /* 0x000000ffe000720c */ /* 0x004fc60003f66270 */
[----:B------:R-:W2:Y:S01]  /*18340*/  LDL R224, [R1+0x5ce8] ;  /* 0x005ce80001e07983 */ /* 0x000ea20000100800 */
[----:B----4-:R-:W-:-:S03]  /*18350*/  ISETP.GE.AND P2, PT, R225, RZ, PT ;  /* 0x000000ffe100720c */ /* 0x010fc60003f46270 */
[----:B------:R-:W4:Y:S01]  /*18360*/  LDL R225, [R1+0x5cf8] ;  /* 0x005cf80001e17983 */ /* 0x000f220000100800 */
[----:B-----5:R-:W-:-:S03]  /*18370*/  ISETP.GE.AND P5, PT, R227, RZ, PT ;  /* 0x000000ffe300720c */ /* 0x020fc60003fa6270 */
[----:B------:R-:W5:Y:S01]  /*18380*/  LDL R227, [R1+0x5d00] ;  /* 0x005d000001e37983 */ /* 0x000f620000100800 */
[----:B---3--:R-:W-:-:S03]  /*18390*/  ISETP.GE.AND P4, PT, R229, RZ, PT ;  /* 0x000000ffe500720c */ /* 0x008fc60003f86270 */
[----:B------:R-:W3:Y:S01]  /*183a0*/  LDL R229, [R1+0x5cfc] ;  /* 0x005cfc0001e57983 */ /* 0x000ee20000100800 */
[----:B------:R-:W-:-:S03]  /*183b0*/  ISETP.GE.AND P1, PT, R230, RZ, PT ;  /* 0x000000ffe600720c */ /* 0x000fc60003f26270 */
[----:B------:R-:W3:Y:S01]  /*183c0*/  LDL R230, [R1+0x5cf4] ;  /* 0x005cf40001e67983 */ /* 0x000ee20000100800 */
[C---:B------:R-:W-:Y:S02]  /*183d0*/  ISETP.GT.U32.AND P6, PT, R251.reuse, R202, PT ;  /* 0x000000cafb00720c */ /* 0x040fe40003fc4070 */
[----:B------:R-:W-:-:S11]  /*183e0*/  ISETP.GT.U32.AND P0, PT, R251, R203, PT ;  /* 0x000000cbfb00720c */ /* 0x000fd60003f04070 */
[----:B------:R-:W-:-:S04]  /*183f0*/  @!P6 IADD3 R202, R202, -R251, RZ ;  /* 0x800000fbcacae210 */ /* 0x000fc80007ffe0ff */
[----:B------:R-:W-:Y:S01]  /*18400*/  ISETP.GT.U32.AND P6, PT, R251, R202, PT ;  /* 0x000000cafb00720c */ /* 0x000fe20003fc4070 */
[----:B------:R-:W-:Y:S01]  /*18410*/  @!P0 IMAD.IADD R203, R203, 0x1, -R251 ;  /* 0x00000001cbcb8824 */ /* 0x000fe200078e0afb */
[----:B------:R-:W-:-:S11]  /*18420*/  ISETP.GT.U32.AND P0, PT, R251, R196, PT ;  /* 0x000000c4fb00720c */ /* 0x000fd60003f04070 */
[-C--:B------:R-:W-:Y:S02]  /*18430*/  @!P6 IADD3 R202, R202, -R251.reuse, RZ ;  /* 0x800000fbcacae210 */ /* 0x080fe40007ffe0ff */
[----:B------:R-:W-:Y:S02]  /*18440*/  ISETP.GE.AND P6, PT, R223, RZ, PT ;  /* 0x000000ffdf00720c */ /* 0x000fe40003fc6270 */
[----:B------:R-:W3:Y:S01]  /*18450*/  LDL R223, [R1+0x5ce0] ;  /* 0x005ce00001df7983 */ /* 0x000ee20000100800 */
[----:B------:R-:W-:Y:S01]  /*18460*/  @!P0 IADD3 R196, R196, -R251, RZ ;  /* 0x800000fbc4c48210 */ /* 0x000fe20007ffe0ff */
[----:B------:R-:W-:Y:S01]  /*18470*/  @!P3 IMAD.MOV R206, RZ, RZ, -R206 ;  /* 0x000000ffffceb224 */ /* 0x000fe200078e0ace */
[----:B------:R-:W-:Y:S02]  /*18480*/  @!P2 IADD3 R205, -R205, RZ, RZ ;  /* 0x000000ffcdcda210 */ /* 0x000fe40007ffe1ff */
[C---:B------:R-:W-:Y:S02]  /*18490*/  ISETP.GT.U32.AND P0, PT, R251.reuse, R201, PT ;  /* 0x000000c9fb00720c */ /* 0x040fe40003f04070 */
[----:B------:R-:W-:-:S02]  /*184a0*/  ISETP.GT.U32.AND P3, PT, R251, R200, PT ;  /* 0x000000c8fb00720c */ /* 0x000fc40003f64070 */
[C---:B------:R-:W-:Y:S02]  /*184b0*/  ISETP.GT.U32.AND P2, PT, R251.reuse, R199, PT ;  /* 0x000000c7fb00720c */ /* 0x040fe40003f44070 */
[----:B------:R-:W-:Y:S01]  /*184c0*/  @!P6 IMAD.MOV R207, RZ, RZ, -R207 ;  /* 0x000000ffffcfe224 */ /* 0x000fe200078e0acf */
[C---:B------:R-:W-:Y:S02]  /*184d0*/  ISETP.GT.U32.AND P6, PT, R251.reuse, R198, PT ;  /* 0x000000c6fb00720c */ /* 0x040fe40003fc4070 */
[----:B------:R-:W-:Y:S02]  /*184e0*/  @!P1 IADD3 R202, -R202, RZ, RZ ;  /* 0x000000ffcaca9210 */ /* 0x000fe40007ffe1ff */
[----:B------:R-:W-:Y:S02]  /*184f0*/  ISETP.GT.U32.AND P1, PT, R251, R195, PT ;  /* 0x000000c3fb00720c */ /* 0x000fe40003f24070 */
[--C-:B------:R-:W-:Y:S01]  /*18500*/  @!P0 IMAD.IADD R201, R201, 0x1, -R251.reuse ;  /* 0x00000001c9c98824 */ /* 0x100fe200078e0afb */
[C---:B------:R-:W-:Y:S01]  /*18510*/  ISETP.GT.U32.AND P0, PT, R251.reuse, R194, PT ;  /* 0x000000c2fb00720c */ /* 0x040fe20003f04070 */
[----:B------:R-:W-:Y:S01]  /*18520*/  @!P3 IMAD.IADD R200, R200, 0x1, -R251 ;  /* 0x00000001c8c8b824 */ /* 0x000fe200078e0afb */
[----:B------:R-:W-:-:S02]  /*18530*/  ISETP.GT.U32.AND P3, PT, R251, R193, PT ;  /* 0x000000c1fb00720c */ /* 0x000fc40003f64070 */
[----:B------:R-:W-:Y:S02]  /*18540*/  @!P2 IADD3 R199, R199, -R251, RZ ;  /* 0x800000fbc7c7a210 */ /* 0x000fe40007ffe0ff */
[----:B------:R-:W-:Y:S01]  /*18550*/  @!P6 IMAD.IADD R198, R198, 0x1, -R251 ;  /* 0x00000001c6c6e824 */ /* 0x000fe200078e0afb */
[C---:B------:R-:W-:Y:S02]  /*18560*/  ISETP.GT.U32.AND P2, PT, R251.reuse, R192, PT ;  /* 0x000000c0fb00720c */ /* 0x040fe40003f44070 */
[----:B------:R-:W-:Y:S01]  /*18570*/  ISETP.GT.U32.AND P6, PT, R251, R191, PT ;  /* 0x000000bffb00720c */ /* 0x000fe20003fc4070 */
[----:B------:R-:W-:Y:S01]  /*18580*/  @!P5 IMAD.MOV R204, RZ, RZ, -R204 ;  /* 0x000000ffffccd224 */ /* 0x000fe200078e0acc */
[----:B------:R-:W-:Y:S01]  /*18590*/  STL [R1+0x6304], R207 ;  /* 0x006304cf01007387 */ /* 0x000fe20000100800 */
[----:B------:R-:W-:Y:S01]  /*185a0*/  @!P4 IMAD.MOV R203, RZ, RZ, -R203 ;  /* 0x000000ffffcbc224 */ /* 0x000fe200078e0acb */
[----:B-1----:R-:W-:Y:S02]  /*185b0*/  IADD3 R208, R11, 0x1f5, RZ ;  /* 0x000001f50bd07810 */ /* 0x002fe40007ffe0ff */
[----:B------:R-:W-:Y:S01]  /*185c0*/  STL [R1+0x6308], R206 ;  /* 0x006308ce01007387 */ /* 0x000fe20000100800 */
[----:B------:R-:W-:-:S03]  /*185d0*/  @!P1 IMAD.IADD R195, R195, 0x1, -R251 ;  /* 0x00000001c3c39824 */ /* 0x000fc600078e0afb */
[----:B------:R-:W-:Y:S01]  /*185e0*/  STL [R1+0x630c], R205 ;  /* 0x00630ccd01007387 */ /* 0x000fe20000100800 */
[--C-:B------:R-:W-:Y:S01]  /*185f0*/  @!P0 IMAD.IADD R194, R194, 0x1, -R251.reuse ;  /* 0x00000001c2c28824 */ /* 0x100fe200078e0afb */
[----:B------:R-:W-:Y:S02]  /*18600*/  @!P3 IADD3 R193, R193, -R251, RZ ;  /* 0x800000fbc1c1b210 */ /* 0x000fe40007ffe0ff */
[----:B------:R-:W-:Y:S01]  /*18610*/  STL [R1+0x6310], R204 ;  /* 0x006310cc01007387 */ /* 0x000fe20000100800 */
[--C-:B------:R-:W-:Y:S02]  /*18620*/  @!P2 IMAD.IADD R192, R192, 0x1, -R251.reuse ;  /* 0x00000001c0c0a824 */ /* 0x100fe400078e0afb */
[----:B------:R-:W-:Y:S01]  /*18630*/  @!P6 IMAD.IADD R191, R191, 0x1, -R251 ;  /* 0x00000001bfbfe824 */ /* 0x000fe200078e0afb */
[----:B------:R-:W-:Y:S04]  /*18640*/  STL [R1+0x6314], R203 ;  /* 0x006314cb01007387 */ /* 0x000fe80000100800 */
[----:B------:R-:W-:Y:S04]  /*18650*/  STL [R1+0x6318], R202 ;  /* 0x006318ca01007387 */ /* 0x000fe80000100800 */
[----:B------:R-:W-:Y:S01]  /*18660*/  STL [R1+0x5e54], R208 ;  /* 0x005e54d001007387 */ /* 0x000fe20000100800 */
        /* <DEDUP_REMOVED lines=12> */
[----:B------:R-:W-:Y:S02]  /*18730*/  @!P5 IADD3 R196, R196, -R251, RZ ;  /* 0x800000fbc4c4d210 */ /* 0x000fe40007ffe0ff */
[----:B------:R-:W-:Y:S01]  /*18740*/  @!P4 IMAD.IADD R197, R197, 0x1, -R251 ;  /* 0x00000001c5c5c824 */ /* 0x000fe200078e0afb */
[----:B------:R-:W-:Y:S01]  /*18750*/  ISETP.GT.U32.AND P4, PT, R251, R190, PT ;  /* 0x000000befb00720c */ /* 0x000fe20003f84070 */
[----:B------:R-:W-:Y:S01]  /*18760*/  @!P1 IMAD.MOV R200, RZ, RZ, -R200 ;  /* 0x000000ffffc89224 */ /* 0x000fe200078e0ac8 */
[----:B------:R-:W-:Y:S01]  /*18770*/  @!P0 IADD3 R199, -R199, RZ, RZ ;  /* 0x000000ffc7c78210 */ /* 0x000fe20007ffe1ff */
[----:B------:R-:W-:Y:S01]  /*18780*/  @!P3 IMAD.MOV R198, RZ, RZ, -R198 ;  /* 0x000000ffffc6b224 */ /* 0x000fe200078e0ac6 */
[----:B------:R-:W-:Y:S02]  /*18790*/  ISETP.GE.AND P5, PT, R223, RZ, PT ;  /* 0x000000ffdf00720c */ /* 0x000fe40003fa6270 */
[----:B------:R-:W3:Y:S01]  /*187a0*/  LDL R223, [R1+0x5d04] ;  /* 0x005d040001df7983 */ /* 0x000ee20000100800 */
[----:B------:R-:W-:Y:S01]  /*187b0*/  @!P2 IMAD.MOV R197, RZ, RZ, -R197 ;  /* 0x000000ffffc5a224 */ /* 0x000fe200078e0ac5 */
[----:B------:R-:W-:-:S02]  /*187c0*/  ISETP.GT.U32.AND P1, PT, R251, R194, PT ;  /* 0x000000c2fb00720c */ /* 0x000fc40003f24070 */
[C---:B------:R-:W-:Y:S02]  /*187d0*/  ISETP.GT.U32.AND P0, PT, R251.reuse, R193, PT ;  /* 0x000000c1fb00720c */ /* 0x040fe40003f04070 */
[C---:B------:R-:W-:Y:S02]  /*187e0*/  ISETP.GT.U32.AND P3, PT, R251.reuse, R192, PT ;  /* 0x000000c0fb00720c */ /* 0x040fe40003f64070 */
[----:B------:R-:W-:Y:S02]  /*187f0*/  ISETP.GT.U32.AND P2, PT, R251, R191, PT ;  /* 0x000000bffb00720c */ /* 0x000fe40003f44070 */
[----:B------:R-:W-:Y:S01]  /*18800*/  @!P4 IADD3 R190, R190, -R251, RZ ;  /* 0x800000fbbebec210 */ /* 0x000fe20007ffe0ff */
[----:B------:R-:W-:-:S03]  /*18810*/  @!P5 IMAD.MOV R201, RZ, RZ, -R201 ;  /* 0x000000ffffc9d224 */ /* 0x000fc600078e0ac9 */
[C---:B------:R-:W-:Y:S01]  /*18820*/  ISETP.GT.U32.AND P5, PT, R251.reuse, R190, PT ;  /* 0x000000befb00720c */ /* 0x040fe20003fa4070 */
[--C-:B------:R-:W-:Y:S01]  /*18830*/  @!P1 IMAD.IADD R194, R194, 0x1, -R251.reuse ;  /* 0x00000001c2c29824 */ /* 0x100fe200078e0afb */
[----:B------:R-:W-:Y:S02]  /*18840*/  ISETP.GT.U32.AND P1, PT, R251, R188, PT ;  /* 0x000000bcfb00720c */ /* 0x000fe40003f24070 */
[----:B------:R-:W-:Y:S01]  /*18850*/  @!P0 IADD3 R193, R193, -R251, RZ ;  /* 0x800000fbc1c18210 */ /* 0x000fe20007ffe0ff */
[--C-:B------:R-:W-:Y:S01]  /*18860*/  @!P3 IMAD.IADD R192, R192, 0x1, -R251.reuse ;  /* 0x00000001c0c0b824 */ /* 0x100fe200078e0afb */
[----:B------:R-:W-:Y:S01]  /*18870*/  ISETP.GT.U32.AND P0, PT, R251, R187, PT ;  /* 0x000000bbfb00720c */ /* 0x000fe20003f04070 */
[----:B------:R-:W-:Y:S01]  /*18880*/  @!P2 IMAD.IADD R191, R191, 0x1, -R251 ;  /* 0x00000001bfbfa824 */ /* 0x000fe200078e0afb */
[C---:B------:R-:W-:Y:S02]  /*18890*/  ISETP.GT.U32.AND P3, PT, R251.reuse, R186, PT ;  /* 0x000000bafb00720c */ /* 0x040fe40003f64070 */
[----:B------:R-:W-:Y:S01]  /*188a0*/  ISETP.GT.U32.AND P2, PT, R251, R185, PT ;  /* 0x000000b9fb00720c */ /* 0x000fe20003f44070 */
[----:B------:R-:W-:Y:S01]  /*188b0*/  STL [R1+0x631c], R201 ;  /* 0x00631cc901007387 */ /* 0x000fe20000100800 */
[----:B------:R-:W-:-:S03]  /*188c0*/  @!P6 IADD3 R196, -R196, RZ, RZ ;  /* 0x000000ffc4c4e210 */ /* 0x000fc60007ffe1ff */
[----:B------:R-:W-:Y:S01]  /*188d0*/  STL [R1+0x6320], R200 ;  /* 0x006320c801007387 */ /* 0x000fe20000100800 */
[-C--:B------:R-:W-:Y:S01]  /*188e0*/  @!P5 IADD3 R190, R190, -R251.reuse, RZ ;  /* 0x800000fbbebed210 */ /* 0x080fe20007ffe0ff */
[--C-:B------:R-:W-:Y:S02]  /*188f0*/  @!P1 IMAD.IADD R188, R188, 0x1, -R251.reuse ;  /* 0x00000001bcbc9824 */ /* 0x100fe400078e0afb */
[----:B------:R-:W-:Y:S01]  /*18900*/  STL [R1+0x6324], R199 ;  /* 0x006324c701007387 */ /* 0x000fe20000100800 */
[----:B------:R-:W-:Y:S01]  /*18910*/  @!P0 IADD3 R187, R187, -R251, RZ ;  /* 0x800000fbbbbb8210 */ /* 0x000fe20007ffe0ff */
[--C-:B------:R-:W-:Y:S02]  /*18920*/  @!P3 IMAD.IADD R186, R186, 0x1, -R251.reuse ;  /* 0x00000001babab824 */ /* 0x100fe400078e0afb */
[----:B------:R-:W-:Y:S01]  /*18930*/  STL [R1+0x6328], R198 ;  /* 0x006328c601007387 */ /* 0x000fe20000100800 */
[----:B------:R-:W-:-:S03]  /*18940*/  @!P2 IMAD.IADD R185, R185, 0x1, -R251 ;  /* 0x00000001b9b9a824 */ /* 0x000fc600078e0afb */
        /* <DEDUP_REMOVED lines=14> */
[--C-:B------:R-:W-:Y:S02]  /*18a30*/  @!P4 IMAD.IADD R195, R195, 0x1, -R251.reuse ;  /* 0x00000001c3c3c824 */ /* 0x100fe400078e0afb */
[----:B------:R-:W-:Y:S01]  /*18a40*/  @!P6 IMAD.IADD R189, R189, 0x1, -R251 ;  /* 0x00000001bdbde824 */ /* 0x000fe200078e0afb */
[----:B------:R-:W-:Y:S01]  /*18a50*/  @!P5 IADD3 R194, -R194, RZ, RZ ;  /* 0x000000ffc2c2d210 */ /* 0x000fe20007ffe1ff */
[----:B------:R-:W-:Y:S01]  /*18a60*/  @!P1 IMAD.MOV R193, RZ, RZ, -R193 ;  /* 0x000000ffffc19224 */ /* 0x000fe200078e0ac1 */
[----:B------:R-:W-:Y:S01]  /*18a70*/  ISETP.GT.U32.AND P5, PT, R251, R188, PT ;  /* 0x000000bcfb00720c */ /* 0x000fe20003fa4070 */
[----:B------:R-:W-:Y:S01]  /*18a80*/  @!P0 IMAD.MOV R192, RZ, RZ, -R192 ;  /* 0x000000ffffc08224 */ /* 0x000fe200078e0ac0 */
[----:B------:R-:W-:Y:S02]  /*18a90*/  ISETP.GE.AND P4, PT, R223, RZ, PT ;  /* 0x000000ffdf00720c */ /* 0x000fe40003f86270 */
[----:B------:R-:W3:Y:S01]  /*18aa0*/  LDL R223, [R1+0x5d18] ;  /* 0x005d180001df7983 */ /* 0x000ee20000100800 */
[----:B------:R-:W-:-:S02]  /*18ab0*/  ISETP.GT.U32.AND P1, PT, R251, R187, PT ;  /* 0x000000bbfb00720c */ /* 0x000fc40003f24070 */
[----:B------:R-:W-:-:S08]  /*18ac0*/  ISETP.GT.U32.AND P0, PT, R251, R186, PT ;  /* 0x000000bafb00720c */ /* 0x000fd00003f04070 */
[----:B------:R-:W-:Y:S01]  /*18ad0*/  @!P4 IMAD.MOV R195, RZ, RZ, -R195 ;  /* 0x000000ffffc3c224 */ /* 0x000fe200078e0ac3 */
[----:B------:R-:W-:Y:S01]  /*18ae0*/  ISETP.GT.U32.AND P4, PT, R251, R189, PT ;  /* 0x000000bdfb00720c */ /* 0x000fe20003f84070 */
[----:B------:R-:W-:Y:S01]  /*18af0*/  @!P2 IMAD.MOV R190, RZ, RZ, -R190 ;  /* 0x000000ffffbea224 */ /* 0x000fe200078e0abe */
[----:B------:R-:W-:Y:S01]  /*18b00*/  @!P5 IADD3 R188, R188, -R251, RZ ;  /* 0x800000fbbcbcd210 */ /* 0x000fe20007ffe0ff */
[--C-:B------:R-:W-:Y:S01]  /*18b10*/  @!P1 IMAD.IADD R187, R187, 0x1, -R251.reuse ;  /* 0x00000001bbbb9824 */ /* 0x100fe200078e0afb */
[C---:B------:R-:W-:Y:S01]  /*18b20*/  ISETP.GT.U32.AND P2, PT, R251.reuse, R183, PT ;  /* 0x000000b7fb00720c */ /* 0x040fe20003f44070 */
[----:B------:R-:W-:Y:S01]  /*18b30*/  @!P0 IMAD.IADD R186, R186, 0x1, -R251 ;  /* 0x00000001baba8824 */ /* 0x000fe200078e0afb */
[C---:B------:R-:W-:Y:S02]  /*18b40*/  ISETP.GT.U32.AND P5, PT, R251.reuse, R181, PT ;  /* 0x000000b5fb00720c */ /* 0x040fe40003fa4070 */
[C---:B------:R-:W-:Y:S02]  /*18b50*/  ISETP.GT.U32.AND P1, PT, R251.reuse, R180, PT ;  /* 0x000000b4fb00720c */ /* 0x040fe40003f24070 */
[----:B------:R-:W-:-:S03]  /*18b60*/  ISETP.GT.U32.AND P0, PT, R251, R179, PT ;  /* 0x000000b3fb00720c */ /* 0x000fc60003f04070 */
[----:B------:R-:W-:Y:S01]  /*18b70*/  @!P4 IMAD.IADD R189, R189, 0x1, -R251 ;  /* 0x00000001bdbdc824 */ /* 0x000fe200078e0afb */
[----:B------:R-:W-:Y:S01]  /*18b80*/  ISETP.GT.U32.AND P4, PT, R251, R182, PT ;  /* 0x000000b6fb00720c */ /* 0x000fe20003f84070 */
[----:B------:R-:W-:Y:S01]  /*18b90*/  STL [R1+0x6334], R195 ;  /* 0x006334c301007387 */ /* 0x000fe20000100800 */
[----:B------:R-:W-:-:S03]  /*18ba0*/  @!P3 IADD3 R191, -R191, RZ, RZ ;  /* 0x000000ffbfbfb210 */ /* 0x000fc60007ffe1ff */
[----:B------:R1:W-:Y:S01]  /*18bb0*/  STL [R1+0x6338], R194 ;  /* 0x006338c201007387 */ /* 0x0003e20000100800 */
[----:B------:R-:W-:-:S03]  /*18bc0*/  @!P2 IMAD.IADD R183, R183, 0x1, -R251 ;  /* 0x00000001b7b7a824 */ /* 0x000fc600078e0afb */
[----:B------:R1:W-:Y:S01]  /*18bd0*/  STL [R1+0x633c], R193 ;  /* 0x00633cc101007387 */ /* 0x0003e20000100800 */
[--C-:B------:R-:W-:Y:S01]  /*18be0*/  @!P5 IMAD.IADD R181, R181, 0x1, -R251.reuse ;  /* 0x00000001b5b5d824 */ /* 0x100fe200078e0afb */
[-C--:B------:R-:W-:Y:S01]  /*18bf0*/  @!P0 IADD3 R179, R179, -R251.reuse, RZ ;  /* 0x800000fbb3b38210 */ /* 0x080fe20007ffe0ff */
[----:B------:R-:W-:Y:S01]  /*18c00*/  @!P1 IMAD.IADD R180, R180, 0x1, -R251 ;  /* 0x00000001b4b49824 */ /* 0x000fe200078e0afb */
[----:B------:R1:W-:Y:S01]  /*18c10*/  STL [R1+0x6340], R192 ;  /* 0x006340c001007387 */ /* 0x0003e20000100800 */
[----:B------:R-:W-:-:S03]  /*18c20*/  @!P4 IADD3 R182, R182, -R251, RZ ;  /* 0x800000fbb6b6c210 */ /* 0x000fc60007ffe0ff */
[----:B------:R1:W-:Y:S04]  /*18c30*/  STL [R1+0x6344], R191 ;  /* 0x006344bf01007387 */ /* 0x0003e80000100800 */
        /* <DEDUP_REMOVED lines=13> */
[----:B------:R-:W-:-:S05]  /*18d10*/  @!P6 IMAD.IADD R184, R184, 0x1, -R251 ;  /* 0x00000001b8b8e824 */ /* 0x000fca00078e0afb */
[----:B------:R-:W-:Y:S02]  /*18d20*/  ISETP.GT.U32.AND P6, PT, R251, R184, PT ;  /* 0x000000b8fb00720c */ /* 0x000fe40003fc4070 */
[----:B------:R-:W-:Y:S02]  /*18d30*/  @!P3 IADD3 R185, R185, -R251, RZ ;  /* 0x800000fbb9b9b210 */ /* 0x000fe40007ffe0ff */
[----:B------:R-:W-:-:S09]  /*18d40*/  ISETP.GT.U32.AND P3, PT, R251, R178, PT ;  /* 0x000000b2fb00720c */ /* 0x000fd20003f64070 */
[--C-:B------:R-:W-:Y:S01]  /*18d50*/  @!P6 IMAD.IADD R184, R184, 0x1, -R251.reuse ;  /* 0x00000001b8b8e824 */ /* 0x100fe200078e0afb */
[----:B------:R-:W-:Y:S02]  /*18d60*/  ISETP.GE.AND P6, PT, R223, RZ, PT ;  /* 0x000000ffdf00720c */ /* 0x000fe40003fc6270 */
[----:B------:R-:W3:Y:S01]  /*18d70*/  LDL R223, [R1+0x5d3c] ;  /* 0x005d3c0001df7983 */ /* 0x000ee20000100800 */
[----:B------:R-:W-:Y:S01]  /*18d80*/  @!P3 IMAD.IADD R178, R178, 0x1, -R251 ;  /* 0x00000001b2b2b824 */ /* 0x000fe200078e0afb */
[----:B------:R-:W-:Y:S01]  /*18d90*/  @!P2 IADD3 R188, -R188, RZ, RZ ;  /* 0x000000ffbcbca210 */ /* 0x000fe20007ffe1ff */
[----:B------:R-:W-:Y:S01]  /*18da0*/  @!P4 IMAD.MOV R187, RZ, RZ, -R187 ;  /* 0x000000ffffbbc224 */ /* 0x000fe200078e0abb */
[C---:B------:R-:W-:Y:S02]  /*18db0*/  ISETP.GT.U32.AND P3, PT, R251.reuse, R183, PT ;  /* 0x000000b7fb00720c */ /* 0x040fe40003f64070 */
[C---:B------:R-:W-:Y:S02]  /*18dc0*/  ISETP.GT.U32.AND P2, PT, R251.reuse, R182, PT ;  /* 0x000000b6fb00720c */ /* 0x040fe40003f44070 */
[----:B------:R-:W-:-:S03]  /*18dd0*/  ISETP.GT.U32.AND P4, PT, R251, R181, PT ;  /* 0x000000b5fb00720c */ /* 0x000fc60003f84070 */
[----:B------:R-:W-:Y:S01]  /*18de0*/  @!P6 IMAD.MOV R189, RZ, RZ, -R189 ;  /* 0x000000ffffbde224 */ /* 0x000fe200078e0abd */
[C---:B------:R-:W-:Y:S01]  /*18df0*/  ISETP.GT.U32.AND P6, PT, R251.reuse, R180, PT ;  /* 0x000000b4fb00720c */ /* 0x040fe20003fc4070 */
[----:B------:R-:W-:Y:S01]  /*18e00*/  @!P0 IMAD.MOV R184, RZ, RZ, -R184 ;  /* 0x000000ffffb88224 */ /* 0x000fe200078e0ab8 */
[----:B------:R-:W-:-:S03]  /*18e10*/  ISETP.GT.U32.AND P0, PT, R251, R177, PT ;  /* 0x000000b1fb00720c */ /* 0x000fc60003f04070 */
[--C-:B------:R-:W-:Y:S01]  /*18e20*/  @!P3 IMAD.IADD R183, R183, 0x1, -R251.reuse ;  /* 0x00000001b7b7b824 */ /* 0x100fe200078e0afb */
[----:B------:R-:W-:Y:S02]  /*18e30*/  ISETP.GT.U32.AND P3, PT, R251, R176, PT ;  /* 0x000000b0fb00720c */ /* 0x000fe40003f64070 */
[----:B------:R-:W-:Y:S01]  /*18e40*/  @!P2 IADD3 R182, R182, -R251, RZ ;  /* 0x800000fbb6b6a210 */ /* 0x000fe20007ffe0ff */
[--C-:B------:R-:W-:Y:S01]  /*18e50*/  @!P4 IMAD.IADD R181, R181, 0x1, -R251.reuse ;  /* 0x00000001b5b5c824 */ /* 0x100fe200078e0afb */
[C---:B------:R-:W-:Y:S02]  /*18e60*/  ISETP.GT.U32.AND P2, PT, R251.reuse, R175, PT ;  /* 0x000000affb00720c */ /* 0x040fe40003f44070 */
[C---:B------:R-:W-:Y:S01]  /*18e70*/  ISETP.GT.U32.AND P4, PT, R251.reuse, R174, PT ;  /* 0x000000aefb00720c */ /* 0x040fe20003f84070 */
[----:B------:R-:W-:Y:S01]  /*18e80*/  @!P6 IMAD.IADD R180, R180, 0x1, -R251 ;  /* 0x00000001b4b4e824 */ /* 0x000fe200078e0afb */
[----:B------:R-:W-:Y:S01]  /*18e90*/  ISETP.GT.U32.AND P6, PT, R251, R173, PT ;  /* 0x000000adfb00720c */ /* 0x000fe20003fc4070 */
[----:B------:R-:W-:Y:S01]  /*18ea0*/  @!P5 IMAD.MOV R186, RZ, RZ, -R186 ;  /* 0x000000ffffbad224 */ /* 0x000fe200078e0aba */
[----:B------:R-:W-:Y:S01]  /*18eb0*/  @!P1 IADD3 R185, -R185, RZ, RZ ;  /* 0x000000ffb9b99210 */ /* 0x000fe20007ffe1ff */
[----:B------:R2:W-:Y:S01]  /*18ec0*/  STL [R1+0x634c], R189 ;  /* 0x00634cbd01007387 */ /* 0x0005e20000100800 */
[----:B-1----:R-:W-:-:S03]  /*18ed0*/  IADD3 R194, R11, 0x1f6, RZ ;  /* 0x000001f60bc27810 */ /* 0x002fc60007ffe0ff */
[----:B------:R1:W-:Y:S01]  /*18ee0*/  STL [R1+0x6350], R188 ;  /* 0x006350bc01007387 */ /* 0x0003e20000100800 */
[----:B------:R-:W-:-:S03]  /*18ef0*/  @!P0 IMAD.IADD R177, R177, 0x1, -R251 ;  /* 0x00000001b1b18824 */ /* 0x000fc600078e0afb */
[----:B------:R1:W-:Y:S01]  /*18f00*/  STL [R1+0x6354], R187 ;  /* 0x006354bb01007387 */ /* 0x0003e20000100800 */
[-C--:B------:R-:W-:Y:S01]  /*18f10*/  @!P3 IADD3 R176, R176, -R251.reuse, RZ ;  /* 0x800000fbb0b0b210 */ /* 0x080fe20007ffe0ff */
[--C-:B------:R-:W-:Y:S02]  /*18f20*/  @!P2 IMAD.IADD R175, R175, 0x1, -R251.reuse ;  /* 0x00000001afafa824 */ /* 0x100fe400078e0afb */
[----:B------:R-:W-:Y:S01]  /*18f30*/  STL [R1+0x6358], R186 ;  /* 0x006358ba01007387 */ /* 0x000fe20000100800 */
[----:B------:R-:W-:Y:S01]  /*18f40*/  @!P4 IMAD.IADD R174, R174, 0x1, -R251 ;  /* 0x00000001aeaec824 */ /* 0x000fe200078e0afb */
[----:B------:R-:W-:Y:S02]  /*18f50*/  @!P6 IADD3 R173, R173, -R251, RZ ;  /* 0x800000fbadade210 */ /* 0x000fe40007ffe0ff */
[----:B------:R1:W-:Y:S04]  /*18f60*/  STL [R1+0x635c], R185 ;  /* 0x00635cb901007387 */ /* 0x0003e80000100800 */
[----:B------:R1:W-:Y:S04]  /*18f70*/  STL [R1+0x6360], R184 ;  /* 0x006360b801007387 */ /* 0x0003e80000100800 */
        /* <DEDUP_REMOVED lines=13> */
[----:B------:R-:W-:Y:S02]  /*19050*/  @!P5 IMAD.IADD R178, R178, 0x1, -R251 ;  /* 0x00000001b2b2d824 */ /* 0x000fe400078e0afb */
[----:B------:R-:W-:Y:S02]  /*19060*/  @!P1 IADD3 R179, R179, -R251, RZ ;  /* 0x800000fbb3b39210 */ /* 0x000fe40007ffe0ff */
[----:B------:R-:W-:Y:S01]  /*19070*/  ISETP.GT.U32.AND P1, PT, R251, R172, PT ;  /* 0x000000acfb00720c */ /* 0x000fe20003f24070 */
[----:B------:R-:W-:Y:S01]  /*19080*/  @!P3 IMAD.MOV R181, RZ, RZ, -R181 ;  /* 0x000000ffffb5b224 */ /* 0x000fe200078e0ab5 */
[----:B------:R-:W-:Y:S02]  /*19090*/  @!P0 IADD3 R182, -R182, RZ, RZ ;  /* 0x000000ffb6b68210 */ /* 0x000fe40007ffe1ff */
[----:B------:R-:W-:Y:S02]  /*190a0*/  ISETP.GE.AND P5, PT, R223, RZ, PT ;  /* 0x000000ffdf00720c */ /* 0x000fe40003fa6270 */
[----:B------:R-:W3:Y:S01]  /*190b0*/  LDL R223, [R1+0x5d4c] ;  /* 0x005d4c0001df7983 */ /* 0x000ee20000100800 */
[----:B------:R-:W-:Y:S01]  /*190c0*/  @!P2 IMAD.MOV R180, RZ, RZ, -R180 ;  /* 0x000000ffffb4a224 */ /* 0x000fe200078e0ab4 */
[----:B------:R-:W-:-:S02]  /*190d0*/  @!P4 IADD3 R179, -R179, RZ, RZ ;  /* 0x000000ffb3b3c210 */ /* 0x000fc40007ffe1ff */
[C---:B------:R-:W-:Y:S02]  /*190e0*/  ISETP.GT.U32.AND P0, PT, R251.reuse, R176, PT ;  /* 0x000000b0fb00720c */ /* 0x040fe40003f04070 */
[C---:B------:R-:W-:Y:S02]  /*190f0*/  ISETP.GT.U32.AND P3, PT, R251.reuse, R175, PT ;  /* 0x000000affb00720c */ /* 0x040fe40003f64070 */
[C---:B------:R-:W-:Y:S02]  /*19100*/  ISETP.GT.U32.AND P2, PT, R251.reuse, R174, PT ;  /* 0x000000aefb00720c */ /* 0x040fe40003f44070 */
[----:B------:R-:W-:Y:S01]  /*19110*/  ISETP.GT.U32.AND P4, PT, R251, R173, PT ;  /* 0x000000adfb00720c */ /* 0x000fe20003f84070 */
[----:B------:R-:W-:Y:S02]  /*19120*/  @!P1 IMAD.IADD R172, R172, 0x1, -R251 ;  /* 0x00000001acac9824 */ /* 0x000fe400078e0afb */
[----:B------:R-:W-:-:S03]  /*19130*/  @!P5 IMAD.MOV R183, RZ, RZ, -R183 ;  /* 0x000000ffffb7d224 */ /* 0x000fc600078e0ab7 */
[----:B------:R-:W-:Y:S02]  /*19140*/  ISETP.GT.U32.AND P5, PT, R251, R172, PT ;  /* 0x000000acfb00720c */ /* 0x000fe40003fa4070 */
[----:B------:R-:W-:Y:S01]  /*19150*/  @!P0 IADD3 R176, R176, -R251, RZ ;  /* 0x800000fbb0b08210 */ /* 0x000fe20007ffe0ff */
[--C-:B------:R-:W-:Y:S01]  /*19160*/  @!P3 IMAD.IADD R175, R175, 0x1, -R251.reuse ;  /* 0x00000001afafb824 */ /* 0x100fe200078e0afb */
[C---:B------:R-:W-:Y:S01]  /*19170*/  ISETP.GT.U32.AND P0, PT, R251.reuse, R170, PT ;  /* 0x000000aafb00720c */ /* 0x040fe20003f04070 */
[----:B------:R-:W-:Y:S01]  /*19180*/  @!P2 IMAD.IADD R174, R174, 0x1, -R251 ;  /* 0x00000001aeaea824 */ /* 0x000fe200078e0afb */
[----:B------:R-:W-:Y:S02]  /*19190*/  ISETP.GT.U32.AND P3, PT, R251, R169, PT ;  /* 0x000000a9fb00720c */ /* 0x000fe40003f64070 */
[----:B------:R-:W-:Y:S02]  /*191a0*/  @!P4 IADD3 R173, R173, -R251, RZ ;  /* 0x800000fbadadc210 */ /* 0x000fe40007ffe0ff */
[----:B------:R-:W-:-:S02]  /*191b0*/  ISETP.GT.U32.AND P2, PT, R251, R168, PT ;  /* 0x000000a8fb00720c */ /* 0x000fc40003f44070 */
[----:B------:R-:W-:Y:S01]  /*191c0*/  ISETP.GT.U32.AND P4, PT, R251, R167, PT ;  /* 0x000000a7fb00720c */ /* 0x000fe20003f84070 */
[----:B------:R-:W-:-:S04]  /*191d0*/  @!P5 IMAD.IADD R172, R172, 0x1, -R251 ;  /* 0x00000001acacd824 */ /* 0x000fc800078e0afb */
[----:B------:R-:W-:Y:S02]  /*191e0*/  @!P0 IADD3 R170, R170, -R251, RZ ;  /* 0x800000fbaaaa8210 */ /* 0x000fe40007ffe0ff */
[----:B------:R-:W-:-:S04]  /*191f0*/  @!P3 IMAD.IADD R169, R169, 0x1, -R251 ;  /* 0x00000001a9a9b824 */ /* 0x000fc800078e0afb */
[----:B------:R-:W-:Y:S02]  /*19200*/  @!P2 IMAD.IADD R168, R168, 0x1, -R251 ;  /* 0x00000001a8a8a824 */ /* 0x000fe400078e0afb */
[----:B------:R-:W-:Y:S02]  /*19210*/  @!P4 IADD3 R167, R167, -R251, RZ ;  /* 0x800000fba7a7c210 */ /* 0x000fe40007ffe0ff */
[----:B--2---:R-:W-:Y:S02]  /*19220*/  ISETP.GE.AND P5, PT, R224, RZ, PT ;  /* 0x000000ffe000720c */ /* 0x004fe40003fa6270 */
        /* <DEDUP_REMOVED lines=9> */
[C---:B------:R-:W-:Y:S01]  /*192c0*/  ISETP.GT.U32.AND P1, PT, R251.reuse, R177, PT ;  /* 0x000000b1fb00720c */ /* 0x040fe20003f24070 */
[----:B------:R-:W-:Y:S01]  /*192d0*/  @!P6 IMAD.MOV R178, RZ, RZ, -R178 ;  /* 0x000000ffffb2e224 */ /* 0x000fe200078e0ab2 */
        /* <DEDUP_REMOVED lines=11> */
[----:B------:R-:W-:Y:S02]  /*19390*/  @!P1 IADD3 R177, -R177, RZ, RZ ;  /* 0x000000ffb1b19210 */ /* 0x000fe40007ffe1ff */
[C---:B------:R-:W-:Y:S01]  /*193a0*/  ISETP.GT.U32.AND P1, PT, R251.reuse, R171, PT ;  /* 0x000000abfb00720c */ /* 0x040fe20003f24070 */
[----:B------:R-:W-:Y:S01]  /*193b0*/  @!P4 IMAD.MOV R172, RZ, RZ, -R172 ;  /* 0x000000ffffacc224 */ /* 0x000fe200078e0aac */
[----:B------:R-:W-:Y:S01]  /*193c0*/  ISETP.GT.U32.AND P4, PT, R251, R165, PT ;  /* 0x000000a5fb00720c */ /* 0x000fe20003f84070 */
[--C-:B------:R-:W-:Y:S01]  /*193d0*/  @!P5 IMAD.IADD R170, R170, 0x1, -R251.reuse ;  /* 0x00000001aaaad824 */ /* 0x100fe200078e0afb */
[----:B------:R-:W-:Y:S01]  /*193e0*/  @!P3 IADD3 R168, R168, -R251, RZ ;  /* 0x800000fba8a8b210 */ /* 0x000fe20007ffe0ff */
[----:B------:R-:W-:Y:S01]  /*193f0*/  @!P0 IMAD.IADD R169, R169, 0x1, -R251 ;  /* 0x00000001a9a98824 */ /* 0x000fe200078e0afb */
[C---:B------:R-:W-:Y:S02]  /*19400*/  ISETP.GT.U32.AND P5, PT, R251.reuse, R163, PT ;  /* 0x000000a3fb00720c */ /* 0x040fe40003fa4070 */
[----:B------:R-:W-:-:S02]  /*19410*/  ISETP.GT.U32.AND P0, PT, R251, R162, PT ;  /* 0x000000a2fb00720c */ /* 0x000fc40003f04070 */
[----:B------:R-:W-:-:S03]  /*19420*/  ISETP.GT.U32.AND P3, PT, R251, R161, PT ;  /* 0x000000a1fb00720c */ /* 0x000fc60003f64070 */
[-C--:B------:R-:W-:Y:S02]  /*19430*/  @!P1 IADD3 R171, R171, -R251.reuse, RZ ;  /* 0x800000fbabab9210 */ /* 0x080fe40007ffe0ff */
[----:B------:R-:W-:Y:S02]  /*19440*/  ISETP.GT.U32.AND P1, PT, R251, R164, PT ;  /* 0x000000a4fb00720c */ /* 0x000fe40003f24070 */
[-C--:B------:R-:W-:Y:S02]  /*19450*/  @!P4 IADD3 R165, R165, -R251.reuse, RZ ;  /* 0x800000fba5a5c210 */ /* 0x080fe40007ffe0ff */
[--C-:B------:R-:W-:Y:S02]  /*19460*/  @!P5 IMAD.IADD R163, R163, 0x1, -R251.reuse ;  /* 0x00000001a3a3d824 */ /* 0x100fe400078e0afb */
[----:B------:R-:W-:Y:S02]  /*19470*/  @!P0 IADD3 R162, R162, -R251, RZ ;  /* 0x800000fba2a28210 */ /* 0x000fe40007ffe0ff */
[----:B------:R-:W-:-:S05]  /*19480*/  @!P3 IMAD.IADD R161, R161, 0x1, -R251 ;  /* 0x00000001a1a1b824 */ /* 0x000fca00078e0afb */
[----:B------:R-:W-:Y:S01]  /*19490*/  @!P1 IMAD.IADD R164, R164, 0x1, -R251 ;  /* 0x00000001a4a49824 */ /* 0x000fe200078e0afb */
        /* <DEDUP_REMOVED lines=13> */
[----:B------:R-:W-:-:S05]  /*19570*/  @!P6 IMAD.IADD R166, R166, 0x1, -R251 ;  /* 0x00000001a6a6e824 */ /* 0x000fca00078e0afb */
[----:B------:R-:W-:Y:S01]  /*19580*/  ISETP.GT.U32.AND P6, PT, R251, R166, PT ;  /* 0x000000a6fb00720c */ /* 0x000fe20003fc4070 */
[----:B------:R-:W-:Y:S01]  /*19590*/  @!P2 IMAD.IADD R167, R167, 0x1, -R251 ;  /* 0x00000001a7a7a824 */ /* 0x000fe200078e0afb */
[----:B------:R-:W-:-:S11]  /*195a0*/  ISETP.GT.U32.AND P2, PT, R251, R160, PT ;  /* 0x000000a0fb00720c */ /* 0x000fd60003f44070 */
[--C-:B------:R-:W-:Y:S01]  /*195b0*/  @!P6 IMAD.IADD R166, R166, 0x1, -R251.reuse ;  /* 0x00000001a6a6e824 */ /* 0x100fe200078e0afb */
[----:B------:R-:W-:Y:S02]  /*195c0*/  ISETP.GE.AND P6, PT, R223, RZ, PT ;  /* 0x000000ffdf00720c */ /* 0x000fe40003fc6270 */
[----:B------:R-:W3:Y:S01]  /*195d0*/  LDL R223, [R1+0x5d7c] ;  /* 0x005d7c0001df7983 */ /* 0x000ee20000100800 */
[----:B------:R-:W-:Y:S01]  /*195e0*/  @!P2 IMAD.IADD R160, R160, 0x1, -R251 ;  /* 0x00000001a0a0a824 */ /* 0x000fe200078e0afb */
[C---:B------:R-:W-:Y:S01]  /*195f0*/  ISETP.GT.U32.AND P2, PT, R251.reuse, R165, PT ;  /* 0x000000a5fb00720c */ /* 0x040fe20003f44070 */
[----:B------:R-:W-:Y:S01]  /*19600*/  @!P4 IMAD.MOV R170, RZ, RZ, -R170 ;  /* 0x000000ffffaac224 */ /* 0x000fe200078e0aaa */
[C---:B------:R-:W-:Y:S01]  /*19610*/  ISETP.GT.U32.AND P4, PT, R251.reuse, R164, PT ;  /* 0x000000a4fb00720c */ /* 0x040fe20003f84070 */
[----:B------:R-:W-:Y:S01]  /*19620*/  @!P1 IMAD.MOV R169, RZ, RZ, -R169 ;  /* 0x000000ffffa99224 */ /* 0x000fe200078e0aa9 */
[----:B------:R-:W-:-:S05]  /*19630*/  ISETP.GT.U32.AND P1, PT, R251, R163, PT ;  /* 0x000000a3fb00720c */ /* 0x000fca0003f24070 */
[----:B------:R-:W-:Y:S02]  /*19640*/  @!P6 IADD3 R171, -R171, RZ, RZ ;  /* 0x000000ffababe210 */ /* 0x000fe40007ffe1ff */
[----:B------:R-:W-:Y:S01]  /*19650*/  ISETP.GT.U32.AND P6, PT, R251, R162, PT ;  /* 0x000000a2fb00720c */ /* 0x000fe20003fc4070 */
[----:B------:R-:W-:Y:S01]  /*19660*/  @!P3 IMAD.MOV R166, RZ, RZ, -R166 ;  /* 0x000000ffffa6b224 */ /* 0x000fe200078e0aa6 */
[----:B------:R-:W-:Y:S02]  /*19670*/  @!P2 IADD3 R165, R165, -R251, RZ ;  /* 0x800000fba5a5a210 */ /* 0x000fe40007ffe0ff */
[--C-:B------:R-:W-:Y:S01]  /*19680*/  @!P4 IMAD.IADD R164, R164, 0x1, -R251.reuse ;  /* 0x00000001a4a4c824 */ /* 0x100fe200078e0afb */
[----:B------:R-:W-:Y:S01]  /*19690*/  ISETP.GT.U32.AND P3, PT, R251, R159, PT ;  /* 0x0000009ffb00720c */ /* 0x000fe20003f64070 */
[----:B------:R-:W-:Y:S01]  /*196a0*/  @!P1 IMAD.IADD R163, R163, 0x1, -R251 ;  /* 0x00000001a3a39824 */ /* 0x000fe200078e0afb */
[C---:B------:R-:W-:Y:S02]  /*196b0*/  ISETP.GT.U32.AND P2, PT, R251.reuse, R158, PT ;  /* 0x0000009efb00720c */ /* 0x040fe40003f44070 */
[----:B------:R-:W-:-:S02]  /*196c0*/  ISETP.GT.U32.AND P4, PT, R251, R157, PT ;  /* 0x0000009dfb00720c */ /* 0x000fc40003f84070 */
[C---:B------:R-:W-:Y:S02]  /*196d0*/  ISETP.GT.U32.AND P1, PT, R251.reuse, R156, PT ;  /* 0x0000009cfb00720c */ /* 0x040fe40003f24070 */
[----:B------:R-:W-:Y:S02]  /*196e0*/  @!P6 IADD3 R162, R162, -R251, RZ ;  /* 0x800000fba2a2e210 */ /* 0x000fe40007ffe0ff */
[----:B------:R-:W-:Y:S02]  /*196f0*/  ISETP.GT.U32.AND P6, PT, R251, R155, PT ;  /* 0x0000009bfb00720c */ /* 0x000fe40003fc4070 */
[----:B------:R-:W-:Y:S02]  /*19700*/  IADD3 R193, R11, 0x1f7, RZ ;  /* 0x000001f70bc17810 */ /* 0x000fe40007ffe0ff */
[-C--:B------:R-:W-:Y:S01]  /*19710*/  @!P3 IADD3 R159, R159, -R251.reuse, RZ ;  /* 0x800000fb9f9fb210 */ /* 0x080fe20007ffe0ff */
[--C-:B------:R-:W-:Y:S02]  /*19720*/  @!P2 IMAD.IADD R158, R158, 0x1, -R251.reuse ;  /* 0x000000019e9ea824 */ /* 0x100fe400078e0afb */
[----:B------:R-:W-:Y:S01]  /*19730*/  @!P4 IMAD.IADD R157, R157, 0x1, -R251 ;  /* 0x000000019d9dc824 */ /* 0x000fe200078e0afb */
[----:B------:R-:W-:Y:S01]  /*19740*/  STL [R1+0x5e1c], R193 ;  /* 0x005e1cc101007387 */ /* 0x000fe20000100800 */
[----:B------:R-:W-:-:S04]  /*19750*/  @!P1 IADD3 R156, R156, -R251, RZ ;  /* 0x800000fb9c9c9210 */ /* 0x000fc80007ffe0ff */
        /* <DEDUP_REMOVED lines=11> */
[----:B------:R-:W-:Y:S02]  /*19810*/  @!P5 IADD3 R168, -R168, RZ, RZ ;  /* 0x000000ffa8a8d210 */ /* 0x000fe40007ffe1ff */
[C---:B------:R-:W-:Y:S01]  /*19820*/  ISETP.GT.U32.AND P5, PT, R251.reuse, R160, PT ;  /* 0x000000a0fb00720c */ /* 0x040fe20003fa4070 */
[----:B------:R-:W-:Y:S01]  /*19830*/  @!P0 IMAD.MOV R167, RZ, RZ, -R167 ;  /* 0x000000ffffa78224 */ /* 0x000fe200078e0aa7 */
[----:B------:R-:W-:-:S11]  /*19840*/  ISETP.GT.U32.AND P0, PT, R251, R161, PT ;  /* 0x000000a1fb00720c */ /* 0x000fd60003f04070 */
[--C-:B------:R-:W-:Y:S02]  /*19850*/  @!P5 IMAD.IADD R160, R160, 0x1, -R251.reuse ;  /* 0x00000001a0a0d824 */ /* 0x100fe400078e0afb */
[----:B------:R-:W-:Y:S01]  /*19860*/  @!P0 IMAD.IADD R161, R161, 0x1, -R251 ;  /* 0x00000001a1a18824 */ /* 0x000fe200078e0afb */
[----:B------:R-:W-:Y:S01]  /*19870*/  ISETP.GT.U32.AND P0, PT, R251, R154, PT ;  /* 0x0000009afb00720c */ /* 0x000fe20003f04070 */
[----:B------:R-:W-:Y:S01]  /*19880*/  @!P3 IMAD.MOV R164, RZ, RZ, -R164 ;  /* 0x000000ffffa4b224 */ /* 0x000fe200078e0aa4 */
[----:B------:R-:W-:Y:S02]  /*19890*/  ISETP.GE.AND P5, PT, R223, RZ, PT ;  /* 0x000000ffdf00720c */ /* 0x000fe40003fa6270 */
[----:B------:R-:W3:Y:S01]  /*198a0*/  LDL R223, [R1+0x5da8] ;  /* 0x005da80001df7983 */ /* 0x000ee20000100800 */
[----:B------:R-:W-:Y:S01]  /*198b0*/  @!P2 IMAD.MOV R163, RZ, RZ, -R163 ;  /* 0x000000ffffa3a224 */ /* 0x000fe200078e0aa3 */
[----:B------:R-:W-:Y:S01]  /*198c0*/  @!P4 IADD3 R162, -R162, RZ, RZ ;  /* 0x000000ffa2a2c210 */ /* 0x000fe20007ffe1ff */
[----:B------:R-:W-:Y:S01]  /*198d0*/  @!P1 IMAD.MOV R161, RZ, RZ, -R161 ;  /* 0x000000ffffa19224 */ /* 0x000fe200078e0aa1 */
[----:B------:R-:W-:-:S02]  /*198e0*/  ISETP.GT.U32.AND P3, PT, R251, R158, PT ;  /* 0x0000009efb00720c */ /* 0x000fc40003f64070 */
[C---:B------:R-:W-:Y:S02]  /*198f0*/  ISETP.GT.U32.AND P2, PT, R251.reuse, R157, PT ;  /* 0x0000009dfb00720c */ /* 0x040fe40003f44070 */
[C---:B------:R-:W-:Y:S02]  /*19900*/  ISETP.GT.U32.AND P4, PT, R251.reuse, R156, PT ;  /* 0x0000009cfb00720c */ /* 0x040fe40003f84070 */
[----:B------:R-:W-:Y:S01]  /*19910*/  ISETP.GT.U32.AND P1, PT, R251, R155, PT ;  /* 0x0000009bfb00720c */ /* 0x000fe20003f24070 */
[----:B------:R-:W-:Y:S01]  /*19920*/  @!P0 IMAD.IADD R154, R154, 0x1, -R251 ;  /* 0x000000019a9a8824 */ /* 0x000fe200078e0afb */
[----:B------:R-:W-:-:S04]  /*19930*/  @!P5 IADD3 R165, -R165, RZ, RZ ;  /* 0x000000ffa5a5d210 */ /* 0x000fc80007ffe1ff */
[C---:B------:R-:W-:Y:S01]  /*19940*/  ISETP.GT.U32.AND P5, PT, R251.reuse, R154, PT ;  /* 0x0000009afb00720c */ /* 0x040fe20003fa4070 */
[--C-:B------:R-:W-:Y:S01]  /*19950*/  @!P3 IMAD.IADD R158, R158, 0x1, -R251.reuse ;  /* 0x000000019e9eb824 */ /* 0x100fe200078e0afb */
[----:B------:R-:W-:Y:S01]  /*19960*/  ISETP.GT.U32.AND P3, PT, R251, R152, PT ;  /* 0x00000098fb00720c */ /* 0x000fe20003f64070 */
[--C-:B------:R-:W-:Y:S01]  /*19970*/  @!P2 IMAD.IADD R157, R157, 0x1, -R251.reuse ;  /* 0x000000019d9da824 */ /* 0x100fe200078e0afb */
[----:B------:R-:W-:Y:S02]  /*19980*/  ISETP.GT.U32.AND P2, PT, R251, R151, PT ;  /* 0x00000097fb00720c */ /* 0x000fe40003f44070 */
[----:B------:R-:W-:Y:S01]  /*19990*/  @!P4 IADD3 R156, R156, -R251, RZ ;  /* 0x800000fb9c9cc210 */ /* 0x000fe20007ffe0ff */
[----:B------:R-:W-:Y:S01]  /*199a0*/  @!P1 IMAD.IADD R155, R155, 0x1, -R251 ;  /* 0x000000019b9b9824 */ /* 0x000fe200078e0afb */
[C---:B------:R-:W-:Y:S02]  /*199b0*/  ISETP.GT.U32.AND P4, PT, R251.reuse, R150, PT ;  /* 0x00000096fb00720c */ /* 0x040fe40003f84070 */
[----:B------:R-:W-:-:S03]  /*199c0*/  ISETP.GT.U32.AND P1, PT, R251, R149, PT ;  /* 0x00000095fb00720c */ /* 0x000fc60003f24070 */
[--C-:B------:R-:W-:Y:S02]  /*199d0*/  @!P5 IMAD.IADD R154, R154, 0x1, -R251.reuse ;  /* 0x000000019a9ad824 */ /* 0x100fe400078e0afb */
[--C-:B------:R-:W-:Y:S02]  /*199e0*/  @!P3 IMAD.IADD R152, R152, 0x1, -R251.reuse ;  /* 0x000000019898b824 */ /* 0x100fe400078e0afb */
[----:B------:R-:W-:-:S04]  /*199f0*/  @!P2 IMAD.IADD R151, R151, 0x1, -R251 ;  /* 0x000000019797a824 */ /* 0x000fc800078e0afb */
[----:B------:R-:W-:Y:S02]  /*19a00*/  @!P4 IADD3 R150, R150, -R251, RZ ;  /* 0x800000fb9696c210 */ /* 0x000fe40007ffe0ff */
        /* <DEDUP_REMOVED lines=14> */
[-C--:B------:R-:W-:Y:S02]  /*19af0*/  @!P0 IADD3 R159, R159, -R251.reuse, RZ ;  /* 0x800000fb9f9f8210 */ /* 0x080fe40007ffe0ff */
[----:B------:R-:W-:Y:S01]  /*19b00*/  @!P6 IADD3 R153, R153, -R251, RZ ;  /* 0x800000fb9999e210 */ /* 0x000fe20007ffe0ff */
[----:B------:R-:W-:Y:S01]  /*19b10*/  @!P5 IMAD.MOV R158, RZ, RZ, -R158 ;  /* 0x000000ffff9ed224 */ /* 0x000fe200078e0a9e */
[----:B------:R-:W-:Y:S01]  /*19b20*/  @!P3 IADD3 R157, -R157, RZ, RZ ;  /* 0x000000ff9d9db210 */ /* 0x000fe20007ffe1ff */
[----:B------:R-:W-:Y:S01]  /*19b30*/  @!P2 IMAD.MOV R156, RZ, RZ, -R156 ;  /* 0x000000ffff9ca224 */ /* 0x000fe200078e0a9c */
[----:B------:R-:W-:Y:S02]  /*19b40*/  ISETP.GE.AND P0, PT, R223, RZ, PT ;  /* 0x000000ffdf00720c */ /* 0x000fe40003f06270 */
[----:B------:R-:W3:Y:S01]  /*19b50*/  LDL R223, [R1+0x5db8] ;  /* 0x005db80001df7983 */ /* 0x000ee20000100800 */
[C---:B------:R-:W-:Y:S02]  /*19b60*/  ISETP.GT.U32.AND P5, PT, R251.reuse, R152, PT ;  /* 0x00000098fb00720c */ /* 0x040fe40003fa4070 */
[----:B------:R-:W-:-:S02]  /*19b70*/  ISETP.GT.U32.AND P3, PT, R251, R151, PT ;  /* 0x00000097fb00720c */ /* 0x000fc40003f64070 */
[----:B------:R-:W-:-:S06]  /*19b80*/  ISETP.GT.U32.AND P2, PT, R251, R150, PT ;  /* 0x00000096fb00720c */ /* 0x000fcc0003f44070 */
[----:B------:R-:W-:Y:S01]  /*19b90*/  @!P0 IMAD.MOV R159, RZ, RZ, -R159 ;  /* 0x000000ffff9f8224 */ /* 0x000fe200078e0a9f */
[----:B------:R-:W-:Y:S02]  /*19ba0*/  ISETP.GT.U32.AND P0, PT, R251, R153, PT ;  /* 0x00000099fb00720c */ /* 0x000fe40003f04070 */
[----:B------:R-:W-:Y:S01]  /*19bb0*/  @!P1 IADD3 R154, -R154, RZ, RZ ;  /* 0x000000ff9a9a9210 */ /* 0x000fe20007ffe1ff */
[--C-:B------:R-:W-:Y:S01]  /*19bc0*/  @!P5 IMAD.IADD R152, R152, 0x1, -R251.reuse ;  /* 0x000000019898d824 */ /* 0x100fe200078e0afb */
[----:B------:R-:W-:Y:S02]  /*19bd0*/  @!P3 IADD3 R151, R151, -R251, RZ ;  /* 0x800000fb9797b210 */ /* 0x000fe40007ffe0ff */
[----:B------:R-:W-:Y:S01]  /*19be0*/  @!P2 IMAD.IADD R150, R150, 0x1, -R251 ;  /* 0x000000019696a824 */ /* 0x000fe200078e0afb */
[C---:B------:R-:W-:Y:S02]  /*19bf0*/  ISETP.GT.U32.AND P1, PT, R251.reuse, R147, PT ;  /* 0x00000093fb00720c */ /* 0x040fe40003f24070 */
[----:B------:R-:W-:-:S02]  /*19c00*/  ISETP.GT.U32.AND P5, PT, R251, R145, PT ;  /* 0x00000091fb00720c */ /* 0x000fc40003fa4070 */
[----:B------:R-:W-:Y:S02]  /*19c10*/  ISETP.GT.U32.AND P3, PT, R251, R144, PT ;  /* 0x00000090fb00720c */ /* 0x000fe40003f64070 */
[----:B------:R-:W-:Y:S01]  /*19c20*/  @!P0 IMAD.IADD R153, R153, 0x1, -R251 ;  /* 0x0000000199998824 */ /* 0x000fe200078e0afb */
[C---:B------:R-:W-:Y:S02]  /*19c30*/  ISETP.GT.U32.AND P0, PT, R251.reuse, R146, PT ;  /* 0x00000092fb00720c */ /* 0x040fe40003f04070 */
[----:B------:R-:W-:-:S04]  /*19c40*/  ISETP.GT.U32.AND P2, PT, R251, R143, PT ;  /* 0x0000008ffb00720c */ /* 0x000fc80003f44070 */
[--C-:B------:R-:W-:Y:S02]  /*19c50*/  @!P1 IMAD.IADD R147, R147, 0x1, -R251.reuse ;  /* 0x0000000193939824 */ /* 0x100fe400078e0afb */
[----:B------:R-:W-:Y:S02]  /*19c60*/  @!P5 IADD3 R145, R145, -R251, RZ ;  /* 0x800000fb9191d210 */ /* 0x000fe40007ffe0ff */
[----:B------:R-:W-:-:S03]  /*19c70*/  @!P3 IMAD.IADD R144, R144, 0x1, -R251 ;  /* 0x000000019090b824 */ /* 0x000fc600078e0afb */
[--C-:B------:R-:W-:Y:S02]  /*19c80*/  @!P0 IMAD.IADD R146, R146, 0x1, -R251.reuse ;  /* 0x0000000192928824 */ /* 0x100fe400078e0afb */
        /* <DEDUP_REMOVED lines=36> */
[--C-:B------:R-:W-:Y:S01]  /*19ed0*/  @!P6 IMAD.IADD R144, R144, 0x1, -R251.reuse ;  /* 0x000000019090e824 */ /* 0x100fe200078e0afb */
[C---:B------:R-:W-:Y:S02]  /*19ee0*/  ISETP.GT.U32.AND P0, PT, R251.reuse, R138, PT ;  /* 0x0000008afb00720c */ /* 0x040fe40003f04070 */
[----:B------:R-:W-:Y:S02]  /*19ef0*/  ISETP.GT.U32.AND P6, PT, R251, R137, PT ;  /* 0x00000089fb00720c */ /* 0x000fe40003fc4070 */
[----:B------:R-:W-:Y:S01]  /*19f00*/  IADD3 R192, R11, 0x1f8, RZ ;  /* 0x000001f80bc07810 */ /* 0x000fe20007ffe0ff */
[--C-:B------:R-:W-:Y:S02]  /*19f10*/  @!P2 IMAD.IADD R141, R141, 0x1, -R251.reuse ;  /* 0x000000018d8da824 */ /* 0x100fe400078e0afb */
[--C-:B------:R-:W-:Y:S01]  /*19f20*/  @!P4 IMAD.IADD R140, R140, 0x1, -R251.reuse ;  /* 0x000000018c8cc824 */ /* 0x100fe200078e0afb */
[----:B------:R-:W-:Y:S01]  /*19f30*/  @!P1 IADD3 R139, R139, -R251, RZ ;  /* 0x800000fb8b8b9210 */ /* 0x000fe20007ffe0ff */
[----:B------:R-:W-:Y:S04]  /*19f40*/  STL [R1+0x5e08], R192 ;  /* 0x005e08c001007387 */ /* 0x000fe80000100800 */
[----:B------:R-:W-:-:S02]  /*19f50*/  @!P0 IMAD.IADD R138, R138, 0x1, -R251 ;  /* 0x000000018a8a8824 */ /* 0x000fc400078e0afb */
        /* <DEDUP_REMOVED lines=11> */
[----:B------:R-:W-:Y:S01]  /*1a010*/  @!P5 IMAD.MOV R150, RZ, RZ, -R150 ;  /* 0x000000ffff96d224 */ /* 0x000fe200078e0a96 */
[C---:B------:R-:W-:Y:S01]  /*1a020*/  ISETP.GT.U32.AND P5, PT, R251.reuse, R142, PT ;  /* 0x0000008efb00720c */ /* 0x040fe20003fa4070 */
[----:B------:R-:W-:Y:S01]  /*1a030*/  @!P3 IMAD.MOV R149, RZ, RZ, -R149 ;  /* 0x000000ffff95b224 */ /* 0x000fe200078e0a95 */
[----:B------:R-:W-:-:S11]  /*1a040*/  ISETP.GT.U32.AND P3, PT, R251, R143, PT ;  /* 0x0000008ffb00720c */ /* 0x000fd60003f64070 */
[----:B------:R-:W-:Y:S02]  /*1a050*/  @!P5 IADD3 R142, R142, -R251, RZ ;  /* 0x800000fb8e8ed210 */ /* 0x000fe40007ffe0ff */
[----:B------:R-:W-:Y:S01]  /*1a060*/  @!P3 IMAD.IADD R143, R143, 0x1, -R251 ;  /* 0x000000018f8fb824 */ /* 0x000fe200078e0afb */
[----:B------:R-:W-:Y:S01]  /*1a070*/  ISETP.GT.U32.AND P3, PT, R251, R136, PT ;  /* 0x00000088fb00720c */ /* 0x000fe20003f64070 */
[----:B------:R-:W-:Y:S01]  /*1a080*/  @!P2 IMAD.MOV R146, RZ, RZ, -R146 ;  /* 0x000000ffff92a224 */ /* 0x000fe200078e0a92 */
[----:B------:R-:W-:Y:S02]  /*1a090*/  @!P4 IADD3 R145, -R145, RZ, RZ ;  /* 0x000000ff9191c210 */ /* 0x000fe40007ffe1ff */
[----:B------:R-:W-:Y:S02]  /*1a0a0*/  ISETP.GE.AND P5, PT, R223, RZ, PT ;  /* 0x000000ffdf00720c */ /* 0x000fe40003fa6270 */
[----:B------:R-:W3:Y:S01]  /*1a0b0*/  LDL R223, [R1+0x5de8] ;  /* 0x005de80001df7983 */ /* 0x000ee20000100800 */
[----:B------:R-:W-:Y:S01]  /*1a0c0*/  @!P1 IMAD.MOV R144, RZ, RZ, -R144 ;  /* 0x000000ffff909224 */ /* 0x000fe200078e0a90 */
[C---:B------:R-:W-:Y:S01]  /*1a0d0*/  ISETP.GT.U32.AND P2, PT, R251.reuse, R140, PT ;  /* 0x0000008cfb00720c */ /* 0x040fe20003f44070 */
[----:B------:R-:W-:Y:S01]  /*1a0e0*/  @!P0 IMAD.MOV R143, RZ, RZ, -R143 ;  /* 0x000000ffff8f8224 */ /* 0x000fe200078e0a8f */
[----:B------:R-:W-:-:S02]  /*1a0f0*/  ISETP.GT.U32.AND P4, PT, R251, R139, PT ;  /* 0x0000008bfb00720c */ /* 0x000fc40003f84070 */
        /* <DEDUP_REMOVED lines=12> */
[----:B------:R-:W-:-:S03]  /*1a1c0*/  ISETP.GT.U32.AND P0, PT, R251, R131, PT ;  /* 0x00000083fb00720c */ /* 0x000fc60003f04070 */
[----:B------:R-:W-:Y:S02]  /*1a1d0*/  @!P5 IADD3 R136, R136, -R251, RZ ;  /* 0x800000fb8888d210 */ /* 0x000fe40007ffe0ff */
[----:B------:R-:W-:-:S04]  /*1a1e0*/  @!P2 IMAD.IADD R134, R134, 0x1, -R251 ;  /* 0x000000018686a824 */ /* 0x000fc800078e0afb */
[----:B------:R-:W-:Y:S02]  /*1a1f0*/  @!P4 IADD3 R133, R133, -R251, RZ ;  /* 0x800000fb8585c210 */ /* 0x000fe40007ffe0ff */
        /* <DEDUP_REMOVED lines=13> */
[----:B------:R-:W-:Y:S02]  /*1a2d0*/  @!P6 IADD3 R142, -R142, RZ, RZ ;  /* 0x000000ff8e8ee210 */ /* 0x000fe40007ffe1ff */
[----:B------:R-:W-:-:S09]  /*1a2e0*/  ISETP.GT.U32.AND P6, PT, R251, R135, PT ;  /* 0x00000087fb00720c */ /* 0x000fd20003fc4070 */
[----:B------:R-:W-:-:S04]  /*1a2f0*/  @!P3 IMAD.IADD R141, R141, 0x1, -R251 ;  /* 0x000000018d8db824 */ /* 0x000fc800078e0afb */
[----:B------:R-:W-:Y:S01]  /*1a300*/  @!P6 IMAD.IADD R135, R135, 0x1, -R251 ;  /* 0x000000018787e824 */ /* 0x000fe200078e0afb */
[----:B------:R-:W-:Y:S01]  /*1a310*/  @!P5 IADD3 R140, -R140, RZ, RZ ;  /* 0x000000ff8c8cd210 */ /* 0x000fe20007ffe1ff */
[----:B------:R-:W-:Y:S01]  /*1a320*/  @!P2 IMAD.MOV R139, RZ, RZ, -R139 ;  /* 0x000000ffff8ba224 */ /* 0x000fe200078e0a8b */
[----:B------:R-:W-:Y:S02]  /*1a330*/  ISETP.GE.AND P3, PT, R223, RZ, PT ;  /* 0x000000ffdf00720c */ /* 0x000fe40003f66270 */
[----:B------:R-:W3:Y:S01]  /*1a340*/  LDL R223, [R1+0x5e14] ;  /* 0x005e140001df7983 */ /* 0x000ee20000100800 */
[----:B------:R-:W-:Y:S01]  /*1a350*/  @!P4 IMAD.MOV R138, RZ, RZ, -R138 ;  /* 0x000000ffff8ac224 */ /* 0x000fe200078e0a8a */
[C---:B------:R-:W-:Y:S02]  /*1a360*/  ISETP.GT.U32.AND P5, PT, R251.reuse, R134, PT ;  /* 0x00000086fb00720c */ /* 0x040fe40003fa4070 */
[C---:B------:R-:W-:Y:S02]  /*1a370*/  ISETP.GT.U32.AND P2, PT, R251.reuse, R133, PT ;  /* 0x00000085fb00720c */ /* 0x040fe40003f44070 */
[----:B------:R-:W-:-:S05]  /*1a380*/  ISETP.GT.U32.AND P4, PT, R251, R132, PT ;  /* 0x00000084fb00720c */ /* 0x000fca0003f84070 */
[----:B------:R-:W-:Y:S01]  /*1a390*/  @!P3 IMAD.MOV R141, RZ, RZ, -R141 ;  /* 0x000000ffff8db224 */ /* 0x000fe200078e0a8d */
[C---:B------:R-:W-:Y:S01]  /*1a3a0*/  ISETP.GT.U32.AND P3, PT, R251.reuse, R135, PT ;  /* 0x00000087fb00720c */ /* 0x040fe20003f64070 */
[----:B------:R-:W-:Y:S01]  /*1a3b0*/  @!P0 IMAD.MOV R136, RZ, RZ, -R136 ;  /* 0x000000ffff888224 */ /* 0x000fe200078e0a88 */
[----:B------:R-:W-:Y:S02]  /*1a3c0*/  ISETP.GT.U32.AND P0, PT, R251, R129, PT ;  /* 0x00000081fb00720c */ /* 0x000fe40003f04070 */
[----:B------:R-:W-:Y:S01]  /*1a3d0*/  @!P5 IADD3 R134, R134, -R251, RZ ;  /* 0x800000fb8686d210 */ /* 0x000fe20007ffe0ff */
[--C-:B------:R-:W-:Y:S01]  /*1a3e0*/  @!P2 IMAD.IADD R133, R133, 0x1, -R251.reuse ;  /* 0x000000018585a824 */ /* 0x100fe200078e0afb */
[C---:B------:R-:W-:Y:S01]  /*1a3f0*/  ISETP.GT.U32.AND P5, PT, R251.reuse, R127, PT ;  /* 0x0000007ffb00720c */ /* 0x040fe20003fa4070 */
[----:B------:R-:W-:Y:S01]  /*1a400*/  @!P4 IMAD.IADD R132, R132, 0x1, -R251 ;  /* 0x000000018484c824 */ /* 0x000fe200078e0afb */
[C---:B------:R-:W-:Y:S02]  /*1a410*/  ISETP.GT.U32.AND P2, PT, R251.reuse, R126, PT ;  /* 0x0000007efb00720c */ /* 0x040fe40003f44070 */
[----:B------:R-:W-:-:S03]  /*1a420*/  ISETP.GT.U32.AND P4, PT, R251, R125, PT ;  /* 0x0000007dfb00720c */ /* 0x000fc60003f84070 */
[--C-:B------:R-:W-:Y:S01]  /*1a430*/  @!P3 IMAD.IADD R135, R135, 0x1, -R251.reuse ;  /* 0x000000018787b824 */ /* 0x100fe200078e0afb */
[----:B------:R-:W-:Y:S01]  /*1a440*/  ISETP.GT.U32.AND P3, PT, R251, R128, PT ;  /* 0x00000080fb00720c */ /* 0x000fe20003f64070 */
[----:B------:R-:W-:-:S04]  /*1a450*/  @!P0 IMAD.IADD R129, R129, 0x1, -R251 ;  /* 0x0000000181818824 */ /* 0x000fc800078e0afb */
[--C-:B------:R-:W-:Y:S02]  /*1a460*/  @!P5 IMAD.IADD R127, R127, 0x1, -R251.reuse ;  /* 0x000000017f7fd824 */ /* 0x100fe400078e0afb */
[----:B------:R-:W-:Y:S02]  /*1a470*/  @!P2 IMAD.IADD R126, R126, 0x1, -R251 ;  /* 0x000000017e7ea824 */ /* 0x000fe400078e0afb */
[----:B------:R-:W-:-:S04]  /*1a480*/  @!P4 IADD3 R125, R125, -R251, RZ ;  /* 0x800000fb7d7dc210 */ /* 0x000fc80007ffe0ff */
        /* <DEDUP_REMOVED lines=11> */
[----:B------:R-:W-:Y:S02]  /*1a540*/  ISETP.GT.U32.AND P6, PT, R251, R130, PT ;  /* 0x00000082fb00720c */ /* 0x000fe40003fc4070 */
[----:B------:R-:W-:Y:S02]  /*1a550*/  @!P1 IADD3 R137, -R137, RZ, RZ ;  /* 0x000000ff89899210 */ /* 0x000fe40007ffe1ff */
[----:B------:R-:W-:-:S09]  /*1a560*/  ISETP.GT.U32.AND P1, PT, R251, R131, PT ;  /* 0x00000083fb00720c */ /* 0x000fd20003f24070 */
        /* <DEDUP_REMOVED lines=23> */
[--C-:B------:R-:W-:Y:S01]  /*1a6e0*/  @!P6 IMAD.IADD R126, R126, 0x1, -R251.reuse ;  /* 0x000000017e7ee824 */ /* 0x100fe200078e0afb */
[----:B------:R-:W-:Y:S02]  /*1a6f0*/  ISETP.GT.U32.AND P6, PT, R251, R119, PT ;  /* 0x00000077fb00720c */ /* 0x000fe40003fc4070 */
[----:B------:R-:W-:Y:S01]  /*1a700*/  IADD3 R191, R11, 0x1f9, RZ ;  /* 0x000001f90bbf7810 */ /* 0x000fe20007ffe0ff */
[----:B------:R-:W-:-:S02]  /*1a710*/  @!P4 IMAD.IADD R123, R123, 0x1, -R251 ;  /* 0x000000017b7bc824 */ /* 0x000fc400078e0afb */
[-C--:B------:R-:W-:Y:S02]  /*1a720*/  @!P1 IADD3 R122, R122, -R251.reuse, RZ ;  /* 0x800000fb7a7a9210 */ /* 0x080fe40007ffe0ff */
[----:B------:R-:W-:Y:S02]  /*1a730*/  STL [R1+0x5df0], R191 ;  /* 0x005df0bf01007387 */ /* 0x000fe40000100800 */
[--C-:B------:R-:W-:Y:S02]  /*1a740*/  @!P0 IMAD.IADD R121, R121, 0x1, -R251.reuse ;  /* 0x0000000179798824 */ /* 0x100fe400078e0afb */
[----:B------:R-:W-:Y:S02]  /*1a750*/  @!P3 IMAD.IADD R120, R120, 0x1, -R251 ;  /* 0x000000017878b824 */ /* 0x000fe400078e0afb */
[----:B------:R-:W-:Y:S02]  /*1a760*/  @!P6 IADD3 R119, R119, -R251, RZ ;  /* 0x800000fb7777e210 */ /* 0x000fe40007ffe0ff */
[----:B--2---:R-:W-:-:S02]  /*1a770*/  ISETP.GE.AND P4, PT, R224, RZ, PT ;  /* 0x000000ffe000720c */ /* 0x004fc40003f86270 */
        /* <DEDUP_REMOVED lines=10> */
[----:B------:R-:W-:Y:S02]  /*1a820*/  ISETP.GT.U32.AND P5, PT, R251, R124, PT ;  /* 0x0000007cfb00720c */ /* 0x000fe40003fa4070 */
[----:B------:R-:W-:Y:S02]  /*1a830*/  @!P2 IADD3 R131, -R131, RZ, RZ ;  /* 0x000000ff8383a210 */ /* 0x000fe40007ffe1ff */
[----:B------:R-:W-:-:S09]  /*1a840*/  ISETP.GT.U32.AND P2, PT, R251, R125, PT ;  /* 0x0000007dfb00720c */ /* 0x000fd20003f44070 */
[----:B------:R-:W-:-:S04]  /*1a850*/  @!P5 IMAD.IADD R124, R124, 0x1, -R251 ;  /* 0x000000017c7cd824 */ /* 0x000fc800078e0afb */
[----:B------:R-:W-:Y:S02]  /*1a860*/  @!P2 IADD3 R125, R125, -R251, RZ ;  /* 0x800000fb7d7da210 */ /* 0x000fe40007ffe0ff */
[----:B------:R-:W-:Y:S02]  /*1a870*/  ISETP.GT.U32.AND P2, PT, R251, R118, PT ;  /* 0x00000076fb00720c */ /* 0x000fe40003f44070 */
[----:B------:R-:W-:Y:S02]  /*1a880*/  ISETP.GE.AND P5, PT, R223, RZ, PT ;  /* 0x000000ffdf00720c */ /* 0x000fe40003fa6270 */
[----:B------:R-:W3:Y:S01]  /*1a890*/  LDL R223, [R1+0x5e58] ;  /* 0x005e580001df7983 */ /* 0x000ee20000100800 */
[----:B------:R-:W-:Y:S01]  /*1a8a0*/  @!P4 IADD3 R128, -R128, RZ, RZ ;  /* 0x000000ff8080c210 */ /* 0x000fe20007ffe1ff */
[----:B------:R-:W-:Y:S01]  /*1a8b0*/  @!P1 IMAD.MOV R127, RZ, RZ, -R127 ;  /* 0x000000ffff7f9224 */ /* 0x000fe200078e0a7f */
[----:B------:R-:W-:Y:S01]  /*1a8c0*/  @!P3 IADD3 R125, -R125, RZ, RZ ;  /* 0x000000ff7d7db210 */ /* 0x000fe20007ffe1ff */
[----:B------:R-:W-:Y:S01]  /*1a8d0*/  @!P0 IMAD.MOV R126, RZ, RZ, -R126 ;  /* 0x000000ffff7e8224 */ /* 0x000fe200078e0a7e */
[----:B------:R-:W-:-:S02]  /*1a8e0*/  ISETP.GT.U32.AND P4, PT, R251, R122, PT ;  /* 0x0000007afb00720c */ /* 0x000fc40003f84070 */
        /* <DEDUP_REMOVED lines=353> */
[----:B-1----:R-:W-:Y:S01]  /*1bf00*/  IADD3 R188, R11, 0x1fc, RZ ;  /* 0x000001fc0bbc7810 */ /* 0x002fe20007ffe0ff */
        /* <DEDUP_REMOVED lines=260> */
[--C-:B------:R-:W-:Y:S01]  /*1cf50*/  @!P3 IMAD.IADD R30, R30, 0x1, -R251.reuse ;  /* 0x000000011e1eb824 */ /* 0x100fe200078e0afb */
[----:B------:R-:W3:Y:S01]  /*1cf60*/  LDL R211, [R1+0x6034] ;  /* 0x0060340001d37983 */ /* 0x000ee20000100800 */
[----:B------:R-:W-:Y:S01]  /*1cf70*/  @!P6 IMAD.IADD R29, R29, 0x1, -R251 ;  /* 0x000000011d1de824 */ /* 0x000fe200078e0afb */
        /* <DEDUP_REMOVED lines=22> */
[----:B------:R-:W-:-:S02]  /*1d0e0*/  ISETP.GT.U32.AND P1, PT, R251, R31, PT ;  /* 0x0000001ffb00720c */ /* 0x000fc40003f24070 */
[C---:B------:R-:W-:Y:S02]  /*1d0f0*/  ISETP.GT.U32.AND P0, PT, R251.reuse, R30, PT ;  /* 0x0000001efb00720c */ /* 0x040fe40003f04070 */
[----:B------:R-:W-:-:S05]  /*1d100*/  ISETP.GT.U32.AND P4, PT, R251, R29, PT ;  /* 0x0000001dfb00720c */ /* 0x000fca0003f84070 */
[----:B------:R-:W-:Y:S01]  /*1d110*/  @!P5 IMAD.MOV R39, RZ, RZ, -R39 ;  /* 0x000000ffff27d224 */ /* 0x000fe200078e0a27 */
[----:B------:R-:W-:Y:S02]  /*1d120*/  ISETP.GT.U32.AND P5, PT, R251, R32, PT ;  /* 0x00000020fb00720c */ /* 0x000fe40003fa4070 */
[-C--:B------:R-:W-:Y:S01]  /*1d130*/  @!P2 IADD3 R28, R28, -R251.reuse, RZ ;  /* 0x800000fb1c1ca210 */ /* 0x080fe20007ffe0ff */
[----:B------:R-:W-:Y:S01]  /*1d140*/  @!P3 IMAD.MOV R35, RZ, RZ, -R35 ;  /* 0x000000ffff23b224 */ /* 0x000fe200078e0a23 */
[----:B------:R-:W-:Y:S01]  /*1d150*/  @!P1 IADD3 R31, R31, -R251, RZ ;  /* 0x800000fb1f1f9210 */ /* 0x000fe20007ffe0ff */
[--C-:B------:R-:W-:Y:S01]  /*1d160*/  @!P0 IMAD.IADD R30, R30, 0x1, -R251.reuse ;  /* 0x000000011e1e8824 */ /* 0x100fe200078e0afb */
[----:B------:R-:W-:Y:S01]  /*1d170*/  ISETP.GT.U32.AND P3, PT, R251, R28, PT ;  /* 0x0000001cfb00720c */ /* 0x000fe20003f64070 */
[----:B------:R-:W-:Y:S01]  /*1d180*/  @!P4 IMAD.IADD R29, R29, 0x1, -R251 ;  /* 0x000000011d1dc824 */ /* 0x000fe200078e0afb */
[C---:B------:R-:W-:Y:S02]  /*1d190*/  ISETP.GT.U32.AND P1, PT, R251.reuse, R25, PT ;  /* 0x00000019fb00720c */ /* 0x040fe40003f24070 */
[----:B------:R-:W-:-:S02]  /*1d1a0*/  ISETP.GT.U32.AND P0, PT, R251, R24, PT ;  /* 0x00000018fb00720c */ /* 0x000fc40003f04070 */
[C---:B------:R-:W-:Y:S01]  /*1d1b0*/  ISETP.GT.U32.AND P4, PT, R251.reuse, R23, PT ;  /* 0x00000017fb00720c */ /* 0x040fe20003f84070 */
[----:B------:R-:W-:Y:S01]  /*1d1c0*/  @!P5 IMAD.IADD R32, R32, 0x1, -R251 ;  /* 0x000000012020d824 */ /* 0x000fe200078e0afb */
[----:B------:R-:W-:-:S05]  /*1d1d0*/  ISETP.GT.U32.AND P5, PT, R251, R26, PT ;  /* 0x0000001afb00720c */ /* 0x000fca0003fa4070 */
[-C--:B------:R-:W-:Y:S02]  /*1d1e0*/  @!P3 IADD3 R28, R28, -R251.reuse, RZ ;  /* 0x800000fb1c1cb210 */ /* 0x080fe40007ffe0ff */
[----:B------:R-:W-:Y:S02]  /*1d1f0*/  @!P1 IADD3 R25, R25, -R251, RZ ;  /* 0x800000fb19199210 */ /* 0x000fe40007ffe0ff */
[--C-:B------:R-:W-:Y:S02]  /*1d200*/  @!P0 IMAD.IADD R24, R24, 0x1, -R251.reuse ;  /* 0x0000000118188824 */ /* 0x100fe400078e0afb */
        /* <DEDUP_REMOVED lines=13> */
[C---:B------:R-:W-:Y:S02]  /*1d2e0*/  ISETP.GT.U32.AND P2, PT, R251.reuse, R33, PT ;  /* 0x00000021fb00720c */ /* 0x040fe40003f44070 */
[----:B------:R-:W-:-:S11]  /*1d2f0*/  ISETP.GT.U32.AND P6, PT, R251, R27, PT ;  /* 0x0000001bfb00720c */ /* 0x000fd60003fc4070 */
[--C-:B------:R-:W-:Y:S02]  /*1d300*/  @!P2 IMAD.IADD R33, R33, 0x1, -R251.reuse ;  /* 0x000000012121a824 */ /* 0x100fe400078e0afb */
[----:B------:R-:W-:Y:S01]  /*1d310*/  @!P6 IMAD.IADD R27, R27, 0x1, -R251 ;  /* 0x000000011b1be824 */ /* 0x000fe200078e0afb */
[----:B------:R-:W-:Y:S01]  /*1d320*/  ISETP.GT.U32.AND P6, PT, R251, R22, PT ;  /* 0x00000016fb00720c */ /* 0x000fe20003fc4070 */
[----:B------:R-:W-:Y:S01]  /*1d330*/  @!P5 IMAD.MOV R31, RZ, RZ, -R31 ;  /* 0x000000ffff1fd224 */ /* 0x000fe200078e0a1f */
[----:B------:R-:W-:-:S11]  /*1d340*/  ISETP.GE.AND P2, PT, R223, RZ, PT ;  /* 0x000000ffdf00720c */ /* 0x000fd60003f46270 */
[----:B------:R-:W-:Y:S01]  /*1d350*/  @!P6 IMAD.IADD R22, R22, 0x1, -R251 ;  /* 0x000000011616e824 */ /* 0x000fe200078e0afb */
[----:B------:R-:W-:Y:S02]  /*1d360*/  @!P3 IADD3 R32, -R32, RZ, RZ ;  /* 0x000000ff2020b210 */ /* 0x000fe40007ffe1ff */
[C---:B------:R-:W-:Y:S02]  /*1d370*/  ISETP.GT.U32.AND P3, PT, R251.reuse, R26, PT ;  /* 0x0000001afb00720c */ /* 0x040fe40003f64070 */
[C---:B------:R-:W-:Y:S02]  /*1d380*/  ISETP.GT.U32.AND P6, PT, R251.reuse, R25, PT ;  /* 0x00000019fb00720c */ /* 0x040fe40003fc4070 */
[C---:B------:R-:W-:Y:S01]  /*1d390*/  ISETP.GT.U32.AND P5, PT, R251.reuse, R24, PT ;  /* 0x00000018fb00720c */ /* 0x040fe20003fa4070 */
[----:B------:R-:W-:Y:S01]  /*1d3a0*/  @!P2 IMAD.MOV R33, RZ, RZ, -R33 ;  /* 0x000000ffff21a224 */ /* 0x000fe200078e0a21 */
[----:B------:R-:W-:Y:S01]  /*1d3b0*/  ISETP.GT.U32.AND P2, PT, R251, R27, PT ;  /* 0x0000001bfb00720c */ /* 0x000fe20003f44070 */
[----:B------:R-:W-:Y:S01]  /*1d3c0*/  @!P4 IMAD.MOV R28, RZ, RZ, -R28 ;  /* 0x000000ffff1cc224 */ /* 0x000fe200078e0a1c */
[----:B------:R-:W-:-:S05]  /*1d3d0*/  @!P0 IADD3 R29, -R29, RZ, RZ ;  /* 0x000000ff1d1d8210 */ /* 0x000fca0007ffe1ff */
[----:B------:R-:W-:Y:S02]  /*1d3e0*/  @!P3 IADD3 R26, R26, -R251, RZ ;  /* 0x800000fb1a1ab210 */ /* 0x000fe40007ffe0ff */
[--C-:B------:R-:W-:Y:S01]  /*1d3f0*/  @!P6 IMAD.IADD R25, R25, 0x1, -R251.reuse ;  /* 0x000000011919e824 */ /* 0x100fe200078e0afb */
[C---:B------:R-:W-:Y:S01]  /*1d400*/  ISETP.GT.U32.AND P0, PT, R251.reuse, R22, PT ;  /* 0x00000016fb00720c */ /* 0x040fe20003f04070 */
[--C-:B------:R-:W-:Y:S01]  /*1d410*/  @!P5 IMAD.IADD R24, R24, 0x1, -R251.reuse ;  /* 0x000000011818d824 */ /* 0x100fe200078e0afb */
[C---:B------:R-:W-:Y:S02]  /*1d420*/  ISETP.GT.U32.AND P4, PT, R251.reuse, R21, PT ;  /* 0x00000015fb00720c */ /* 0x040fe40003f84070 */
[C---:B------:R-:W-:Y:S02]  /*1d430*/  ISETP.GT.U32.AND P3, PT, R251.reuse, R19, PT ;  /* 0x00000013fb00720c */ /* 0x040fe40003f64070 */
[----:B------:R-:W-:Y:S01]  /*1d440*/  ISETP.GT.U32.AND P6, PT, R251, R18, PT ;  /* 0x00000012fb00720c */ /* 0x000fe20003fc4070 */
[----:B------:R-:W-:Y:S01]  /*1d450*/  @!P2 IMAD.IADD R27, R27, 0x1, -R251 ;  /* 0x000000011b1ba824 */ /* 0x000fe200078e0afb */
[----:B------:R-:W-:-:S02]  /*1d460*/  ISETP.GT.U32.AND P2, PT, R251, R20, PT ;  /* 0x00000014fb00720c */ /* 0x000fc40003f44070 */
[----:B------:R-:W-:-:S03]  /*1d470*/  ISETP.GT.U32.AND P5, PT, R251, R17, PT ;  /* 0x00000011fb00720c */ /* 0x000fc60003fa4070 */
[--C-:B------:R-:W-:Y:S01]  /*1d480*/  @!P0 IMAD.IADD R22, R22, 0x1, -R251.reuse ;  /* 0x0000000116168824 */ /* 0x100fe200078e0afb */
[----:B------:R-:W-:Y:S01]  /*1d490*/  ISETP.GE.AND P0, PT, R211, RZ, PT ;  /* 0x000000ffd300720c */ /* 0x000fe20003f06270 */
[--C-:B------:R-:W-:Y:S01]  /*1d4a0*/  @!P4 IMAD.IADD R21, R21, 0x1, -R251.reuse ;  /* 0x000000011515c824 */ /* 0x100fe200078e0afb */
[----:B------:R-:W3:Y:S01]  /*1d4b0*/  LDL R211, [R1+0x6038] ;  /* 0x0060380001d37983 */ /* 0x000ee20000100800 */
[--C-:B------:R-:W-:Y:S02]  /*1d4c0*/  @!P3 IMAD.IADD R19, R19, 0x1, -R251.reuse ;  /* 0x000000011313b824 */ /* 0x100fe400078e0afb */
[----:B------:R-:W-:Y:S02]  /*1d4d0*/  @!P6 IMAD.IADD R18, R18, 0x1, -R251 ;  /* 0x000000011212e824 */ /* 0x000fe400078e0afb */
[-C--:B------:R-:W-:Y:S02]  /*1d4e0*/  @!P2 IADD3 R20, R20, -R251.reuse, RZ ;  /* 0x800000fb1414a210 */ /* 0x080fe40007ffe0ff */
[----:B------:R-:W-:-:S02]  /*1d4f0*/  @!P5 IADD3 R17, R17, -R251, RZ ;  /* 0x800000fb1111d210 */ /* 0x000fc40007ffe0ff */
[----:B------:R-:W-:Y:S02]  /*1d500*/  IADD3 R184, R11, 0x1ff, RZ ;  /* 0x000001ff0bb87810 */ /* 0x000fe40007ffe0ff */
        /* <DEDUP_REMOVED lines=9> */
[----:B------:R-:W2:Y:S04]  /*1d5a0*/  LDL R230, [R1+0x604c] ;  /* 0x00604c0001e67983 */ /* 0x000ea80000100800 */
[----:B------:R-:W2:Y:S01]  /*1d5b0*/  LDL.LU R11, [R1+0x6364] ;  /* 0x00636400010b7983 */ /* 0x000ea20000300800 */
[----:B------:R-:W-:Y:S01]  /*1d5c0*/  @!P3 IMAD.MOV R24, RZ, RZ, -R24 ;  /* 0x000000ffff18b224 */ /* 0x000fe200078e0a18 */
[C---:B------:R-:W-:Y:S01]  /*1d5d0*/  ISETP.GT.U32.AND P3, PT, R251.reuse, R18, PT ;  /* 0x00000012fb00720c */ /* 0x040fe20003f64070 */
[----:B------:R-:W-:Y:S01]  /*1d5e0*/  @!P1 IMAD.MOV R30, RZ, RZ, -R30 ;  /* 0x000000ffff1e9224 */ /* 0x000fe200078e0a1e */
[C---:B------:R-:W-:Y:S01]  /*1d5f0*/  ISETP.GT.U32.AND P1, PT, R251.reuse, R23, PT ;  /* 0x00000017fb00720c */ /* 0x040fe20003f24070 */
[----:B------:R-:W-:Y:S01]  /*1d600*/  @!P2 IMAD.MOV R25, RZ, RZ, -R25 ;  /* 0x000000ffff19a224 */ /* 0x000fe200078e0a19 */
[----:B------:R-:W-:-:S09]  /*1d610*/  ISETP.GT.U32.AND P2, PT, R251, R19, PT ;  /* 0x00000013fb00720c */ /* 0x000fd20003f44070 */
[--C-:B------:R-:W-:Y:S02]  /*1d620*/  @!P3 IMAD.IADD R18, R18, 0x1, -R251.reuse ;  /* 0x000000011212b824 */ /* 0x100fe400078e0afb */
[----:B------:R-:W-:Y:S02]  /*1d630*/  @!P1 IADD3 R23, R23, -R251, RZ ;  /* 0x800000fb17179210 */ /* 0x000fe40007ffe0ff */
[----:B------:R-:W-:Y:S01]  /*1d640*/  ISETP.GT.U32.AND P1, PT, R251, R16, PT ;  /* 0x00000010fb00720c */ /* 0x000fe20003f24070 */
[----:B------:R-:W-:Y:S01]  /*1d650*/  STL [R1+0x5d54], R184 ;  /* 0x005d54b801007387 */ /* 0x000fe20000100800 */
[----:B------:R-:W-:Y:S01]  /*1d660*/  @!P2 IMAD.IADD R19, R19, 0x1, -R251 ;  /* 0x000000011313a824 */ /* 0x000fe200078e0afb */
[----:B------:R-:W-:Y:S02]  /*1d670*/  ISETP.GT.U32.AND P2, PT, R251, R12, PT ;  /* 0x0000000cfb00720c */ /* 0x000fe40003f44070 */
[----:B------:R-:W-:Y:S01]  /*1d680*/  @!P4 IADD3 R26, -R26, RZ, RZ ;  /* 0x000000ff1a1ac210 */ /* 0x000fe20007ffe1ff */
[----:B------:R-:W-:Y:S01]  /*1d690*/  @!P0 IMAD.MOV R27, RZ, RZ, -R27 ;  /* 0x000000ffff1b8224 */ /* 0x000fe200078e0a1b */
[----:B------:R-:W-:Y:S01]  /*1d6a0*/  @!P6 IADD3 R23, -R23, RZ, RZ ;  /* 0x000000ff1717e210 */ /* 0x000fe20007ffe1ff */
[----:B------:R-:W-:Y:S01]  /*1d6b0*/  @!P5 IMAD.MOV R22, RZ, RZ, -R22 ;  /* 0x000000ffff16d224 */ /* 0x000fe200078e0a16 */
[----:B------:R-:W4:Y:S04]  /*1d6c0*/  LDL R210, [R1+0x6088] ;  /* 0x0060880001d27983 */ /* 0x000f280000100800 */
[--C-:B------:R-:W-:Y:S01]  /*1d6d0*/  @!P1 IMAD.IADD R16, R16, 0x1, -R251.reuse ;  /* 0x0000000110109824 */ /* 0x100fe200078e0afb */
[----:B------:R-:W4:Y:S04]  /*1d6e0*/  LDL R209, [R1+0x5fa8] ;  /* 0x005fa80001d17983 */ /* 0x000f280000100800 */
[----:B------:R-:W-:Y:S01]  /*1d6f0*/  ISETP.GT.U32.AND P4, PT, R251, R16, PT ;  /* 0x00000010fb00720c */ /* 0x000fe20003f84070 */
[--C-:B------:R-:W-:Y:S01]  /*1d700*/  @!P2 IMAD.IADD R12, R12, 0x1, -R251.reuse ;  /* 0x000000010c0ca824 */ /* 0x100fe200078e0afb */
[----:B------:R-:W-:Y:S01]  /*1d710*/  IABS R214, R228 ;  /* 0x000000e400d67213 */ /* 0x000fe20000000000 */
[----:B------:R-:W4:Y:S10]  /*1d720*/  LDL R207, [R1+0x5f00] ;  /* 0x005f000001cf7983 */ /* 0x000f340000100800 */
[----:B------:R-:W-:Y:S01]  /*1d730*/  @!P4 IMAD.IADD R16, R16, 0x1, -R251 ;  /* 0x000000011010c824 */ /* 0x000fe200078e0afb */
[----:B------:R-:W-:-:S02]  /*1d740*/  ISETP.GE.AND P4, PT, R211, RZ, PT ;  /* 0x000000ffd300720c */ /* 0x000fc40003f86270 */
[----:B------:R-:W5:Y:S01]  /*1d750*/  LDL R211, [R1+0x6068] ;  /* 0x0060680001d37983 */ /* 0x000f620000100800 */
[----:B--2---:R-:W-:-:S13]  /*1d760*/  ISETP.GT.U32.AND P3, PT, R251, R11, PT ;  /* 0x0000000bfb00720c */ /* 0x004fda0003f64070 */
[----:B------:R-:W-:Y:S02]  /*1d770*/  @!P3 IADD3 R11, R11, -R251, RZ ;  /* 0x800000fb0b0bb210 */ /* 0x000fe40007ffe0ff */
[----:B------:R-:W-:Y:S02]  /*1d780*/  ISETP.GE.AND P3, PT, R230, RZ, PT ;  /* 0x000000ffe600720c */ /* 0x000fe40003f66270 */
[----:B------:R-:W2:Y:S01]  /*1d790*/  LDL R230, [R1+0x6084] ;  /* 0x0060840001e67983 */ /* 0x000ea20000100800 */
[----:B---3--:R-:W-:-:S03]  /*1d7a0*/  ISETP.GE.AND P2, PT, R229, RZ, PT ;  /* 0x000000ffe500720c */ /* 0x008fc60003f46270 */
[----:B------:R-:W3:Y:S01]  /*1d7b0*/  LDL R229, [R1+0x607c] ;  /* 0x00607c0001e57983 */ /* 0x000ee20000100800 */
[C---:B------:R-:W-:Y:S02]  /*1d7c0*/  ISETP.GT.U32.AND P0, PT, R251.reuse, R21, PT ;  /* 0x00000015fb00720c */ /* 0x040fe40003f04070 */
[----:B------:R-:W-:-:S11]  /*1d7d0*/  ISETP.GT.U32.AND P1, PT, R251, R20, PT ;  /* 0x00000014fb00720c */ /* 0x000fd60003f24070 */
[----:B------:R-:W-:Y:S01]  /*1d7e0*/  @!P0 IMAD.IADD R21, R21, 0x1, -R251 ;  /* 0x0000000115158824 */ /* 0x000fe200078e0afb */
[C---:B------:R-:W-:Y:S02]  /*1d7f0*/  ISETP.GT.U32.AND P0, PT, R251.reuse, R14, PT ;  /* 0x0000000efb00720c */ /* 0x040fe40003f04070 */
[----:B------:R-:W-:Y:S02]  /*1d800*/  @!P1 IADD3 R20, R20, -R251, RZ ;  /* 0x800000fb14149210 */ /* 0x000fe40007ffe0ff */
[C---:B------:R-:W-:Y:S02]  /*1d810*/  ISETP.GT.U32.AND P1, PT, R251.reuse, R13, PT ;  /* 0x0000000dfb00720c */ /* 0x040fe40003f24070 */
[----:B------:R-:W-:-:S07]  /*1d820*/  ISETP.GT.U32.AND P6, PT, R251, R17, PT ;  /* 0x00000011fb00720c */ /* 0x000fce0003fc4070 */
[-C--:B------:R-:W-:Y:S02]  /*1d830*/  @!P0 IADD3 R14, R14, -R251.reuse, RZ ;  /* 0x800000fb0e0e8210 */ /* 0x080fe40007ffe0ff */
[----:B----4-:R-:W-:Y:S02]  /*1d840*/  ISETP.GE.AND P0, PT, R225, RZ, PT ;  /* 0x000000ffe100720c */ /* 0x010fe40003f06270 */
[----:B------:R-:W-:Y:S01]  /*1d850*/  @!P1 IMAD.IADD R13, R13, 0x1, -R251 ;  /* 0x000000010d0d9824 */ /* 0x000fe200078e0afb */
[----:B-----5:R-:W-:Y:S01]  /*1d860*/  ISETP.GE.AND P1, PT, R227, RZ, PT ;  /* 0x000000ffe300720c */ /* 0x020fe20003f26270 */
[----:B------:R-:W4:Y:S04]  /*1d870*/  LDL R225, [R1+0x6074] ;  /* 0x0060740001e17983 */ /* 0x000f280000100800 */
[----:B------:R-:W5:Y:S01]  /*1d880*/  LDL R227, [R1+0x6080] ;  /* 0x0060800001e37983 */ /* 0x000f620000100800 */
[----:B------:R-:W-:-:S04]  /*1d890*/  @!P6 IADD3 R17, R17, -R251, RZ ;  /* 0x800000fb1111e210 */ /* 0x000fc80007ffe0ff */
[----:B------:R-:W-:Y:S02]  /*1d8a0*/  @!P2 IADD3 R17, -R17, RZ, RZ ;  /* 0x000000ff1111a210 */ /* 0x000fe40007ffe1ff */
[C---:B------:R-:W-:Y:S01]  /*1d8b0*/  ISETP.GT.U32.AND P2, PT, R251.reuse, R11, PT ;  /* 0x0000000bfb00720c */ /* 0x040fe20003f44070 */
[----:B------:R-:W-:Y:S01]  /*1d8c0*/  @!P1 IMAD.MOV R18, RZ, RZ, -R18 ;  /* 0x000000ffff129224 */ /* 0x000fe200078e0a12 */
[----:B------:R-:W-:-:S11]  /*1d8d0*/  ISETP.GT.U32.AND P1, PT, R251, R12, PT ;  /* 0x0000000cfb00720c */ /* 0x000fd60003f24070 */
[----:B------:R-:W-:Y:S02]  /*1d8e0*/  @!P2 IADD3 R11, R11, -R251, RZ ;  /* 0x800000fb0b0ba210 */ /* 0x000fe40007ffe0ff */
[C---:B------:R-:W-:Y:S02]  /*1d8f0*/  ISETP.GT.U32.AND P2, PT, R251.reuse, R5, PT ;  /* 0x00000005fb00720c */ /* 0x040fe40003f44070 */
[C---:B------:R-:W-:Y:S01]  /*1d900*/  ISETP.GT.U32.AND P5, PT, R251.reuse, R15, PT ;  /* 0x0000000ffb00720c */ /* 0x040fe20003fa4070 */
[----:B------:R-:W-:Y:S01]  /*1d910*/  @!P1 IMAD.IADD R12, R12, 0x1, -R251 ;  /* 0x000000010c0c9824 */ /* 0x000fe200078e0afb */
[----:B------:R-:W-:-:S09]  /*1d920*/  ISETP.GT.U32.AND P1, PT, R251, R6, PT ;  /* 0x00000006fb00720c */ /* 0x000fd20003f24070 */
[----:B------:R-:W-:Y:S02]  /*1d930*/  @!P2 IADD3 R5, R5, -R251, RZ ;  /* 0x800000fb0505a210 */ /* 0x000fe40007ffe0ff */
[----:B------:R-:W-:Y:S02]  /*1d940*/  @!P5 IMAD.IADD R15, R15, 0x1, -R251 ;  /* 0x000000010f0fd824 */ /* 0x000fe400078e0afb */
[----:B------:R-:W-:-:S03]  /*1d950*/  @!P4 IMAD.MOV R21, RZ, RZ, -R21 ;  /* 0x000000ffff15c224 */ /* 0x000fc600078e0a15 */
[----:B------:R-:W-:Y:S01]  /*1d960*/  ISETP.GT.U32.AND P4, PT, R251, R15, PT ;  /* 0x0000000ffb00720c */ /* 0x000fe20003f84070 */
[----:B------:R-:W-:-:S12]  /*1d970*/  @!P1 IMAD.IADD R6, R6, 0x1, -R251 ;  /* 0x0000000106069824 */ /* 0x000fd800078e0afb */
[----:B------:R-:W-:Y:S01]  /*1d980*/  @!P4 IMAD.IADD R15, R15, 0x1, -R251 ;  /* 0x000000010f0fc824 */ /* 0x000fe200078e0afb */
[----:B------:R-:W-:Y:S02]  /*1d990*/  ISETP.GE.AND P4, PT, R211, RZ, PT ;  /* 0x000000ffd300720c */ /* 0x000fe40003f86270 */
[----:B------:R-:W4:Y:S01]  /*1d9a0*/  LDL R211, [R1+0x608c] ;  /* 0x00608c0001d37983 */ /* 0x000f220000100800 */
[----:B--2---:R-:W-:-:S03]  /*1d9b0*/  ISETP.GE.AND P2, PT, R230, RZ, PT ;  /* 0x000000ffe600720c */ /* 0x004fc60003f46270 */
[----:B------:R-:W2:Y:S01]  /*1d9c0*/  LDL R230, [R1+0x6060] ;  /* 0x0060600001e67983 */ /* 0x000ea20000100800 */
[----:B---3--:R-:W-:-:S03]  /*1d9d0*/  ISETP.GE.AND P1, PT, R229, RZ, PT ;  /* 0x000000ffe500720c */ /* 0x008fc60003f26270 */
[----:B------:R-:W3:Y:S01]  /*1d9e0*/  LDL R229, [R1+0x6070] ;  /* 0x0060700001e57983 */ /* 0x000ee20000100800 */
[----:B------:R-:W-:Y:S01]  /*1d9f0*/  ISETP.GE.AND P5, PT, R224, RZ, PT ;  /* 0x000000ffe000720c */ /* 0x000fe20003fa6270 */
[----:B------:R-:W-:Y:S01]  /*1da00*/  @!P0 IMAD.MOV R19, RZ, RZ, -R19 ;  /* 0x000000ffff138224 */ /* 0x000fe200078e0a13 */
[----:B------:R-:W-:Y:S01]  /*1da10*/  ISETP.GT.U32.AND P0, PT, R251, R13, PT ;  /* 0x0000000dfb00720c */ /* 0x000fe20003f04070 */
[----:B------:R-:W3:Y:S10]  /*1da20*/  LDL R224, [R1+0x606c] ;  /* 0x00606c0001e07983 */ /* 0x000ef40000100800 */
[----:B------:R-:W-:-:S02]  /*1da30*/  @!P5 IADD3 R20, -R20, RZ, RZ ;  /* 0x000000ff1414d210 */ /* 0x000fc40007ffe1ff */
[----:B------:R-:W-:Y:S01]  /*1da40*/  ISETP.GT.U32.AND P5, PT, R251, R14, PT ;  /* 0x0000000efb00720c */ /* 0x000fe20003fa4070 */
[----:B------:R-:W-:Y:S01]  /*1da50*/  @!P0 IMAD.IADD R13, R13, 0x1, -R251 ;  /* 0x000000010d0d8824 */ /* 0x000fe200078e0afb */
[----:B------:R-:W-:-:S11]  /*1da60*/  ISETP.GT.U32.AND P0, PT, R251, R7, PT ;  /* 0x00000007fb00720c */ /* 0x000fd60003f04070 */
[-C--:B------:R-:W-:Y:S02]  /*1da70*/  @!P5 IADD3 R14, R14, -R251.reuse, RZ ;  /* 0x800000fb0e0ed210 */ /* 0x080fe40007ffe0ff */
[----:B------:R-:W-:Y:S01]  /*1da80*/  ISETP.GT.U32.AND P5, PT, R251, R8, PT ;  /* 0x00000008fb00720c */ /* 0x000fe20003fa4070 */
[----:B------:R-:W-:Y:S01]  /*1da90*/  @!P0 IMAD.IADD R7, R7, 0x1, -R251 ;  /* 0x0000000107078824 */ /* 0x000fe200078e0afb */
[----:B-----5:R-:W-:Y:S02]  /*1daa0*/  ISETP.GE.AND P0, PT, R227, RZ, PT ;  /* 0x000000ffe300720c */ /* 0x020fe40003f06270 */
[----:B------:R-:W5:Y:S09]  /*1dab0*/  LDL R227, [R1+0x6078] ;  /* 0x0060780001e37983 */ /* 0x000f720000100800 */
[----:B------:R-:W-:-:S02]  /*1dac0*/  @!P5 IADD3 R8, R8, -R251, RZ ;  /* 0x800000fb0808d210 */ /* 0x000fc40007ffe0ff */
[----:B----4-:R-:W-:Y:S02]  /*1dad0*/  ISETP.GE.AND P5, PT, R225, RZ, PT ;  /* 0x000000ffe100720c */ /* 0x010fe40003fa6270 */
[----:B------:R-:W4:Y:S01]  /*1dae0*/  LDL R225, [R1+0x6090] ;  /* 0x0060900001e17983 */ /* 0x000f220000100800 */
[----:B------:R-:W-:Y:S02]  /*1daf0*/  @!P0 IADD3 R12, -R12, RZ, RZ ;  /* 0x000000ff0c0c8210 */ /* 0x000fe40007ffe1ff */
[C---:B------:R-:W-:Y:S02]  /*1db00*/  ISETP.GT.U32.AND P0, PT, R251.reuse, R6, PT ;  /* 0x00000006fb00720c */ /* 0x040fe40003f04070 */
[----:B------:R-:W-:-:S11]  /*1db10*/  ISETP.GT.U32.AND P6, PT, R251, R10, PT ;  /* 0x0000000afb00720c */ /* 0x000fd60003fc4070 */
[----:B------:R-:W-:Y:S02]  /*1db20*/  @!P0 IADD3 R6, R6, -R251, RZ ;  /* 0x800000fb06068210 */ /* 0x000fe40007ffe0ff */
[C---:B------:R-:W-:Y:S01]  /*1db30*/  ISETP.GT.U32.AND P0, PT, R251.reuse, R247, PT ;  /* 0x000000f7fb00720c */ /* 0x040fe20003f04070 */
[----:B------:R-:W-:Y:S02]  /*1db40*/  @!P6 IMAD.IADD R10, R10, 0x1, -R251 ;  /* 0x000000010a0ae824 */ /* 0x000fe400078e0afb */
[----:B------:R-:W-:Y:S01]  /*1db50*/  @!P5 IMAD.MOV R13, RZ, RZ, -R13 ;  /* 0x000000ffff0dd224 */ /* 0x000fe200078e0a0d */
[C---:B------:R-:W-:Y:S02]  /*1db60*/  ISETP.GT.U32.AND P5, PT, R251.reuse, R7, PT ;  /* 0x00000007fb00720c */ /* 0x040fe40003fa4070 */
[----:B------:R-:W-:-:S07]  /*1db70*/  ISETP.GT.U32.AND P6, PT, R251, R10, PT ;  /* 0x0000000afb00720c */ /* 0x000fce0003fc4070 */
[--C-:B------:R-:W-:Y:S02]  /*1db80*/  @!P0 IMAD.IADD R247, R247, 0x1, -R251.reuse ;  /* 0x00000001f7f78824 */ /* 0x100fe400078e0afb */
[----:B------:R-:W-:Y:S01]  /*1db90*/  @!P3 IMAD.MOV R16, RZ, RZ, -R16 ;  /* 0x000000ffff10b224 */ /* 0x000fe200078e0a10 */
[----:B------:R-:W-:Y:S01]  /*1dba0*/  ISETP.GT.U32.AND P3, PT, R251, R9, PT ;  /* 0x00000009fb00720c */ /* 0x000fe20003f64070 */
[--C-:B------:R-:W-:Y:S01]  /*1dbb0*/  @!P5 IMAD.IADD R7, R7, 0x1, -R251.reuse ;  /* 0x000000010707d824 */ /* 0x100fe200078e0afb */
[----:B------:R-:W-:Y:S01]  /*1dbc0*/  ISETP.GT.U32.AND P5, PT, R251, R246, PT ;  /* 0x000000f6fb00720c */ /* 0x000fe20003fa4070 */
[----:B------:R-:W-:-:S04]  /*1dbd0*/  @!P6 IMAD.IADD R10, R10, 0x1, -R251 ;  /* 0x000000010a0ae824 */ /* 0x000fc800078e0afb */
[----:B------:R-:W-:Y:S01]  /*1dbe0*/  @!P2 IMAD.MOV R10, RZ, RZ, -R10 ;  /* 0x000000ffff0aa224 */ /* 0x000fe200078e0a0a */
[----:B------:R-:W-:-:S05]  /*1dbf0*/  ISETP.GT.U32.AND P2, PT, R251, R3, PT ;  /* 0x00000003fb00720c */ /* 0x000fca0003f44070 */
[----:B------:R-:W-:Y:S01]  /*1dc00*/  @!P3 IMAD.IADD R9, R9, 0x1, -R251 ;  /* 0x000000010909b824 */ /* 0x000fe200078e0afb */
[----:B------:R-:W-:Y:S02]  /*1dc10*/  ISETP.GT.U32.AND P3, PT, R251, R4, PT ;  /* 0x00000004fb00720c */ /* 0x000fe40003f64070 */
[----:B------:R-:W-:-:S05]  /*1dc20*/  @!P5 IADD3 R246, R246, -R251, RZ ;  /* 0x800000fbf6f6d210 */ /* 0x000fca0007ffe0ff */
[----:B------:R-:W-:Y:S02]  /*1dc30*/  @!P2 IADD3 R3, R3, -R251, RZ ;  /* 0x800000fb0303a210 */ /* 0x000fe40007ffe0ff */
[----:B------:R-:W-:Y:S02]  /*1dc40*/  ISETP.GE.AND P2, PT, R211, RZ, PT ;  /* 0x000000ffd300720c */ /* 0x000fe40003f46270 */
[----:B------:R-:W4:Y:S02]  /*1dc50*/  LDL R211, [R1+0x6054] ;  /* 0x0060540001d37983 */ /* 0x000f240000100800 */
[----:B------:R-:W-:Y:S02]  /*1dc60*/  @!P3 IMAD.IADD R4, R4, 0x1, -R251 ;  /* 0x000000010404b824 */ /* 0x000fe400078e0afb */
[----:B------:R-:W-:-:S03]  /*1dc70*/  @!P1 IMAD.MOV R11, RZ, RZ, -R11 ;  /* 0x000000ffff0b9224 */ /* 0x000fc600078e0a0b */
[----:B------:R-:W-:-:S13]  /*1dc80*/  ISETP.GT.U32.AND P1, PT, R251, R4, PT ;  /* 0x00000004fb00720c */ /* 0x000fda0003f24070 */
[----:B------:R-:W-:Y:S01]  /*1dc90*/  @!P1 IMAD.IADD R4, R4, 0x1, -R251 ;  /* 0x0000000104049824 */ /* 0x000fe200078e0afb */
[----:B------:R-:W-:Y:S02]  /*1dca0*/  ISETP.GE.AND P1, PT, R210, RZ, PT ;  /* 0x000000ffd200720c */ /* 0x000fe40003f26270 */
[----:B------:R-:W4:Y:S01]  /*1dcb0*/  LDL R210, [R1+0x6058] ;  /* 0x0060580001d27983 */ /* 0x000f220000100800 */
[----:B--2---:R-:W-:-:S03]  /*1dcc0*/  ISETP.GE.AND P0, PT, R230, RZ, PT ;  /* 0x000000ffe600720c */ /* 0x004fc60003f06270 */
[----:B------:R-:W2:Y:S01]  /*1dcd0*/  LDL R230, [R1+0x6018] ;  /* 0x0060180001e67983 */ /* 0x000ea20000100800 */
[----:B---3--:R-:W-:-:S03]  /*1dce0*/  ISETP.GE.AND P5, PT, R229, RZ, PT ;  /* 0x000000ffe500720c */ /* 0x008fc60003fa6270 */
[----:B------:R-:W3:Y:S01]  /*1dcf0*/  LDL R229, [R1+0x6000] ;  /* 0x0060000001e57983 */ /* 0x000ee20000100800 */
[----:B------:R-:W-:Y:S02]  /*1dd00*/  @!P4 IADD3 R15, -R15, RZ, RZ ;  /* 0x000000ff0f0fc210 */ /* 0x000fe40007ffe1ff */
[C---:B------:R-:W-:Y:S02]  /*1dd10*/  ISETP.GT.U32.AND P3, PT, R251.reuse, R9, PT ;  /* 0x00000009fb00720c */ /* 0x040fe40003f64070 */
[----:B------:R-:W-:-:S11]  /*1dd20*/  ISETP.GT.U32.AND P4, PT, R251, R8, PT ;  /* 0x00000008fb00720c */ /* 0x000fd60003f84070 */
[----:B------:R-:W-:Y:S02]  /*1dd30*/  @!P3 IADD3 R9, R9, -R251, RZ ;  /* 0x800000fb0909b210 */ /* 0x000fe40007ffe0ff */
[----:B------:R-:W-:Y:S01]  /*1dd40*/  @!P4 IMAD.IADD R8, R8, 0x1, -R251 ;  /* 0x000000010808c824 */ /* 0x000fe200078e0afb */
[C---:B------:R-:W-:Y:S02]  /*1dd50*/  ISETP.GT.U32.AND P3, PT, R251.reuse, R2, PT ;  /* 0x00000002fb00720c */ /* 0x040fe40003f64070 */
[----:B------:R-:W-:-:S11]  /*1dd60*/  ISETP.GT.U32.AND P4, PT, R251, R0, PT ;  /* 0x00000000fb00720c */ /* 0x000fd60003f84070 */
[--C-:B------:R-:W-:Y:S02]  /*1dd70*/  @!P3 IMAD.IADD R2, R2, 0x1, -R251.reuse ;  /* 0x000000010202b824 */ /* 0x100fe400078e0afb */
[----:B------:R-:W-:Y:S01]  /*1dd80*/  @!P4 IMAD.IADD R0, R0, 0x1, -R251 ;  /* 0x000000010000c824 */ /* 0x000fe200078e0afb */
[----:B-----5:R-:W-:Y:S02]  /*1dd90*/  ISETP.GE.AND P4, PT, R227, RZ, PT ;  /* 0x000000ffe300720c */ /* 0x020fe40003f86270 */
[----:B------:R-:W5:Y:S01]  /*1dda0*/  LDL R227, [R1+0x6010] ;  /* 0x0060100001e37983 */ /* 0x000f620000100800 */
[----:B----4-:R-:W-:-:S03]  /*1ddb0*/  ISETP.GE.AND P3, PT, R225, RZ, PT ;  /* 0x000000ffe100720c */ /* 0x010fc60003f66270 */
[----:B------:R-:W4:Y:S07]  /*1ddc0*/  LDL R225, [R1+0x6040] ;  /* 0x0060400001e17983 */ /* 0x000f2e0000100800 */
[----:B------:R-:W-:Y:S02]  /*1ddd0*/  @!P4 IADD3 R6, -R6, RZ, RZ ;  /* 0x000000ff0606c210 */ /* 0x000fe40007ffe1ff */
[----:B------:R-:W-:Y:S02]  /*1dde0*/  ISETP.GT.U32.AND P4, PT, R251, R246, PT ;  /* 0x000000f6fb00720c */ /* 0x000fe40003f84070 */
[----:B------:R-:W-:-:S11]  /*1ddf0*/  ISETP.GE.AND P6, PT, R224, RZ, PT ;  /* 0x000000ffe000720c */ /* 0x000fd60003fc6270 */
[----:B------:R-:W-:Y:S01]  /*1de00*/  @!P4 IMAD.IADD R246, R246, 0x1, -R251 ;  /* 0x00000001f6f6c824 */ /* 0x000fe200078e0afb */
[C---:B------:R-:W-:Y:S01]  /*1de10*/  ISETP.GT.U32.AND P4, PT, R251.reuse, R243, PT ;  /* 0x000000f3fb00720c */ /* 0x040fe20003f84070 */
[----:B------:R-:W-:Y:S01]  /*1de20*/  @!P3 IMAD.MOV R7, RZ, RZ, -R7 ;  /* 0x000000ffff07b224 */ /* 0x000fe200078e0a07 */
[C---:B------:R-:W-:Y:S01]  /*1de30*/  ISETP.GT.U32.AND P3, PT, R251.reuse, R0, PT ;  /* 0x00000000fb00720c */ /* 0x040fe20003f64070 */
[----:B------:R-:W-:Y:S01]  /*1de40*/  @!P6 IMAD.MOV R14, RZ, RZ, -R14 ;  /* 0x000000ffff0ee224 */ /* 0x000fe200078e0a0e */
[----:B------:R-:W-:-:S09]  /*1de50*/  ISETP.GT.U32.AND P6, PT, R251, R5, PT ;  /* 0x00000005fb00720c */ /* 0x000fd20003fc4070 */
[--C-:B------:R-:W-:Y:S02]  /*1de60*/  @!P4 IMAD.IADD R243, R243, 0x1, -R251.reuse ;  /* 0x00000001f3f3c824 */ /* 0x100fe400078e0afb */
[----:B------:R-:W-:Y:S02]  /*1de70*/  @!P3 IADD3 R0, R0, -R251, RZ ;  /* 0x800000fb0000b210 */ /* 0x000fe40007ffe0ff */
[C---:B------:R-:W-:Y:S02]  /*1de80*/  ISETP.GT.U32.AND P3, PT, R251.reuse, R244, PT ;  /* 0x000000f4fb00720c */ /* 0x040fe40003f64070 */
[----:B------:R-:W-:Y:S02]  /*1de90*/  @!P0 IADD3 R4, -R4, RZ, RZ ;  /* 0x000000ff04048210 */ /* 0x000fe40007ffe1ff */
[----:B------:R-:W-:Y:S01]  /*1dea0*/  ISETP.GT.U32.AND P0, PT, R251, R249, PT ;  /* 0x000000f9fb00720c */ /* 0x000fe20003f04070 */
[----:B------:R-:W-:Y:S01]  /*1deb0*/  @!P6 IMAD.IADD R5, R5, 0x1, -R251 ;  /* 0x000000010505e824 */ /* 0x000fe200078e0afb */
[----:B------:R-:W-:-:S07]  /*1dec0*/  ISETP.GT.U32.AND P6, PT, R251, R248, PT ;  /* 0x000000f8fb00720c */ /* 0x000fce0003fc4070 */
[----:B------:R-:W-:-:S04]  /*1ded0*/  @!P3 IMAD.IADD R244, R244, 0x1, -R251 ;  /* 0x00000001f4f4b824 */ /* 0x000fc800078e0afb */
[--C-:B------:R-:W-:Y:S01]  /*1dee0*/  @!P0 IMAD.IADD R249, R249, 0x1, -R251.reuse ;  /* 0x00000001f9f98824 */ /* 0x100fe200078e0afb */
[----:B------:R-:W-:Y:S02]  /*1def0*/  ISETP.GE.AND P0, PT, R211, RZ, PT ;  /* 0x000000ffd300720c */ /* 0x000fe40003f06270 */
[----:B------:R-:W4:Y:S01]  /*1df00*/  LDL R211, [R1+0x6024] ;  /* 0x0060240001d37983 */ /* 0x000f220000100800 */
[----:B------:R-:W-:Y:S02]  /*1df10*/  @!P6 IMAD.IADD R248, R248, 0x1, -R251 ;  /* 0x00000001f8f8e824 */ /* 0x000fe400078e0afb */
[----:B------:R-:W-:-:S03]  /*1df20*/  @!P5 IMAD.MOV R5, RZ, RZ, -R5 ;  /* 0x000000ffff05d224 */ /* 0x000fc600078e0a05 */
[----:B------:R-:W-:-:S13]  /*1df30*/  ISETP.GT.U32.AND P5, PT, R251, R248, PT ;  /* 0x000000f8fb00720c */ /* 0x000fda0003fa4070 */
[----:B------:R-:W-:Y:S02]  /*1df40*/  @!P5 IADD3 R248, R248, -R251, RZ ;  /* 0x800000fbf8f8d210 */ /* 0x000fe40007ffe0ff */
[----:B------:R-:W-:Y:S02]  /*1df50*/  ISETP.GE.AND P5, PT, R210, RZ, PT ;  /* 0x000000ffd200720c */ /* 0x000fe40003fa6270 */
[----:B------:R-:W4:Y:S01]  /*1df60*/  LDL R210, [R1+0x6028] ;  /* 0x0060280001d27983 */ /* 0x000f220000100800 */
[----:B--2---:R-:W-:-:S03]  /*1df70*/  ISETP.GE.AND P4, PT, R230, RZ, PT ;  /* 0x000000ffe600720c */ /* 0x004fc60003f86270 */
[----:B------:R-:W2:Y:S01]  /*1df80*/  LDL R230, [R1+0x5fbc] ;  /* 0x005fbc0001e67983 */ /* 0x000ea20000100800 */
[----:B---3--:R-:W-:-:S03]  /*1df90*/  ISETP.GE.AND P3, PT, R229, RZ, PT ;  /* 0x000000ffe500720c */ /* 0x008fc60003f66270 */
[----:B------:R-:W3:Y:S01]  /*1dfa0*/  LDL R229, [R1+0x5fd4] ;  /* 0x005fd40001e57983 */ /* 0x000ee20000100800 */
[----:B------:R-:W-:Y:S01]  /*1dfb0*/  @!P1 IADD3 R9, -R9, RZ, RZ ;  /* 0x000000ff09099210 */ /* 0x000fe20007ffe1ff */
[----:B------:R-:W-:Y:S01]  /*1dfc0*/  @!P2 IMAD.MOV R8, RZ, RZ, -R8 ;  /* 0x000000ffff08a224 */ /* 0x000fe200078e0a08 */
[C---:B------:R-:W-:Y:S02]  /*1dfd0*/  ISETP.GT.U32.AND P1, PT, R251.reuse, R3, PT ;  /* 0x00000003fb00720c */ /* 0x040fe40003f24070 */
[----:B------:R-:W-:-:S11]  /*1dfe0*/  ISETP.GT.U32.AND P2, PT, R251, R2, PT ;  /* 0x00000002fb00720c */ /* 0x000fd60003f44070 */
[--C-:B------:R-:W-:Y:S01]  /*1dff0*/  @!P1 IMAD.IADD R3, R3, 0x1, -R251.reuse ;  /* 0x0000000103039824 */ /* 0x100fe200078e0afb */
[C---:B------:R-:W-:Y:S01]  /*1e000*/  ISETP.GT.U32.AND P1, PT, R251.reuse, R250, PT ;  /* 0x000000fafb00720c */ /* 0x040fe20003f24070 */
[----:B------:R-:W-:Y:S01]  /*1e010*/  @!P2 IMAD.IADD R2, R2, 0x1, -R251 ;  /* 0x000000010202a824 */ /* 0x000fe200078e0afb */
[----:B------:R-:W-:-:S11]  /*1e020*/  ISETP.GT.U32.AND P2, PT, R251, R245, PT ;  /* 0x000000f5fb00720c */ /* 0x000fd60003f44070 */
[----:B------:R-:W-:Y:S02]  /*1e030*/  @!P1 IMAD.IADD R250, R250, 0x1, -R251 ;  /* 0x00000001fafa9824 */ /* 0x000fe400078e0afb */
[----:B------:R-:W-:Y:S02]  /*1e040*/  @!P2 IADD3 R245, R245, -R251, RZ ;  /* 0x800000fbf5f5a210 */ /* 0x000fe40007ffe0ff */
[----:B-----5:R-:W-:Y:S02]  /*1e050*/  ISETP.GE.AND P2, PT, R227, RZ, PT ;  /* 0x000000ffe300720c */ /* 0x020fe40003f46270 */
[----:B------:R-:W5:Y:S01]  /*1e060*/  LDL R227, [R1+0x5ff0] ;  /* 0x005ff00001e37983 */ /* 0x000f620000100800 */
[----:B----4-:R-:W-:-:S03]  /*1e070*/  ISETP.GE.AND P1, PT, R225, RZ, PT ;  /* 0x000000ffe100720c */ /* 0x010fc60003f26270 */
[----:B------:R-:W4:Y:S07]  /*1e080*/  LDL R225, [R1+0x5ff4] ;  /* 0x005ff40001e17983 */ /* 0x000f2e0000100800 */
[----:B------:R-:W-:Y:S01]  /*1e090*/  @!P2 IMAD.MOV R246, RZ, RZ, -R246 ;  /* 0x000000fffff6a224 */ /* 0x000fe200078e0af6 */
[----:B------:R-:W-:-:S13]  /*1e0a0*/  ISETP.GT.U32.AND P2, PT, R251, R244, PT ;  /* 0x000000f4fb00720c */ /* 0x000fda0003f44070 */
[----:B------:R-:W-:Y:S01]  /*1e0b0*/  @!P2 IMAD.IADD R244, R244, 0x1, -R251 ;  /* 0x00000001f4f4a824 */ /* 0x000fe200078e0afb */
[C---:B------:R-:W-:Y:S02]  /*1e0c0*/  ISETP.GT.U32.AND P2, PT, R251.reuse, R237, PT ;  /* 0x000000edfb00720c */ /* 0x040fe40003f44070 */
[----:B------:R-:W-:Y:S02]  /*1e0d0*/  @!P1 IADD3 R0, -R0, RZ, RZ ;  /* 0x000000ff00009210 */ /* 0x000fe40007ffe1ff */
[----:B------:R-:W-:-:S09]  /*1e0e0*/  ISETP.GT.U32.AND P1, PT, R251, R245, PT ;  /* 0x000000f5fb00720c */ /* 0x000fd20003f24070 */
[----:B------:R-:W-:Y:S01]  /*1e0f0*/  @!P2 IMAD.IADD R237, R237, 0x1, -R251 ;  /* 0x00000001ededa824 */ /* 0x000fe200078e0afb */
[----:B------:R-:W-:-:S03]  /*1e100*/  ISETP.GT.U32.AND P6, PT, R251, R247, PT ;  /* 0x000000f7fb00720c */ /* 0x000fc60003fc4070 */
[----:B------:R-:W-:Y:S02]  /*1e110*/  @!P1 IADD3 R245, R245, -R251, RZ ;  /* 0x800000fbf5f59210 */ /* 0x000fe40007ffe0ff */
[C---:B------:R-:W-:Y:S02]  /*1e120*/  ISETP.GT.U32.AND P1, PT, R251.reuse, R238, PT ;  /* 0x000000eefb00720c */ /* 0x040fe40003f24070 */
[----:B------:R-:W-:Y:S02]  /*1e130*/  @!P4 IADD3 R248, -R248, RZ, RZ ;  /* 0x000000fff8f8c210 */ /* 0x000fe40007ffe1ff */
[----:B------:R-:W-:-:S04]  /*1e140*/  ISETP.GT.U32.AND P4, PT, R251, R241, PT ;  /* 0x000000f1fb00720c */ /* 0x000fc80003f84070 */
[----:B------:R-:W-:Y:S01]  /*1e150*/  @!P6 IMAD.IADD R247, R247, 0x1, -R251 ;  /* 0x00000001f7f7e824 */ /* 0x000fe200078e0afb */
[----:B------:R-:W-:-:S04]  /*1e160*/  ISETP.GT.U32.AND P6, PT, R251, R242, PT ;  /* 0x000000f2fb00720c */ /* 0x000fc80003fc4070 */
[----:B------:R-:W-:-:S04]  /*1e170*/  @!P1 IMAD.IADD R238, R238, 0x1, -R251 ;  /* 0x00000001eeee9824 */ /* 0x000fc800078e0afb */
[----:B------:R-:W-:Y:S01]  /*1e180*/  @!P4 IMAD.IADD R241, R241, 0x1, -R251 ;  /* 0x00000001f1f1c824 */ /* 0x000fe200078e0afb */
[----:B------:R-:W-:Y:S02]  /*1e190*/  ISETP.GE.AND P4, PT, R211, RZ, PT ;  /* 0x000000ffd300720c */ /* 0x000fe40003f86270 */
[----:B------:R-:W5:Y:S02]  /*1e1a0*/  LDL R211, [R1+0x5f68] ;  /* 0x005f680001d37983 */ /* 0x000f640000100800 */
[----:B------:R-:W-:-:S04]  /*1e1b0*/  @!P6 IADD3 R242, R242, -R251, RZ ;  /* 0x800000fbf2f2e210 */ /* 0x000fc80007ffe0ff */
[----:B------:R-:W-:-:S13]  /*1e1c0*/  ISETP.GT.U32.AND P6, PT, R251, R242, PT ;  /* 0x000000f2fb00720c */ /* 0x000fda0003fc4070 */
[----:B------:R-:W-:Y:S02]  /*1e1d0*/  @!P6 IADD3 R242, R242, -R251, RZ ;  /* 0x800000fbf2f2e210 */ /* 0x000fe40007ffe0ff */
[----:B------:R-:W-:Y:S02]  /*1e1e0*/  ISETP.GE.AND P6, PT, R210, RZ, PT ;  /* 0x000000ffd200720c */ /* 0x000fe40003fc6270 */
[----:B------:R-:W5:Y:S01]  /*1e1f0*/  LDL R210, [R1+0x5f90] ;  /* 0x005f900001d27983 */ /* 0x000f620000100800 */
[----:B------:R-:W-:Y:S01]  /*1e200*/  IMAD.HI.U32 R215, R252, R214, RZ ;  /* 0x000000d6fcd77227 */ /* 0x000fe200078e00ff */
[----:B--2---:R-:W-:Y:S02]  /*1e210*/  ISETP.GE.AND P2, PT, R230, RZ, PT ;  /* 0x000000ffe600720c */ /* 0x004fe40003f46270 */
[----:B------:R-:W2:Y:S01]  /*1e220*/  LDL R230, [R1+0x5f1c] ;  /* 0x005f1c0001e67983 */ /* 0x000ea20000100800 */
[----:B---3--:R-:W-:-:S03]  /*1e230*/  ISETP.GE.AND P1, PT, R229, RZ, PT ;  /* 0x000000ffe500720c */ /* 0x008fc60003f26270 */
[----:B------:R-:W3:Y:S01]  /*1e240*/  LDL R229, [R1+0x5f30] ;  /* 0x005f300001e57983 */ /* 0x000ee20000100800 */
[----:B------:R-:W-:-:S04]  /*1e250*/  IMAD.MOV R213, RZ, RZ, -R215 ;  /* 0x000000ffffd57224 */ /* 0x000fc800078e0ad7 */
[----:B------:R-:W-:Y:S01]  /*1e260*/  IMAD R212, R251, R213, R214 ;  /* 0x000000d5fbd47224 */ /* 0x000fe200078e02d6 */
[----:B------:R-:W-:-:S05]  /*1e270*/  IABS R213, R208 ;  /* 0x000000d000d57213 */ /* 0x000fca0000000000 */
[----:B------:R-:W-:-:S05]  /*1e280*/  IMAD.HI.U32 R214, R252, R213, RZ ;  /* 0x000000d5fcd67227 */ /* 0x000fca00078e00ff */
[----:B------:R-:W-:-:S05]  /*1e290*/  IADD3 R214, -R214, RZ, RZ ;  /* 0x000000ffd6d67210 */ /* 0x000fca0007ffe1ff */
[----:B------:R-:W-:Y:S01]  /*1e2a0*/  IMAD R213, R251, R214, R213 ;  /* 0x000000d6fbd57224 */ /* 0x000fe200078e02d5 */
[----:B------:R-:W-:-:S05]  /*1e2b0*/  IABS R214, R194 ;  /* 0x000000c200d67213 */ /* 0x000fca0000000000 */
[----:B------:R-:W-:-:S04]  /*1e2c0*/  IMAD.HI.U32 R215, R252, R214, RZ ;  /* 0x000000d6fcd77227 */ /* 0x000fc800078e00ff */
[----:B------:R-:W-:-:S04]  /*1e2d0*/  IMAD.MOV R215, RZ, RZ, -R215 ;  /* 0x000000ffffd77224 */ /* 0x000fc800078e0ad7 */
[----:B------:R-:W-:Y:S01]  /*1e2e0*/  IMAD R214, R251, R215, R214 ;  /* 0x000000d7fbd67224 */ /* 0x000fe200078e02d6 */
[----:B------:R-:W-:-:S05]  /*1e2f0*/  IABS R215, R193 ;  /* 0x000000c100d77213 */ /* 0x000fca0000000000 */
[----:B------:R-:W-:-:S04]  /*1e300*/  IMAD.HI.U32 R216, R252, R215, RZ ;  /* 0x000000d7fcd87227 */ /* 0x000fc800078e00ff */
[----:B------:R-:W-:-:S04]  /*1e310*/  IMAD.MOV R216, RZ, RZ, -R216 ;  /* 0x000000ffffd87224 */ /* 0x000fc800078e0ad8 */
[----:B------:R-:W-:Y:S01]  /*1e320*/  IMAD R215, R251, R216, R215 ;  /* 0x000000d8fbd77224 */ /* 0x000fe200078e02d7 */
[----:B------:R-:W-:-:S05]  /*1e330*/  IABS R216, R192 ;  /* 0x000000c000d87213 */ /* 0x000fca0000000000 */
[----:B------:R-:W-:-:S05]  /*1e340*/  IMAD.HI.U32 R217, R252, R216, RZ ;  /* 0x000000d8fcd97227 */ /* 0x000fca00078e00ff */
[----:B------:R-:W-:Y:S01]  /*1e350*/  IADD3 R217, -R217, RZ, RZ ;  /* 0x000000ffd9d97210 */ /* 0x000fe20007ffe1ff */
[----:B------:R-:W-:Y:S01]  /*1e360*/  @!P5 IMAD.MOV R3, RZ, RZ, -R3 ;  /* 0x000000ffff03d224 */ /* 0x000fe200078e0a03 */
[C---:B------:R-:W-:Y:S01]  /*1e370*/  ISETP.GT.U32.AND P5, PT, R251.reuse, R249, PT ;  /* 0x000000f9fb00720c */ /* 0x040fe20003fa4070 */
[----:B------:R-:W-:Y:S01]  /*1e380*/  @!P0 IMAD.MOV R2, RZ, RZ, -R2 ;  /* 0x000000ffff028224 */ /* 0x000fe200078e0a02 */
[C---:B------:R-:W-:Y:S01]  /*1e390*/  ISETP.GT.U32.AND P0, PT, R251.reuse, R250, PT ;  /* 0x000000fafb00720c */ /* 0x040fe20003f04070 */
[----:B------:R-:W-:Y:S01]  /*1e3a0*/  IMAD R216, R251, R217, R216 ;  /* 0x000000d9fbd87224 */ /* 0x000fe200078e02d8 */
[----:B------:R-:W-:-:S05]  /*1e3b0*/  IABS R217, R191 ;  /* 0x000000bf00d97213 */ /* 0x000fca0000000000 */
[----:B------:R-:W-:-:S04]  /*1e3c0*/  IMAD.HI.U32 R218, R252, R217, RZ ;  /* 0x000000d9fcda7227 */ /* 0x000fc800078e00ff */
[----:B------:R-:W-:Y:S02]  /*1e3d0*/  IMAD.MOV R218, RZ, RZ, -R218 ;  /* 0x000000ffffda7224 */ /* 0x000fe400078e0ada */
[--C-:B------:R-:W-:Y:S01]  /*1e3e0*/  @!P5 IMAD.IADD R249, R249, 0x1, -R251.reuse ;  /* 0x00000001f9f9d824 */ /* 0x100fe200078e0afb */
[C---:B------:R-:W-:Y:S01]  /*1e3f0*/  ISETP.GT.U32.AND P5, PT, R251.reuse, R240, PT ;  /* 0x000000f0fb00720c */ /* 0x040fe20003fa4070 */
[----:B------:R-:W-:Y:S01]  /*1e400*/  @!P0 IMAD.IADD R250, R250, 0x1, -R251 ;  /* 0x00000001fafa8824 */ /* 0x000fe200078e0afb */
[C---:B------:R-:W-:Y:S01]  /*1e410*/  ISETP.GT.U32.AND P0, PT, R251.reuse, R239, PT ;  /* 0x000000effb00720c */ /* 0x040fe20003f04070 */
[----:B------:R-:W-:Y:S01]  /*1e420*/  IMAD R217, R251, R218, R217 ;  /* 0x000000dafbd97224 */ /* 0x000fe200078e02d9 */
[----:B------:R-:W-:-:S05]  /*1e430*/  IABS R218, R190 ;  /* 0x000000be00da7213 */ /* 0x000fca0000000000 */
[----:B------:R-:W-:-:S04]  /*1e440*/  IMAD.HI.U32 R219, R252, R218, RZ ;  /* 0x000000dafcdb7227 */ /* 0x000fc800078e00ff */
[----:B------:R-:W-:Y:S02]  /*1e450*/  IMAD.MOV R219, RZ, RZ, -R219 ;  /* 0x000000ffffdb7224 */ /* 0x000fe400078e0adb */
[----:B------:R-:W-:Y:S01]  /*1e460*/  @!P5 IMAD.IADD R240, R240, 0x1, -R251 ;  /* 0x00000001f0f0d824 */ /* 0x000fe200078e0afb */
[----:B------:R-:W-:Y:S01]  /*1e470*/  @!P0 IADD3 R239, R239, -R251, RZ ;  /* 0x800000fbefef8210 */ /* 0x000fe20007ffe0ff */
[----:B------:R-:W-:Y:S01]  /*1e480*/  IMAD R218, R251, R219, R218 ;  /* 0x000000dbfbda7224 */ /* 0x000fe200078e02da */
[----:B----4-:R-:W-:Y:S02]  /*1e490*/  ISETP.GE.AND P5, PT, R225, RZ, PT ;  /* 0x000000ffe100720c */ /* 0x010fe40003fa6270 */
[----:B-----5:R-:W-:Y:S01]  /*1e4a0*/  ISETP.GE.AND P0, PT, R227, RZ, PT ;  /* 0x000000ffe300720c */ /* 0x020fe20003f06270 */
[----:B------:R-:W4:Y:S01]  /*1e4b0*/  LDL R225, [R1+0x5f4c] ;  /* 0x005f4c0001e17983 */ /* 0x000f220000100800 */
        /* <DEDUP_REMOVED lines=12> */
[----:B------:R-:W-:Y:S01]  /*1e580*/  ISETP.GT.U32.AND P0, PT, R251, R231, PT ;  /* 0x000000e7fb00720c */ /* 0x000fe20003f04070 */
[----:B------:R-:W-:Y:S01]  /*1e590*/  @!P3 IMAD.IADD R243, R243, 0x1, -R251 ;  /* 0x00000001f3f3b824 */ /* 0x000fe200078e0afb */
[C---:B------:R-:W-:Y:S01]  /*1e5a0*/  ISETP.GT.U32.AND P3, PT, R251.reuse, R236, PT ;  /* 0x000000ecfb00720c */ /* 0x040fe20003f64070 */
[----:B------:R-:W-:Y:S01]  /*1e5b0*/  IMAD R220, R251, R221, R220 ;  /* 0x000000ddfbdc7224 */ /* 0x000fe200078e02dc */
[----:B------:R-:W-:Y:S02]  /*1e5c0*/  IABS R221, R187 ;  /* 0x000000bb00dd7213 */ /* 0x000fe40000000000 */
[----:B------:R-:W-:Y:S02]  /*1e5d0*/  @!P5 IADD3 R245, -R245, RZ, RZ ;  /* 0x000000fff5f5d210 */ /* 0x000fe40007ffe1ff */
[----:B------:R-:W-:Y:S01]  /*1e5e0*/  ISETP.GT.U32.AND P5, PT, R251, R239, PT ;  /* 0x000000effb00720c */ /* 0x000fe20003fa4070 */
[----:B------:R-:W-:-:S04]  /*1e5f0*/  IMAD.HI.U32 R222, R252, R221, RZ ;  /* 0x000000ddfcde7227 */ /* 0x000fc800078e00ff */
[----:B------:R-:W-:Y:S01]  /*1e600*/  IMAD.MOV R222, RZ, RZ, -R222 ;  /* 0x000000ffffde7224 */ /* 0x000fe200078e0ade */
[-C--:B------:R-:W-:Y:S02]  /*1e610*/  @!P0 IADD3 R231, R231, -R251.reuse, RZ ;  /* 0x800000fbe7e78210 */ /* 0x080fe40007ffe0ff */
[----:B------:R-:W-:Y:S02]  /*1e620*/  @!P3 IADD3 R236, R236, -R251, RZ ;  /* 0x800000fbececb210 */ /* 0x000fe40007ffe0ff */
[C---:B------:R-:W-:Y:S01]  /*1e630*/  ISETP.GT.U32.AND P3, PT, R251.reuse, R241, PT ;  /* 0x000000f1fb00720c */ /* 0x040fe20003f64070 */
[----:B------:R-:W-:Y:S01]  /*1e640*/  IMAD R221, R251, R222, R221 ;  /* 0x000000defbdd7224 */ /* 0x000fe200078e02dd */
[----:B------:R-:W-:Y:S01]  /*1e650*/  IABS R222, R185 ;  /* 0x000000b900de7213 */ /* 0x000fe20000000000 */
[----:B------:R-:W-:Y:S01]  /*1e660*/  @!P5 IMAD.IADD R239, R239, 0x1, -R251 ;  /* 0x00000001efefd824 */ /* 0x000fe200078e0afb */
[----:B------:R-:W-:-:S03]  /*1e670*/  ISETP.GT.U32.AND P5, PT, R251, R232, PT ;  /* 0x000000e8fb00720c */ /* 0x000fc60003fa4070 */
[----:B------:R-:W-:-:S05]  /*1e680*/  IMAD.HI.U32 R223, R252, R222, RZ ;  /* 0x000000defcdf7227 */ /* 0x000fca00078e00ff */
[----:B------:R-:W-:Y:S01]  /*1e690*/  IADD3 R223, -R223, RZ, RZ ;  /* 0x000000ffdfdf7210 */ /* 0x000fe20007ffe1ff */
[----:B------:R-:W-:Y:S01]  /*1e6a0*/  @!P3 IMAD.IADD R241, R241, 0x1, -R251 ;  /* 0x00000001f1f1b824 */ /* 0x000fe200078e0afb */
[----:B------:R-:W-:-:S03]  /*1e6b0*/  ISETP.GT.U32.AND P3, PT, R251, R234, PT ;  /* 0x000000eafb00720c */ /* 0x000fc60003f64070 */
[----:B------:R-:W-:Y:S01]  /*1e6c0*/  IMAD R222, R251, R223, R222 ;  /* 0x000000dffbde7224 */ /* 0x000fe200078e02de */
[----:B------:R-:W-:Y:S01]  /*1e6d0*/  IABS R223, R184 ;  /* 0x000000b800df7213 */ /* 0x000fe20000000000 */
[----:B------:R-:W-:-:S04]  /*1e6e0*/  @!P5 IMAD.IADD R232, R232, 0x1, -R251 ;  /* 0x00000001e8e8d824 */ /* 0x000fc800078e0afb */
[----:B------:R-:W-:-:S04]  /*1e6f0*/  IMAD.HI.U32 R224, R252, R223, RZ ;  /* 0x000000dffce07227 */ /* 0x000fc800078e00ff */
[----:B------:R-:W-:Y:S01]  /*1e700*/  @!P3 IADD3 R234, R234, -R251, RZ ;  /* 0x800000fbeaeab210 */ /* 0x000fe20007ffe0ff */
[----:B------:R-:W-:Y:S01]  /*1e710*/  IMAD.MOV R224, RZ, RZ, -R224 ;  /* 0x000000ffffe07224 */ /* 0x000fe200078e0ae0 */
[----:B------:R-:W-:Y:S02]  /*1e720*/  ISETP.GE.AND P3, PT, R211, RZ, PT ;  /* 0x000000ffd300720c */ /* 0x000fe40003f66270 */
[----:B------:R-:W5:Y:S01]  /*1e730*/  LDL R211, [R1+0x5eb8] ;  /* 0x005eb80001d37983 */ /* 0x000f620000100800 */
[C---:B------:R-:W-:Y:S02]  /*1e740*/  IMAD R223, R251.reuse, R224, R223 ;  /* 0x000000e0fbdf7224 */ /* 0x040fe400078e02df */
[----:B------:R-:W-:Y:S02]  /*1e750*/  IMAD.MOV.U32 R224, RZ, RZ, R242 ;  /* 0x000000ffffe07224 */ /* 0x000fe400078e00f2 */
[----:B------:R-:W-:Y:S01]  /*1e760*/  @!P6 IMAD.MOV R249, RZ, RZ, -R249 ;  /* 0x000000fffff9e224 */ /* 0x000fe200078e0af9 */
[C---:B------:R-:W-:Y:S01]  /*1e770*/  ISETP.GT.U32.AND P6, PT, R251.reuse, R236, PT ;  /* 0x000000ecfb00720c */ /* 0x040fe20003fc4070 */
[----:B------:R-:W-:Y:S01]  /*1e780*/  @!P2 IMAD.MOV R224, RZ, RZ, -R224 ;  /* 0x000000ffffe0a224 */ /* 0x000fe200078e0ae0 */
[----:B------:R-:W-:-:S11]  /*1e790*/  ISETP.GT.U32.AND P2, PT, R251, R235, PT ;  /* 0x000000ebfb00720c */ /* 0x000fd60003f44070 */
[--C-:B------:R-:W-:Y:S01]  /*1e7a0*/  @!P6 IMAD.IADD R236, R236, 0x1, -R251.reuse ;  /* 0x00000001ecece824 */ /* 0x100fe200078e0afb */
[----:B------:R-:W-:Y:S01]  /*1e7b0*/  ISETP.GE.AND P6, PT, R209, RZ, PT ;  /* 0x000000ffd100720c */ /* 0x000fe20003fc6270 */
[----:B------:R-:W-:Y:S01]  /*1e7c0*/  @!P2 IMAD.IADD R235, R235, 0x1, -R251 ;  /* 0x00000001ebeba824 */ /* 0x000fe200078e0afb */
[----:B------:R-:W5:Y:S01]  /*1e7d0*/  LDL R209, [R1+0x5ee8] ;  /* 0x005ee80001d17983 */ /* 0x000f620000100800 */
[----:B------:R-:W-:-:S03]  /*1e7e0*/  ISETP.GE.AND P2, PT, R210, RZ, PT ;  /* 0x000000ffd200720c */ /* 0x000fc60003f46270 */
[----:B------:R-:W5:Y:S01]  /*1e7f0*/  LDL R210, [R1+0x5ed0] ;  /* 0x005ed00001d27983 */ /* 0x000f620000100800 */
[----:B--2---:R-:W-:-:S03]  /*1e800*/  ISETP.GE.AND P0, PT, R230, RZ, PT ;  /* 0x000000ffe600720c */ /* 0x004fc60003f06270 */
[----:B------:R-:W2:Y:S01]  /*1e810*/  LDL R230, [R1+0x5e80] ;  /* 0x005e800001e67983 */ /* 0x000ea20000100800 */
[----:B---3--:R-:W-:-:S03]  /*1e820*/  ISETP.GE.AND P5, PT, R229, RZ, PT ;  /* 0x000000ffe500720c */ /* 0x008fc60003fa6270 */
[----:B------:R-:W3:Y:S01]  /*1e830*/  LDL R229, [R1+0x5e9c] ;  /* 0x005e9c0001e57983 */ /* 0x000ee20000100800 */
[----:B------:R-:W-:Y:S01]  /*1e840*/  @!P4 IMAD.MOV R250, RZ, RZ, -R250 ;  /* 0x000000fffffac224 */ /* 0x000fe200078e0afa */
[----:B------:R-:W-:-:S13]  /*1e850*/  ISETP.GT.U32.AND P4, PT, R251, R240, PT ;  /* 0x000000f0fb00720c */ /* 0x000fda0003f84070 */
[----:B------:R-:W-:Y:S02]  /*1e860*/  @!P4 IADD3 R240, R240, -R251, RZ ;  /* 0x800000fbf0f0c210 */ /* 0x000fe40007ffe0ff */
[----:B------:R-:W-:Y:S02]  /*1e870*/  ISETP.GT.U32.AND P4, PT, R251, R233, PT ;  /* 0x000000e9fb00720c */ /* 0x000fe40003f84070 */
[----:B------:R-:W-:Y:S02]  /*1e880*/  @!P1 IADD3 R243, -R243, RZ, RZ ;  /* 0x000000fff3f39210 */ /* 0x000fe40007ffe1ff */
[----:B------:R-:W-:-:S09]  /*1e890*/  ISETP.GT.U32.AND P1, PT, R251, R237, PT ;  /* 0x000000edfb00720c */ /* 0x000fd20003f24070 */
[----:B------:R-:W-:-:S04]  /*1e8a0*/  @!P4 IMAD.IADD R233, R233, 0x1, -R251 ;  /* 0x00000001e9e9c824 */ /* 0x000fc800078e0afb */
[----:B------:R-:W-:Y:S02]  /*1e8b0*/  @!P1 IADD3 R237, R237, -R251, RZ ;  /* 0x800000fbeded9210 */ /* 0x000fe40007ffe0ff */
[C---:B------:R-:W-:Y:S01]  /*1e8c0*/  ISETP.GT.U32.AND P1, PT, R251.reuse, R226, PT ;  /* 0x000000e2fb00720c */ /* 0x040fe20003f24070 */
[----:B------:R-:W-:Y:S01]  /*1e8d0*/  @!P3 IMAD.MOV R239, RZ, RZ, -R239 ;  /* 0x000000ffffefb224 */ /* 0x000fe200078e0aef */
[----:B------:R-:W-:Y:S02]  /*1e8e0*/  ISETP.GT.U32.AND P3, PT, R251, R233, PT ;  /* 0x000000e9fb00720c */ /* 0x000fe40003f64070 */
[----:B------:R-:W-:-:S09]  /*1e8f0*/  @!P5 IADD3 R237, -R237, RZ, RZ ;  /* 0x000000ffededd210 */ /* 0x000fd20007ffe1ff */
[----:B------:R-:W-:Y:S01]  /*1e900*/  @!P1 IMAD.IADD R226, R226, 0x1, -R251 ;  /* 0x00000001e2e29824 */ /* 0x000fe200078e0afb */
[----:B------:R-:W-:-:S04]  /*1e910*/  @!P2 IADD3 R240, -R240, RZ, RZ ;  /* 0x000000fff0f0a210 */ /* 0x000fc80007ffe1ff */
[----:B------:R-:W-:Y:S02]  /*1e920*/  ISETP.GT.U32.AND P5, PT, R251, R226, PT ;  /* 0x000000e2fb00720c */ /* 0x000fe40003fa4070 */
[----:B----4-:R-:W-:-:S13]  /*1e930*/  ISETP.GE.AND P4, PT, R225, RZ, PT ;  /* 0x000000ffe100720c */ /* 0x010fda0003f86270 */
[----:B------:R-:W-:Y:S01]  /*1e940*/  @!P4 IMAD.MOV R238, RZ, RZ, -R238 ;  /* 0x000000ffffeec224 */ /* 0x000fe200078e0aee */
[----:B------:R-:W-:-:S13]  /*1e950*/  ISETP.GT.U32.AND P4, PT, R251, R232, PT ;  /* 0x000000e8fb00720c */ /* 0x000fda0003f84070 */
[--C-:B------:R-:W-:Y:S01]  /*1e960*/  @!P4 IMAD.IADD R232, R232, 0x1, -R251.reuse ;  /* 0x00000001e8e8c824 */ /* 0x100fe200078e0afb */
[C---:B------:R-:W-:Y:S02]  /*1e970*/  ISETP.GT.U32.AND P4, PT, R251.reuse, R216, PT ;  /* 0x000000d8fb00720c */ /* 0x040fe40003f84070 */
[----:B------:R-:W-:Y:S01]  /*1e980*/  ISETP.GT.U32.AND P2, PT, R251, R234, PT ;  /* 0x000000eafb00720c */ /* 0x000fe20003f44070 */
[----:B------:R-:W-:Y:S02]  /*1e990*/  IMAD.MOV.U32 R186, RZ, RZ, c[0x0][0x180] ;  /* 0x00006000ffba7624 */ /* 0x000fe400078e00ff */
[----:B------:R-:W-:-:S08]  /*1e9a0*/  @!P3 IMAD.IADD R233, R233, 0x1, -R251 ;  /* 0x00000001e9e9b824 */ /* 0x000fd000078e0afb */
[----:B------:R-:W-:Y:S02]  /*1e9b0*/  @!P4 IADD3 R216, R216, -R251, RZ ;  /* 0x800000fbd8d8c210 */ /* 0x000fe40007ffe0ff */
[C---:B------:R-:W-:Y:S01]  /*1e9c0*/  ISETP.GT.U32.AND P3, PT, R251.reuse, R215, PT ;  /* 0x000000d7fb00720c */ /* 0x040fe20003f64070 */
[----:B------:R-:W-:Y:S01]  /*1e9d0*/  @!P5 IMAD.IADD R226, R226, 0x1, -R251 ;  /* 0x00000001e2e2d824 */ /* 0x000fe200078e0afb */
[----:B------:R-:W-:Y:S02]  /*1e9e0*/  IADD3 R195, R186, 0x7f, RZ ;  /* 0x0000007fbac37810 */ /* 0x000fe40007ffe0ff */
[----:B------:R-:W-:Y:S01]  /*1e9f0*/  @!P2 IADD3 R234, R234, -R251, RZ ;  /* 0x800000fbeaeaa210 */ /* 0x000fe20007ffe0ff */
[----:B------:R-:W-:Y:S01]  /*1ea00*/  @!P6 IMAD.MOV R241, RZ, RZ, -R241 ;  /* 0x000000fffff1e224 */ /* 0x000fe200078e0af1 */
[C---:B------:R-:W-:Y:S02]  /*1ea10*/  ISETP.GT.U32.AND P2, PT, R251.reuse, R214, PT ;  /* 0x000000d6fb00720c */ /* 0x040fe40003f44070 */
[----:B------:R-:W-:-:S05]  /*1ea20*/  ISETP.GT.U32.AND P6, PT, R251, R231, PT ;  /* 0x000000e7fb00720c */ /* 0x000fca0003fc4070 */
[----:B------:R-:W-:Y:S01]  /*1ea30*/  @!P3 IMAD.IADD R215, R215, 0x1, -R251 ;  /* 0x00000001d7d7b824 */ /* 0x000fe200078e0afb */
[----:B------:R-:W-:-:S05]  /*1ea40*/  ISETP.GT.U32.AND P1, PT, R251, R235, PT ;  /* 0x000000ebfb00720c */ /* 0x000fca0003f24070 */
[--C-:B------:R-:W-:Y:S02]  /*1ea50*/  @!P2 IMAD.IADD R214, R214, 0x1, -R251.reuse ;  /* 0x00000001d6d6a824 */ /* 0x100fe400078e0afb */
[----:B------:R-:W-:Y:S01]  /*1ea60*/  @!P6 IADD3 R231, R231, -R251, RZ ;  /* 0x800000fbe7e7e210 */ /* 0x000fe20007ffe0ff */
[----:B------:R-:W-:Y:S01]  /*1ea70*/  @!P0 IMAD.MOV R236, RZ, RZ, -R236 ;  /* 0x000000ffffec8224 */ /* 0x000fe200078e0aec */
[----:B------:R-:W-:Y:S02]  /*1ea80*/  ISETP.GT.U32.AND P0, PT, R251, R212, PT ;  /* 0x000000d4fb00720c */ /* 0x000fe40003f04070 */
[----:B-----5:R-:W-:Y:S02]  /*1ea90*/  ISETP.GE.AND P2, PT, R211, RZ, PT ;  /* 0x000000ffd300720c */ /* 0x020fe40003f46270 */
[----:B------:R-:W-:Y:S01]  /*1eaa0*/  @!P1 IMAD.IADD R235, R235, 0x1, -R251 ;  /* 0x00000001ebeb9824 */ /* 0x000fe200078e0afb */
[----:B------:R-:W-:Y:S02]  /*1eab0*/  ISETP.GT.U32.AND P1, PT, R251, R213, PT ;  /* 0x000000d5fb00720c */ /* 0x000fe40003f24070 */
[----:B------:R-:W-:-:S06]  /*1eac0*/  ISETP.GE.AND P5, PT, R207, RZ, PT ;  /* 0x000000ffcf00720c */ /* 0x000fcc0003fa6270 */
[----:B------:R-:W-:Y:S02]  /*1ead0*/  @!P0 IMAD.IADD R212, R212, 0x1, -R251 ;  /* 0x00000001d4d48824 */ /* 0x000fe400078e0afb */
[----:B------:R-:W-:Y:S01]  /*1eae0*/  @!P2 IMAD.MOV R232, RZ, RZ, -R232 ;  /* 0x000000ffffe8a224 */ /* 0x000fe200078e0ae8 */
[----:B------:R-:W-:Y:S02]  /*1eaf0*/  ISETP.GT.U32.AND P2, PT, R251, R215, PT ;  /* 0x000000d7fb00720c */ /* 0x000fe40003f44070 */
[----:B------:R-:W-:Y:S02]  /*1eb00*/  @!P1 IADD3 R213, R213, -R251, RZ ;  /* 0x800000fbd5d59210 */ /* 0x000fe40007ffe0ff */
[----:B------:R-:W-:Y:S02]  /*1eb10*/  ISETP.GE.AND P0, PT, R209, RZ, PT ;  /* 0x000000ffd100720c */ /* 0x000fe40003f06270 */
[----:B------:R-:W-:-:S07]  /*1eb20*/  ISETP.GE.AND P1, PT, R210, RZ, PT ;  /* 0x000000ffd200720c */ /* 0x000fce0003f26270 */
[----:B------:R-:W-:Y:S01]  /*1eb30*/  @!P2 IMAD.IADD R215, R215, 0x1, -R251 ;  /* 0x00000001d7d7a824 */ /* 0x000fe200078e0afb */
[----:B------:R-:W-:Y:S02]  /*1eb40*/  ISETP.GE.AND P2, PT, R228, RZ, PT ;  /* 0x000000ffe400720c */ /* 0x000fe40003f46270 */
[----:B--2---:R-:W-:Y:S02]  /*1eb50*/  ISETP.GE.AND P4, PT, R230, RZ, PT ;  /* 0x000000ffe600720c */ /* 0x004fe40003f86270 */
[----:B---3--:R-:W-:-:S11]  /*1eb60*/  ISETP.GE.AND P3, PT, R229, RZ, PT ;  /* 0x000000ffe500720c */ /* 0x008fd60003f66270 */
[----:B------:R-:W-:Y:S01]  /*1eb70*/  @!P4 IMAD.MOV R226, RZ, RZ, -R226 ;  /* 0x000000ffffe2c224 */ /* 0x000fe200078e0ae2 */
[----:B------:R-:W-:-:S04]  /*1eb80*/  ISETP.GT.AND P4, PT, R195, 0x7f, PT ;  /* 0x0000007fc300780c */ /* 0x000fc80003f84270 */
[----:B------:R-:W-:-:S05]  /*1eb90*/  SEL R195, RZ, 0x4, !P4 ;  /* 0x00000004ffc37807 */ /* 0x000fca0006000000 */
[----:B------:R1:W-:Y:S04]  /*1eba0*/  STL [R1+0x200], R195 ;  /* 0x000200c301007387 */ /* 0x0003e80000100800 */
[----:B-1----:R-:W2:Y:S04]  /*1ebb0*/  LDL.LU R195, [R1+0x5c0] ;  /* 0x0005c00001c37983 */ /* 0x002ea80000300800 */
[----:B------:R-:W3:Y:S04]  /*1ebc0*/  LDL.LU R196, [R1+0x5bc] ;  /* 0x0005bc0001c47983 */ /* 0x000ee80000300800 */
[----:B------:R-:W4:Y:S04]  /*1ebd0*/  LDL.LU R197, [R1+0x5b8] ;  /* 0x0005b80001c57983 */ /* 0x000f280000300800 */
[----:B------:R-:W5:Y:S01]  /*1ebe0*/  LDL.LU R198, [R1+0x5b4] ;  /* 0x0005b40001c67983 */ /* 0x000f620000300800 */
[----:B------:R-:W-:-:S03]  /*1ebf0*/  @!P3 IADD3 R231, -R231, RZ, RZ ;  /* 0x000000ffe7e7b210 */ /* 0x000fc60007ffe1ff */
[----:B------:R-:W5:Y:S01]  /*1ec00*/  LDL.LU R199, [R1+0x5b0] ;  /* 0x0005b00001c77983 */ /* 0x000f620000300800 */
[----:B------:R-:W-:-:S03]  /*1ec10*/  ISETP.GT.U32.AND P3, PT, R251, R216, PT ;  /* 0x000000d8fb00720c */ /* 0x000fc60003f64070 */
[----:B------:R-:W5:Y:S04]  /*1ec20*/  LDL.LU R200, [R1+0x5ac] ;  /* 0x0005ac0001c87983 */ /* 0x000f680000300800 */
[----:B------:R-:W5:Y:S04]  /*1ec30*/  LDL.LU R201, [R1+0x5a8] ;  /* 0x0005a80001c97983 */ /* 0x000f680000300800 */
[----:B------:R-:W5:Y:S04]  /*1ec40*/  LDL.LU R202, [R1+0x5a4] ;  /* 0x0005a40001ca7983 */ /* 0x000f680000300800 */
[----:B------:R-:W5:Y:S04]  /*1ec50*/  LDL.LU R203, [R1+0x5a0] ;  /* 0x0005a00001cb7983 */ /* 0x000f680000300800 */
[----:B------:R-:W5:Y:S04]  /*1ec60*/  LDL.LU R204, [R1+0x59c] ;  /* 0x00059c0001cc7983 */ /* 0x000f680000300800 */
[----:B------:R-:W5:Y:S01]  /*1ec70*/  LDL.LU R205, [R1+0x598] ;  /* 0x0005980001cd7983 */ /* 0x000f620000300800 */
[----:B------:R-:W-:-:S03]  /*1ec80*/  @!P3 IADD3 R216, R216, -R251, RZ ;  /* 0x800000fbd8d8b210 */ /* 0x000fc60007ffe0ff */
[----:B------:R-:W5:Y:S01]  /*1ec90*/  LDL.LU R206, [R1+0x594] ;  /* 0x0005940001ce7983 */ /* 0x000f620000300800 */
[----:B------:R-:W-:-:S03]  /*1eca0*/  ISETP.GE.AND P3, PT, R208, RZ, PT ;  /* 0x000000ffd000720c */ /* 0x000fc60003f66270 */
[----:B------:R-:W5:Y:S04]  /*1ecb0*/  LDL.LU R207, [R1+0x590] ;  /* 0x0005900001cf7983 */ /* 0x000f680000300800 */
[----:B------:R-:W5:Y:S04]  /*1ecc0*/  LDL.LU R208, [R1+0x58c] ;  /* 0x00058c0001d07983 */ /* 0x000f680000300800 */
[----:B------:R-:W5:Y:S04]  /*1ecd0*/  LDL.LU R209, [R1+0x588] ;  /* 0x0005880001d17983 */ /* 0x000f680000300800 */
[----:B------:R-:W5:Y:S04]  /*1ece0*/  LDL.LU R210, [R1+0x584] ;  /* 0x0005840001d27983 */ /* 0x000f680000300800 */
[----:B------:R-:W5:Y:S04]  /*1ecf0*/  LDL.LU R211, [R1+0x580] ;  /* 0x0005800001d37983 */ /* 0x000f680000300800 */
[----:B------:R-:W5:Y:S04]  /*1ed00*/  LDL.LU R228, [R1+0x57c] ;  /* 0x00057c0001e47983 */ /* 0x000f680000300800 */
[----:B------:R-:W5:Y:S04]  /*1ed10*/  LDL.LU R229, [R1+0x578] ;  /* 0x0005780001e57983 */ /* 0x000f680000300800 */
[----:B------:R-:W5:Y:S01]  /*1ed20*/  LDL.LU R230, [R1+0x574] ;  /* 0x0005740001e67983 */ /* 0x000f620000300800 */
[----:B------:R-:W-:-:S02]  /*1ed30*/  @!P0 IADD3 R234, -R234, RZ, RZ ;  /* 0x000000ffeaea8210 */ /* 0x000fc40007ffe1ff */
[C---:B------:R-:W-:Y:S01]  /*1ed40*/  ISETP.GT.U32.AND P0, PT, R251.reuse, R213, PT ;  /* 0x000000d5fb00720c */ /* 0x040fe20003f04070 */
[----:B------:R-:W-:Y:S01]  /*1ed50*/  @!P5 IMAD.MOV R235, RZ, RZ, -R235 ;  /* 0x000000ffffebd224 */ /* 0x000fe200078e0aeb */
[C---:B------:R-:W-:Y:S01]  /*1ed60*/  ISETP.GT.U32.AND P5, PT, R251.reuse, R212, PT ;  /* 0x000000d4fb00720c */ /* 0x040fe20003fa4070 */
[----:B------:R-:W-:Y:S01]  /*1ed70*/  @!P1 IMAD.MOV R233, RZ, RZ, -R233 ;  /* 0x000000ffffe99224 */ /* 0x000fe200078e0ae9 */
[C---:B------:R-:W-:Y:S02]  /*1ed80*/  ISETP.GT.U32.AND P6, PT, R251.reuse, R217, PT ;  /* 0x000000d9fb00720c */ /* 0x040fe40003fc4070 */
[----:B------:R-:W-:-:S07]  /*1ed90*/  ISETP.GT.U32.AND P1, PT, R251, R214, PT ;  /* 0x000000d6fb00720c */ /* 0x000fce0003f24070 */
[----:B------:R-:W-:Y:S02]  /*1eda0*/  @!P0 IADD3 R213, R213, -R251, RZ ;  /* 0x800000fbd5d58210 */ /* 0x000fe40007ffe0ff */
[C---:B------:R-:W-:Y:S01]  /*1edb0*/  ISETP.GT.U32.AND P0, PT, R251.reuse, R219, PT ;  /* 0x000000dbfb00720c */ /* 0x040fe20003f04070 */
[--C-:B------:R-:W-:Y:S01]  /*1edc0*/  @!P5 IMAD.IADD R212, R212, 0x1, -R251.reuse ;  /* 0x00000001d4d4d824 */ /* 0x100fe200078e0afb */
[----:B------:R-:W-:Y:S01]  /*1edd0*/  ISETP.GT.U32.AND P5, PT, R251, R218, PT ;  /* 0x000000dafb00720c */ /* 0x000fe20003fa4070 */
[--C-:B------:R-:W-:Y:S02]  /*1ede0*/  @!P6 IMAD.IADD R217, R217, 0x1, -R251.reuse ;  /* 0x00000001d9d9e824 */ /* 0x100fe400078e0afb */
[----:B------:R-:W-:Y:S01]  /*1edf0*/  @!P1 IMAD.IADD R214, R214, 0x1, -R251 ;  /* 0x00000001d6d69824 */ /* 0x000fe200078e0afb */
[C---:B------:R-:W-:Y:S02]  /*1ee00*/  ISETP.GT.U32.AND P1, PT, R251.reuse, R220, PT ;  /* 0x000000dcfb00720c */ /* 0x040fe40003f24070 */
[----:B------:R-:W-:-:S02]  /*1ee10*/  ISETP.GT.U32.AND P6, PT, R251, R217, PT ;  /* 0x000000d9fb00720c */ /* 0x000fc40003fc4070 */
[----:B------:R-:W-:-:S03]  /*1ee20*/  ISETP.GT.U32.AND P4, PT, R251, R221, PT ;  /* 0x000000ddfb00720c */ /* 0x000fc60003f84070 */
[----:B------:R-:W-:Y:S02]  /*1ee30*/  @!P0 IADD3 R219, R219, -R251, RZ ;  /* 0x800000fbdbdb8210 */ /* 0x000fe40007ffe0ff */
[----:B------:R-:W-:Y:S01]  /*1ee40*/  ISETP.GE.AND P0, PT, R192, RZ, PT ;  /* 0x000000ffc000720c */ /* 0x000fe20003f06270 */
[--C-:B------:R-:W-:Y:S01]  /*1ee50*/  @!P5 IMAD.IADD R218, R218, 0x1, -R251.reuse ;  /* 0x00000001dadad824 */ /* 0x100fe200078e0afb */
[----:B------:R-:W-:Y:S02]  /*1ee60*/  ISETP.GE.AND P5, PT, R193, RZ, PT ;  /* 0x000000ffc100720c */ /* 0x000fe40003fa6270 */
[--C-:B------:R-:W-:Y:S01]  /*1ee70*/  @!P1 IMAD.IADD R220, R220, 0x1, -R251.reuse ;  /* 0x00000001dcdc9824 */ /* 0x100fe200078e0afb */
[----:B------:R-:W-:Y:S01]  /*1ee80*/  ISETP.GE.AND P1, PT, R191, RZ, PT ;  /* 0x000000ffbf00720c */ /* 0x000fe20003f26270 */
[--C-:B------:R-:W-:Y:S01]  /*1ee90*/  @!P6 IMAD.IADD R217, R217, 0x1, -R251.reuse ;  /* 0x00000001d9d9e824 */ /* 0x100fe200078e0afb */
[----:B------:R-:W-:Y:S01]  /*1eea0*/  ISETP.GE.AND P6, PT, R194, RZ, PT ;  /* 0x000000ffc200720c */ /* 0x000fe20003fc6270 */
[----:B------:R-:W-:Y:S01]  /*1eeb0*/  @!P4 IMAD.IADD R221, R221, 0x1, -R251 ;  /* 0x00000001ddddc824 */ /* 0x000fe200078e0afb */
[----:B------:R-:W-:-:S04]  /*1eec0*/  @!P2 IADD3 R212, -R212, RZ, RZ ;  /* 0x000000ffd4d4a210 */ /* 0x000fc80007ffe1ff */
[----:B------:R-:W-:Y:S01]  /*1eed0*/  @!P0 IMAD.MOV R216, RZ, RZ, -R216 ;  /* 0x000000ffffd88224 */ /* 0x000fe200078e0ad8 */
[C---:B------:R-:W-:Y:S02]  /*1eee0*/  ISETP.GT.U32.AND P4, PT, R251.reuse, R221, PT ;  /* 0x000000ddfb00720c */ /* 0x040fe40003f84070 */
[----:B------:R-:W-:Y:S02]  /*1eef0*/  ISETP.GT.U32.AND P0, PT, R251, R223, PT ;  /* 0x000000dffb00720c */ /* 0x000fe40003f04070 */
[----:B------:R-:W-:Y:S02]  /*1ef00*/  @!P5 IADD3 R215, -R215, RZ, RZ ;  /* 0x000000ffd7d7d210 */ /* 0x000fe40007ffe1ff */
[C---:B------:R-:W-:Y:S02]  /*1ef10*/  ISETP.GT.U32.AND P2, PT, R251.reuse, R218, PT ;  /* 0x000000dafb00720c */ /* 0x040fe40003f44070 */
[C---:B------:R-:W-:Y:S01]  /*1ef20*/  ISETP.GT.U32.AND P5, PT, R251.reuse, R222, PT ;  /* 0x000000defb00720c */ /* 0x040fe20003fa4070 */
[----:B------:R-:W-:Y:S01]  /*1ef30*/  @!P1 IMAD.MOV R217, RZ, RZ, -R217 ;  /* 0x000000ffffd99224 */ /* 0x000fe200078e0ad9 */
[----:B------:R-:W-:Y:S01]  /*1ef40*/  ISETP.GE.AND P1, PT, R190, RZ, PT ;  /* 0x000000ffbe00720c */ /* 0x000fe20003f26270 */
[----:B------:R-:W1:Y:S01]  /*1ef50*/  S2R R194, SR_TID.X ;  /* 0x0000000000c27919 */ /* 0x000e620000002100 */
[----:B------:R-:W-:Y:S01]  /*1ef60*/  @!P6 IMAD.MOV R214, RZ, RZ, -R214 ;  /* 0x000000ffffd6e224 */ /* 0x000fe200078e0ad6 */
[----:B------:R-:W-:-:S02]  /*1ef70*/  ISETP.GT.U32.AND P6, PT, R251, R220, PT ;  /* 0x000000dcfb00720c */ /* 0x000fc40003fc4070 */
[----:B------:R-:W-:Y:S01]  /*1ef80*/  @!P4 IADD3 R221, R221, -R251, RZ ;  /* 0x800000fbddddc210 */ /* 0x000fe20007ffe0ff */
[----:B------:R-:W-:Y:S01]  /*1ef90*/  @!P0 IMAD.IADD R223, R223, 0x1, -R251 ;  /* 0x00000001dfdf8824 */ /* 0x000fe200078e0afb */
[----:B------:R-:W-:Y:S01]  /*1efa0*/  ISETP.GE.AND P4, PT, R188, RZ, PT ;  /* 0x000000ffbc00720c */ /* 0x000fe20003f86270 */
[----:B------:R-:W-:Y:S01]  /*1efb0*/  @!P3 IMAD.MOV R213, RZ, RZ, -R213 ;  /* 0x000000ffffd5b224 */ /* 0x000fe200078e0ad5 */
[C---:B------:R-:W-:Y:S02]  /*1efc0*/  ISETP.GT.U32.AND P3, PT, R251.reuse, R219, PT ;  /* 0x000000dbfb00720c */ /* 0x040fe40003f64070 */
[----:B------:R-:W-:Y:S01]  /*1efd0*/  @!P2 IADD3 R218, R218, -R251, RZ ;  /* 0x800000fbdadaa210 */ /* 0x000fe20007ffe0ff */
[----:B------:R-:W-:Y:S01]  /*1efe0*/  @!P5 IMAD.IADD R222, R222, 0x1, -R251 ;  /* 0x00000001deded824 */ /* 0x000fe200078e0afb */
[----:B------:R-:W-:Y:S02]  /*1eff0*/  ISETP.GT.U32.AND P0, PT, R251, R223, PT ;  /* 0x000000dffb00720c */ /* 0x000fe40003f04070 */
[----:B------:R-:W-:-:S02]  /*1f000*/  @!P1 IADD3 R218, -R218, RZ, RZ ;  /* 0x000000ffdada9210 */ /* 0x000fc40007ffe1ff */
[----:B------:R-:W-:Y:S01]  /*1f010*/  ISETP.GT.U32.AND P1, PT, R251, R222, PT ;  /* 0x000000defb00720c */ /* 0x000fe20003f24070 */
[--C-:B------:R-:W-:Y:S01]  /*1f020*/  @!P6 IMAD.IADD R220, R220, 0x1, -R251.reuse ;  /* 0x00000001dcdce824 */ /* 0x100fe200078e0afb */
[----:B------:R-:W-:Y:S02]  /*1f030*/  ISETP.GE.AND P5, PT, R187, RZ, PT ;  /* 0x000000ffbb00720c */ /* 0x000fe40003fa6270 */
[----:B------:R-:W-:Y:S01]  /*1f040*/  IADD3 R225, R186, -0x78, RZ ;  /* 0xffffff88bae17810 */ /* 0x000fe20007ffe0ff */
[----:B------:R-:W-:Y:S01]  /*1f050*/  @!P4 IMAD.MOV R220, RZ, RZ, -R220 ;  /* 0x000000ffffdcc224 */ /* 0x000fe200078e0adc */
[----:B------:R-:W-:Y:S01]  /*1f060*/  ISETP.GE.AND P6, PT, R189, RZ, PT ;  /* 0x000000ffbd00720c */ /* 0x000fe20003fc6270 */
[--C-:B------:R-:W-:Y:S01]  /*1f070*/  @!P3 IMAD.IADD R219, R219, 0x1, -R251.reuse ;  /* 0x00000001dbdbb824 */ /* 0x100fe200078e0afb */
[----:B------:R-:W-:Y:S02]  /*1f080*/  ISETP.GE.AND P4, PT, R184, RZ, PT ;  /* 0x000000ffb800720c */ /* 0x000fe40003f86270 */
[----:B------:R-:W-:Y:S01]  /*1f090*/  IADD3 R227, R186, -0x7c, RZ ;  /* 0xffffff84bae37810 */ /* 0x000fe20007ffe0ff */
[----:B------:R-:W-:Y:S01]  /*1f0a0*/  @!P0 IMAD.IADD R223, R223, 0x1, -R251 ;  /* 0x00000001dfdf8824 */ /* 0x000fe200078e0afb */
[----:B------:R-:W-:-:S02]  /*1f0b0*/  ISETP.GE.U32.AND P3, PT, R225, 0x7fffff09, PT ;  /* 0x7fffff09e100780c */ /* 0x000fc40003f66070 */
[----:B------:R-:W-:Y:S02]  /*1f0c0*/  IADD3 R225, R186, -0x70, RZ ;  /* 0xffffff90bae17810 */ /* 0x000fe40007ffe0ff */
[----:B-1----:R-:W-:Y:S01]  /*1f0d0*/  LOP3.LUT R194, R194, 0x7f, RZ, 0xc0, !PT ;  /* 0x0000007fc2c27812 */ /* 0x002fe200078ec0ff */
[----:B------:R-:W-:Y:S01]  /*1f0e0*/  @!P1 IMAD.IADD R222, R222, 0x1, -R251 ;  /* 0x00000001dede9824 */ /* 0x000fe200078e0afb */
[----:B------:R-:W-:Y:S02]  /*1f0f0*/  ISETP.GE.U32.AND P2, PT, R227, 0x7fffff05, PT ;  /* 0x7fffff05e300780c */ /* 0x000fe40003f46070 */
[----:B------:R-:W-:Y:S02]  /*1f100*/  IADD3 R227, R186, -0x74, RZ ;  /* 0xffffff8cbae37810 */ /* 0x000fe40007ffe0ff */
[----:B------:R-:W-:Y:S01]  /*1f110*/  ISETP.GE.U32.AND P1, PT, R225, 0x7fffff11, PT ;  /* 0x7fffff11e100780c */ /* 0x000fe20003f26070 */
[----:B------:R-:W-:Y:S01]  /*1f120*/  IMAD R184, R194, c[0x0][0x18c], RZ ;  /* 0x00006300c2b87a24 */ /* 0x000fe200078e02ff */
[----:B------:R-:W-:-:S02]  /*1f130*/  MOV R225, R223 ;  /* 0x000000df00e17202 */ /* 0x000fc40000000f00 */
[----:B------:R-:W-:Y:S02]  /*1f140*/  @!P5 IADD3 R221, -R221, RZ, RZ ;  /* 0x000000ffddddd210 */ /* 0x000fe40007ffe1ff */
[----:B------:R-:W-:Y:S02]  /*1f150*/  ISETP.GE.U32.AND P5, PT, R227, 0x7fffff0d, PT ;  /* 0x7fffff0de300780c */ /* 0x000fe40003fa6070 */
[----:B------:R-:W-:Y:S02]  /*1f160*/  ISETP.NE.AND P0, PT, RZ, c[0x0][0x17c], PT ;  /* 0x00005f00ff007a0c */ /* 0x000fe40003f05270 */
[----:B------:R-:W-:Y:S01]  /*1f170*/  LOP3.LUT R227, RZ, c[0x0][0x17c], RZ, 0x33, !PT ;  /* 0x00005f00ffe37a12 */ /* 0x000fe200078e33ff */
[----:B------:R-:W-:Y:S01]  /*1f180*/  @!P6 IMAD.MOV R219, RZ, RZ, -R219 ;  /* 0x000000ffffdbe224 */ /* 0x000fe200078e0adb */
[----:B------:R-:W-:Y:S01]  /*1f190*/  ISETP.GE.AND P6, PT, R185, RZ, PT ;  /* 0x000000ffb900720c */ /* 0x000fe20003fc6270 */
[----:B------:R-:W-:Y:S01]  /*1f1a0*/  @!P4 IMAD.MOV R225, RZ, RZ, -R225 ;  /* 0x000000ffffe1c224 */ /* 0x000fe200078e0ae1 */
[----:B------:R-:W-:-:S05]  /*1f1b0*/  LEA R242, P4, R184, c[0x0][0x168], 0x2 ;  /* 0x00005a00b8f27a11 */ /* 0x000fca00078810ff */
[----:B------:R-:W-:Y:S06]  /*1f1c0*/  STL [R1+0x62f0], R242 ;  /* 0x0062f0f201007387 */ /* 0x000fec0000100800 */
[----:B------:R-:W-:Y:S01]  /*1f1d0*/  @!P6 IMAD.MOV R222, RZ, RZ, -R222 ;  /* 0x000000ffffdee224 */ /* 0x000fe200078e0ade */
[----:B------:R-:W-:Y:S02]  /*1f1e0*/  ISETP.GE.AND P6, PT, R194, c[0x0][0x180], PT ;  /* 0x00006000c2007a0c */ /* 0x000fe40003fc6270 */
[C---:B--2---:R-:W-:Y:S02]  /*1f1f0*/  SEL R185, R227.reuse, R195, !P0 ;  /* 0x000000c3e3b97207 */ /* 0x044fe40004000000 */
[----:B---3--:R-:W-:-:S03]  /*1f200*/  SEL R186, R227, R196, !P0 ;  /* 0x000000c4e3ba7207 */ /* 0x008fc60004000000 */
[----:B------:R5:W-:Y:S01]  /*1f210*/  STL [R1+0x30], R185 ;  /* 0x000030b901007387 */ /* 0x000be20000100800 */
[----:B----4-:R-:W-:-:S03]  /*1f220*/  SEL R184, R227, R197, !P0 ;  /* 0x000000c5e3b87207 */ /* 0x010fc60004000000 */
[----:B------:R1:W-:Y:S01]  /*1f230*/  STL [R1+0x5bc], R186 ;  /* 0x0005bcba01007387 */ /* 0x0003e20000100800 */
[----:B-----5:R-:W-:-:S03]  /*1f240*/  SEL R185, R227, R198, !P0 ;  /* 0x000000c6e3b97207 */ /* 0x020fc60004000000 */
[----:B------:R2:W-:Y:S01]  /*1f250*/  STL [R1+0x5b8], R184 ;  /* 0x0005b8b801007387 */ /* 0x0005e20000100800 */
[----:B-1----:R-:W-:-:S03]  /*1f260*/  SEL R186, R227, R199, !P0 ;  /* 0x000000c7e3ba7207 */ /* 0x002fc60004000000 */
[----:B------:R1:W-:Y:S01]  /*1f270*/  STL [R1+0x5b4], R185 ;  /* 0x0005b4b901007387 */ /* 0x0003e20000100800 */
[----:B--2---:R-:W-:-:S03]  /*1f280*/  SEL R184, R227, R200, !P0 ;  /* 0x000000c8e3b87207 */ /* 0x004fc60004000000 */
        /* <DEDUP_REMOVED lines=28> */
[----:B-1----:R-:W2:Y:S04]  /*1f450*/  LDL.LU R184, [R1+0x570] ;  /* 0x0005700001b87983 */ /* 0x002ea80000300800 */
[----:B------:R1:W-:Y:S04]  /*1f460*/  STL [R1+0x578], R185 ;  /* 0x000578b901007387 */ /* 0x0003e80000100800 */
[----:B-1----:R-:W3:Y:S04]  /*1f470*/  LDL.LU R185, [R1+0x56c] ;  /* 0x00056c0001b97983 */ /* 0x002ee80000300800 */
[----:B------:R1:W-:Y:S04]  /*1f480*/  STL [R1+0x574], R186 ;  /* 0x000574ba01007387 */ /* 0x0003e80000100800 */
[----:B-1----:R-:W4:Y:S04]  /*1f490*/  LDL.LU R186, [R1+0x568] ;  /* 0x0005680001ba7983 */ /* 0x002f280000300800 */
[----:B------:R-:W5:Y:S04]  /*1f4a0*/  LDL.LU R187, [R1+0x564] ;  /* 0x0005640001bb7983 */ /* 0x000f680000300800 */
        /* <DEDUP_REMOVED lines=27> */
[----:B--2---:R-:W-:-:S05]  /*1f660*/  SEL R223, R227, R184, !P0 ;  /* 0x000000b8e3df7207 */ /* 0x004fca0004000000 */
[----:B------:R-:W-:Y:S01]  /*1f670*/  STL [R1+0x570], R223 ;  /* 0x000570df01007387 */ /* 0x000fe20000100800 */
[----:B---3--:R-:W-:-:S05]  /*1f680*/  SEL R184, R227, R185, !P0 ;  /* 0x000000b9e3b87207 */ /* 0x008fca0004000000 */
[----:B------:R1:W-:Y:S01]  /*1f690*/  STL [R1+0x56c], R184 ;  /* 0x00056cb801007387 */ /* 0x0003e20000100800 */
[C---:B----4-:R-:W-:Y:S02]  /*1f6a0*/  SEL R185, R227.reuse, R186, !P0 ;  /* 0x000000bae3b97207 */ /* 0x050fe40004000000 */
        /* <DEDUP_REMOVED lines=55> */
[----:B--2---:R-:W2:Y:S04]  /*1fa20*/  LDL.LU R184, [R1+0x4f4] ;  /* 0x0004f40001b87983 */ /* 0x004ea80000300800 */
        /* <DEDUP_REMOVED lines=327> */
[----:B------:R1:W-:Y:S04]  /*20ea0*/  STL [R1+0x1e8], R184 ;  /* 0x0001e8b801007387 */ /* 0x0003e80000100800 */
[----:B------:R3:W-:Y:S01]  /*20eb0*/  STL [R1+0x28], R185 ;  /* 0x000028b901007387 */ /* 0x0007e20000100800 */
[C---:B--2---:R-:W-:Y:S02]  /*20ec0*/  SEL R186, R227.reuse, R193, !P0 ;  /* 0x000000c1e3ba7207 */ /* 0x044fe40004000000 */
[----:B-1----:R-:W-:-:S03]  /*20ed0*/  SEL R184, R227, R194, !P0 ;  /* 0x000000c2e3b87207 */ /* 0x002fc60004000000 */
[----:B------:R1:W-:Y:S01]  /*20ee0*/  STL [R1+0x1e4], R186 ;  /* 0x0001e4ba01007387 */ /* 0x0003e20000100800 */
[----:B---3--:R-:W-:-:S03]  /*20ef0*/  SEL R185, R227, R195, !P0 ;  /* 0x000000c3e3b97207 */ /* 0x008fc60004000000 */
[----:B------:R2:W-:Y:S04]  /*20f00*/  STL [R1+0x1e0], R184 ;  /* 0x0001e0b801007387 */ /* 0x0005e80000100800 */
[----:B------:R3:W-:Y:S01]  /*20f10*/  STL [R1+0x1dc], R185 ;  /* 0x0001dcb901007387 */ /* 0x0007e20000100800 */
[C---:B-1----:R-:W-:Y:S02]  /*20f20*/  SEL R186, R227.reuse, R196, !P0 ;  /* 0x000000c4e3ba7207 */ /* 0x042fe40004000000 */
[----:B--2---:R-:W-:-:S03]  /*20f30*/  SEL R184, R227, R197, !P0 ;  /* 0x000000c5e3b87207 */ /* 0x004fc60004000000 */
        /* <DEDUP_REMOVED lines=126> */
[C---:B--2---:R-:W-:Y:S01]  /*21720*/  SEL R186, R227.reuse, R230, !P0 ;  /* 0x000000e6e3ba7207 */ /* 0x044fe20004000000 */
[----:B---3--:R-:W2:Y:S04]  /*21730*/  LDL.LU R184, [R1+0x128] ;  /* 0x0001280001b87983 */ /* 0x008ea80000300800 */
        /* <DEDUP_REMOVED lines=33> */
[----:B------:R5:W-:Y:S01]  /*21950*/  STL [R1+0x128], R184 ;  /* 0x000128b801007387 */ /* 0x000be20000100800 */
[----:B---3--:R-:W-:-:S05]  /*21960*/  SEL R185, R227, R185, !P0 ;  /* 0x000000b9e3b97207 */ /* 0x008fca0004000000 */
[----:B------:R1:W-:Y:S01]  /*21970*/  STL [R1+0x124], R185 ;  /* 0x000124b901007387 */ /* 0x0003e20000100800 */
[C---:B----4-:R-:W-:Y:S02]  /*21980*/  SEL R242, R227.reuse, R186, !P0 ;  /* 0x000000bae3f27207 */ /* 0x050fe40004000000 */
[C---:B-----5:R-:W-:Y:S02]  /*21990*/  SEL R184, R227.reuse, R187, !P0 ;  /* 0x000000bbe3b87207 */ /* 0x060fe40004000000 */
[----:B------:R-:W-:-:S03]  /*219a0*/  SEL R186, R227, R188, !P0 ;  /* 0x000000bce3ba7207 */ /* 0x000fc60004000000 */
        /* <DEDUP_REMOVED lines=13> */
[C---:B-1----:R-:W-:Y:S02]  /*21a80*/  SEL R185, R227.reuse, R195, !P0 ;  /* 0x000000c3e3b97207 */ /* 0x042fe40004000000 */
[----:B---3--:R-:W-:-:S03]  /*21a90*/  SEL R184, R227, R197, !P0 ;  /* 0x000000c5e3b87207 */ /* 0x008fc60004000000 */
[----:B------:R1:W-:Y:S04]  /*21aa0*/  STL [R1+0xfc], R185 ;  /* 0x0000fcb901007387 */ /* 0x0003e80000100800 */
        /* <DEDUP_REMOVED lines=9> */
[C---:B--2---:R-:W-:Y:S02]  /*21b40*/  SEL R186, R227.reuse, R204, !P0 ;  /* 0x000000cce3ba7207 */ /* 0x044fe40004000000 */
[C---:B---3--:R-:W-:Y:S01]  /*21b50*/  SEL R184, R227.reuse, R203, !P0 ;  /* 0x000000cbe3b87207 */ /* 0x048fe20004000000 */
[----:B------:R1:W-:Y:S04]  /*21b60*/  STL [R1+0xe0], R185 ;  /* 0x0000e0b901007387 */ /* 0x0003e80000100800 */
[----:B------:R2:W-:Y:S01]  /*21b70*/  STL [R1+0xd8], R184 ;  /* 0x0000d8b801007387 */ /* 0x0005e20000100800 */
[----:B-1----:R-:W-:-:S03]  /*21b80*/  SEL R185, R227, R205, !P0 ;  /* 0x000000cde3b97207 */ /* 0x002fc60004000000 */
[----:B------:R1:W-:Y:S01]  /*21b90*/  STL [R1+0xd4], R186 ;  /* 0x0000d4ba01007387 */ /* 0x0003e20000100800 */
[----:B--2---:R-:W-:-:S03]  /*21ba0*/  SEL R184, R227, R206, !P0 ;  /* 0x000000cee3b87207 */ /* 0x004fc60004000000 */
        /* <DEDUP_REMOVED lines=11> */
[----:B---3--:R-:W-:-:S05]  /*21c60*/  SEL R184, R227, R211, !P0 ;  /* 0x000000d3e3b87207 */ /* 0x008fca0004000000 */
        /* <DEDUP_REMOVED lines=12> */
[----:B------:R-:W5:Y:S01]  /*21d30*/  LDL.LU R191, [R1+0x88] ;  /* 0x0000880001bf7983 */ /* 0x000f620000300800 */
[----:B------:R-:W-:-:S03]  /*21d40*/  SEL R252, R227, R194, !P0 ;  /* 0x000000c2e3fc7207 */ /* 0x000fc60004000000 */
        /* <DEDUP_REMOVED lines=22> */
[----:B------:R-:W5:Y:S01]  /*21eb0*/  LDL.LU R211, [R1] ;  /* 0x0000000001d37983 */ /* 0x000f620000300800 */
[----:B--2---:R-:W-:-:S05]  /*21ec0*/  SEL R184, R227, R184, !P0 ;  /* 0x000000b8e3b87207 */ /* 0x004fca0004000000 */
[----:B------:R1:W-:Y:S01]  /*21ed0*/  STL [R1+0xa8], R184 ;  /* 0x0000a8b801007387 */ /* 0x0003e20000100800 */
[----:B---3--:R-:W-:-:S03]  /*21ee0*/  SEL R185, R227, R185, !P0 ;  /* 0x000000b9e3b97207 */ /* 0x008fc60004000000 */
[----:B-1----:R-:W2:Y:S04]  /*21ef0*/  LDL.LU R184, [R1+0x6360] ;  /* 0x0063600001b87983 */ /* 0x002ea80000300800 */
[----:B------:R1:W-:Y:S01]  /*21f00*/  STL [R1+0xa4], R185 ;  /* 0x0000a4b901007387 */ /* 0x0003e20000100800 */
[----:B----4-:R-:W-:-:S03]  /*21f10*/  SEL R186, R227, R186, !P0 ;  /* 0x000000bae3ba7207 */ /* 0x010fc60004000000 */
[----:B-1----:R-:W3:Y:S04]  /*21f20*/  LDL.LU R185, [R1+0x635c] ;  /* 0x00635c0001b97983 */ /* 0x002ee80000300800 */
[----:B------:R1:W-:Y:S01]  /*21f30*/  STL [R1+0xa0], R186 ;  /* 0x0000a0ba01007387 */ /* 0x0003e20000100800 */
[C---:B-----5:R-:W-:Y:S02]  /*21f40*/  SEL R187, R227.reuse, R187, !P0 ;  /* 0x000000bbe3bb7207 */ /* 0x060fe40004000000 */
[C---:B------:R-:W-:Y:S01]  /*21f50*/  SEL R188, R227.reuse, R188, !P0 ;  /* 0x000000bce3bc7207 */ /* 0x040fe20004000000 */
[----:B-1----:R-:W4:Y:S01]  /*21f60*/  LDL.LU R186, [R1+0x6358] ;  /* 0x0063580001ba7983 */ /* 0x002f220000300800 */
[----:B------:R-:W-:-:S03]  /*21f70*/  SEL R189, R227, R189, !P0 ;  /* 0x000000bde3bd7207 */ /* 0x000fc60004000000 */
[----:B------:R1:W-:Y:S01]  /*21f80*/  STL [R1+0x98], R187 ;  /* 0x000098bb01007387 */ /* 0x0003e20000100800 */
[C---:B------:R-:W-:Y:S02]  /*21f90*/  SEL R190, R227.reuse, R190, !P0 ;  /* 0x000000bee3be7207 */ /* 0x040fe40004000000 */
[C---:B------:R-:W-:Y:S01]  /*21fa0*/  SEL R191, R227.reuse, R191, !P0 ;  /* 0x000000bfe3bf7207 */ /* 0x040fe20004000000 */
[----:B-1----:R-:W5:Y:S01]  /*21fb0*/  LDL.LU R187, [R1+0x6354] ;  /* 0x0063540001bb7983 */ /* 0x002f620000300800 */
[----:B------:R-:W-:-:S03]  /*21fc0*/  SEL R192, R227, R192, !P0 ;  /* 0x000000c0e3c07207 */ /* 0x000fc60004000000 */
[----:B------:R1:W-:Y:S01]  /*21fd0*/  STL [R1+0x94], R188 ;  /* 0x000094bc01007387 */ /* 0x0003e20000100800 */
[----:B------:R-:W-:-:S03]  /*21fe0*/  SEL R193, R227, R193, !P0 ;  /* 0x000000c1e3c17207 */ /* 0x000fc60004000000 */
[----:B-1----:R-:W2:Y:S04]  /*21ff0*/  LDL.LU R188, [R1+0x6350] ;  /* 0x0063500001bc7983 */ /* 0x002ea80000300800 */
[----:B------:R1:W-:Y:S01]  /*22000*/  STL [R1+0x90], R189 ;  /* 0x000090bd01007387 */ /* 0x0003e20000100800 */
[C---:B------:R-:W-:Y:S02]  /*22010*/  SEL R194, R227.reuse, R194, !P0 ;  /* 0x000000c2e3c27207 */ /* 0x040fe40004000000 */
[C---:B------:R-:W-:Y:S01]  /*22020*/  SEL R195, R227.reuse, R195, !P0 ;  /* 0x000000c3e3c37207 */ /* 0x040fe20004000000 */
[----:B-1----:R-:W3:Y:S04]  /*22030*/  LDL.LU R189, [R1+0x634c] ;  /* 0x00634c0001bd7983 */ /* 0x002ee80000300800 */
[----:B------:R1:W-:Y:S01]  /*22040*/  STL [R1+0x8c], R190 ;  /* 0x00008cbe01007387 */ /* 0x0003e20000100800 */
[----:B------:R-:W-:-:S03]  /*22050*/  SEL R196, R227, R196, !P0 ;  /* 0x000000c4e3c47207 */ /* 0x000fc60004000000 */
        /* <DEDUP_REMOVED lines=28> */
[----:B------:R1:W-:Y:S04]  /*22220*/  STL [R1+0x60], R200 ;  /* 0x000060c801007387 */ /* 0x0003e80000100800 */
        /* <DEDUP_REMOVED lines=10> */
[----:B-1----:R-:W3:Y:S01]  /*222d0*/  LDL.LU R205, [R1+0x630c] ;  /* 0x00630c0001cd7983 */ /* 0x002ee20000300800 */
[----:B------:R-:W-:-:S02]  /*222e0*/  SEL R206, R227, R206, !P0 ;  /* 0x000000cee3ce7207 */ /* 0x000fc40004000000 */
[C---:B------:R-:W-:Y:S02]  /*222f0*/  SEL R207, R227.reuse, R207, !P0 ;  /* 0x000000cfe3cf7207 */ /* 0x040fe40004000000 */
[C---:B------:R-:W-:Y:S01]  /*22300*/  SEL R208, R227.reuse, R208, !P0 ;  /* 0x000000d0e3d07207 */ /* 0x040fe20004000000 */
[----:B------:R1:W-:Y:S01]  /*22310*/  STL [R1+0x40], R206 ;  /* 0x000040ce01007387 */ /* 0x0003e20000100800 */
[C---:B------:R-:W-:Y:S02]  /*22320*/  SEL R209, R227.reuse, R209, !P0 ;  /* 0x000000d1e3d17207 */ /* 0x040fe40004000000 */
[C---:B------:R-:W-:Y:S02]  /*22330*/  SEL R210, R227.reuse, R210, !P0 ;  /* 0x000000d2e3d27207 */ /* 0x040fe40004000000 */
[C---:B------:R-:W-:Y:S01]  /*22340*/  SEL R211, R227.reuse, R211, !P0 ;  /* 0x000000d3e3d37207 */ /* 0x040fe20004000000 */
[----:B-1----:R-:W3:Y:S04]  /*22350*/  LDL.LU R206, [R1+0x6308] ;  /* 0x0063080001ce7983 */ /* 0x002ee80000300800 */
[----:B------:R1:W-:Y:S04]  /*22360*/  STL [R1+0x34], R207 ;  /* 0x000034cf01007387 */ /* 0x0003e80000100800 */
[----:B-1----:R-:W3:Y:S04]  /*22370*/  LDL.LU R207, [R1+0x6304] ;  /* 0x0063040001cf7983 */ /* 0x002ee80000300800 */
[----:B------:R1:W-:Y:S04]  /*22380*/  STL [R1+0x2c], R208 ;  /* 0x00002cd001007387 */ /* 0x0003e80000100800 */
[----:B-1----:R-:W3:Y:S04]  /*22390*/  LDL.LU R208, [R1+0x6300] ;  /* 0x0063000001d07983 */ /* 0x002ee80000300800 */
[----:B------:R1:W-:Y:S01]  /*223a0*/  STL [R1+0x1c], R209 ;  /* 0x00001cd101007387 */ /* 0x0003e20000100800 */
[----:B-----5:R-:W-:-:S03]  /*223b0*/  SEL R187, R227, R187, !P0 ;  /* 0x000000bbe3bb7207 */ /* 0x020fc60004000000 */
[----:B-1----:R-:W5:Y:S04]  /*223c0*/  LDL.LU R209, [R1+0x62fc] ;  /* 0x0062fc0001d17983 */ /* 0x002f680000300800 */
[----:B------:R1:W-:Y:S01]  /*223d0*/  STL [R1+0xc], R210 ;  /* 0x00000cd201007387 */ /* 0x0003e20000100800 */
[C---:B--2---:R-:W-:Y:S02]  /*223e0*/  SEL R188, R227.reuse, R188, !P0 ;  /* 0x000000bce3bc7207 */ /* 0x044fe40004000000 */
[C---:B----4-:R-:W-:Y:S01]  /*223f0*/  SEL R186, R227.reuse, R186, !P0 ;  /* 0x000000bae3ba7207 */ /* 0x050fe20004000000 */
[----:B-1----:R-:W2:Y:S04]  /*22400*/  LDL.LU R210, [R1+0x62f8] ;  /* 0x0062f80001d27983 */ /* 0x002ea80000300800 */
[----:B------:R1:W-:Y:S01]  /*22410*/  STL [R1], R211 ;  /* 0x000000d301007387 */ /* 0x0003e20000100800 */
[----:B---3--:R-:W-:-:S02]  /*22420*/  SEL R189, R227, R189, !P0 ;  /* 0x000000bde3bd7207 */ /* 0x008fc40004000000 */
[C---:B------:R-:W-:Y:S02]  /*22430*/  SEL R185, R227.reuse, R185, !P0 ;  /* 0x000000b9e3b97207 */ /* 0x040fe40004000000 */
[C---:B------:R-:W-:Y:S01]  /*22440*/  SEL R184, R227.reuse, R184, !P0 ;  /* 0x000000b8e3b87207 */ /* 0x040fe20004000000 */
[----:B-1----:R-:W3:Y:S01]  /*22450*/  LDL.LU R211, [R1+0x62f4] ;  /* 0x0062f40001d37983 */ /* 0x002ee20000300800 */
[C---:B------:R-:W-:Y:S02]  /*22460*/  SEL R190, R227.reuse, R190, !P0 ;  /* 0x000000bee3be7207 */ /* 0x040fe40004000000 */
[C---:B------:R-:W-:Y:S02]  /*22470*/  SEL R183, R227.reuse, R183, !P0 ;  /* 0x000000b7e3b77207 */ /* 0x040fe40004000000 */
[C---:B------:R-:W-:Y:S02]  /*22480*/  SEL R182, R227.reuse, R182, !P0 ;  /* 0x000000b6e3b67207 */ /* 0x040fe40004000000 */
[----:B------:R-:W-:-:S02]  /*22490*/  SEL R181, R227, R181, !P0 ;  /* 0x000000b5e3b57207 */ /* 0x000fc40004000000 */
[C---:B------:R-:W-:Y:S02]  /*224a0*/  SEL R180, R227.reuse, R180, !P0 ;  /* 0x000000b4e3b47207 */ /* 0x040fe40004000000 */
[C---:B------:R-:W-:Y:S02]  /*224b0*/  SEL R191, R227.reuse, R191, !P0 ;  /* 0x000000bfe3bf7207 */ /* 0x040fe40004000000 */
        /* <DEDUP_REMOVED lines=30> */
[----:B------:R-:W-:-:S05]  /*226a0*/  SEL R205, R227, R205, !P0 ;  /* 0x000000cde3cd7207 */ /* 0x000fca0004000000 */
[----:B------:R-:W-:Y:S04]  /*226b0*/  STL.64 [R1+0x62b8], R204 ;  /* 0x0062b8cc01007387 */ /* 0x000fe80000100a00 */
        /* <DEDUP_REMOVED lines=12> */
[----:B------:R-:W-:Y:S01]  /*22780*/  STL.64 [R1+0x6290], R176 ;  /* 0x006290b001007387 */ /* 0x000fe20000100a00 */
[----:B------:R-:W-:-:S03]  /*22790*/  SEL R160, R227, R160, !P0 ;  /* 0x000000a0e3a07207 */ /* 0x000fc60004000000 */
        /* <DEDUP_REMOVED lines=14> */
[----:B------:R-:W-:Y:S01]  /*22880*/  STL [R1+0x6238], R161 ;  /* 0x006238a101007387 */ /* 0x000fe20000100800 */
        /* <DEDUP_REMOVED lines=35> */
[----:B------:R-:W-:Y:S04]  /*22ac0*/  STL [R1+0x61e4], R143 ;  /* 0x0061e48f01007387 */ /* 0x000fe80000100800 */
[----:B------:R-:W-:Y:S04]  /*22ad0*/  STL [R1+0x61dc], R142 ;  /* 0x0061dc8e01007387 */ /* 0x000fe80000100800 */
[----:B------:R-:W-:Y:S04]  /*22ae0*/  STL [R1+0x61d4], R141 ;  /* 0x0061d48d01007387 */ /* 0x000fe80000100800 */
[----:B------:R-:W-:Y:S04]  /*22af0*/  STL [R1+0x61cc], R140 ;  /* 0x0061cc8c01007387 */ /* 0x000fe80000100800 */
[----:B------:R-:W-:Y:S04]  /*22b00*/  STL [R1+0x61c4], R139 ;  /* 0x0061c48b01007387 */ /* 0x000fe80000100800 */
[----:B------:R-:W-:Y:S04]  /*22b10*/  STL [R1+0x61bc], R138 ;  /* 0x0061bc8a01007387 */ /* 0x000fe80000100800 */
[----:B------:R-:W-:Y:S04]  /*22b20*/  STL [R1+0x61b4], R137 ;  /* 0x0061b48901007387 */ /* 0x000fe80000100800 */
[----:B------:R1:W-:Y:S04]  /*22b30*/  STL [R1+0x61ac], R136 ;  /* 0x0061ac8801007387 */ /* 0x0003e80000100800 */
[----:B------:R4:W-:Y:S01]  /*22b40*/  STL [R1+0x61a4], R135 ;  /* 0x0061a48701007387 */ /* 0x0009e20000100800 */
[----:B-1----:R-:W-:-:S02]  /*22b50*/  SEL R136, R227, R134, !P0 ;  /* 0x00000086e3887207 */ /* 0x002fc40004000000 */
[C---:B------:R-:W-:Y:S02]  /*22b60*/  SEL R134, R227.reuse, R132, !P0 ;  /* 0x00000084e3867207 */ /* 0x040fe40004000000 */
[C---:B----4-:R-:W-:Y:S02]  /*22b70*/  SEL R135, R227.reuse, R133, !P0 ;  /* 0x00000085e3877207 */ /* 0x050fe40004000000 */
[C---:B------:R-:W-:Y:S01]  /*22b80*/  SEL R133, R227.reuse, R131, !P0 ;  /* 0x00000083e3857207 */ /* 0x040fe20004000000 */
[----:B------:R-:W-:Y:S01]  /*22b90*/  STL [R1+0x5c], R136 ;  /* 0x00005c8801007387 */ /* 0x000fe20000100800 */
[C---:B------:R-:W-:Y:S02]  /*22ba0*/  SEL R132, R227.reuse, R130, !P0 ;  /* 0x00000082e3847207 */ /* 0x040fe40004000000 */
[C---:B------:R-:W-:Y:S01]  /*22bb0*/  SEL R131, R227.reuse, R129, !P0 ;  /* 0x00000081e3837207 */ /* 0x040fe20004000000 */
[----:B------:R-:W-:Y:S01]  /*22bc0*/  STL [R1+0x7c], R135 ;  /* 0x00007c8701007387 */ /* 0x000fe20000100800 */
[----:B------:R-:W-:-:S02]  /*22bd0*/  SEL R130, R227, R128, !P0 ;  /* 0x00000080e3827207 */ /* 0x000fc40004000000 */
[C---:B------:R-:W-:Y:S01]  /*22be0*/  SEL R129, R227.reuse, R127, !P0 ;  /* 0x0000007fe3817207 */ /* 0x040fe20004000000 */
[----:B------:R-:W-:Y:S01]  /*22bf0*/  STL [R1+0x9c], R134 ;  /* 0x00009c8601007387 */ /* 0x000fe20000100800 */
[C---:B------:R-:W-:Y:S02]  /*22c00*/  SEL R128, R227.reuse, R126, !P0 ;  /* 0x0000007ee3807207 */ /* 0x040fe40004000000 */
[C---:B------:R-:W-:Y:S01]  /*22c10*/  SEL R127, R227.reuse, R125, !P0 ;  /* 0x0000007de37f7207 */ /* 0x040fe20004000000 */
        /* <DEDUP_REMOVED lines=256> */
[----:B------:R1:W-:Y:S04]  /*23c20*/  STL [R1+0x1d5c], R3 ;  /* 0x001d5c0301007387 */ /* 0x0003e80000100800 */
[----:B------:R4:W-:Y:S01]  /*23c30*/  STL [R1+0x1d60], R2 ;  /* 0x001d600201007387 */ /* 0x0009e20000100800 */
[----:B-1----:R-:W-:-:S03]  /*23c40*/  SEL R3, R227, R248, !P0 ;  /* 0x000000f8e3037207 */ /* 0x002fc60004000000 */
[----:B------:R1:W-:Y:S01]  /*23c50*/  STL [R1+0x1d64], R0 ;  /* 0x001d640001007387 */ /* 0x0003e20000100800 */
[----:B----4-:R-:W-:-:S03]  /*23c60*/  SEL R2, R227, R249, !P0 ;  /* 0x000000f9e3027207 */ /* 0x010fc60004000000 */
        /* <DEDUP_REMOVED lines=24> */
[----:B------:R4:W-:Y:S04]  /*23df0*/  STL [R1+0x1d98], R3 ;  /* 0x001d980301007387 */ /* 0x0009e80000100800 */
[----:B------:R-:W2:Y:S01]  /*23e00*/  LDL.LU R190, [R1+0x200] ;  /* 0x0002000001be7983 */ /* 0x000ea20000300800 */
[----:B-1----:R-:W-:-:S03]  /*23e10*/  SEL R0, R227, R234, !P0 ;  /* 0x000000eae3007207 */ /* 0x002fc60004000000 */
[----:B------:R1:W-:Y:S04]  /*23e20*/  STL [R1+0x1d9c], R2 ;  /* 0x001d9c0201007387 */ /* 0x0003e80000100800 */
[----:B------:R-:W2:Y:S01]  /*23e30*/  LDL.LU R201, [R1+0x30] ;  /* 0x0000300001c97983 */ /* 0x000ea20000300800 */
[----:B----4-:R-:W-:-:S03]  /*23e40*/  SEL R3, R227, R231, !P0 ;  /* 0x000000e7e3037207 */ /* 0x010fc60004000000 */
[----:B------:R4:W-:Y:S01]  /*23e50*/  STL [R1+0x1da0], R0 ;  /* 0x001da00001007387 */ /* 0x0009e20000100800 */
[----:B-1----:R-:W-:-:S05]  /*23e60*/  SEL R2, R227, R233, !P0 ;  /* 0x000000e9e3027207 */ /* 0x002fca0004000000 */
[----:B------:R1:W-:Y:S01]  /*23e70*/  STL [R1+0x1da4], R2 ;  /* 0x001da40201007387 */ /* 0x0003e20000100800 */
[----:B----4-:R-:W-:-:S05]  /*23e80*/  SEL R0, R227, R232, !P0 ;  /* 0x000000e8e3007207 */ /* 0x010fca0004000000 */
        /* <DEDUP_REMOVED lines=8> */
[----:B------:R-:W-:Y:S01]  /*23f10*/  STL [R1+0x1db8], R3 ;  /* 0x001db80301007387 */ /* 0x000fe20000100800 */
[----:B-1----:R-:W-:-:S03]  /*23f20*/  SEL R0, R227, R215, !P0 ;  /* 0x000000d7e3007207 */ /* 0x002fc60004000000 */
[----:B------:R-:W4:Y:S04]  /*23f30*/  LDL.LU R192, [R1+0x8] ;  /* 0x0000080001c07983 */ /* 0x000f280000300800 */
[----:B------:R-:W-:Y:S04]  /*23f40*/  STL [R1+0x1dbc], R2 ;  /* 0x001dbc0201007387 */ /* 0x000fe80000100800 */
[----:B------:R-:W3:Y:S04]  /*23f50*/  LDL.LU R193, [R1+0x10] ;  /* 0x0000100001c17983 */ /* 0x000ee80000300800 */
[----:B------:R1:W-:Y:S04]  /*23f60*/  STL [R1+0x1dc0], R0 ;  /* 0x001dc00001007387 */ /* 0x0003e80000100800 */
[----:B------:R-:W3:Y:S04]  /*23f70*/  LDL.LU R194, [R1+0x14] ;  /* 0x0000140001c27983 */ /* 0x000ee80000300800 */
[----:B------:R-:W3:Y:S04]  /*23f80*/  LDL.LU R195, [R1+0x18] ;  /* 0x0000180001c37983 */ /* 0x000ee80000300800 */
[----:B------:R-:W3:Y:S04]  /*23f90*/  LDL.LU R196, [R1+0x20] ;  /* 0x0000200001c47983 */ /* 0x000ee80000300800 */
[----:B------:R-:W3:Y:S04]  /*23fa0*/  LDL.LU R197, [R1+0x24] ;  /* 0x0000240001c57983 */ /* 0x000ee80000300800 */
[----:B------:R-:W3:Y:S04]  /*23fb0*/  LDL.LU R204, [R1+0x28] ;  /* 0x0000280001cc7983 */ /* 0x000ee80000300800 */
[----:B------:R-:W5:Y:S01]  /*23fc0*/  S2R R205, SR_TID.X ;  /* 0x0000000000cd7919 */ /* 0x000f620000002100 */
[----:B-1----:R-:W-:-:S02]  /*23fd0*/  SEL R0, R227, R216, !P0 ;  /* 0x000000d8e3007207 */ /* 0x002fc40004000000 */
[C---:B------:R-:W-:Y:S02]  /*23fe0*/  SEL R3, R227.reuse, R217, !P0 ;  /* 0x000000d9e3037207 */ /* 0x040fe40004000000 */
[C---:B------:R-:W-:Y:S01]  /*23ff0*/  SEL R2, R227.reuse, R218, !P0 ;  /* 0x000000dae3027207 */ /* 0x040fe20004000000 */
[----:B------:R1:W-:Y:S04]  /*24000*/  STL [R1+0x1dc4], R0 ;  /* 0x001dc40001007387 */ /* 0x0003e80000100800 */
[----:B------:R-:W-:Y:S01]  /*24010*/  STL [R1+0x1dc8], R3 ;  /* 0x001dc80301007387 */ /* 0x000fe20000100800 */
[----:B-1----:R-:W-:-:S03]  /*24020*/  SEL R0, R227, R219, !P0 ;  /* 0x000000dbe3007207 */ /* 0x002fc60004000000 */
[----:B------:R1:W-:Y:S04]  /*24030*/  STL [R1+0x1dcc], R2 ;  /* 0x001dcc0201007387 */ /* 0x0003e80000100800 */
[----:B------:R-:W4:Y:S04]  /*24040*/  LDL.LU R200, [R1+0x38] ;  /* 0x0000380001c87983 */ /* 0x000f280000300800 */
[----:B------:R1:W-:Y:S01]  /*24050*/  STL [R1+0x1dd0], R0 ;  /* 0x001dd00001007387 */ /* 0x0003e20000100800 */
[----:B-----5:R-:W-:Y:S02]  /*24060*/  LOP3.LUT R203, R205, 0x7f, RZ, 0xc0, !PT ;  /* 0x0000007fcdcb7812 */ /* 0x020fe400078ec0ff */
[C---:B-1----:R-:W-:Y:S01]  /*24070*/  SEL R2, R227.reuse, R221, !P0 ;  /* 0x000000dde3027207 */ /* 0x042fe20004000000 */
[----:B------:R-:W5:Y:S01]  /*24080*/  LDL.LU R202, [R1+0x3c] ;  /* 0x00003c0001ca7983 */ /* 0x000f620000300800 */
[----:B------:R-:W-:Y:S01]  /*24090*/  SEL R0, R227, R220, !P0 ;  /* 0x000000dce3007207 */ /* 0x000fe20004000000 */
[----:B------:R-:W-:-:S04]  /*240a0*/  IMAD R189, R203, c[0x0][0x18c], RZ ;  /* 0x00006300cbbd7a24 */ /* 0x000fc800078e02ff */
[----:B------:R1:W-:Y:S01]  /*240b0*/  STL [R1+0x1dd4], R0 ;  /* 0x001dd40001007387 */ /* 0x0003e20000100800 */
[----:B------:R-:W-:-:S03]  /*240c0*/  IMAD R17, R242, c[0x0][0x190], RZ ;  /* 0x00006400f2117a24 */ /* 0x000fc600078e02ff */
[----:B------:R2:W-:Y:S04]  /*240d0*/  STL [R1+0x1dd8], R2 ;  /* 0x001dd80201007387 */ /* 0x0005e80000100800 */
[----:B------:R-:W4:Y:S01]  /*240e0*/  LDL.LU R203, [R1+0x50] ;  /* 0x0000500001cb7983 */ /* 0x000f220000300800 */
[----:B-1----:R-:W-:-:S05]  /*240f0*/  SEL R0, R227, R222, !P0 ;  /* 0x000000dee3007207 */ /* 0x002fca0004000000 */
[----:B------:R1:W-:Y:S01]  /*24100*/  STL [R1+0x1ddc], R0 ;  /* 0x001ddc0001007387 */ /* 0x0003e20000100800 */
[----:B--2---:R-:W-:-:S03]  /*24110*/  IMAD R2, R201, c[0x0][0x190], RZ ;  /* 0x00006400c9027a24 */ /* 0x004fc600078e02ff */
[----:B------:R-:W2:Y:S04]  /*24120*/  LDL.LU R201, [R1+0xf8] ;  /* 0x0000f80001c97983 */ /* 0x000ea80000300800 */
[----:B------:R-:W2:Y:S01]  /*24130*/  LDL.LU R242, [R1+0x62f0] ;  /* 0x0062f00001f27983 */ /* 0x000ea20000300800 */
[----:B---3--:R-:W-:-:S03]  /*24140*/  IMAD R8, R204, c[0x0][0x190], RZ ;  /* 0x00006400cc087a24 */ /* 0x008fc600078e02ff */
[----:B------:R-:W3:Y:S01]  /*24150*/  LDL.LU R204, [R1+0x230] ;  /* 0x0002300001cc7983 */ /* 0x000ee20000300800 */
[C---:B------:R-:W-:Y:S02]  /*24160*/  SEL R199, R227.reuse, R199, !P0 ;  /* 0x000000c7e3c77207 */ /* 0x040fe40004000000 */
[C---:B------:R-:W-:Y:S02]  /*24170*/  SEL R207, R227.reuse, R207, !P0 ;  /* 0x000000cfe3cf7207 */ /* 0x040fe40004000000 */
[----:B------:R-:W-:Y:S01]  /*24180*/  SEL R223, R227, R223, !P0 ;  /* 0x000000dfe3df7207 */ /* 0x000fe20004000000 */
[----:B------:R-:W-:Y:S01]  /*24190*/  IMAD R199, R199, c[0x0][0x190], RZ ;  /* 0x00006400c7c77a24 */ /* 0x000fe200078e02ff */
[----:B-1----:R-:W-:Y:S01]  /*241a0*/  LEA.HI.X.SX32 R0, R189, c[0x0][0x16c], 0x2, P4 ;  /* 0x00005b00bd007a11 */ /* 0x002fe200020f16ff */
[----:B------:R-:W-:Y:S01]  /*241b0*/  IMAD R207, R207, c[0x0][0x190], RZ ;  /* 0x00006400cfcf7a24 */ /* 0x000fe200078e02ff */
[----:B------:R-:W-:Y:S01]  /*241c0*/  SEL R228, R227, R228, !P0 ;  /* 0x000000e4e3e47207 */ /* 0x000fe20004000000 */
[----:B------:R-:W-:Y:S01]  /*241d0*/  IMAD R223, R223, c[0x0][0x190], RZ ;  /* 0x00006400dfdf7a24 */ /* 0x000fe200078e02ff */
        /* <DEDUP_REMOVED lines=8> */
[----:B------:R-:W-:Y:S01]  /*24260*/  SEL R225, R227, R225, !P0 ;  /* 0x000000e1e3e17207 */ /* 0x000fe20004000000 */
[----:B------:R-:W-:Y:S02]  /*24270*/  IMAD R228, R228, c[0x0][0x190], RZ ;  /* 0x00006400e4e47a24 */ /* 0x000fe400078e02ff */
[----:B-----5:R-:W-:Y:S02]  /*24280*/  IMAD R5, R202, c[0x0][0x190], RZ ;  /* 0x00006400ca057a24 */ /* 0x020fe400078e02ff */
[----:B------:R-:W5:Y:S01]  /*24290*/  LDL.LU R202, [R1+0x234] ;  /* 0x0002340001ca7983 */ /* 0x000f620000300800 */
[----:B----4-:R-:W-:Y:S01]  /*242a0*/  IMAD R12, R203, c[0x0][0x190], RZ ;  /* 0x00006400cb0c7a24 */ /* 0x010fe200078e02ff */
[-C--:B--2---:R-:W-:Y:S02]  /*242b0*/  LEA R72, P4, R2, R242.reuse, 0x2 ;  /* 0x000000f202487211 */ /* 0x084fe400078810ff */
[----:B------:R-:W-:-:S02]  /*242c0*/  LEA R70, P0, R199, R242, 0x2 ;  /* 0x000000f2c7467211 */ /* 0x000fc400078010ff */
[----:B------:R-:W-:Y:S02]  /*242d0*/  LEA.HI.X.SX32 R73, R2, R0, 0x2, P4 ;  /* 0x0000000002497211 */ /* 0x000fe400020f16ff */
[----:B------:R-:W-:Y:S01]  /*242e0*/  LEA R68, P4, R207, R242, 0x2 ;  /* 0x000000f2cf447211 */ /* 0x000fe200078810ff */
[----:B------:R-:W-:Y:S01]  /*242f0*/  STL [R1+0x60a8], R72 ;  /* 0x0060a84801007387 */ /* 0x000fe20000100800 */
[----:B------:R-:W-:Y:S02]  /*24300*/  LEA.HI.X.SX32 R71, R199, R0, 0x2, P0 ;  /* 0x00000000c7477211 */ /* 0x000fe400000f16ff */
[----:B------:R-:W-:Y:S01]  /*24310*/  LEA R66, P0, R223, R242, 0x2 ;  /* 0x000000f2df427211 */ /* 0x000fe200078010ff */
[----:B------:R-:W-:Y:S01]  /*24320*/  STL [R1+0x60a4], R73 ;  /* 0x0060a44901007387 */ /* 0x000fe20000100800 */
[----:B------:R-:W-:Y:S02]  /*24330*/  LEA.HI.X.SX32 R69, R207, R0, 0x2, P4 ;  /* 0x00000000cf457211 */ /* 0x000fe400020f16ff */
[----:B------:R-:W-:Y:S01]  /*24340*/  LEA R64, P4, R228, R242, 0x2 ;  /* 0x000000f2e4407211 */ /* 0x000fe200078810ff */
[----:B------:R-:W2:Y:S01]  /*24350*/  LDL.LU R203, [R1+0x238] ;  /* 0x0002380001cb7983 */ /* 0x000ea20000300800 */
[----:B------:R-:W-:-:S03]  /*24360*/  LEA.HI.X.SX32 R67, R223, R0, 0x2, P0 ;  /* 0x00000000df437211 */ /* 0x000fc600000f16ff */
[----:B------:R-:W-:Y:S01]  /*24370*/  STL [R1+0x60b0], R70 ;  /* 0x0060b04601007387 */ /* 0x000fe20000100800 */
[----:B------:R-:W-:Y:S01]  /*24380*/  IMAD R7, R201, c[0x0][0x190], RZ ;  /* 0x00006400c9077a24 */ /* 0x000fe200078e02ff */
[----:B------:R-:W-:Y:S02]  /*24390*/  LEA.HI.X.SX32 R65, R228, R0, 0x2, P4 ;  /* 0x00000000e4417211 */ /* 0x000fe400020f16ff */
[----:B------:R-:W-:Y:S04]  /*243a0*/  STL [R1+0x60ac], R71 ;  /* 0x0060ac4701007387 */ /* 0x000fe80000100800 */
[----:B------:R-:W-:Y:S04]  /*243b0*/  STL [R1+0x60b8], R68 ;  /* 0x0060b84401007387 */ /* 0x000fe80000100800 */
[----:B------:R-:W-:Y:S04]  /*243c0*/  STL [R1+0x60b4], R69 ;  /* 0x0060b44501007387 */ /* 0x000fe80000100800 */
[----:B------:R-:W4:Y:S04]  /*243d0*/  LDL.LU R201, [R1+0x23c] ;  /* 0x00023c0001c97983 */ /* 0x000f280000300800 */
[----:B------:R-:W-:Y:S04]  /*243e0*/  STL [R1+0x60c0], R66 ;  /* 0x0060c04201007387 */ /* 0x000fe80000100800 */
[----:B------:R-:W-:Y:S04]  /*243f0*/  STL [R1+0x60bc], R67 ;  /* 0x0060bc4301007387 */ /* 0x000fe80000100800 */
[----:B------:R-:W-:Y:S04]  /*24400*/  STL [R1+0x60c8], R64 ;  /* 0x0060c84001007387 */ /* 0x000fe80000100800 */
[----:B------:R-:W-:Y:S01]  /*24410*/  STL [R1+0x60c4], R65 ;  /* 0x0060c44101007387 */ /* 0x000fe20000100800 */
[----:B---3--:R-:W-:-:S03]  /*24420*/  IMAD R11, R204, c[0x0][0x190], RZ ;  /* 0x00006400cc0b7a24 */ /* 0x008fc600078e02ff */
[----:B------:R-:W3:Y:S01]  /*24430*/  LDL.LU R204, [R1+0x240] ;  /* 0x0002400001cc7983 */ /* 0x000ee20000300800 */
[----:B------:R-:W-:Y:S02]  /*24440*/  IMAD R229, R229, c[0x0][0x190], RZ ;  /* 0x00006400e5e57a24 */ /* 0x000fe400078e02ff */
[----:B------:R-:W-:Y:S02]  /*24450*/  IMAD R230, R230, c[0x0][0x190], RZ ;  /* 0x00006400e6e67a24 */ /* 0x000fe400078e02ff */
[----:B------:R-:W-:Y:S01]  /*24460*/  IMAD R251, R251, c[0x0][0x190], RZ ;  /* 0x00006400fbfb7a24 */ /* 0x000fe200078e02ff */
[CC--:B------:R-:W-:Y:S01]  /*24470*/  LEA R62, P0, R229.reuse, R242.reuse, 0x2 ;  /* 0x000000f2e53e7211 */ /* 0x0c0fe200078010ff */
[----:B------:R-:W-:Y:S01]  /*24480*/  IMAD R252, R252, c[0x0][0x190], RZ ;  /* 0x00006400fcfc7a24 */ /* 0x000fe200078e02ff */
[----:B------:R-:W-:Y:S02]  /*24490*/  LEA R60, P4, R230, R242, 0x2 ;  /* 0x000000f2e63c7211 */ /* 0x000fe400078810ff */
[----:B------:R-:W-:-:S02]  /*244a0*/  LEA.HI.X.SX32 R63, R229, R0, 0x2, P0 ;  /* 0x00000000e53f7211 */ /* 0x000fc400000f16ff */
[----:B------:R-:W-:Y:S01]  /*244b0*/  LEA R58, P0, R251, R242, 0x2 ;  /* 0x000000f2fb3a7211 */ /* 0x000fe200078010ff */
[----:B------:R-:W-:Y:S01]  /*244c0*/  IMAD R6, R192, c[0x0][0x190], RZ ;  /* 0x00006400c0067a24 */ /* 0x000fe200078e02ff */
[----:B------:R-:W-:Y:S01]  /*244d0*/  LEA.HI.X.SX32 R61, R230, R0, 0x2, P4 ;  /* 0x00000000e63d7211 */ /* 0x000fe200020f16ff */
[----:B------:R-:W-:Y:S01]  /*244e0*/  STL [R1+0x60d0], R62 ;  /* 0x0060d03e01007387 */ /* 0x000fe20000100800 */
        /* <DEDUP_REMOVED lines=8> */
[----:B------:R-:W-:-:S03]  /*24570*/  LEA R52, P4, R6, R242, 0x2 ;  /* 0x000000f206347211 */ /* 0x000fc600078810ff */
[----:B------:R-:W-:Y:S01]  /*24580*/  STL [R1+0x60d4], R61 ;  /* 0x0060d43d01007387 */ /* 0x000fe20000100800 */
[----:B------:R-:W-:Y:S01]  /*24590*/  LEA.HI.X.SX32 R55, R17, R0, 0x2, P0 ;  /* 0x0000000011377211 */ /* 0x000fe200000f16ff */
[----:B-----5:R-:W-:Y:S02]  /*245a0*/  IMAD R2, R202, c[0x0][0x190], RZ ;  /* 0x00006400ca027a24 */ /* 0x020fe400078e02ff */
[----:B------:R-:W5:Y:S01]  /*245b0*/  LDL.LU R202, [R1+0x244] ;  /* 0x0002440001ca7983 */ /* 0x000f620000300800 */
[----:B------:R-:W-:-:S03]  /*245c0*/  LEA R50, P0, R16, R242, 0x2 ;  /* 0x000000f210327211 */ /* 0x000fc600078010ff */
[----:B------:R-:W-:Y:S01]  /*245d0*/  STL [R1+0x60e0], R58 ;  /* 0x0060e03a01007387 */ /* 0x000fe20000100800 */
[----:B------:R-:W-:-:S03]  /*245e0*/  LEA.HI.X.SX32 R53, R6, R0, 0x2, P4 ;  /* 0x0000000006357211 */ /* 0x000fc600020f16ff */
[----:B------:R-:W-:Y:S01]  /*245f0*/  STL [R1+0x60dc], R59 ;  /* 0x0060dc3b01007387 */ /* 0x000fe20000100800 */
[----:B------:R-:W-:-:S03]  /*24600*/  LEA R48, P4, R9, R242, 0x2 ;  /* 0x000000f209307211 */ /* 0x000fc600078810ff */
[----:B------:R-:W-:Y:S01]  /*24610*/  STL [R1+0x60e8], R56 ;  /* 0x0060e83801007387 */ /* 0x000fe20000100800 */
[----:B------:R-:W-:-:S03]  /*24620*/  LEA.HI.X.SX32 R51, R16, R0, 0x2, P0 ;  /* 0x0000000010337211 */ /* 0x000fc600000f16ff */
[----:B------:R-:W-:Y:S01]  /*24630*/  STL [R1+0x60e4], R57 ;  /* 0x0060e43901007387 */ /* 0x000fe20000100800 */
[----:B------:R-:W-:Y:S01]  /*24640*/  LEA.HI.X.SX32 R49, R9, R0, 0x2, P4 ;  /* 0x0000000009317211 */ /* 0x000fe200020f16ff */
[----:B--2---:R-:W-:Y:S02]  /*24650*/  IMAD R10, R203, c[0x0][0x190], RZ ;  /* 0x00006400cb0a7a24 */ /* 0x004fe400078e02ff */
[----:B------:R-:W2:Y:S04]  /*24660*/  LDL.LU R203, [R1+0x248] ;  /* 0x0002480001cb7983 */ /* 0x000ea80000300800 */
[----:B------:R-:W-:Y:S04]  /*24670*/  STL [R1+0x60f0], R54 ;  /* 0x0060f03601007387 */ /* 0x000fe80000100800 */
[----:B------:R-:W-:Y:S04]  /*24680*/  STL [R1+0x60ec], R55 ;  /* 0x0060ec3701007387 */ /* 0x000fe80000100800 */
[----:B------:R-:W-:Y:S04]  /*24690*/  STL [R1+0x60f8], R52 ;  /* 0x0060f83401007387 */ /* 0x000fe80000100800 */
[----:B------:R-:W-:Y:S01]  /*246a0*/  STL [R1+0x60f4], R53 ;  /* 0x0060f43501007387 */ /* 0x000fe20000100800 */
[----:B----4-:R-:W-:-:S03]  /*246b0*/  IMAD R6, R201, c[0x0][0x190], RZ ;  /* 0x00006400c9067a24 */ /* 0x010fc600078e02ff */
        /* <DEDUP_REMOVED lines=10> */
[CC--:B------:R-:W-:Y:S02]  /*24760*/  LEA R46, P0, R15.reuse, R242.reuse, 0x2 ;  /* 0x000000f20f2e7211 */ /* 0x0c0fe400078010ff */
[----:B------:R-:W-:Y:S01]  /*24770*/  LEA R44, P4, R4, R242, 0x2 ;  /* 0x000000f2042c7211 */ /* 0x000fe200078810ff */
[----:B------:R-:W-:Y:S01]  /*24780*/  IMAD R13, R200, c[0x0][0x190], RZ ;  /* 0x00006400c80d7a24 */ /* 0x000fe200078e02ff */
[----:B------:R-:W-:-:S02]  /*24790*/  LEA.HI.X.SX32 R47, R15, R0, 0x2, P0 ;  /* 0x000000000f2f7211 */ /* 0x000fc400000f16ff */
[----:B------:R-:W-:Y:S02]  /*247a0*/  LEA R42, P0, R14, R242, 0x2 ;  /* 0x000000f20e2a7211 */ /* 0x000fe400078010ff */
[----:B------:R-:W-:Y:S02]  /*247b0*/  LEA.HI.X.SX32 R45, R4, R0, 0x2, P4 ;  /* 0x00000000042d7211 */ /* 0x000fe400020f16ff */
[----:B------:R-:W-:Y:S01]  /*247c0*/  LEA R40, P4, R8, R242, 0x2 ;  /* 0x000000f208287211 */ /* 0x000fe200078810ff */
[----:B------:R-:W-:Y:S01]  /*247d0*/  STL [R1+0x6110], R46 ;  /* 0x0061102e01007387 */ /* 0x000fe20000100800 */
[----:B------:R-:W-:Y:S02]  /*247e0*/  LEA.HI.X.SX32 R43, R14, R0, 0x2, P0 ;  /* 0x000000000e2b7211 */ /* 0x000fe400000f16ff */
[----:B------:R-:W-:Y:S01]  /*247f0*/  LEA R38, P0, R13, R242, 0x2 ;  /* 0x000000f20d267211 */ /* 0x000fe200078010ff */
[----:B------:R-:W-:Y:S01]  /*24800*/  STL [R1+0x610c], R47 ;  /* 0x00610c2f01007387 */ /* 0x000fe20000100800 */
[----:B------:R-:W-:-:S02]  /*24810*/  LEA.HI.X.SX32 R41, R8, R0, 0x2, P4 ;  /* 0x0000000008297211 */ /* 0x000fc400020f16ff */
[----:B------:R-:W-:Y:S01]  /*24820*/  LEA R36, P4, R5, R242, 0x2 ;  /* 0x000000f205247211 */ /* 0x000fe200078810ff */
[----:B------:R-:W-:Y:S01]  /*24830*/  STL [R1+0x6118], R44 ;  /* 0x0061182c01007387 */ /* 0x000fe20000100800 */
[----:B------:R-:W-:-:S03]  /*24840*/  LEA.HI.X.SX32 R39, R13, R0, 0x2, P0 ;  /* 0x000000000d277211 */ /* 0x000fc600000f16ff */
[----:B------:R-:W-:Y:S01]  /*24850*/  STL [R1+0x6114], R45 ;  /* 0x0061142d01007387 */ /* 0x000fe20000100800 */
[----:B-----5:R-:W-:-:S03]  /*24860*/  IMAD R4, R202, c[0x0][0x190], RZ ;  /* 0x00006400ca047a24 */ /* 0x020fc600078e02ff */
        /* <DEDUP_REMOVED lines=15> */
[----:B------:R-:W-:Y:S04]  /*24960*/  STL [R1+0x6134], R37 ;  /* 0x0061342501007387 */ /* 0x000fe80000100800 */
[----:B------:R-:W-:Y:S04]  /*24970*/  STL [R1+0x6140], R34 ;  /* 0x0061402201007387 */ /* 0x000fe80000100800 */
[----:B------:R-:W-:Y:S04]  /*24980*/  STL [R1+0x613c], R35 ;  /* 0x00613c2301007387 */ /* 0x000fe80000100800 */
[----:B------:R-:W-:Y:S04]  /*24990*/  STL [R1+0x6148], R32 ;  /* 0x0061482001007387 */ /* 0x000fe80000100800 */
[----:B------:R-:W-:Y:S01]  /*249a0*/  STL [R1+0x6144], R33 ;  /* 0x0061442101007387 */ /* 0x000fe20000100800 */
[----:B---3--:R-:W-:-:S03]  /*249b0*/  IMAD R7, R204, c[0x0][0x190], RZ ;  /* 0x00006400cc077a24 */ /* 0x008fc600078e02ff */
[----:B------:R-:W3:Y:S01]  /*249c0*/  LDL.LU R204, [R1+0x25c] ;  /* 0x00025c0001cc7983 */ /* 0x000ee20000300800 */
[CC--:B------:R-:W-:Y:S02]  /*249d0*/  LEA R30, P0, R11.reuse, R242.reuse, 0x2 ;  /* 0x000000f20b1e7211 */ /* 0x0c0fe400078010ff */
[----:B------:R-:W-:Y:S02]  /*249e0*/  LEA R28, P4, R2, R242, 0x2 ;  /* 0x000000f2021c7211 */ /* 0x000fe400078810ff */
[----:B------:R-:W-:Y:S02]  /*249f0*/  LEA.HI.X.SX32 R31, R11, R0, 0x2, P0 ;  /* 0x000000000b1f7211 */ /* 0x000fe400000f16ff */
[----:B------:R-:W-:Y:S02]  /*24a00*/  LEA R26, P0, R10, R242, 0x2 ;  /* 0x000000f20a1a7211 */ /* 0x000fe400078010ff */
[----:B------:R-:W-:Y:S01]  /*24a10*/  LEA.HI.X.SX32 R29, R2, R0, 0x2, P4 ;  /* 0x00000000021d7211 */ /* 0x000fe200020f16ff */
[----:B------:R-:W-:Y:S01]  /*24a20*/  STL [R1+0x6150], R30 ;  /* 0x0061501e01007387 */ /* 0x000fe20000100800 */
[----:B------:R-:W-:-:S02]  /*24a30*/  LEA R24, P4, R6, R242, 0x2 ;  /* 0x000000f206187211 */ /* 0x000fc400078810ff */
[-C--:B------:R-:W-:Y:S01]  /*24a40*/  LEA.HI.X.SX32 R27, R10, R0.reuse, 0x2, P0 ;  /* 0x000000000a1b7211 */ /* 0x080fe200000f16ff */
[----:B------:R-:W-:Y:S01]  /*24a50*/  STL [R1+0x614c], R31 ;  /* 0x00614c1f01007387 */ /* 0x000fe20000100800 */
[----:B------:R-:W-:-:S03]  /*24a60*/  LEA.HI.X.SX32 R25, R6, R0, 0x2, P4 ;  /* 0x0000000006197211 */ /* 0x000fc600020f16ff */
[----:B------:R-:W-:Y:S01]  /*24a70*/  STL [R1+0x6158], R28 ;  /* 0x0061581c01007387 */ /* 0x000fe20000100800 */
[----:B------:R-:W-:-:S03]  /*24a80*/  LEA R22, P0, R9, R242, 0x2 ;  /* 0x000000f209167211 */ /* 0x000fc600078010ff */
[----:B------:R-:W-:Y:S04]  /*24a90*/  STL [R1+0x6154], R29 ;  /* 0x0061541d01007387 */ /* 0x000fe80000100800 */
[----:B------:R-:W3:Y:S01]  /*24aa0*/  LDL.LU R197, [R1+0x260] ;  /* 0x0002600001c57983 */ /* 0x000ee20000300800 */
[----:B------:R-:W-:-:S03]  /*24ab0*/  LEA R20, P4, R4, R242, 0x2 ;  /* 0x000000f204147211 */ /* 0x000fc600078810ff */
[----:B------:R-:W-:Y:S04]  /*24ac0*/  STL [R1+0x6160], R26 ;  /* 0x0061601a01007387 */ /* 0x000fe80000100800 */
[----:B------:R-:W-:Y:S01]  /*24ad0*/  STL [R1+0x615c], R27 ;  /* 0x00615c1b01007387 */ /* 0x000fe20000100800 */
[----:B------:R-:W-:-:S03]  /*24ae0*/  LEA.HI.X.SX32 R23, R9, R0, 0x2, P0 ;  /* 0x0000000009177211 */ /* 0x000fc600000f16ff */
[----:B------:R-:W-:Y:S01]  /*24af0*/  STL [R1+0x6168], R24 ;  /* 0x0061681801007387 */ /* 0x000fe20000100800 */
[----:B----4-:R-:W-:-:S03]  /*24b00*/  IMAD R5, R201, c[0x0][0x190], RZ ;  /* 0x00006400c9057a24 */ /* 0x010fc600078e02ff */
[----:B------:R-:W-:Y:S01]  /*24b10*/  STL [R1+0x6164], R25 ;  /* 0x0061641901007387 */ /* 0x000fe20000100800 */
[----:B-----5:R-:W-:-:S03]  /*24b20*/  IMAD R2, R202, c[0x0][0x190], RZ ;  /* 0x00006400ca027a24 */ /* 0x020fc600078e02ff */
[----:B------:R-:W4:Y:S01]  /*24b30*/  LDL.LU R200, [R1+0x264] ;  /* 0x0002640001c87983 */ /* 0x000f220000300800 */
[----:B------:R-:W-:-:S03]  /*24b40*/  LEA.HI.X.SX32 R21, R4, R0, 0x2, P4 ;  /* 0x0000000004157211 */ /* 0x000fc600020f16ff */
[----:B------:R-:W5:Y:S04]  /*24b50*/  LDL.LU R201, [R1+0x5c4] ;  /* 0x0005c40001c97983 */ /* 0x000f680000300800 */
[----:B------:R-:W5:Y:S04]  /*24b60*/  LDL.LU R202, [R1+0x5c8] ;  /* 0x0005c80001ca7983 */ /* 0x000f680000300800 */
[----:B------:R-:W-:Y:S04]  /*24b70*/  STL [R1+0x6170], R22 ;  /* 0x0061701601007387 */ /* 0x000fe80000100800 */
[----:B------:R-:W-:Y:S04]  /*24b80*/  STL [R1+0x616c], R23 ;  /* 0x00616c1701007387 */ /* 0x000fe80000100800 */
[----:B------:R-:W-:Y:S04]  /*24b90*/  STL [R1+0x6178], R20 ;  /* 0x0061781401007387 */ /* 0x000fe80000100800 */
[----:B------:R-:W-:Y:S01]  /*24ba0*/  STL [R1+0x6174], R21 ;  /* 0x0061741501007387 */ /* 0x000fe20000100800 */
[----:B--2---:R-:W-:-:S03]  /*24bb0*/  IMAD R6, R203, c[0x0][0x190], RZ ;  /* 0x00006400cb067a24 */ /* 0x004fc600078e02ff */
[----:B------:R-:W2:Y:S01]  /*24bc0*/  LDL.LU R203, [R1+0x5cc] ;  /* 0x0005cc0001cb7983 */ /* 0x000ea20000300800 */
[----:B---3--:R-:W-:-:S03]  /*24bd0*/  IMAD R4, R204, c[0x0][0x190], RZ ;  /* 0x00006400cc047a24 */ /* 0x008fc600078e02ff */
[----:B------:R-:W3:Y:S01]  /*24be0*/  LDL.LU R204, [R1+0x5d0] ;  /* 0x0005d00001cc7983 */ /* 0x000ee20000300800 */
[CC--:B------:R-:W-:Y:S02]  /*24bf0*/  LEA R18, P0, R8.reuse, R242.reuse, 0x2 ;  /* 0x000000f208127211 */ /* 0x0c0fe400078010ff */
[----:B------:R-:W-:Y:S02]  /*24c00*/  LEA R16, P4, R5, R242, 0x2 ;  /* 0x000000f205107211 */ /* 0x000fe400078810ff */
[----:B------:R-:W-:Y:S02]  /*24c10*/  LEA.HI.X.SX32 R19, R8, R0, 0x2, P0 ;  /* 0x0000000008137211 */ /* 0x000fe400000f16ff */
[----:B------:R-:W-:Y:S02]  /*24c20*/  LEA R14, P0, R7, R242, 0x2 ;  /* 0x000000f2070e7211 */ /* 0x000fe400078010ff */
[----:B------:R-:W-:Y:S02]  /*24c30*/  LEA.HI.X.SX32 R17, R5, R0, 0x2, P4 ;  /* 0x0000000005117211 */ /* 0x000fe400020f16ff */
[----:B------:R-:W-:-:S02]  /*24c40*/  LEA R12, P4, R2, R242, 0x2 ;  /* 0x000000f2020c7211 */ /* 0x000fc400078810ff */
[----:B------:R-:W-:Y:S02]  /*24c50*/  LEA.HI.X.SX32 R15, R7, R0, 0x2, P0 ;  /* 0x00000000070f7211 */ /* 0x000fe400000f16ff */
[----:B------:R-:W-:Y:S02]  /*24c60*/  LEA R10, P0, R6, R242, 0x2 ;  /* 0x000000f2060a7211 */ /* 0x000fe400078010ff */
[----:B------:R-:W-:Y:S02]  /*24c70*/  LEA.HI.X.SX32 R13, R2, R0, 0x2, P4 ;  /* 0x00000000020d7211 */ /* 0x000fe400020f16ff */
[----:B------:R-:W-:Y:S01]  /*24c80*/  LEA R8, P4, R4, R242, 0x2 ;  /* 0x000000f204087211 */ /* 0x000fe200078810ff */
[----:B------:R-:W-:Y:S01]  /*24c90*/  IMAD R5, R197, c[0x0][0x190], RZ ;  /* 0x00006400c5057a24 */ /* 0x000fe200078e02ff */
[-C--:B------:R-:W-:Y:S02]  /*24ca0*/  LEA.HI.X.SX32 R11, R6, R0.reuse, 0x2, P0 ;  /* 0x00000000060b7211 */ /* 0x080fe400000f16ff */
[----:B------:R-:W-:-:S02]  /*24cb0*/  LEA.HI.X.SX32 R9, R4, R0, 0x2, P4 ;  /* 0x0000000004097211 */ /* 0x000fc400020f16ff */
[----:B------:R-:W-:-:S04]  /*24cc0*/  LEA R6, P0, R5, R242, 0x2 ;  /* 0x000000f205067211 */ /* 0x000fc800078010ff */
[----:B------:R-:W-:Y:S01]  /*24cd0*/  LEA.HI.X.SX32 R7, R5, R0, 0x2, P0 ;  /* 0x0000000005077211 */ /* 0x000fe200000f16ff */
[----:B----4-:R-:W-:-:S05]  /*24ce0*/  IMAD R2, R200, c[0x0][0x190], RZ ;  /* 0x00006400c8027a24 */ /* 0x010fca00078e02ff */
[----:B------:R-:W-:-:S04]  /*24cf0*/  LEA R4, P4, R2, R242, 0x2 ;  /* 0x000000f202047211 */ /* 0x000fc800078810ff */
[----:B------:R-:W-:Y:S01]  /*24d00*/  LEA.HI.X.SX32 R5, R2, R0, 0x2, P4 ;  /* 0x0000000002057211 */ /* 0x000fe200020f16ff */
[----:B-----5:R-:W-:Y:S02]  /*24d10*/  IMAD R76, R201, c[0x0][0x184], RZ ;  /* 0x00006100c94c7a24 */ /* 0x020fe400078e02ff */
[----:B------:R-:W-:-:S03]  /*24d20*/  IMAD R74, R202, c[0x0][0x184], RZ ;  /* 0x00006100ca4a7a24 */ /* 0x000fc600078e02ff */
[C---:B------:R-:W-:Y:S01]  /*24d30*/  LEA R250, P0, R76.reuse, c[0x0][0x160], 0x2 ;  /* 0x000058004cfa7a11 */ /* 0x040fe200078010ff */
[----:B------:R-:W-:Y:S01]  /*24d40*/  STL [R1+0x6180], R18 ;  /* 0x0061801201007387 */ /* 0x000fe20000100800 */
[----:B------:R-:W-:Y:S02]  /*24d50*/  MOV R205, c[0x0][0x180] ;  /* 0x0000600000cd7a02 */ /* 0x000fe40000000f00 */
[----:B------:R-:W-:Y:S01]  /*24d60*/  LEA.HI.X.SX32 R251, R76, c[0x0][0x164], 0x2, P0 ;  /* 0x000059004cfb7a11 */ /* 0x000fe200000f16ff */
[----:B------:R-:W-:Y:S01]  /*24d70*/  STL [R1+0x617c], R19 ;  /* 0x00617c1301007387 */ /* 0x000fe20000100800 */
[C---:B------:R-:W-:Y:S01]  /*24d80*/  LEA R248, P4, R74.reuse, c[0x0][0x160], 0x2 ;  /* 0x000058004af87a11 */ /* 0x040fe200078810ff */
[----:B------:R-:W-:Y:S01]  /*24d90*/  IMAD R225, R225, c[0x0][0x190], RZ ;  /* 0x00006400e1e17a24 */ /* 0x000fe200078e02ff */
[----:B------:R-:W-:Y:S01]  /*24da0*/  IADD3 R77, R205, -0x1, RZ ;  /* 0xffffffffcd4d7810 */ /* 0x000fe20007ffe0ff */
[----:B------:R-:W-:Y:S01]  /*24db0*/  STL [R1+0x6188], R16 ;  /* 0x0061881001007387 */ /* 0x000fe20000100800 */
[----:B------:R-:W-:-:S03]  /*24dc0*/  LEA.HI.X.SX32 R249, R74, c[0x0][0x164], 0x2, P4 ;  /* 0x000059004af97a11 */ /* 0x000fc600020f16ff */
[----:B------:R-:W-:Y:S01]  /*24dd0*/  STL [R1+0x6184], R17 ;  /* 0x0061841101007387 */ /* 0x000fe20000100800 */
[----:B------:R-:W-:-:S03]  /*24de0*/  SEL R3, R190, RZ, !P6 ;  /* 0x000000ffbe037207 */ /* 0x000fc60007000000 */
[----:B------:R-:W-:Y:S01]  /*24df0*/  STL [R1+0x6190], R14 ;  /* 0x0061900e01007387 */ /* 0x000fe20000100800 */
[----:B------:R-:W-:-:S03]  /*24e00*/  ISETP.GE.U32.AND P4, PT, R77, 0x7fffff80, PT ;  /* 0x7fffff804d00780c */ /* 0x000fc60003f86070 */
[----:B------:R-:W-:Y:S01]  /*24e10*/  STL [R1+0x618c], R15 ;  /* 0x00618c0f01007387 */ /* 0x000fe20000100800 */
[----:B------:R-:W-:-:S03]  /*24e20*/  LEA R74, P6, R225, R242, 0x2 ;  /* 0x000000f2e14a7211 */ /* 0x000fc600078c10ff */
[----:B------:R-:W-:Y:S01]  /*24e30*/  STL [R1+0x6198], R12 ;  /* 0x0061980c01007387 */ /* 0x000fe20000100800 */
[----:B------:R-:W-:-:S03]  /*24e40*/  IADD3 R76, R205, -0x5, RZ ;  /* 0xfffffffbcd4c7810 */ /* 0x000fc60007ffe0ff */
[----:B------:R-:W-:Y:S04]  /*24e50*/  STL [R1+0x6194], R13 ;  /* 0x0061940d01007387 */ /* 0x000fe80000100800 */
[----:B------:R-:W-:Y:S04]  /*24e60*/  STL [R1+0x61a0], R10 ;  /* 0x0061a00a01007387 */ /* 0x000fe80000100800 */
[----:B------:R-:W-:Y:S04]  /*24e70*/  STL [R1+0x619c], R11 ;  /* 0x00619c0b01007387 */ /* 0x000fe80000100800 */
[----:B------:R-:W-:Y:S04]  /*24e80*/  STL [R1+0x61b0], R8 ;  /* 0x0061b00801007387 */ /* 0x000fe80000100800 */
[----:B------:R-:W-:Y:S04]  /*24e90*/  STL [R1+0x61a8], R9 ;  /* 0x0061a80901007387 */ /* 0x000fe80000100800 */
[----:B------:R-:W-:Y:S04]  /*24ea0*/  STL [R1+0x61c0], R6 ;  /* 0x0061c00601007387 */ /* 0x000fe80000100800 */
[----:B------:R-:W-:Y:S04]  /*24eb0*/  STL [R1+0x61b8], R7 ;  /* 0x0061b80701007387 */ /* 0x000fe80000100800 */
[----:B------:R1:W-:Y:S01]  /*24ec0*/  STL [R1+0x61d0], R4 ;  /* 0x0061d00401007387 */ /* 0x0003e20000100800 */
[----:B------:R-:W-:Y:S01]  /*24ed0*/  ULDC.64 UR4, c[0x0][0x118] ;  /* 0x0000460000047ab9 */ /* 0x000fe20000000a00 */
[----:B------:R-:W-:-:S02]  /*24ee0*/  IADD3 R77, R205, -0x9, RZ ;  /* 0xfffffff7cd4d7810 */ /* 0x000fc40007ffe0ff */
[----:B------:R-:W-:Y:S04]  /*24ef0*/  STL [R1+0x61c8], R5 ;  /* 0x0061c80501007387 */ /* 0x000fe80000100800 */
[----:B------:R-:W-:Y:S01]  /*24f00*/  STL [R1+0x61e0], R74 ;  /* 0x0061e04a01007387 */ /* 0x000fe20000100800 */
[----:B--2---:R-:W-:-:S05]  /*24f10*/  IMAD R75, R203, c[0x0][0x184], RZ ;  /* 0x00006100cb4b7a24 */ /* 0x004fca00078e02ff */
[----:B------:R-:W-:-:S04]  /*24f20*/  LEA R246, P0, R75, c[0x0][0x160], 0x2 ;  /* 0x000058004bf67a11 */ /* 0x000fc800078010ff */
[----:B------:R-:W-:Y:S02]  /*24f30*/  LEA.HI.X.SX32 R247, R75, c[0x0][0x164], 0x2, P0 ;  /* 0x000059004bf77a11 */ /* 0x000fe400000f16ff */
[----:B------:R-:W-:Y:S01]  /*24f40*/  IADD3 R75, R205, -0x6c, RZ ;  /* 0xffffff94cd4b7810 */ /* 0x000fe20007ffe0ff */
[----:B---3--:R-:W-:Y:S02]  /*24f50*/  IMAD R2, R204, c[0x0][0x184], RZ ;  /* 0x00006100cc027a24 */ /* 0x008fe400078e02ff */
[----:B------:R-:W2:Y:S03]  /*24f60*/  S2R R204, SR_TID.X ;  /* 0x0000000000cc7919 */ /* 0x000ea60000002100 */
[----:B------:R-:W-:-:S04]  /*24f70*/  LEA R244, P0, R2, c[0x0][0x160], 0x2 ;  /* 0x0000580002f47a11 */ /* 0x000fc800078010ff */
[----:B------:R-:W-:Y:S02]  /*24f80*/  LEA.HI.X.SX32 R245, R2, c[0x0][0x164], 0x2, P0 ;  /* 0x0000590002f57a11 */ /* 0x000fe400000f16ff */
[----:B------:R-:W-:Y:S01]  /*24f90*/  ISETP.GE.U32.AND P0, PT, R75, 0x7fffff15, PT ;  /* 0x7fffff154b00780c */ /* 0x000fe20003f06070 */
[----:B------:R-:W-:Y:S01]  /*24fa0*/  IMAD.MOV.U32 R2, RZ, RZ, c[0x0][0x188] ;  /* 0x00006200ff027624 */ /* 0x000fe200078e00ff */
[----:B------:R-:W-:Y:S02]  /*24fb0*/  LEA.HI.X.SX32 R75, R225, R0, 0x2, P6 ;  /* 0x00000000e14b7211 */ /* 0x000fe400030f16ff */
[----:B------:R-:W-:Y:S01]  /*24fc0*/  ISETP.GE.U32.AND P6, PT, R76, 0x7fffff7c, PT ;  /* 0x7fffff7c4c00780c */ /* 0x000fe20003fc6070 */
[----:B------:R-:W-:Y:S01]  /*24fd0*/  IMAD.SHL.U32 R76, R2, 0x4, RZ ;  /* 0x00000004024c7824 */ /* 0x000fe200078e00ff */
[----:B--2---:R-:W-:-:S04]  /*24fe0*/  LOP3.LUT R204, R204, 0x7f, RZ, 0xc0, !PT ;  /* 0x0000007fcccc7812 */ /* 0x004fc800078ec0ff */
[----:B-1----:R-:W-:Y:S01]  /*24ff0*/  SHF.L.U32 R4, R204, 0x2, RZ ;  /* 0x00000002cc047819 */ /* 0x002fe200000006ff */
[----:B------:R-:W-:-:S04]  /*25000*/  IMAD.WIDE R12, R76, 0x4, R244 ;  /* 0x000000044c0c7825 */ /* 0x000fc800078e02f4 */
[----:B------:R1:W-:Y:S01]  /*25010*/  LDGSTS.E [R4], [R244.64], !P4 ;  /* 0x00000000f4047fae */ /* 0x0003e2000e121844 */
[----:B------:R-:W-:-:S03]  /*25020*/  IMAD.WIDE R10, R76, 0x4, R246 ;  /* 0x000000044c0a7825 */ /* 0x000fc600078e02f6 */
[----:B------:R1:W-:Y:S01]  /*25030*/  LDGSTS.E [R4+0x200], [R246.64], !P4 ;  /* 0x00200000f6047fae */ /* 0x0003e2000e121844 */
[----:B------:R-:W-:-:S03]  /*25040*/  IMAD.WIDE R8, R76, 0x4, R248 ;  /* 0x000000044c087825 */ /* 0x000fc600078e02f8 */
[----:B------:R1:W-:Y:S01]  /*25050*/  LDGSTS.E [R4+0x400], [R248.64], !P4 ;  /* 0x00400000f8047fae */ /* 0x0003e2000e121844 */
[----:B------:R-:W-:-:S03]  /*25060*/  IMAD.WIDE R6, R76, 0x4, R250 ;  /* 0x000000044c067825 */ /* 0x000fc600078e02fa */
[----:B------:R1:W-:Y:S01]  /*25070*/  LDGSTS.E [R4+0x600], [R250.64], !P4 ;  /* 0x00600000fa047fae */ /* 0x0003e2000e121844 */
[----:B------:R-:W-:Y:S02]  /*25080*/  ISETP.GE.U32.AND P4, PT, R77, 0x7fffff78, PT ;  /* 0x7fffff784d00780c */ /* 0x000fe40003f86070 */
[----:B------:R-:W-:Y:S01]  /*25090*/  IADD3 R76, R205, -0xd, RZ ;  /* 0xfffffff3cd4c7810 */ /* 0x000fe20007ffe0ff */
[----:B------:R2:W-:Y:S01]  /*250a0*/  LDGSTS.E [R4+0x2000], [R12.64], !P6 ;  /* 0x020000000c047fae */ /* 0x0005e2000f121844 */
[----:B------:R-:W-:-:S03]  /*250b0*/  IMAD.SHL.U32 R77, R2, 0x8, RZ ;  /* 0x00000008024d7824 */ /* 0x000fc600078e00ff */
[----:B------:R3:W-:Y:S04]  /*250c0*/  LDGSTS.E [R4+0x2200], [R10.64], !P6 ;  /* 0x022000000a047fae */ /* 0x0007e8000f121844 */
[----:B------:R4:W-:Y:S04]  /*250d0*/  LDGSTS.E [R4+0x2400], [R8.64], !P6 ;  /* 0x0240000008047fae */ /* 0x0009e8000f121844 */
[----:B------:R5:W-:Y:S01]  /*250e0*/  LDGSTS.E [R4+0x2600], [R6.64], !P6 ;  /* 0x0260000006047fae */ /* 0x000be2000f121844 */
[----:B------:R-:W-:-:S03]  /*250f0*/  ISETP.GE.U32.AND P6, PT, R76, 0x7fffff74, PT ;  /* 0x7fffff744c00780c */ /* 0x000fc60003fc6070 */
[----:B------:R-:W-:Y:S01]  /*25100*/  STL [R1+0x61d8], R75 ;  /* 0x0061d84b01007387 */ /* 0x000fe20000100800 */
[----:B------:R-:W-:-:S03]  /*25110*/  IMAD R76, R2, 0xc, RZ ;  /* 0x0000000c024c7824 */ /* 0x000fc600078e02ff */
[----:B------:R2:W-:Y:S04]  /*25120*/  STL.64 [R1+0xe20], R12 ;  /* 0x000e200c01007387 */ /* 0x0005e80000100a00 */
[----:B------:R3:W-:Y:S04]  /*25130*/  STL.64 [R1+0xe18], R10 ;  /* 0x000e180a01007387 */ /* 0x0007e80000100a00 */
[----:B------:R4:W-:Y:S01]  /*25140*/  STL.64 [R1+0xe10], R8 ;  /* 0x000e100801007387 */ /* 0x0009e20000100a00 */
[----:B--2---:R-:W-:-:S03]  /*25150*/  IMAD.WIDE R12, R77, 0x4, R244 ;  /* 0x000000044d0c7825 */ /* 0x004fc600078e02f4 */
[----:B------:R5:W-:Y:S01]  /*25160*/  STL.64 [R1+0xe08], R6 ;  /* 0x000e080601007387 */ /* 0x000be20000100a00 */
[----:B---3--:R-:W-:-:S03]  /*25170*/  IMAD.WIDE R10, R77, 0x4, R246 ;  /* 0x000000044d0a7825 */ /* 0x008fc600078e02f6 */
[----:B------:R2:W-:Y:S01]  /*25180*/  STL.64 [R1+0xe00], R12 ;  /* 0x000e000c01007387 */ /* 0x0005e20000100a00 */
[----:B----4-:R-:W-:-:S03]  /*25190*/  IMAD.WIDE R8, R77, 0x4, R248 ;  /* 0x000000044d087825 */ /* 0x010fc600078e02f8 */
[----:B------:R2:W-:Y:S01]  /*251a0*/  LDGSTS.E [R4+0x4000], [R12.64], !P4 ;  /* 0x040000000c047fae */ /* 0x0005e2000e121844 */
[----:B-----5:R-:W-:Y:S01]  /*251b0*/  IMAD.WIDE R6, R77, 0x4, R250 ;  /* 0x000000044d067825 */ /* 0x020fe200078e02fa */
[----:B------:R-:W-:Y:S02]  /*251c0*/  IADD3 R77, R205, -0x11, RZ ;  /* 0xffffffefcd4d7810 */ /* 0x000fe40007ffe0ff */
[----:B------:R3:W-:Y:S04]  /*251d0*/  STL.64 [R1+0xdf8], R10 ;  /* 0x000df80a01007387 */ /* 0x0007e80000100a00 */
[----:B------:R3:W-:Y:S01]  /*251e0*/  LDGSTS.E [R4+0x4200], [R10.64], !P4 ;  /* 0x042000000a047fae */ /* 0x0007e2000e121844 */
[----:B--2---:R-:W-:-:S03]  /*251f0*/  IMAD.WIDE R12, R76, 0x4, R244 ;  /* 0x000000044c0c7825 */ /* 0x004fc600078e02f4 */
[----:B------:R2:W-:Y:S04]  /*25200*/  STL.64 [R1+0xdf0], R8 ;  /* 0x000df00801007387 */ /* 0x0005e80000100a00 */
[----:B------:R2:W-:Y:S01]  /*25210*/  LDGSTS.E [R4+0x4400], [R8.64], !P4 ;  /* 0x0440000008047fae */ /* 0x0005e2000e121844 */
[----:B---3--:R-:W-:-:S03]  /*25220*/  IMAD.WIDE R10, R76, 0x4, R246 ;  /* 0x000000044c0a7825 */ /* 0x008fc600078e02f6 */
[----:B------:R3:W-:Y:S04]  /*25230*/  STL.64 [R1+0xe28], R6 ;  /* 0x000e280601007387 */ /* 0x0007e80000100a00 */
[----:B------:R3:W-:Y:S01]  /*25240*/  LDGSTS.E [R4+0x4600], [R6.64], !P4 ;  /* 0x0460000006047fae */ /* 0x0007e2000e121844 */
[----:B------:R-:W-:Y:S01]  /*25250*/  ISETP.GE.U32.AND P4, PT, R77, 0x7fffff70, PT ;  /* 0x7fffff704d00780c */ /* 0x000fe20003f86070 */
[----:B--2---:R-:W-:Y:S02]  /*25260*/  IMAD.WIDE R8, R76, 0x4, R248 ;  /* 0x000000044c087825 */ /* 0x004fe400078e02f8 */
[----:B------:R2:W-:Y:S02]  /*25270*/  LDGSTS.E [R4+0x6000], [R12.64], !P6 ;  /* 0x060000000c047fae */ /* 0x0005e4000f121844 */
[----:B------:R-:W-:-:S02]  /*25280*/  IMAD.SHL.U32 R77, R2, 0x10, RZ ;  /* 0x00000010024d7824 */ /* 0x000fc400078e00ff */
[----:B------:R4:W-:Y:S01]  /*25290*/  LDGSTS.E [R4+0x6200], [R10.64], !P6 ;  /* 0x062000000a047fae */ /* 0x0009e2000f121844 */
[----:B---3--:R-:W-:Y:S01]  /*252a0*/  IMAD.WIDE R6, R76, 0x4, R250 ;  /* 0x000000044c067825 */ /* 0x008fe200078e02fa */
[----:B------:R-:W-:Y:S02]  /*252b0*/  IADD3 R76, R205, -0x15, RZ ;  /* 0xffffffebcd4c7810 */ /* 0x000fe40007ffe0ff */
[----:B------:R3:W-:Y:S04]  /*252c0*/  LDGSTS.E [R4+0x6400], [R8.64], !P6 ;  /* 0x0640000008047fae */ /* 0x0007e8000f121844 */
[----:B------:R5:W-:Y:S01]  /*252d0*/  LDGSTS.E [R4+0x6600], [R6.64], !P6 ;  /* 0x0660000006047fae */ /* 0x000be2000f121844 */
[----:B------:R-:W-:-:S03]  /*252e0*/  ISETP.GE.U32.AND P6, PT, R76, 0x7fffff6c, PT ;  /* 0x7fffff6c4c00780c */ /* 0x000fc60003fc6070 */
[----:B------:R2:W-:Y:S01]  /*252f0*/  STL.64 [R1+0xde8], R12 ;  /* 0x000de80c01007387 */ /* 0x0005e20000100a00 */
[----:B------:R-:W-:-:S03]  /*25300*/  IMAD R76, R2, 0x14, RZ ;  /* 0x00000014024c7824 */ /* 0x000fc600078e02ff */
[----:B------:R4:W-:Y:S04]  /*25310*/  STL.64 [R1+0xde0], R10 ;  /* 0x000de00a01007387 */ /* 0x0009e80000100a00 */
[----:B------:R3:W-:Y:S01]  /*25320*/  STL.64 [R1+0xdd8], R8 ;  /* 0x000dd80801007387 */ /* 0x0007e20000100a00 */
[----:B--2---:R-:W-:-:S03]  /*25330*/  IMAD.WIDE R12, R77, 0x4, R244 ;  /* 0x000000044d0c7825 */ /* 0x004fc600078e02f4 */
[----:B------:R5:W-:Y:S01]  /*25340*/  STL.64 [R1+0xdd0], R6 ;  /* 0x000dd00601007387 */ /* 0x000be20000100a00 */
[----:B----4-:R-:W-:-:S03]  /*25350*/  IMAD.WIDE R10, R77, 0x4, R246 ;  /* 0x000000044d0a7825 */ /* 0x010fc600078e02f6 */
[----:B------:R2:W-:Y:S01]  /*25360*/  STL.64 [R1+0xdc8], R12 ;  /* 0x000dc80c01007387 */ /* 0x0005e20000100a00 */
[----:B---3--:R-:W-:-:S03]  /*25370*/  IMAD.WIDE R8, R77, 0x4, R248 ;  /* 0x000000044d087825 */ /* 0x008fc600078e02f8 */
        /* <DEDUP_REMOVED lines=14> */
[----:B------:R-:W-:-:S02]  /*25460*/  IMAD R77, R2, 0x18, RZ ;  /* 0x00000018024d7824 */ /* 0x000fc400078e02ff */
        /* <DEDUP_REMOVED lines=28> */
[----:B------:R2:W-:Y:S01]  /*25630*/  LDGSTS.E [R4+0xe000], [R12.64], !P6 ;  /* 0x0e0000000c047fae */ /* 0x0005e2000f121844 */
[----:B------:R-:W-:-:S03]  /*25640*/  SHF.L.U32 R77, R2, 0x5, RZ ;  /* 0x00000005024d7819 */ /* 0x000fc600000006ff */
        /* <DEDUP_REMOVED lines=267> */
[C---:B--2---:R-:W-:Y:S01]  /*26700*/  IMAD.WIDE R8, R76.reuse, 0x4, R248 ;  /* 0x000000044c087825 */ /* 0x044fe200078e02f8 */
[----:B------:R-:W-:Y:S01]  /*26710*/  IADD3 R77, R205, -0x6d, RZ ;  /* 0xffffff93cd4d7810 */ /* 0x000fe20007ffe0ff */
[----:B------:R2:W-:Y:S04]  /*26720*/  LDGSTS.E [R4+0x32000], [R12.64], !P6 ;  /* 0x320000000c047fae */ /* 0x0005e8000f121844 */
[----:B------:R4:W-:Y:S01]  /*26730*/  LDGSTS.E [R4+0x32200], [R10.64], !P6 ;  /* 0x322000000a047fae */ /* 0x0009e2000f121844 */
[----:B---3--:R-:W-:-:S03]  /*26740*/  IMAD.WIDE R6, R76, 0x4, R250 ;  /* 0x000000044c067825 */ /* 0x008fc600078e02fa */
[----:B------:R3:W-:Y:S01]  /*26750*/  LDGSTS.E [R4+0x32400], [R8.64], !P6 ;  /* 0x3240000008047fae */ /* 0x0007e2000f121844 */
[----:B------:R-:W-:-:S03]  /*26760*/  IMAD R76, R2, 0x68, RZ ;  /* 0x00000068024c7824 */ /* 0x000fc600078e02ff */
[----:B------:R2:W-:Y:S04]  /*26770*/  STL.64 [R1+0xf48], R12 ;  /* 0x000f480c01007387 */ /* 0x0005e80000100a00 */
[----:B------:R5:W-:Y:S01]  /*26780*/  LDGSTS.E [R4+0x32600], [R6.64], !P6 ;  /* 0x3260000006047fae */ /* 0x000be2000f121844 */
[----:B------:R-:W-:-:S03]  /*26790*/  ISETP.GE.U32.AND P6, PT, R77, 0x7fffff14, PT ;  /* 0x7fffff144d00780c */ /* 0x000fc60003fc6070 */
[----:B------:R4:W-:Y:S04]  /*267a0*/  STL.64 [R1+0xf50], R10 ;  /* 0x000f500a01007387 */ /* 0x0009e80000100a00 */
[----:B------:R3:W-:Y:S01]  /*267b0*/  STL.64 [R1+0xf58], R8 ;  /* 0x000f580801007387 */ /* 0x0007e20000100a00 */
[----:B--2---:R-:W-:-:S03]  /*267c0*/  IMAD.WIDE R12, R76, 0x4, R244 ;  /* 0x000000044c0c7825 */ /* 0x004fc600078e02f4 */
[----:B------:R5:W-:Y:S01]  /*267d0*/  STL.64 [R1+0xf60], R6 ;  /* 0x000f600601007387 */ /* 0x000be20000100a00 */
[----:B----4-:R-:W-:-:S04]  /*267e0*/  IMAD.WIDE R10, R76, 0x4, R246 ;  /* 0x000000044c0a7825 */ /* 0x010fc800078e02f6 */
[C---:B---3--:R-:W-:Y:S01]  /*267f0*/  IMAD.WIDE R8, R76.reuse, 0x4, R248 ;  /* 0x000000044c087825 */ /* 0x048fe200078e02f8 */
[----:B------:R-:W-:Y:S01]  /*26800*/  IADD3 R77, R205, -0x71, RZ ;  /* 0xffffff8fcd4d7810 */ /* 0x000fe20007ffe0ff */
[----:B------:R2:W-:Y:S02]  /*26810*/  LDGSTS.E [R4+0x34000], [R12.64], !P4 ;  /* 0x340000000c047fae */ /* 0x0005e4000e121844 */
[----:B-----5:R-:W-:Y:S02]  /*26820*/  IMAD.WIDE R6, R76, 0x4, R250 ;  /* 0x000000044c067825 */ /* 0x020fe400078e02fa */
[----:B------:R2:W-:Y:S02]  /*26830*/  STL.64 [R1+0xf68], R12 ;  /* 0x000f680c01007387 */ /* 0x0005e40000100a00 */
[----:B------:R-:W-:Y:S02]  /*26840*/  IMAD R76, R2, 0x6c, RZ ;  /* 0x0000006c024c7824 */ /* 0x000fe400078e02ff */
        /* <DEDUP_REMOVED lines=69> */
[C---:B--2---:R-:W-:Y:S02]  /*26ca0*/  IMAD.WIDE R8, R76.reuse, 0x4, R248 ;  /* 0x000000044c087825 */ /* 0x044fe400078e02f8 */
[----:B------:R2:W-:Y:S04]  /*26cb0*/  LDGSTS.E [R4+0x3e000], [R12.64], !P6 ;  /* 0x3e0000000c047fae */ /* 0x0005e8000f121844 */
[----:B------:R4:W-:Y:S01]  /*26cc0*/  LDGSTS.E [R4+0x3e200], [R10.64], !P6 ;  /* 0x3e2000000a047fae */ /* 0x0009e2000f121844 */
[----:B---3--:R-:W-:Y:S01]  /*26cd0*/  IMAD.WIDE R6, R76, 0x4, R250 ;  /* 0x000000044c067825 */ /* 0x008fe200078e02fa */
[----:B------:R-:W-:-:S02]  /*26ce0*/  IADD3 R76, R205, -0x6, RZ ;  /* 0xfffffffacd4c7810 */ /* 0x000fc40007ffe0ff */
[----:B------:R3:W-:Y:S01]  /*26cf0*/  LDGSTS.E [R4+0x3e400], [R8.64], !P6 ;  /* 0x3e40000008047fae */ /* 0x0007e2000f121844 */
[----:B------:R-:W-:-:S03]  /*26d00*/  LOP3.LUT R5, R4, 0x20, RZ, 0x3c, !PT ;  /* 0x0000002004057812 */ /* 0x000fc600078e3cff */
        /* <DEDUP_REMOVED lines=8> */
[----:B----4-:R-:W-:Y:S01]  /*26d90*/  IMAD.WIDE R10, R2, 0x4, R246 ;  /* 0x00000004020a7825 */ /* 0x010fe200078e02f6 */
[----:B------:R-:W-:-:S03]  /*26da0*/  IADD3 R77, R205, -0xa, RZ ;  /* 0xfffffff6cd4d7810 */ /* 0x000fc60007ffe0ff */
[C---:B---3--:R-:W-:Y:S01]  /*26db0*/  IMAD.WIDE R8, R2.reuse, 0x4, R248 ;  /* 0x0000000402087825 */ /* 0x048fe200078e02f8 */
[----:B------:R2:W-:Y:S03]  /*26dc0*/  STL.64 [R1+0x1028], R12 ;  /* 0x0010280c01007387 */ /* 0x0005e60000100a00 */
[----:B-----5:R-:W-:Y:S01]  /*26dd0*/  IMAD.WIDE R6, R2, 0x4, R250 ;  /* 0x0000000402067825 */ /* 0x020fe200078e02fa */
[----:B------:R2:W-:Y:S04]  /*26de0*/  LDGSTS.E [R5+0x800], [R12.64], !P4 ;  /* 0x008000000c057fae */ /* 0x0005e8000e121844 */
        /* <DEDUP_REMOVED lines=465> */
[----:B------:R-:W-:-:S03]  /*28b00*/  IMAD.SHL.U32 R76, R2, 0x2, RZ ;  /* 0x00000002024c7824 */ /* 0x000fc600078e00ff */
[----:B------:R2:W-:Y:S04]  /*28b10*/  STL.64 [R1+0x1408], R12 ;  /* 0x0014080c01007387 */ /* 0x0005e80000100a00 */
[----:B------:R4:W-:Y:S01]  /*28b20*/  LDGSTS.E [R5+0x3ee00], [R6.64], !P6 ;  /* 0x3ee0000006057fae */ /* 0x0009e2000f121844 */
[----:B------:R-:W-:-:S03]  /*28b30*/  ISETP.GE.U32.AND P6, PT, R77, 0x7fffff7a, PT ;  /* 0x7fffff7a4d00780c */ /* 0x000fc60003fc6070 */
[----:B------:R3:W-:Y:S04]  /*28b40*/  STL.64 [R1+0x1410], R10 ;  /* 0x0014100a01007387 */ /* 0x0007e80000100a00 */
[----:B------:R5:W-:Y:S01]  /*28b50*/  STL.64 [R1+0x1418], R8 ;  /* 0x0014180801007387 */ /* 0x000be20000100a00 */
[----:B--2---:R-:W-:-:S03]  /*28b60*/  IMAD.WIDE R12, R76, 0x4, R244 ;  /* 0x000000044c0c7825 */ /* 0x004fc600078e02f4 */
[----:B------:R2:W-:Y:S01]  /*28b70*/  STL.64 [R1+0x1420], R6 ;  /* 0x0014200601007387 */ /* 0x0005e20000100a00 */
[----:B----4-:R-:W-:Y:S01]  /*28b80*/  LOP3.LUT R5, R4, 0x40, RZ, 0x3c, !PT ;  /* 0x0000004004057812 */ /* 0x010fe200078e3cff */
[----:B---3--:R-:W-:-:S04]  /*28b90*/  IMAD.WIDE R10, R76, 0x4, R246 ;  /* 0x000000044c0a7825 */ /* 0x008fc800078e02f6 */
[----:B-----5:R-:W-:-:S04]  /*28ba0*/  IMAD.WIDE R8, R76, 0x4, R248 ;  /* 0x000000044c087825 */ /* 0x020fc800078e02f8 */
[----:B--2---:R-:W-:Y:S01]  /*28bb0*/  IMAD.WIDE R6, R76, 0x4, R250 ;  /* 0x000000044c067825 */ /* 0x004fe200078e02fa */
[----:B------:R-:W-:Y:S01]  /*28bc0*/  IADD3 R77, R205, -0xb, RZ ;  /* 0xfffffff5cd4d7810 */ /* 0x000fe20007ffe0ff */
[----:B------:R2:W-:Y:S02]  /*28bd0*/  STL.64 [R1+0x1428], R12 ;  /* 0x0014280c01007387 */ /* 0x0005e40000100a00 */
[----:B------:R-:W-:Y:S02]  /*28be0*/  IMAD R76, R2, 0x6, RZ ;  /* 0x00000006024c7824 */ /* 0x000fe400078e02ff */
        /* <DEDUP_REMOVED lines=467> */
[----:B------:R-:W-:Y:S01]  /*2a920*/  STL.64 [R1+0x1808], R12 ;  /* 0x0018080c01007387 */ /* 0x000fe20000100a00 */
[----:B------:R-:W-:-:S03]  /*2a930*/  LOP3.LUT R34, R4, 0x60, RZ, 0x3c, !PT ;  /* 0x0000006004227812 */ /* 0x000fc600078e3cff */
[----:B------:R1:W-:Y:S01]  /*2a940*/  LDGSTS.E [R5+0x3f600], [R6.64], !P6 ;  /* 0x3f60000006057fae */ /* 0x0003e2000f121844 */
[----:B------:R-:W-:-:S03]  /*2a950*/  ISETP.GE.U32.AND P6, PT, R77, 0x7fffff79, PT ;  /* 0x7fffff794d00780c */ /* 0x000fc60003fc6070 */
[----:B------:R2:W-:Y:S04]  /*2a960*/  STL.64 [R1+0x1810], R10 ;  /* 0x0018100a01007387 */ /* 0x0005e80000100a00 */
[----:B------:R3:W-:Y:S04]  /*2a970*/  STL.64 [R1+0x1818], R8 ;  /* 0x0018180801007387 */ /* 0x0007e80000100a00 */
[----:B------:R4:W-:Y:S01]  /*2a980*/  STL.64 [R1+0x1820], R6 ;  /* 0x0018200601007387 */ /* 0x0009e20000100a00 */
[----:B-1----:R-:W-:-:S04]  /*2a990*/  IMAD.WIDE R4, R76, 0x4, R250 ;  /* 0x000000044c047825 */ /* 0x002fc800078e02fa */
[----:B--2---:R-:W-:-:S04]  /*2a9a0*/  IMAD.WIDE R10, R76, 0x4, R244 ;  /* 0x000000044c0a7825 */ /* 0x004fc800078e02f4 */
[----:B---3--:R-:W-:-:S04]  /*2a9b0*/  IMAD.WIDE R8, R76, 0x4, R246 ;  /* 0x000000044c087825 */ /* 0x008fc800078e02f6 */
[----:B----4-:R-:W-:Y:S01]  /*2a9c0*/  IMAD.WIDE R6, R76, 0x4, R248 ;  /* 0x000000044c067825 */ /* 0x010fe200078e02f8 */
[----:B------:R-:W-:Y:S01]  /*2a9d0*/  IADD3 R77, R205, -0xc, RZ ;  /* 0xfffffff4cd4d7810 */ /* 0x000fe20007ffe0ff */
[----:B------:R1:W-:Y:S02]  /*2a9e0*/  LDGSTS.E [R34+0x1800], [R10.64], !P4 ;  /* 0x018000000a227fae */ /* 0x0003e4000e121844 */
[----:B------:R-:W-:Y:S02]  /*2a9f0*/  IMAD R76, R2, 0x7, RZ ;  /* 0x00000007024c7824 */ /* 0x000fe400078e02ff */
[----:B------:R1:W-:Y:S04]  /*2aa00*/  STL.64 [R1+0x1828], R10 ;  /* 0x0018280a01007387 */ /* 0x0003e80000100a00 */
[----:B------:R2:W-:Y:S04]  /*2aa10*/  STL.64 [R1+0x1830], R8 ;  /* 0x0018300801007387 */ /* 0x0005e80000100a00 */
[----:B------:R2:W-:Y:S01]  /*2aa20*/  LDGSTS.E [R34+0x1a00], [R8.64], !P4 ;  /* 0x01a0000008227fae */ /* 0x0005e2000e121844 */
[----:B-1----:R-:W-:-:S03]  /*2aa30*/  IMAD.WIDE R10, R76, 0x4, R244 ;  /* 0x000000044c0a7825 */ /* 0x002fc600078e02f4 */
[----:B------:R1:W-:Y:S04]  /*2aa40*/  STL.64 [R1+0x1838], R6 ;  /* 0x0018380601007387 */ /* 0x0003e80000100a00 */
[----:B------:R1:W-:Y:S01]  /*2aa50*/  LDGSTS.E [R34+0x1c00], [R6.64], !P4 ;  /* 0x01c0000006227fae */ /* 0x0003e2000e121844 */
[----:B--2---:R-:W-:-:S03]  /*2aa60*/  IMAD.WIDE R8, R76, 0x4, R246 ;  /* 0x000000044c087825 */ /* 0x004fc600078e02f6 */
[----:B------:R2:W-:Y:S04]  /*2aa70*/  STL.64 [R1+0x1840], R4 ;  /* 0x0018400401007387 */ /* 0x0005e80000100a00 */
[----:B------:R2:W-:Y:S01]  /*2aa80*/  LDGSTS.E [R34+0x1e00], [R4.64], !P4 ;  /* 0x01e0000004227fae */ /* 0x0005e2000e121844 */
[----:B------:R-:W-:Y:S01]  /*2aa90*/  ISETP.GE.U32.AND P4, PT, R77, 0x7fffff75, PT ;  /* 0x7fffff754d00780c */ /* 0x000fe20003f86070 */
[C---:B-1----:R-:W-:Y:S01]  /*2aaa0*/  IMAD.WIDE R6, R76.reuse, 0x4, R248 ;  /* 0x000000044c067825 */ /* 0x042fe200078e02f8 */
[----:B------:R-:W-:Y:S01]  /*2aab0*/  IADD3 R77, R205, -0x10, RZ ;  /* 0xfffffff0cd4d7810 */ /* 0x000fe20007ffe0ff */
[----:B------:R1:W-:Y:S04]  /*2aac0*/  LDGSTS.E [R34+0x3800], [R10.64], !P6 ;  /* 0x038000000a227fae */ /* 0x0003e8000f121844 */
[----:B------:R3:W-:Y:S01]  /*2aad0*/  LDGSTS.E [R34+0x3a00], [R8.64], !P6 ;  /* 0x03a0000008227fae */ /* 0x0007e2000f121844 */
[----:B--2---:R-:W-:-:S03]  /*2aae0*/  IMAD.WIDE R4, R76, 0x4, R250 ;  /* 0x000000044c047825 */ /* 0x004fc600078e02fa */
[----:B------:R2:W-:Y:S01]  /*2aaf0*/  LDGSTS.E [R34+0x3c00], [R6.64], !P6 ;  /* 0x03c0000006227fae */ /* 0x0005e2000f121844 */
[----:B------:R-:W-:-:S03]  /*2ab00*/  IMAD R76, R2, 0xb, RZ ;  /* 0x0000000b024c7824 */ /* 0x000fc600078e02ff */
[----:B------:R1:W-:Y:S04]  /*2ab10*/  STL.64 [R1+0x1848], R10 ;  /* 0x0018480a01007387 */ /* 0x0003e80000100a00 */
[----:B------:R4:W-:Y:S01]  /*2ab20*/  LDGSTS.E [R34+0x3e00], [R4.64], !P6 ;  /* 0x03e0000004227fae */ /* 0x0009e2000f121844 */
[----:B------:R-:W-:-:S03]  /*2ab30*/  ISETP.GE.U32.AND P6, PT, R77, 0x7fffff71, PT ;  /* 0x7fffff714d00780c */ /* 0x000fc60003fc6070 */
[----:B------:R3:W-:Y:S04]  /*2ab40*/  STL.64 [R1+0x1850], R8 ;  /* 0x0018500801007387 */ /* 0x0007e80000100a00 */
[----:B------:R2:W-:Y:S01]  /*2ab50*/  STL.64 [R1+0x1858], R6 ;  /* 0x0018580601007387 */ /* 0x0005e20000100a00 */
[----:B-1----:R-:W-:-:S03]  /*2ab60*/  IMAD.WIDE R10, R76, 0x4, R244 ;  /* 0x000000044c0a7825 */ /* 0x002fc600078e02f4 */
[----:B------:R4:W-:Y:S01]  /*2ab70*/  STL.64 [R1+0x1860], R4 ;  /* 0x0018600401007387 */ /* 0x0009e20000100a00 */
[----:B---3--:R-:W-:-:S04]  /*2ab80*/  IMAD.WIDE R8, R76, 0x4, R246 ;  /* 0x000000044c087825 */ /* 0x008fc800078e02f6 */
[C---:B--2---:R-:W-:Y:S01]  /*2ab90*/  IMAD.WIDE R6, R76.reuse, 0x4, R248 ;  /* 0x000000044c067825 */ /* 0x044fe200078e02f8 */
[----:B------:R-:W-:Y:S01]  /*2aba0*/  IADD3 R77, R205, -0x14, RZ ;  /* 0xffffffeccd4d7810 */ /* 0x000fe20007ffe0ff */
[----:B------:R1:W-:Y:S02]  /*2abb0*/  LDGSTS.E [R34+0x5800], [R10.64], !P4 ;  /* 0x058000000a227fae */ /* 0x0003e4000e121844 */
[----:B----4-:R-:W-:Y:S02]  /*2abc0*/  IMAD.WIDE R4, R76, 0x4, R250 ;  /* 0x000000044c047825 */ /* 0x010fe400078e02fa */
[----:B------:R1:W-:Y:S02]  /*2abd0*/  STL.64 [R1+0x1868], R10 ;  /* 0x0018680a01007387 */ /* 0x0003e40000100a00 */
[----:B------:R-:W-:Y:S02]  /*2abe0*/  IMAD R76, R2, 0xf, RZ ;  /* 0x0000000f024c7824 */ /* 0x000fe400078e02ff */
        /* <DEDUP_REMOVED lines=295> */
[----:B------:R1:W-:Y:S03]  /*2be60*/  LDGSTS.E [R34+0x2d800], [R10.64], !P4 ;  /* 0x2d8000000a227fae */ /* 0x0003e6000e121844 */
[----:B----4-:R-:W-:Y:S01]  /*2be70*/  IMAD.WIDE R4, R76, 0x4, R250 ;  /* 0x000000044c047825 */ /* 0x010fe200078e02fa */
[----:B------:R1:W-:Y:S03]  /*2be80*/  STL.64 [R1+0x1ae8], R10 ;  /* 0x001ae80a01007387 */ /* 0x0003e60000100a00 */
[----:B------:R-:W-:Y:S01]  /*2be90*/  IMAD R76, R2, 0x5f, RZ ;  /* 0x0000005f024c7824 */ /* 0x000fe200078e02ff */
        /* <DEDUP_REMOVED lines=8> */
[----:B-1----:R-:W-:-:S03]  /*2bf20*/  IMAD.WIDE R6, R76, 0x4, R248 ;  /* 0x000000044c067825 */ /* 0x002fc600078e02f8 */
[----:B------:R1:W-:Y:S01]  /*2bf30*/  LDGSTS.E [R34+0x2f800], [R10.64], !P6 ;  /* 0x2f8000000a227fae */ /* 0x0003e2000f121844 */
[----:B------:R-:W-:-:S03]  /*2bf40*/  IADD3 R77, R205, -0x68, RZ ;  /* 0xffffff98cd4d7810 */ /* 0x000fc60007ffe0ff */
[----:B------:R3:W-:Y:S01]  /*2bf50*/  LDGSTS.E [R34+0x2fa00], [R8.64], !P6 ;  /* 0x2fa0000008227fae */ /* 0x0007e2000f121844 */
[----:B--2---:R-:W-:Y:S01]  /*2bf60*/  IMAD.WIDE R4, R76, 0x4, R250 ;  /* 0x000000044c047825 */ /* 0x004fe200078e02fa */
[----:B------:R-:W-:Y:S02]  /*2bf70*/  IADD3 R76, R205, -0x64, RZ ;  /* 0xffffff9ccd4c7810 */ /* 0x000fe40007ffe0ff */
[----:B------:R2:W-:Y:S01]  /*2bf80*/  LDGSTS.E [R34+0x2fc00], [R6.64], !P6 ;  /* 0x2fc0000006227fae */ /* 0x0005e2000f121844 */
[----:B------:R-:W-:-:S03]  /*2bf90*/  ISETP.GE.U32.AND P4, PT, R77, 0x7fffff19, PT ;  /* 0x7fffff194d00780c */ /* 0x000fc60003f86070 */
[----:B------:R4:W-:Y:S01]  /*2bfa0*/  LDGSTS.E [R34+0x2fe00], [R4.64], !P6 ;  /* 0x2fe0000004227fae */ /* 0x0009e2000f121844 */
[----:B------:R-:W-:Y:S01]  /*2bfb0*/  ISETP.GE.U32.AND P6, PT, R76, 0x7fffff1d, PT ;  /* 0x7fffff1d4c00780c */ /* 0x000fe20003fc6070 */
[C---:B------:R-:W-:Y:S02]  /*2bfc0*/  IMAD R77, R2.reuse, 0x67, RZ ;  /* 0x00000067024d7824 */ /* 0x040fe400078e02ff */
[----:B------:R-:W-:Y:S01]  /*2bfd0*/  IMAD R76, R2, 0x63, RZ ;  /* 0x00000063024c7824 */ /* 0x000fe200078e02ff */
[----:B------:R1:W-:Y:S03]  /*2bfe0*/  STL.64 [R1+0x1b08], R10 ;  /* 0x001b080a01007387 */ /* 0x0003e60000100a00 */
[C---:B------:R-:W-:Y:S01]  /*2bff0*/  IMAD.WIDE R18, R76.reuse, 0x4, R244 ;  /* 0x000000044c127825 */ /* 0x040fe200078e02f4 */
[----:B------:R-:W-:Y:S03]  /*2c000*/  STL.64 [R1+0x1b10], R8 ;  /* 0x001b100801007387 */ /* 0x000fe60000100a00 */
[C---:B------:R-:W-:Y:S01]  /*2c010*/  IMAD.WIDE R12, R76.reuse, 0x4, R250 ;  /* 0x000000044c0c7825 */ /* 0x040fe200078e02fa */
[----:B------:R2:W-:Y:S03]  /*2c020*/  STL.64 [R1+0x1b18], R6 ;  /* 0x001b180601007387 */ /* 0x0005e60000100a00 */
[C---:B-1----:R-:W-:Y:S01]  /*2c030*/  IMAD.WIDE R10, R77.reuse, 0x4, R244 ;  /* 0x000000044d0a7825 */ /* 0x042fe200078e02f4 */
[----:B------:R4:W-:Y:S03]  /*2c040*/  STL.64 [R1+0x1b20], R4 ;  /* 0x001b200401007387 */ /* 0x0009e60000100a00 */
[C---:B------:R-:W-:Y:S01]  /*2c050*/  IMAD.WIDE R14, R76.reuse, 0x4, R248 ;  /* 0x000000044c0e7825 */ /* 0x040fe200078e02f8 */
[----:B------:R1:W-:Y:S03]  /*2c060*/  STL.64 [R1+0x1b48], R10 ;  /* 0x001b480a01007387 */ /* 0x0003e60000100a00 */
[----:B------:R-:W-:Y:S01]  /*2c070*/  IMAD.WIDE R16, R76, 0x4, R246 ;  /* 0x000000044c107825 */ /* 0x000fe200078e02f6 */
[----:B------:R-:W-:Y:S03]  /*2c080*/  STL.64 [R1+0x1b28], R18 ;  /* 0x001b281201007387 */ /* 0x000fe60000100a00 */
[C---:B--2---:R-:W-:Y:S01]  /*2c090*/  IMAD.WIDE R6, R77.reuse, 0x4, R248 ;  /* 0x000000044d067825 */ /* 0x044fe200078e02f8 */
[----:B------:R-:W-:Y:S03]  /*2c0a0*/  STL.64 [R1+0x1b40], R12 ;  /* 0x001b400c01007387 */ /* 0x000fe60000100a00 */
[C---:B----4-:R-:W-:Y:S01]  /*2c0b0*/  IMAD.WIDE R4, R77.reuse, 0x4, R250 ;  /* 0x000000044d047825 */ /* 0x050fe200078e02fa */
[----:B------:R2:W-:Y:S03]  /*2c0c0*/  LDGSTS.E [R34+0x31800], [R18.64], !P6 ;  /* 0x3180000012227fae */ /* 0x0005e6000f121844 */
[----:B---3--:R-:W-:Y:S01]  /*2c0d0*/  IMAD.WIDE R8, R77, 0x4, R246 ;  /* 0x000000044d087825 */ /* 0x008fe200078e02f6 */
[----:B------:R-:W-:Y:S03]  /*2c0e0*/  STL.64 [R1+0x1b38], R14 ;  /* 0x001b380e01007387 */ /* 0x000fe60000100a00 */
[C---:B------:R-:W-:Y:S01]  /*2c0f0*/  IMAD R78, R2.reuse, 0x6b, RZ ;  /* 0x0000006b024e7824 */ /* 0x040fe200078e02ff */
[----:B------:R3:W-:Y:S04]  /*2c100*/  LDGSTS.E [R34+0x31a00], [R16.64], !P6 ;  /* 0x31a0000010227fae */ /* 0x0007e8000f121844 */
[----:B------:R-:W-:Y:S04]  /*2c110*/  STL.64 [R1+0x1b30], R16 ;  /* 0x001b301001007387 */ /* 0x000fe80000100a00 */
[----:B------:R4:W-:Y:S04]  /*2c120*/  LDGSTS.E [R34+0x31c00], [R14.64], !P6 ;  /* 0x31c000000e227fae */ /* 0x0009e8000f121844 */
[----:B------:R-:W-:Y:S04]  /*2c130*/  STL.64 [R1+0x1b60], R4 ;  /* 0x001b600401007387 */ /* 0x000fe80000100a00 */
[----:B------:R5:W-:Y:S04]  /*2c140*/  LDGSTS.E [R34+0x31e00], [R12.64], !P6 ;  /* 0x31e000000c227fae */ /* 0x000be8000f121844 */
[----:B------:R-:W-:Y:S04]  /*2c150*/  STL.64 [R1+0x1b58], R6 ;  /* 0x001b580601007387 */ /* 0x000fe80000100a00 */
[----:B------:R1:W-:Y:S01]  /*2c160*/  LDGSTS.E [R34+0x33800], [R10.64], !P4 ;  /* 0x338000000a227fae */ /* 0x0003e2000e121844 */
[----:B------:R-:W-:-:S03]  /*2c170*/  IMAD R76, R2, 0x6f, RZ ;  /* 0x0000006f024c7824 */ /* 0x000fc600078e02ff */
[----:B------:R2:W-:Y:S04]  /*2c180*/  STL.64 [R1+0x1b50], R8 ;  /* 0x001b500801007387 */ /* 0x0005e80000100a00 */
[----:B------:R2:W-:Y:S01]  /*2c190*/  LDGSTS.E [R34+0x33a00], [R8.64], !P4 ;  /* 0x33a0000008227fae */ /* 0x0005e2000e121844 */
[----:B-1----:R-:W-:-:S03]  /*2c1a0*/  IMAD.WIDE R10, R78, 0x4, R244 ;  /* 0x000000044e0a7825 */ /* 0x002fc600078e02f4 */
[----:B------:R1:W-:Y:S01]  /*2c1b0*/  LDGSTS.E [R34+0x33c00], [R6.64], !P4 ;  /* 0x33c0000006227fae */ /* 0x0003e2000e121844 */
[----:B------:R-:W-:-:S03]  /*2c1c0*/  IADD3 R77, R205, -0x81, RZ ;  /* 0xffffff7fcd4d7810 */ /* 0x000fc60007ffe0ff */
[----:B------:R3:W-:Y:S01]  /*2c1d0*/  LDGSTS.E [R34+0x33e00], [R4.64], !P4 ;  /* 0x33e0000004227fae */ /* 0x0007e2000e121844 */
[----:B--2---:R-:W-:-:S03]  /*2c1e0*/  IMAD.WIDE R8, R78, 0x4, R246 ;  /* 0x000000044e087825 */ /* 0x004fc600078e02f6 */
[----:B------:R2:W-:Y:S01]  /*2c1f0*/  LDGSTS.E [R34+0x35800], [R10.64], !P0 ;  /* 0x358000000a227fae */ /* 0x0005e2000c121844 */
[----:B-1----:R-:W-:-:S03]  /*2c200*/  IMAD.WIDE R6, R78, 0x4, R248 ;  /* 0x000000044e067825 */ /* 0x002fc600078e02f8 */
[----:B------:R2:W-:Y:S01]  /*2c210*/  STL.64 [R1+0x1b68], R10 ;  /* 0x001b680a01007387 */ /* 0x0005e20000100a00 */
[----:B---3--:R-:W-:-:S03]  /*2c220*/  IMAD.WIDE R4, R78, 0x4, R250 ;  /* 0x000000044e047825 */ /* 0x008fc600078e02fa */
[----:B------:R1:W-:Y:S04]  /*2c230*/  LDGSTS.E [R34+0x35a00], [R8.64], !P0 ;  /* 0x35a0000008227fae */ /* 0x0003e8000c121844 */
[----:B------:R3:W-:Y:S01]  /*2c240*/  LDGSTS.E [R34+0x35c00], [R6.64], !P0 ;  /* 0x35c0000006227fae */ /* 0x0007e2000c121844 */
[----:B------:R-:W-:Y:S02]  /*2c250*/  IMAD R78, R2, 0x77, RZ ;  /* 0x00000077024e7824 */ /* 0x000fe400078e02ff */
[--C-:B--2---:R-:W-:Y:S01]  /*2c260*/  IMAD.WIDE R10, R76, 0x4, R244.reuse ;  /* 0x000000044c0a7825 */ /* 0x104fe200078e02f4 */
[----:B------:R2:W-:Y:S01]  /*2c270*/  LDGSTS.E [R34+0x35e00], [R4.64], !P0 ;  /* 0x35e0000004227fae */ /* 0x0005e2000c121844 */
[----:B------:R-:W-:Y:S02]  /*2c280*/  ISETP.GE.U32.AND P0, PT, R77, 0x7fffff00, PT ;  /* 0x7fffff004d00780c */ /* 0x000fe40003f06070 */
[----:B------:R-:W-:Y:S01]  /*2c290*/  IMAD R77, R2, 0x73, RZ ;  /* 0x00000073024d7824 */ /* 0x000fe200078e02ff */
[----:B------:R1:W-:Y:S04]  /*2c2a0*/  STL.64 [R1+0x1b70], R8 ;  /* 0x001b700801007387 */ /* 0x0003e80000100a00 */
[----:B------:R3:W-:Y:S01]  /*2c2b0*/  STL.64 [R1+0x1b78], R6 ;  /* 0x001b780601007387 */ /* 0x0007e20000100a00 */
[----:B------:R-:W-:-:S03]  /*2c2c0*/  IMAD.WIDE R18, R77, 0x4, R244 ;  /* 0x000000044d127825 */ /* 0x000fc600078e02f4 */
[----:B------:R2:W-:Y:S01]  /*2c2d0*/  STL.64 [R1+0x1b80], R4 ;  /* 0x001b800401007387 */ /* 0x0005e20000100a00 */
[----:B-1----:R-:W-:-:S03]  /*2c2e0*/  IMAD.WIDE R8, R76, 0x4, R246 ;  /* 0x000000044c087825 */ /* 0x002fc600078e02f6 */
[----:B------:R1:W-:Y:S01]  /*2c2f0*/  STL.64 [R1+0x1b88], R10 ;  /* 0x001b880a01007387 */ /* 0x0003e20000100a00 */
[----:B---3--:R-:W-:-:S03]  /*2c300*/  IMAD.WIDE R6, R76, 0x4, R248 ;  /* 0x000000044c067825 */ /* 0x008fc600078e02f8 */
[----:B------:R1:W-:Y:S01]  /*2c310*/  LDGSTS.E [R34+0x37800], [R10.64], !P1 ;  /* 0x378000000a227fae */ /* 0x0003e2000c921844 */
[----:B--2---:R-:W-:-:S03]  /*2c320*/  IMAD.WIDE R4, R76, 0x4, R250 ;  /* 0x000000044c047825 */ /* 0x004fc600078e02fa */
[----:B------:R2:W-:Y:S01]  /*2c330*/  STL.64 [R1+0x1b90], R8 ;  /* 0x001b900801007387 */ /* 0x0005e20000100a00 */
[----:B-----5:R-:W-:-:S03]  /*2c340*/  IMAD.WIDE R12, R77, 0x4, R250 ;  /* 0x000000044d0c7825 */ /* 0x020fc600078e02fa */
[----:B------:R2:W-:Y:S01]  /*2c350*/  LDGSTS.E [R34+0x37a00], [R8.64], !P1 ;  /* 0x37a0000008227fae */ /* 0x0005e2000c921844 */
[----:B-1----:R-:W-:-:S03]  /*2c360*/  IMAD.WIDE R10, R78, 0x4, R244 ;  /* 0x000000044e0a7825 */ /* 0x002fc600078e02f4 */
[----:B------:R1:W-:Y:S01]  /*2c370*/  STL.64 [R1+0x1b98], R6 ;  /* 0x001b980601007387 */ /* 0x0003e20000100a00 */
[----:B----4-:R-:W-:-:S03]  /*2c380*/  IMAD.WIDE R14, R77, 0x4, R248 ;  /* 0x000000044d0e7825 */ /* 0x010fc600078e02f8 */
[----:B------:R1:W-:Y:S01]  /*2c390*/  LDGSTS.E [R34+0x37c00], [R6.64], !P1 ;  /* 0x37c0000006227fae */ /* 0x0003e2000c921844 */
[----:B------:R-:W-:-:S03]  /*2c3a0*/  IMAD.WIDE R16, R77, 0x4, R246 ;  /* 0x000000044d107825 */ /* 0x000fc600078e02f6 */
[----:B------:R3:W-:Y:S04]  /*2c3b0*/  STL.64 [R1+0x1ba0], R4 ;  /* 0x001ba00401007387 */ /* 0x0007e80000100a00 */
[----:B------:R3:W-:Y:S01]  /*2c3c0*/  LDGSTS.E [R34+0x37e00], [R4.64], !P1 ;  /* 0x37e0000004227fae */ /* 0x0007e2000c921844 */
[----:B--2---:R-:W-:-:S03]  /*2c3d0*/  IMAD.WIDE R8, R78, 0x4, R246 ;  /* 0x000000044e087825 */ /* 0x004fc600078e02f6 */
[----:B------:R-:W-:Y:S01]  /*2c3e0*/  STL.64 [R1+0x1bc8], R10 ;  /* 0x001bc80a01007387 */ /* 0x000fe20000100a00 */
[----:B-1----:R-:W-:-:S03]  /*2c3f0*/  IMAD.WIDE R6, R78, 0x4, R248 ;  /* 0x000000044e067825 */ /* 0x002fc600078e02f8 */
[----:B------:R-:W-:Y:S01]  /*2c400*/  STL.64 [R1+0x1ba8], R18 ;  /* 0x001ba81201007387 */ /* 0x000fe20000100a00 */
[----:B---3--:R-:W-:-:S03]  /*2c410*/  IMAD.WIDE R4, R78, 0x4, R250 ;  /* 0x000000044e047825 */ /* 0x008fc600078e02fa */
[----:B------:R-:W-:Y:S04]  /*2c420*/  STL.64 [R1+0x1bc0], R12 ;  /* 0x001bc00c01007387 */ /* 0x000fe80000100a00 */
[----:B------:R-:W-:Y:S04]  /*2c430*/  STL.64 [R1+0x1bb8], R14 ;  /* 0x001bb80e01007387 */ /* 0x000fe80000100a00 */
[----:B------:R-:W-:Y:S04]  /*2c440*/  STL.64 [R1+0x1bb0], R16 ;  /* 0x001bb01001007387 */ /* 0x000fe80000100a00 */
[----:B------:R-:W-:Y:S04]  /*2c450*/  STL.64 [R1+0x1be0], R4 ;  /* 0x001be00401007387 */ /* 0x000fe80000100a00 */
[----:B------:R-:W-:Y:S04]  /*2c460*/  STL.64 [R1+0x1bd8], R6 ;  /* 0x001bd80601007387 */ /* 0x000fe80000100a00 */
[----:B------:R-:W-:Y:S04]  /*2c470*/  STL.64 [R1+0x1bd0], R8 ;  /* 0x001bd00801007387 */ /* 0x000fe80000100a00 */
[----:B------:R-:W2:Y:S04]  /*2c480*/  LDL.LU R202, [R1+0x5bc] ;  /* 0x0005bc0001ca7983 */ /* 0x000ea80000300800 */
[----:B------:R-:W3:Y:S04]  /*2c490*/  LDL.LU R180, [R1+0x5b8] ;  /* 0x0005b80001b47983 */ /* 0x000ee80000300800 */
[----:B------:R-:W4:Y:S04]  /*2c4a0*/  LDL.LU R181, [R1+0x5b4] ;  /* 0x0005b40001b57983 */ /* 0x000f280000300800 */
        /* <DEDUP_REMOVED lines=15> */
[----:B------:R-:W-:-:S02]  /*2c5a0*/  IADD3 R79, R205, -0x80, RZ ;  /* 0xffffff80cd4f7810 */ /* 0x000fc40007ffe0ff */
[----:B------:R-:W-:Y:S01]  /*2c5b0*/  IADD3 R76, R205, -0x85, RZ ;  /* 0xffffff7bcd4c7810 */ /* 0x000fe20007ffe0ff */
[----:B------:R1:W-:Y:S01]  /*2c5c0*/  LDGSTS.E [R34+0x39800], [R18.64], !P5 ;  /* 0x3980000012227fae */ /* 0x0003e2000e921844 */
[----:B------:R-:W-:-:S03]  /*2c5d0*/  ISETP.GE.AND P4, PT, R204, R79, PT ;  /* 0x0000004fcc00720c */ /* 0x000fc60003f86270 */
[----:B------:R-:W5:Y:S01]  /*2c5e0*/  LDL.LU R204, [R1+0x56c] ;  /* 0x00056c0001cc7983 */ /* 0x000f620000300800 */
[----:B------:R-:W-:Y:S02]  /*2c5f0*/  ISETP.GE.U32.AND P1, PT, R76, 0x7ffffefc, PT ;  /* 0x7ffffefc4c00780c */ /* 0x000fe40003f26070 */
[----:B------:R-:W-:Y:S01]  /*2c600*/  IADD3 R76, R205, -0x89, RZ ;  /* 0xffffff77cd4c7810 */ /* 0x000fe20007ffe0ff */
[----:B------:R1:W-:Y:S04]  /*2c610*/  LDGSTS.E [R34+0x39a00], [R16.64], !P5 ;  /* 0x39a0000010227fae */ /* 0x0003e8000e921844 */
[----:B------:R-:W5:Y:S04]  /*2c620*/  LDL.LU R205, [R1+0x568] ;  /* 0x0005680001cd7983 */ /* 0x000f680000300800 */
[----:B------:R-:W5:Y:S04]  /*2c630*/  LDL.LU R201, [R1+0x564] ;  /* 0x0005640001c97983 */ /* 0x000f680000300800 */
[----:B------:R1:W-:Y:S04]  /*2c640*/  LDGSTS.E [R34+0x39c00], [R14.64], !P5 ;  /* 0x39c000000e227fae */ /* 0x0003e8000e921844 */
[----:B------:R1:W-:Y:S01]  /*2c650*/  LDGSTS.E [R34+0x39e00], [R12.64], !P5 ;  /* 0x39e000000c227fae */ /* 0x0003e2000e921844 */
[----:B------:R-:W-:-:S03]  /*2c660*/  ISETP.GE.U32.AND P5, PT, R76, 0x7ffffef8, PT ;  /* 0x7ffffef84c00780c */ /* 0x000fc60003fa6070 */
[----:B------:R1:W-:Y:S04]  /*2c670*/  LDGSTS.E [R34+0x3b800], [R10.64], !P3 ;  /* 0x3b8000000a227fae */ /* 0x0003e8000d921844 */
[----:B------:R1:W-:Y:S04]  /*2c680*/  LDGSTS.E [R34+0x3ba00], [R8.64], !P3 ;  /* 0x3ba0000008227fae */ /* 0x0003e8000d921844 */
[----:B------:R1:W-:Y:S04]  /*2c690*/  LDGSTS.E [R34+0x3bc00], [R6.64], !P3 ;  /* 0x3bc0000006227fae */ /* 0x0003e8000d921844 */
[----:B------:R1:W-:Y:S01]  /*2c6a0*/  LDGSTS.E [R34+0x3be00], [R4.64], !P3 ;  /* 0x3be0000004227fae */ /* 0x0003e2000d921844 */
[----:B------:R-:W-:Y:S01]  /*2c6b0*/  ISETP.NE.U32.AND P3, PT, R3, RZ, PT ;  /* 0x000000ff0300720c */ /* 0x000fe20003f65070 */
[----:B--2---:R-:W-:-:S02]  /*2c6c0*/  IMAD R3, R202, c[0x0][0x190], RZ ;  /* 0x00006400ca037a24 */ /* 0x004fc400078e02ff */
[----:B------:R-:W2:Y:S01]  /*2c6d0*/  LDL.LU R202, [R1+0x55c] ;  /* 0x00055c0001ca7983 */ /* 0x000ea20000300800 */
[----:B---3--:R-:W-:Y:S02]  /*2c6e0*/  IMAD R76, R180, c[0x0][0x190], RZ ;  /* 0x00006400b44c7a24 */ /* 0x008fe400078e02ff */
[----:B----4-:R-:W-:-:S05]  /*2c6f0*/  IMAD R77, R181, c[0x0][0x190], RZ ;  /* 0x00006400b54d7a24 */ /* 0x010fca00078e02ff */
[----:B------:R-:W-:Y:S04]  /*2c700*/  STL.64 [R1+0x62e8], R76 ;  /* 0x0062e84c01007387 */ /* 0x000fe80000100a00 */
[----:B------:R-:W3:Y:S04]  /*2c710*/  LDL.LU R174, [R1+0x558] ;  /* 0x0005580001ae7983 */ /* 0x000ee80000300800 */
[----:B------:R-:W4:Y:S01]  /*2c720*/  LDL.LU R175, [R1+0x554] ;  /* 0x0005540001af7983 */ /* 0x000f220000300800 */
[----:B-----5:R-:W-:-:S03]  /*2c730*/  IMAD R92, R203, c[0x0][0x190], RZ ;  /* 0x00006400cb5c7a24 */ /* 0x020fc600078e02ff */
[----:B------:R-:W5:Y:S04]  /*2c740*/  LDL.LU R203, [R1+0x550] ;  /* 0x0005500001cb7983 */ /* 0x000f680000300800 */
[----:B------:R-:W3:Y:S01]  /*2c750*/  LDL.LU R176, [R1+0x54c] ;  /* 0x00054c0001b07983 */ /* 0x000ee20000300800 */
[----:B------:R-:W-:-:S03]  /*2c760*/  IMAD R93, R204, c[0x0][0x190], RZ ;  /* 0x00006400cc5d7a24 */ /* 0x000fc600078e02ff */
[----:B------:R-:W3:Y:S04]  /*2c770*/  LDL.LU R204, [R1+0x548] ;  /* 0x0005480001cc7983 */ /* 0x000ee80000300800 */
[----:B------:R-:W4:Y:S01]  /*2c780*/  LDL.LU R177, [R1+0x544] ;  /* 0x0005440001b17983 */ /* 0x000f220000300800 */
[----:B------:R-:W-:-:S03]  /*2c790*/  IMAD R94, R205, c[0x0][0x190], RZ ;  /* 0x00006400cd5e7a24 */ /* 0x000fc600078e02ff */
[----:B------:R-:W4:Y:S01]  /*2c7a0*/  LDL.LU R205, [R1+0x53c] ;  /* 0x00053c0001cd7983 */ /* 0x000f220000300800 */
[----:B------:R-:W-:-:S03]  /*2c7b0*/  IMAD R95, R201, c[0x0][0x190], RZ ;  /* 0x00006400c95f7a24 */ /* 0x000fc600078e02ff */
[----:B------:R-:W4:Y:S01]  /*2c7c0*/  LDL.LU R178, [R1+0x538] ;  /* 0x0005380001b27983 */ /* 0x000f220000300800 */
[----:B------:R-:W-:-:S03]  /*2c7d0*/  ISETP.GE.U32.AND P6, PT, R79, 0x7fffff01, PT ;  /* 0x7fffff014f00780c */ /* 0x000fc60003fc6070 */
[----:B------:R-:W4:Y:S01]  /*2c7e0*/  LDL.LU R201, [R1+0x534] ;  /* 0x0005340001c97983 */ /* 0x000f220000300800 */
[----:B------:R-:W-:-:S03]  /*2c7f0*/  IMAD R78, R182, c[0x0][0x190], RZ ;  /* 0x00006400b64e7a24 */ /* 0x000fc600078e02ff */
        /* <DEDUP_REMOVED lines=26> */
[----:B------:R-:W4:Y:S04]  /*2c9a0*/  LDL.LU R195, [R1+0x384] ;  /* 0x0003840001c37983 */ /* 0x000f280000300800 */
[----:B------:R-:W4:Y:S04]  /*2c9b0*/  LDL.LU R196, [R1+0x380] ;  /* 0x0003800001c47983 */ /* 0x000f280000300800 */
[----:B------:R-:W4:Y:S04]  /*2c9c0*/  LDL.LU R197, [R1+0x37c] ;  /* 0x00037c0001c57983 */ /* 0x000f280000300800 */
[----:B------:R-:W4:Y:S01]  /*2c9d0*/  LDL.LU R200, [R1+0x378] ;  /* 0x0003780001c87983 */ /* 0x000f220000300800 */
[----:B--2---:R-:W-:-:S03]  /*2c9e0*/  IMAD R96, R202, c[0x0][0x190], RZ ;  /* 0x00006400ca607a24 */ /* 0x004fc600078e02ff */
[----:B------:R-:W2:Y:S01]  /*2c9f0*/  LDL.LU R202, [R1+0x374] ;  /* 0x0003740001ca7983 */ /* 0x000ea20000300800 */
[----:B-----5:R-:W-:-:S03]  /*2ca00*/  IMAD R99, R203, c[0x0][0x190], RZ ;  /* 0x00006400cb637a24 */ /* 0x020fc600078e02ff */
[----:B------:R-:W5:Y:S01]  /*2ca10*/  LDL.LU R203, [R1+0x370] ;  /* 0x0003700001cb7983 */ /* 0x000f620000300800 */
[----:B---3--:R-:W-:-:S03]  /*2ca20*/  IMAD R101, R204, c[0x0][0x190], RZ ;  /* 0x00006400cc657a24 */ /* 0x008fc600078e02ff */
[----:B------:R-:W3:Y:S01]  /*2ca30*/  LDL.LU R204, [R1+0x36c] ;  /* 0x00036c0001cc7983 */ /* 0x000ee20000300800 */
[----:B----4-:R-:W-:-:S03]  /*2ca40*/  IMAD R103, R205, c[0x0][0x190], RZ ;  /* 0x00006400cd677a24 */ /* 0x010fc600078e02ff */
[----:B------:R-:W4:Y:S01]  /*2ca50*/  LDL.LU R205, [R1+0x368] ;  /* 0x0003680001cd7983 */ /* 0x000f220000300800 */
[----:B------:R-:W-:Y:S02]  /*2ca60*/  IMAD R97, R174, c[0x0][0x190], RZ ;  /* 0x00006400ae617a24 */ /* 0x000fe400078e02ff */
[----:B------:R-:W-:Y:S02]  /*2ca70*/  IMAD R98, R175, c[0x0][0x190], RZ ;  /* 0x00006400af627a24 */ /* 0x000fe400078e02ff */
[----:B------:R-:W-:Y:S02]  /*2ca80*/  IMAD R105, R201, c[0x0][0x190], RZ ;  /* 0x00006400c9697a24 */ /* 0x000fe400078e02ff */
[----:B------:R-:W4:Y:S01]  /*2ca90*/  LDL.LU R201, [R1+0x364] ;  /* 0x0003640001c97983 */ /* 0x000f220000300800 */
[----:B------:R-:W-:-:S03]  /*2caa0*/  IMAD R100, R176, c[0x0][0x190], RZ ;  /* 0x00006400b0647a24 */ /* 0x000fc600078e02ff */
[----:B------:R-:W4:Y:S04]  /*2cab0*/  LDL.LU R174, [R1+0x360] ;  /* 0x0003600001ae7983 */ /* 0x000f280000300800 */
[----:B------:R-:W4:Y:S01]  /*2cac0*/  LDL.LU R175, [R1+0x35c] ;  /* 0x00035c0001af7983 */ /* 0x000f220000300800 */
[----:B------:R-:W-:Y:S02]  /*2cad0*/  IMAD R102, R177, c[0x0][0x190], RZ ;  /* 0x00006400b1667a24 */ /* 0x000fe400078e02ff */
[----:B------:R-:W-:Y:S02]  /*2cae0*/  IMAD R104, R178, c[0x0][0x190], RZ ;  /* 0x00006400b2687a24 */ /* 0x000fe400078e02ff */
[----:B--2---:R-:W-:Y:S02]  /*2caf0*/  IMAD R123, R202, c[0x0][0x190], RZ ;  /* 0x00006400ca7b7a24 */ /* 0x004fe400078e02ff */
[----:B------:R-:W2:Y:S04]  /*2cb00*/  LDL.LU R202, [R1+0x358] ;  /* 0x0003580001ca7983 */ /* 0x000ea80000300800 */
[----:B------:R-:W2:Y:S01]  /*2cb10*/  LDL.LU R176, [R1+0x354] ;  /* 0x0003540001b07983 */ /* 0x000ea20000300800 */
[----:B-----5:R-:W-:-:S03]  /*2cb20*/  IMAD R124, R203, c[0x0][0x190], RZ ;  /* 0x00006400cb7c7a24 */ /* 0x020fc600078e02ff */
[----:B------:R-:W5:Y:S04]  /*2cb30*/  LDL.LU R203, [R1+0x350] ;  /* 0x0003500001cb7983 */ /* 0x000f680000300800 */
[----:B------:R-:W5:Y:S01]  /*2cb40*/  LDL.LU R177, [R1+0x34c] ;  /* 0x00034c0001b17983 */ /* 0x000f620000300800 */
[----:B---3--:R-:W-:-:S03]  /*2cb50*/  IMAD R125, R204, c[0x0][0x190], RZ ;  /* 0x00006400cc7d7a24 */ /* 0x008fc600078e02ff */
[----:B------:R-:W3:Y:S04]  /*2cb60*/  LDL.LU R204, [R1+0x348] ;  /* 0x0003480001cc7983 */ /* 0x000ee80000300800 */
[----:B------:R-:W3:Y:S01]  /*2cb70*/  LDL.LU R178, [R1+0x344] ;  /* 0x0003440001b27983 */ /* 0x000ee20000300800 */
[----:B----4-:R-:W-:-:S03]  /*2cb80*/  IMAD R126, R205, c[0x0][0x190], RZ ;  /* 0x00006400cd7e7a24 */ /* 0x010fc600078e02ff */
[----:B------:R-:W4:Y:S01]  /*2cb90*/  LDL.LU R205, [R1+0x340] ;  /* 0x0003400001cd7983 */ /* 0x000f220000300800 */
[----:B------:R-:W-:Y:S02]  /*2cba0*/  IMAD R106, R179, c[0x0][0x190], RZ ;  /* 0x00006400b36a7a24 */ /* 0x000fe400078e02ff */
[----:B------:R-:W-:Y:S01]  /*2cbb0*/  IMAD R107, R180, c[0x0][0x190], RZ ;  /* 0x00006400b46b7a24 */ /* 0x000fe200078e02ff */
[----:B------:R-:W4:Y:S01]  /*2cbc0*/  LDL.LU R179, [R1+0x33c] ;  /* 0x00033c0001b37983 */ /* 0x000f220000300800 */
[----:B------:R-:W-:Y:S02]  /*2cbd0*/  IMAD R108, R181, c[0x0][0x190], RZ ;  /* 0x00006400b56c7a24 */ /* 0x000fe400078e02ff */
[----:B------:R-:W-:Y:S01]  /*2cbe0*/  IMAD R109, R182, c[0x0][0x190], RZ ;  /* 0x00006400b66d7a24 */ /* 0x000fe200078e02ff */
[----:B------:R-:W4:Y:S04]  /*2cbf0*/  LDL.LU R180, [R1+0x338] ;  /* 0x0003380001b47983 */ /* 0x000f280000300800 */
[----:B------:R-:W4:Y:S04]  /*2cc00*/  LDL.LU R181, [R1+0x334] ;  /* 0x0003340001b57983 */ /* 0x000f280000300800 */
[----:B------:R-:W4:Y:S01]  /*2cc10*/  LDL.LU R182, [R1+0x330] ;  /* 0x0003300001b67983 */ /* 0x000f220000300800 */
[----:B------:R-:W-:-:S02]  /*2cc20*/  IMAD R110, R183, c[0x0][0x190], RZ ;  /* 0x00006400b76e7a24 */ /* 0x000fc400078e02ff */
[----:B------:R-:W-:Y:S01]  /*2cc30*/  IMAD R111, R184, c[0x0][0x190], RZ ;  /* 0x00006400b86f7a24 */ /* 0x000fe200078e02ff */
[----:B------:R-:W4:Y:S01]  /*2cc40*/  LDL.LU R183, [R1+0x32c] ;  /* 0x00032c0001b77983 */ /* 0x000f220000300800 */
[----:B------:R-:W-:Y:S02]  /*2cc50*/  IMAD R112, R186, c[0x0][0x190], RZ ;  /* 0x00006400ba707a24 */ /* 0x000fe400078e02ff */
[----:B------:R-:W-:Y:S01]  /*2cc60*/  IMAD R113, R188, c[0x0][0x190], RZ ;  /* 0x00006400bc717a24 */ /* 0x000fe200078e02ff */
        /* <DEDUP_REMOVED lines=32> */
[----:B------:R-:W-:Y:S01]  /*2ce70*/  IMAD R129, R175, c[0x0][0x190], RZ ;  /* 0x00006400af817a24 */ /* 0x000fe200078e02ff */
[----:B------:R-:W3:Y:S01]  /*2ce80*/  LDL.LU R174, [R1+0x2e4] ;  /* 0x0002e40001ae7983 */ /* 0x000ee20000300800 */
[----:B------:R-:W-:Y:S02]  /*2ce90*/  IMAD R131, R176, c[0x0][0x190], RZ ;  /* 0x00006400b0837a24 */ /* 0x000fe400078e02ff */
[----:B------:R-:W-:Y:S01]  /*2cea0*/  IMAD R133, R177, c[0x0][0x190], RZ ;  /* 0x00006400b1857a24 */ /* 0x000fe200078e02ff */
[----:B------:R-:W3:Y:S01]  /*2ceb0*/  LDL.LU R175, [R1+0x2e0] ;  /* 0x0002e00001af7983 */ /* 0x000ee20000300800 */
        /* <DEDUP_REMOVED lines=12> */
[----:B------:R-:W-:Y:S02]  /*2cf80*/  IMAD R216, R183, c[0x0][0x190], RZ ;  /* 0x00006400b7d87a24 */ /* 0x000fe400078e02ff */
[----:B------:R-:W-:Y:S01]  /*2cf90*/  IMAD R217, R184, c[0x0][0x190], RZ ;  /* 0x00006400b8d97a24 */ /* 0x000fe200078e02ff */
[----:B------:R-:W4:Y:S01]  /*2cfa0*/  LDL.LU R183, [R1+0x2c0] ;  /* 0x0002c00001b77983 */ /* 0x000f220000300800 */
[----:B------:R-:W-:-:S02]  /*2cfb0*/  IMAD R220, R189, c[0x0][0x190], RZ ;  /* 0x00006400bddc7a24 */ /* 0x000fc400078e02ff */
[----:B------:R-:W-:Y:S01]  /*2cfc0*/  IMAD R218, R186, c[0x0][0x190], RZ ;  /* 0x00006400bada7a24 */ /* 0x000fe200078e02ff */
[----:B------:R-:W4:Y:S04]  /*2cfd0*/  LDL.LU R184, [R1+0x2bc] ;  /* 0x0002bc0001b87983 */ /* 0x000f280000300800 */
[----:B------:R-:W4:Y:S01]  /*2cfe0*/  LDL.LU R189, [R1+0x2b8] ;  /* 0x0002b80001bd7983 */ /* 0x000f220000300800 */
[----:B------:R-:W-:-:S03]  /*2cff0*/  IMAD R224, R194, c[0x0][0x190], RZ ;  /* 0x00006400c2e07a24 */ /* 0x000fc600078e02ff */
[----:B------:R-:W4:Y:S01]  /*2d000*/  LDL.LU R186, [R1+0x2b4] ;  /* 0x0002b40001ba7983 */ /* 0x000f220000300800 */
[----:B------:R-:W-:Y:S02]  /*2d010*/  IMAD R219, R188, c[0x0][0x190], RZ ;  /* 0x00006400bcdb7a24 */ /* 0x000fe400078e02ff */
[----:B------:R-:W-:Y:S02]  /*2d020*/  IMAD R226, R196, c[0x0][0x190], RZ ;  /* 0x00006400c4e27a24 */ /* 0x000fe400078e02ff */
[----:B------:R-:W4:Y:S01]  /*2d030*/  LDL.LU R196, [R1+0x2b0] ;  /* 0x0002b00001c47983 */ /* 0x000f220000300800 */
[----:B------:R-:W-:-:S03]  /*2d040*/  IMAD R225, R195, c[0x0][0x190], RZ ;  /* 0x00006400c3e17a24 */ /* 0x000fc600078e02ff */
[----:B------:R-:W4:Y:S01]  /*2d050*/  LDL.LU R194, [R1+0x2ac] ;  /* 0x0002ac0001c27983 */ /* 0x000f220000300800 */
[----:B------:R-:W-:Y:S02]  /*2d060*/  IMAD R221, R190, c[0x0][0x190], RZ ;  /* 0x00006400bedd7a24 */ /* 0x000fe400078e02ff */
[----:B------:R-:W-:Y:S02]  /*2d070*/  IMAD R222, R192, c[0x0][0x190], RZ ;  /* 0x00006400c0de7a24 */ /* 0x000fe400078e02ff */
[----:B------:R-:W-:Y:S02]  /*2d080*/  IMAD R223, R193, c[0x0][0x190], RZ ;  /* 0x00006400c1df7a24 */ /* 0x000fe400078e02ff */
[----:B------:R-:W-:Y:S02]  /*2d090*/  IMAD R227, R197, c[0x0][0x190], RZ ;  /* 0x00006400c5e37a24 */ /* 0x000fe400078e02ff */
[----:B------:R-:W-:Y:S02]  /*2d0a0*/  IMAD R228, R200, c[0x0][0x190], RZ ;  /* 0x00006400c8e47a24 */ /* 0x000fe400078e02ff */
[----:B------:R-:W-:-:S02]  /*2d0b0*/  IMAD R229, R201, c[0x0][0x190], RZ ;  /* 0x00006400c9e57a24 */ /* 0x000fc400078e02ff */
[----:B--2---:R-:W-:Y:S02]  /*2d0c0*/  IMAD R230, R202, c[0x0][0x190], RZ ;  /* 0x00006400cae67a24 */ /* 0x004fe400078e02ff */
[----:B-----5:R-:W-:Y:S02]  /*2d0d0*/  IMAD R231, R203, c[0x0][0x190], RZ ;  /* 0x00006400cbe77a24 */ /* 0x020fe400078e02ff */
[----:B------:R-:W2:Y:S04]  /*2d0e0*/  LDL.LU R203, [R1+0x2a8] ;  /* 0x0002a80001cb7983 */ /* 0x000ea80000300800 */
[----:B------:R-:W5:Y:S04]  /*2d0f0*/  LDL.LU R188, [R1+0x2a4] ;  /* 0x0002a40001bc7983 */ /* 0x000f680000300800 */
[----:B------:R-:W2:Y:S04]  /*2d100*/  LDL.LU R195, [R1+0x2a0] ;  /* 0x0002a00001c37983 */ /* 0x000ea80000300800 */
[----:B------:R-:W2:Y:S04]  /*2d110*/  LDL.LU R190, [R1+0x29c] ;  /* 0x00029c0001be7983 */ /* 0x000ea80000300800 */
[----:B------:R-:W2:Y:S04]  /*2d120*/  LDL.LU R192, [R1+0x298] ;  /* 0x0002980001c07983 */ /* 0x000ea80000300800 */
[----:B------:R-:W2:Y:S04]  /*2d130*/  LDL.LU R193, [R1+0x294] ;  /* 0x0002940001c17983 */ /* 0x000ea80000300800 */
[----:B------:R-:W2:Y:S01]  /*2d140*/  LDL.LU R197, [R1+0x290] ;  /* 0x0002900001c57983 */ /* 0x000ea20000300800 */
[----:B---3--:R-:W-:-:S03]  /*2d150*/  IMAD R232, R204, c[0x0][0x190], RZ ;  /* 0x00006400cce87a24 */ /* 0x008fc600078e02ff */
[----:B------:R-:W3:Y:S04]  /*2d160*/  LDL.LU R200, [R1+0x28c] ;  /* 0x00028c0001c87983 */ /* 0x000ee80000300800 */
[----:B------:R-:W3:Y:S04]  /*2d170*/  LDL.LU R201, [R1+0x288] ;  /* 0x0002880001c97983 */ /* 0x000ee80000300800 */
[----:B------:R-:W3:Y:S04]  /*2d180*/  LDL.LU R202, [R1+0x284] ;  /* 0x0002840001ca7983 */ /* 0x000ee80000300800 */
[----:B------:R-:W3:Y:S01]  /*2d190*/  LDL.LU R204, [R1+0x280] ;  /* 0x0002800001cc7983 */ /* 0x000ee20000300800 */
[----:B----4-:R-:W-:-:S03]  /*2d1a0*/  IMAD R233, R205, c[0x0][0x190], RZ ;  /* 0x00006400cde97a24 */ /* 0x010fc600078e02ff */
[----:B------:R-:W4:Y:S01]  /*2d1b0*/  LDL.LU R205, [R1+0x27c] ;  /* 0x00027c0001cd7983 */ /* 0x000f220000300800 */
[----:B------:R-:W-:Y:S02]  /*2d1c0*/  IMAD R236, R176, c[0x0][0x190], RZ ;  /* 0x00006400b0ec7a24 */ /* 0x000fe400078e02ff */
[----:B------:R-:W-:Y:S02]  /*2d1d0*/  IMAD R238, R178, c[0x0][0x190], RZ ;  /* 0x00006400b2ee7a24 */ /* 0x000fe400078e02ff */
[----:B------:R-:W-:Y:S02]  /*2d1e0*/  IMAD R240, R180, c[0x0][0x190], RZ ;  /* 0x00006400b4f07a24 */ /* 0x000fe400078e02ff */
[----:B------:R-:W-:Y:S01]  /*2d1f0*/  IMAD R243, R182, c[0x0][0x190], RZ ;  /* 0x00006400b6f37a24 */ /* 0x000fe200078e02ff */
[----:B------:R3:W-:Y:S04]  /*2d200*/  STL [R1+0x623c], R236 ;  /* 0x00623cec01007387 */ /* 0x0007e80000100800 */
[----:B------:R1:W-:Y:S04]  /*2d210*/  STL [R1+0x6234], R238 ;  /* 0x006234ee01007387 */ /* 0x0003e80000100800 */
[----:B------:R4:W-:Y:S04]  /*2d220*/  STL [R1+0x622c], R240 ;  /* 0x00622cf001007387 */ /* 0x0009e80000100800 */
[----:B------:R-:W-:Y:S04]  /*2d230*/  STL [R1+0x6224], R243 ;  /* 0x006224f301007387 */ /* 0x000fe80000100800 */
[----:B------:R-:W4:Y:S04]  /*2d240*/  LDL.LU R159, [R1+0x278] ;  /* 0x00027800019f7983 */ /* 0x000f280000300800 */
        /* <DEDUP_REMOVED lines=11> */
[----:B------:R-:W4:Y:S01]  /*2d300*/  LDL.LU R171, [R1+0x210] ;  /* 0x0002100001ab7983 */ /* 0x000f220000300800 */
[----:B------:R-:W-:-:S03]  /*2d310*/  IMAD R234, R174, c[0x0][0x190], RZ ;  /* 0x00006400aeea7a24 */ /* 0x000fc600078e02ff */
[----:B------:R-:W4:Y:S01]  /*2d320*/  LDL.LU R172, [R1+0x20c] ;  /* 0x00020c0001ac7983 */ /* 0x000f220000300800 */
[----:B------:R-:W-:-:S03]  /*2d330*/  IMAD R235, R175, c[0x0][0x190], RZ ;  /* 0x00006400afeb7a24 */ /* 0x000fc600078e02ff */
[----:B------:R-:W4:Y:S04]  /*2d340*/  LDL.LU R173, [R1+0x208] ;  /* 0x0002080001ad7983 */ /* 0x000f280000300800 */
[----:B------:R-:W4:Y:S01]  /*2d350*/  LDL.LU R174, [R1+0x204] ;  /* 0x0002040001ae7983 */ /* 0x000f220000300800 */
[----:B------:R-:W-:-:S03]  /*2d360*/  IMAD R237, R177, c[0x0][0x190], RZ ;  /* 0x00006400b1ed7a24 */ /* 0x000fc600078e02ff */
[----:B------:R-:W4:Y:S04]  /*2d370*/  LDL.LU R175, [R1+0x1fc] ;  /* 0x0001fc0001af7983 */ /* 0x000f280000300800 */
        /* <DEDUP_REMOVED lines=9> */
[----:B------:R-:W-:Y:S02]  /*2d410*/  IMAD R68, R186, c[0x0][0x190], RZ ;  /* 0x00006400ba447a24 */ /* 0x000fe400078e02ff */
[----:B-----5:R-:W-:Y:S02]  /*2d420*/  IMAD R182, R188, c[0x0][0x190], RZ ;  /* 0x00006400bcb67a24 */ /* 0x020fe400078e02ff */
[----:B------:R-:W5:Y:S01]  /*2d430*/  LDL.LU R188, [R1+0x1e4] ;  /* 0x0001e40001bc7983 */ /* 0x000f620000300800 */
[----:B--2---:R-:W-:-:S03]  /*2d440*/  IMAD R181, R190, c[0x0][0x190], RZ ;  /* 0x00006400beb57a24 */ /* 0x004fc600078e02ff */
[----:B------:R-:W2:Y:S01]  /*2d450*/  LDL.LU R190, [R1+0x1e0] ;  /* 0x0001e00001be7983 */ /* 0x000ea20000300800 */
[----:B------:R-:W-:-:S03]  /*2d460*/  IMAD R183, R193, c[0x0][0x190], RZ ;  /* 0x00006400c1b77a24 */ /* 0x000fc600078e02ff */
[----:B------:R-:W5:Y:S01]  /*2d470*/  LDL.LU R193, [R1+0x1dc] ;  /* 0x0001dc0001c17983 */ /* 0x000f620000300800 */
[----:B------:R-:W-:-:S03]  /*2d480*/  IMAD R186, R197, c[0x0][0x190], RZ ;  /* 0x00006400c5ba7a24 */ /* 0x000fc600078e02ff */
[----:B------:R-:W5:Y:S01]  /*2d490*/  LDL.LU R197, [R1+0x1d8] ;  /* 0x0001d80001c57983 */ /* 0x000f620000300800 */
[----:B---3--:R-:W-:-:S03]  /*2d4a0*/  IMAD R236, R200, c[0x0][0x190], RZ ;  /* 0x00006400c8ec7a24 */ /* 0x008fc600078e02ff */
[----:B------:R-:W3:Y:S01]  /*2d4b0*/  LDL.LU R200, [R1+0x1d4] ;  /* 0x0001d40001c87983 */ /* 0x000ee20000300800 */
[----:B------:R-:W-:-:S03]  /*2d4c0*/  IMAD R161, R201, c[0x0][0x190], RZ ;  /* 0x00006400c9a17a24 */ /* 0x000fc600078e02ff */
[----:B------:R-:W3:Y:S01]  /*2d4d0*/  LDL.LU R201, [R1+0x1d0] ;  /* 0x0001d00001c97983 */ /* 0x000ee20000300800 */
[----:B-1----:R-:W-:-:S03]  /*2d4e0*/  IMAD R238, R202, c[0x0][0x190], RZ ;  /* 0x00006400caee7a24 */ /* 0x002fc600078e02ff */
[----:B------:R-:W3:Y:S01]  /*2d4f0*/  LDL.LU R202, [R1+0x1cc] ;  /* 0x0001cc0001ca7983 */ /* 0x000ee20000300800 */
[----:B------:R-:W-:-:S03]  /*2d500*/  IMAD R160, R204, c[0x0][0x190], RZ ;  /* 0x00006400cca07a24 */ /* 0x000fc600078e02ff */
[----:B------:R-:W3:Y:S01]  /*2d510*/  LDL.LU R204, [R1+0x1c8] ;  /* 0x0001c80001cc7983 */ /* 0x000ee20000300800 */
[----:B----4-:R-:W-:-:S03]  /*2d520*/  IMAD R240, R205, c[0x0][0x190], RZ ;  /* 0x00006400cdf07a24 */ /* 0x010fc600078e02ff */
[----:B------:R-:W4:Y:S01]  /*2d530*/  LDL.LU R205, [R1+0x1c4] ;  /* 0x0001c40001cd7983 */ /* 0x000f220000300800 */
[C---:B------:R-:W-:Y:S02]  /*2d540*/  IMAD R170, R2.reuse, 0x7f, RZ ;  /* 0x0000007f02aa7824 */ /* 0x040fe400078e02ff */
[----:B------:R-:W-:Y:S02]  /*2d550*/  IMAD R162, R2, 0x7b, RZ ;  /* 0x0000007b02a27824 */ /* 0x000fe400078e02ff */
[----:B------:R-:W-:-:S05]  /*2d560*/  IMAD R4, R156, c[0x0][0x190], RZ ;  /* 0x000064009c047a24 */ /* 0x000fca00078e02ff */
[----:B------:R1:W-:Y:S01]  /*2d570*/  STL [R1+0x248], R4 ;  /* 0x0002480401007387 */ /* 0x0003e20000100800 */
[----:B------:R-:W-:-:S05]  /*2d580*/  IMAD R2, R163, c[0x0][0x190], RZ ;  /* 0x00006400a3027a24 */ /* 0x000fca00078e02ff */
[----:B------:R1:W-:Y:S02]  /*2d590*/  STL [R1+0x22c], R2 ;  /* 0x00022c0201007387 */ /* 0x0003e40000100800 */
[----:B-1----:R-:W-:-:S05]  /*2d5a0*/  IMAD R4, R165, c[0x0][0x190], RZ ;  /* 0x00006400a5047a24 */ /* 0x002fca00078e02ff */
        /* <DEDUP_REMOVED lines=14> */
[----:B------:R5:W-:Y:S01]  /*2d690*/  STL [R1+0x1e8], R2 ;  /* 0x0001e80201007387 */ /* 0x000be20000100800 */
[----:B------:R-:W-:Y:S02]  /*2d6a0*/  IMAD R156, R164, c[0x0][0x190], RZ ;  /* 0x00006400a49c7a24 */ /* 0x000fe400078e02ff */
[----:B------:R-:W-:Y:S02]  /*2d6b0*/  IMAD R243, R155, c[0x0][0x190], RZ ;  /* 0x000064009bf37a24 */ /* 0x000fe400078e02ff */
[----:B------:R-:W-:Y:S02]  /*2d6c0*/  IMAD R155, R166, c[0x0][0x190], RZ ;  /* 0x00006400a69b7a24 */ /* 0x000fe400078e02ff */
[----:B------:R-:W-:Y:S02]  /*2d6d0*/  IMAD R154, R168, c[0x0][0x190], RZ ;  /* 0x00006400a89a7a24 */ /* 0x000fe400078e02ff */
[----:B------:R-:W-:Y:S02]  /*2d6e0*/  IMAD R153, R171, c[0x0][0x190], RZ ;  /* 0x00006400ab997a24 */ /* 0x000fe400078e02ff */
[----:B------:R-:W-:-:S02]  /*2d6f0*/  IMAD R152, R173, c[0x0][0x190], RZ ;  /* 0x00006400ad987a24 */ /* 0x000fc400078e02ff */
[----:B------:R-:W-:Y:S02]  /*2d700*/  IMAD R151, R175, c[0x0][0x190], RZ ;  /* 0x00006400af977a24 */ /* 0x000fe400078e02ff */
[----:B------:R-:W-:Y:S02]  /*2d710*/  IMAD R150, R177, c[0x0][0x190], RZ ;  /* 0x00006400b1967a24 */ /* 0x000fe400078e02ff */
[----:B------:R-:W-:Y:S02]  /*2d720*/  IMAD R149, R180, c[0x0][0x190], RZ ;  /* 0x00006400b4957a24 */ /* 0x000fe400078e02ff */
[----:B--2---:R-:W-:-:S05]  /*2d730*/  IMAD R4, R190, c[0x0][0x190], RZ ;  /* 0x00006400be047a24 */ /* 0x004fca00078e02ff */
[----:B------:R3:W-:Y:S01]  /*2d740*/  STL [R1+0x1e0], R4 ;  /* 0x0001e00401007387 */ /* 0x0007e20000100800 */
[----:B-----5:R-:W-:-:S05]  /*2d750*/  IMAD R2, R197, c[0x0][0x190], RZ ;  /* 0x00006400c5027a24 */ /* 0x020fca00078e02ff */
[----:B------:R1:W-:Y:S01]  /*2d760*/  STL [R1+0x1d8], R2 ;  /* 0x0001d80201007387 */ /* 0x0003e20000100800 */
[----:B---3--:R-:W-:-:S05]  /*2d770*/  IMAD R4, R201, c[0x0][0x190], RZ ;  /* 0x00006400c9047a24 */ /* 0x008fca00078e02ff */
[----:B------:R-:W-:Y:S01]  /*2d780*/  STL [R1+0x1d0], R4 ;  /* 0x0001d00401007387 */ /* 0x000fe20000100800 */
[----:B-1----:R-:W-:-:S03]  /*2d790*/  IMAD R2, R204, c[0x0][0x190], RZ ;  /* 0x00006400cc027a24 */ /* 0x002fc600078e02ff */
[----:B------:R-:W2:Y:S04]  /*2d7a0*/  LDL.LU R139, [R1+0x1c0] ;  /* 0x0001c000018b7983 */ /* 0x000ea80000300800 */
[----:B------:R2:W-:Y:S04]  /*2d7b0*/  STL [R1+0x1c8], R2 ;  /* 0x0001c80201007387 */ /* 0x0005e80000100800 */
[----:B------:R-:W3:Y:S04]  /*2d7c0*/  LDL.LU R143, [R1+0x1bc] ;  /* 0x0001bc00018f7983 */ /* 0x000ee80000300800 */
[----:B------:R-:W5:Y:S04]  /*2d7d0*/  LDL.LU R140, [R1+0x1b8] ;  /* 0x0001b800018c7983 */ /* 0x000f680000300800 */
[----:B------:R-:W3:Y:S04]  /*2d7e0*/  LDL.LU R142, [R1+0x1b4] ;  /* 0x0001b400018e7983 */ /* 0x000ee80000300800 */
[----:B------:R-:W3:Y:S01]  /*2d7f0*/  LDL.LU R141, [R1+0x1b0] ;  /* 0x0001b000018d7983 */ /* 0x000ee20000300800 */
[----:B------:R-:W-:-:S03]  /*2d800*/  IMAD R147, R193, c[0x0][0x190], RZ ;  /* 0x00006400c1937a24 */ /* 0x000fc600078e02ff */
[----:B------:R-:W3:Y:S04]  /*2d810*/  LDL.LU R163, [R1+0x1ac] ;  /* 0x0001ac0001a37983 */ /* 0x000ee80000300800 */
[----:B------:R-:W5:Y:S04]  /*2d820*/  LDL.LU R164, [R1+0x1a8] ;  /* 0x0001a80001a47983 */ /* 0x000f680000300800 */
[----:B------:R-:W5:Y:S04]  /*2d830*/  LDL.LU R165, [R1+0x1a4] ;  /* 0x0001a40001a57983 */ /* 0x000f680000300800 */
[----:B------:R-:W5:Y:S04]  /*2d840*/  LDL.LU R166, [R1+0x1a0] ;  /* 0x0001a00001a67983 */ /* 0x000f680000300800 */
[----:B------:R-:W5:Y:S04]  /*2d850*/  LDL.LU R193, [R1+0x19c] ;  /* 0x00019c0001c17983 */ /* 0x000f680000300800 */
[----:B------:R-:W5:Y:S04]  /*2d860*/  LDL.LU R167, [R1+0x198] ;  /* 0x0001980001a77983 */ /* 0x000f680000300800 */
[----:B------:R-:W5:Y:S01]  /*2d870*/  LDL.LU R168, [R1+0x194] ;  /* 0x0001940001a87983 */ /* 0x000f620000300800 */
[----:B------:R-:W-:-:S03]  /*2d880*/  IMAD R146, R200, c[0x0][0x190], RZ ;  /* 0x00006400c8927a24 */ /* 0x000fc600078e02ff */
[----:B------:R-:W5:Y:S04]  /*2d890*/  LDL.LU R184, [R1+0x190] ;  /* 0x0001900001b87983 */ /* 0x000f680000300800 */
        /* <DEDUP_REMOVED lines=17> */
[----:B------:R-:W5:Y:S01]  /*2d9b0*/  LDL.LU R201, [R1+0x150] ;  /* 0x0001500001c97983 */ /* 0x000f620000300800 */
[----:B----4-:R-:W-:-:S03]  /*2d9c0*/  IMAD R144, R205, c[0x0][0x190], RZ ;  /* 0x00006400cd907a24 */ /* 0x010fc600078e02ff */
[----:B------:R-:W4:Y:S04]  /*2d9d0*/  LDL.LU R204, [R1+0x14c] ;  /* 0x00014c0001cc7983 */ /* 0x000f280000300800 */
[----:B------:R-:W4:Y:S01]  /*2d9e0*/  LDL.LU R205, [R1+0x148] ;  /* 0x0001480001cd7983 */ /* 0x000f220000300800 */
[----:B--2---:R-:W-:-:S05]  /*2d9f0*/  IMAD R2, R139, c[0x0][0x190], RZ ;  /* 0x000064008b027a24 */ /* 0x004fca00078e02ff */
[----:B------:R-:W-:Y:S04]  /*2da00*/  STL [R1+0x1c0], R2 ;  /* 0x0001c00201007387 */ /* 0x000fe80000100800 */
[----:B------:R-:W2:Y:S04]  /*2da10*/  LDL.LU R58, [R1+0x144] ;  /* 0x00014400013a7983 */ /* 0x000ea80000300800 */
[----:B------:R-:W2:Y:S04]  /*2da20*/  LDL.LU R61, [R1+0x140] ;  /* 0x00014000013d7983 */ /* 0x000ea80000300800 */
[----:B------:R-:W2:Y:S04]  /*2da30*/  LDL.LU R60, [R1+0x13c] ;  /* 0x00013c00013c7983 */ /* 0x000ea80000300800 */
[----:B------:R-:W2:Y:S04]  /*2da40*/  LDL.LU R138, [R1+0x138] ;  /* 0x00013800018a7983 */ /* 0x000ea80000300800 */
[----:B------:R-:W2:Y:S01]  /*2da50*/  LDL.LU R63, [R1+0x134] ;  /* 0x00013400013f7983 */ /* 0x000ea20000300800 */
[----:B---3--:R-:W-:-:S02]  /*2da60*/  IMAD R75, R141, c[0x0][0x190], RZ ;  /* 0x000064008d4b7a24 */ /* 0x008fc400078e02ff */
[----:B------:R-:W-:Y:S02]  /*2da70*/  IMAD R141, R163, c[0x0][0x190], RZ ;  /* 0x00006400a38d7a24 */ /* 0x000fe400078e02ff */
[----:B-----5:R-:W-:Y:S02]  /*2da80*/  IMAD R74, R140, c[0x0][0x190], RZ ;  /* 0x000064008c4a7a24 */ /* 0x020fe400078e02ff */
[----:B------:R-:W-:Y:S02]  /*2da90*/  IMAD R4, R164, c[0x0][0x190], RZ ;  /* 0x00006400a4047a24 */ /* 0x000fe400078e02ff */
[----:B------:R-:W-:Y:S02]  /*2daa0*/  IMAD R140, R165, c[0x0][0x190], RZ ;  /* 0x00006400a58c7a24 */ /* 0x000fe400078e02ff */
[----:B------:R-:W-:Y:S02]  /*2dab0*/  IMAD R5, R166, c[0x0][0x190], RZ ;  /* 0x00006400a6057a24 */ /* 0x000fe400078e02ff */
[----:B------:R-:W-:-:S02]  /*2dac0*/  IMAD R139, R167, c[0x0][0x190], RZ ;  /* 0x00006400a78b7a24 */ /* 0x000fc400078e02ff */
        /* <DEDUP_REMOVED lines=9> */
[----:B------:R-:W3:Y:S04]  /*2db60*/  LDL.LU R201, [R1+0x130] ;  /* 0x0001300001c97983 */ /* 0x000ee80000300800 */
[----:B------:R-:W5:Y:S04]  /*2db70*/  LDL.LU R62, [R1+0x12c] ;  /* 0x00012c00013e7983 */ /* 0x000f680000300800 */
[----:B------:R-:W3:Y:S04]  /*2db80*/  LDL.LU R188, [R1+0x128] ;  /* 0x0001280001bc7983 */ /* 0x000ee80000300800 */
[----:B------:R-:W3:Y:S04]  /*2db90*/  LDL.LU R64, [R1+0x124] ;  /* 0x0001240001407983 */ /* 0x000ee80000300800 */
[----:B------:R-:W3:Y:S04]  /*2dba0*/  LDL.LU R67, [R1+0x11c] ;  /* 0x00011c0001437983 */ /* 0x000ee80000300800 */
[----:B------:R-:W3:Y:S04]  /*2dbb0*/  LDL.LU R69, [R1+0x118] ;  /* 0x0001180001457983 */ /* 0x000ee80000300800 */
[----:B------:R-:W3:Y:S04]  /*2dbc0*/  LDL.LU R71, [R1+0x114] ;  /* 0x0001140001477983 */ /* 0x000ee80000300800 */
[----:B------:R-:W3:Y:S04]  /*2dbd0*/  LDL.LU R70, [R1+0x110] ;  /* 0x0001100001467983 */ /* 0x000ee80000300800 */
[----:B------:R-:W3:Y:S04]  /*2dbe0*/  LDL.LU R135, [R1+0x10c] ;  /* 0x00010c0001877983 */ /* 0x000ee80000300800 */
[----:B------:R-:W3:Y:S01]  /*2dbf0*/  LDL.LU R73, [R1+0x108] ;  /* 0x0001080001497983 */ /* 0x000ee20000300800 */
[----:B------:R-:W-:-:S03]  /*2dc00*/  IMAD R175, R180, c[0x0][0x190], RZ ;  /* 0x00006400b4af7a24 */ /* 0x000fc600078e02ff */
[----:B------:R-:W3:Y:S04]  /*2dc10*/  LDL.LU R174, [R1+0x104] ;  /* 0x0001040001ae7983 */ /* 0x000ee80000300800 */
        /* <DEDUP_REMOVED lines=10> */
[----:B------:R-:W3:Y:S01]  /*2dcc0*/  LDL.LU R169, [R1+0xd0] ;  /* 0x0000d00001a97983 */ /* 0x000ee20000300800 */
[----:B------:R-:W-:-:S03]  /*2dcd0*/  IMAD R10, R177, c[0x0][0x190], RZ ;  /* 0x00006400b10a7a24 */ /* 0x000fc600078e02ff */
[----:B------:R-:W3:Y:S01]  /*2dce0*/  LDL.LU R171, [R1+0xcc] ;  /* 0x0000cc0001ab7983 */ /* 0x000ee20000300800 */
[----:B----4-:R-:W-:-:S03]  /*2dcf0*/  IMAD R13, R204, c[0x0][0x190], RZ ;  /* 0x00006400cc0d7a24 */ /* 0x010fc600078e02ff */
[----:B------:R-:W4:Y:S01]  /*2dd00*/  LDL.LU R176, [R1+0xc8] ;  /* 0x0000c80001b07983 */ /* 0x000f220000300800 */
[----:B------:R-:W-:-:S03]  /*2dd10*/  IMAD R14, R205, c[0x0][0x190], RZ ;  /* 0x00006400cd0e7a24 */ /* 0x000fc600078e02ff */
        /* <DEDUP_REMOVED lines=11> */
[----:B--2---:R-:W-:-:S03]  /*2ddd0*/  IMAD R15, R58, c[0x0][0x190], RZ ;  /* 0x000064003a0f7a24 */ /* 0x004fc600078e02ff */
[----:B------:R-:W2:Y:S01]  /*2dde0*/  LDL.LU R58, [R1+0x90] ;  /* 0x00009000013a7983 */ /* 0x000ea20000300800 */
[----:B------:R-:W-:-:S03]  /*2ddf0*/  IMAD R16, R61, c[0x0][0x190], RZ ;  /* 0x000064003d107a24 */ /* 0x000fc600078e02ff */
[----:B------:R-:W2:Y:S01]  /*2de00*/  LDL.LU R61, [R1+0x8c] ;  /* 0x00008c00013d7983 */ /* 0x000ea20000300800 */
[----:B------:R-:W-:-:S03]  /*2de10*/  IMAD R17, R60, c[0x0][0x190], RZ ;  /* 0x000064003c117a24 */ /* 0x000fc600078e02ff */
[----:B------:R-:W2:Y:S01]  /*2de20*/  LDL.LU R60, [R1+0x88] ;  /* 0x00008800013c7983 */ /* 0x000ea20000300800 */
[----:B------:R-:W-:-:S03]  /*2de30*/  IMAD R18, R63, c[0x0][0x190], RZ ;  /* 0x000064003f127a24 */ /* 0x000fc600078e02ff */
[----:B------:R-:W2:Y:S01]  /*2de40*/  LDL.LU R63, [R1+0x84] ;  /* 0x00008400013f7983 */ /* 0x000ea20000300800 */
[----:B-----5:R-:W-:-:S03]  /*2de50*/  IMAD R20, R62, c[0x0][0x190], RZ ;  /* 0x000064003e147a24 */ /* 0x020fc600078e02ff */
[----:B------:R-:W5:Y:S01]  /*2de60*/  LDL.LU R62, [R1+0x80] ;  /* 0x00008000013e7983 */ /* 0x000f620000300800 */
[----:B---3--:R-:W-:-:S03]  /*2de70*/  IMAD R22, R64, c[0x0][0x190], RZ ;  /* 0x0000640040167a24 */ /* 0x008fc600078e02ff */
[----:B------:R-:W3:Y:S01]  /*2de80*/  LDL.LU R64, [R1+0x78] ;  /* 0x0000780001407983 */ /* 0x000ee20000300800 */
[----:B------:R-:W-:-:S03]  /*2de90*/  IMAD R24, R69, c[0x0][0x190], RZ ;  /* 0x0000640045187a24 */ /* 0x000fc600078e02ff */
        /* <DEDUP_REMOVED lines=28> */
[----:B------:R-:W4:Y:S01]  /*2e060*/  LDL.LU R177, [R1+0x1c] ;  /* 0x00001c0001b17983 */ /* 0x000f220000300800 */
[----:B------:R-:W-:-:S03]  /*2e070*/  IMAD R42, R204, c[0x0][0x190], RZ ;  /* 0x00006400cc2a7a24 */ /* 0x000fc600078e02ff */
[----:B------:R-:W4:Y:S01]  /*2e080*/  LDL.LU R204, [R1+0xc] ;  /* 0x00000c0001cc7983 */ /* 0x000f220000300800 */
[----:B------:R-:W-:-:S03]  /*2e090*/  IMAD R43, R205, c[0x0][0x190], RZ ;  /* 0x00006400cd2b7a24 */ /* 0x000fc600078e02ff */
[----:B------:R-:W4:Y:S01]  /*2e0a0*/  LDL.LU R205, [R1] ;  /* 0x0000000001cd7983 */ /* 0x000f220000300800 */
[----:B------:R-:W-:-:S04]  /*2e0b0*/  IMAD.WIDE R76, R162, 0x4, R244 ;  /* 0x00000004a24c7825 */ /* 0x000fc800078e02f4 */
[----:B------:R-:W-:Y:S01]  /*2e0c0*/  IMAD R45, R50, c[0x0][0x190], RZ ;  /* 0x00006400322d7a24 */ /* 0x000fe200078e02ff */
[----:B------:R1:W-:Y:S01]  /*2e0d0*/  LDGSTS.E [R34+0x3d800], [R76.64], !P2 ;  /* 0x3d8000004c227fae */ /* 0x0003e2000d121844 */
[----:B------:R-:W-:Y:S02]  /*2e0e0*/  IMAD R46, R53, c[0x0][0x190], RZ ;  /* 0x00006400352e7a24 */ /* 0x000fe400078e02ff */
[----:B------:R-:W-:Y:S02]  /*2e0f0*/  IMAD R48, R55, c[0x0][0x190], RZ ;  /* 0x0000640037307a24 */ /* 0x000fe400078e02ff */
[----:B------:R-:W-:Y:S02]  /*2e100*/  IMAD R47, R52, c[0x0][0x190], RZ ;  /* 0x00006400342f7a24 */ /* 0x000fe400078e02ff */
[----:B------:R-:W-:Y:S02]  /*2e110*/  IMAD R49, R54, c[0x0][0x190], RZ ;  /* 0x0000640036317a24 */ /* 0x000fe400078e02ff */
[----:B------:R-:W-:-:S02]  /*2e120*/  IMAD R50, R56, c[0x0][0x190], RZ ;  /* 0x0000640038327a24 */ /* 0x000fc400078e02ff */
[----:B--2---:R-:W-:Y:S02]  /*2e130*/  IMAD R52, R58, c[0x0][0x190], RZ ;  /* 0x000064003a347a24 */ /* 0x004fe400078e02ff */
[----:B------:R-:W-:Y:S02]  /*2e140*/  IMAD R53, R61, c[0x0][0x190], RZ ;  /* 0x000064003d357a24 */ /* 0x000fe400078e02ff */
[----:B------:R-:W-:Y:S02]  /*2e150*/  IMAD R54, R60, c[0x0][0x190], RZ ;  /* 0x000064003c367a24 */ /* 0x000fe400078e02ff */
[----:B------:R-:W-:Y:S02]  /*2e160*/  IMAD R55, R63, c[0x0][0x190], RZ ;  /* 0x000064003f377a24 */ /* 0x000fe400078e02ff */
[----:B-----5:R-:W-:Y:S02]  /*2e170*/  IMAD R56, R62, c[0x0][0x190], RZ ;  /* 0x000064003e387a24 */ /* 0x020fe400078e02ff */
[----:B---3--:R-:W-:-:S02]  /*2e180*/  IMAD R19, R64, c[0x0][0x190], RZ ;  /* 0x0000640040137a24 */ /* 0x008fc400078e02ff */
[----:B------:R-:W-:Y:S02]  /*2e190*/  IMAD R58, R71, c[0x0][0x190], RZ ;  /* 0x00006400473a7a24 */ /* 0x000fe400078e02ff */
[----:B------:R-:W-:Y:S02]  /*2e1a0*/  IMAD R21, R70, c[0x0][0x190], RZ ;  /* 0x0000640046157a24 */ /* 0x000fe400078e02ff */
[----:B------:R-:W-:Y:S02]  /*2e1b0*/  IMAD R23, R72, c[0x0][0x190], RZ ;  /* 0x0000640048177a24 */ /* 0x000fe400078e02ff */
[----:B------:R-:W-:Y:S02]  /*2e1c0*/  IMAD R60, R163, c[0x0][0x190], RZ ;  /* 0x00006400a33c7a24 */ /* 0x000fe400078e02ff */
[----:B------:R-:W-:Y:S02]  /*2e1d0*/  IMAD R25, R164, c[0x0][0x190], RZ ;  /* 0x00006400a4197a24 */ /* 0x000fe400078e02ff */
[----:B------:R-:W-:-:S02]  /*2e1e0*/  IMAD R61, R165, c[0x0][0x190], RZ ;  /* 0x00006400a53d7a24 */ /* 0x000fc400078e02ff */
[----:B------:R-:W-:-:S04]  /*2e1f0*/  IMAD.WIDE R164, R162, 0x4, R248 ;  /* 0x00000004a2a47825 */ /* 0x000fc800078e02f8 */
[----:B------:R-:W-:Y:S02]  /*2e200*/  IMAD R62, R166, c[0x0][0x190], RZ ;  /* 0x00006400a63e7a24 */ /* 0x000fe400078e02ff */
[----:B------:R-:W-:Y:S02]  /*2e210*/  IMAD R27, R167, c[0x0][0x190], RZ ;  /* 0x00006400a71b7a24 */ /* 0x000fe400078e02ff */
[----:B------:R-:W-:Y:S02]  /*2e220*/  IMAD R63, R168, c[0x0][0x190], RZ ;  /* 0x00006400a83f7a24 */ /* 0x000fe400078e02ff */
[----:B------:R-:W-:Y:S02]  /*2e230*/  IMAD R29, R169, c[0x0][0x190], RZ ;  /* 0x00006400a91d7a24 */ /* 0x000fe400078e02ff */
[----:B------:R-:W-:-:S04]  /*2e240*/  IMAD.WIDE R168, R170, 0x4, R244 ;  /* 0x00000004aaa87825 */ /* 0x000fc800078e02f4 */
[C---:B------:R-:W-:Y:S01]  /*2e250*/  IMAD.WIDE R166, R162.reuse, 0x4, R250 ;  /* 0x00000004a2a67825 */ /* 0x040fe200078e02fa */
[----:B------:R-:W-:Y:S03]  /*2e260*/  STL.64 [R1+0x1c08], R168 ;  /* 0x001c08a801007387 */ /* 0x000fe60000100a00 */
[----:B------:R-:W-:Y:S01]  /*2e270*/  IMAD.WIDE R162, R162, 0x4, R246 ;  /* 0x00000004a2a27825 */ /* 0x000fe200078e02f6 */
[----:B------:R1:W-:Y:S03]  /*2e280*/  STL.64 [R1+0x1be8], R76 ;  /* 0x001be84c01007387 */ /* 0x0003e60000100a00 */
[----:B----4-:R-:W-:Y:S02]  /*2e290*/  IMAD R31, R176, c[0x0][0x190], RZ ;  /* 0x00006400b01f7a24 */ /* 0x010fe400078e02ff */
[----:B------:R-:W-:Y:S01]  /*2e2a0*/  IMAD R70, R177, c[0x0][0x190], RZ ;  /* 0x00006400b1467a24 */ /* 0x000fe200078e02ff */
[----:B------:R-:W-:Y:S01]  /*2e2b0*/  STL.64 [R1+0x1c00], R166 ;  /* 0x001c00a601007387 */ /* 0x000fe20000100a00 */
[----:B------:R-:W-:-:S02]  /*2e2c0*/  IMAD R71, R204, c[0x0][0x190], RZ ;  /* 0x00006400cc477a24 */ /* 0x000fc400078e02ff */
[----:B------:R-:W-:Y:S01]  /*2e2d0*/  IMAD R72, R205, c[0x0][0x190], RZ ;  /* 0x00006400cd487a24 */ /* 0x000fe200078e02ff */
[----:B------:R2:W-:Y:S01]  /*2e2e0*/  LDGSTS.E [R34+0x3da00], [R162.64], !P2 ;  /* 0x3da00000a2227fae */ /* 0x0005e2000d121844 */
[----:B------:R-:W-:-:S03]  /*2e2f0*/  IMAD.WIDE R176, R170, 0x4, R250 ;  /* 0x00000004aab07825 */ /* 0x000fc600078e02fa */
[----:B------:R-:W-:Y:S01]  /*2e300*/  STL.64 [R1+0x1bf8], R164 ;  /* 0x001bf8a401007387 */ /* 0x000fe20000100a00 */
[----:B------:R-:W-:Y:S02]  /*2e310*/  IMAD R64, R171, c[0x0][0x190], RZ ;  /* 0x00006400ab407a24 */ /* 0x000fe400078e02ff */
[C---:B------:R-:W-:Y:S01]  /*2e320*/  IMAD.WIDE R204, R170.reuse, 0x4, R248 ;  /* 0x00000004aacc7825 */ /* 0x040fe200078e02f8 */
[----:B------:R2:W-:Y:S03]  /*2e330*/  STL.64 [R1+0x1bf0], R162 ;  /* 0x001bf0a201007387 */ /* 0x0005e60000100a00 */
[----:B------:R-:W-:Y:S01]  /*2e340*/  IMAD.WIDE R170, R170, 0x4, R246 ;  /* 0x00000004aaaa7825 */ /* 0x000fe200078e02f6 */
[----:B-1----:R-:W3:Y:S04]  /*2e350*/  LDL.LU.64 R76, [R1+0x62e8] ;  /* 0x0062e800014c7983 */ /* 0x002ee80000300a00 */
[----:B------:R-:W-:Y:S04]  /*2e360*/  STL.64 [R1+0x1c20], R176 ;  /* 0x001c20b001007387 */ /* 0x000fe80000100a00 */
[----:B------:R-:W-:Y:S04]  /*2e370*/  STL.64 [R1+0x1c18], R204 ;  /* 0x001c18cc01007387 */ /* 0x000fe80000100a00 */
[----:B------:R1:W-:Y:S04]  /*2e380*/  STL.64 [R1+0x1c10], R170 ;  /* 0x001c10aa01007387 */ /* 0x0003e80000100a00 */
[----:B--2---:R-:W2:Y:S04]  /*2e390*/  LDL.LU.64 R162, [R1+0x62e0] ;  /* 0x0062e00001a27983 */ /* 0x004ea80000300a00 */
[----:B------:R4:W-:Y:S04]  /*2e3a0*/  LDGSTS.E [R34+0x3dc00], [R164.64], !P2 ;  /* 0x3dc00000a4227fae */ /* 0x0009e8000d121844 */
[----:B------:R5:W-:Y:S04]  /*2e3b0*/  LDGSTS.E [R34+0x3de00], [R166.64], !P2 ;  /* 0x3de00000a6227fae */ /* 0x000be8000d121844 */
[----:B------:R1:W-:Y:S04]  /*2e3c0*/  LDGSTS.E [R34+0x3f800], [R168.64], !P6 ;  /* 0x3f800000a8227fae */ /* 0x0003e8000f121844 */
[----:B----4-:R-:W4:Y:S04]  /*2e3d0*/  LDL.LU.64 R164, [R1+0x62d8] ;  /* 0x0062d80001a47983 */ /* 0x010f280000300a00 */
[----:B-----5:R-:W5:Y:S04]  /*2e3e0*/  LDL.LU.64 R166, [R1+0x62d0] ;  /* 0x0062d00001a67983 */ /* 0x020f680000300a00 */
[----:B-1----:R-:W2:Y:S04]  /*2e3f0*/  LDL.LU.64 R168, [R1+0x62c8] ;  /* 0x0062c80001a87983 */ /* 0x002ea80000300a00 */
[----:B------:R1:W-:Y:S04]  /*2e400*/  LDGSTS.E [R34+0x3fa00], [R170.64], !P6 ;  /* 0x3fa00000aa227fae */ /* 0x0003e8000f121844 */
[----:B------:R1:W-:Y:S01]  /*2e410*/  LDGSTS.E [R34+0x3fc00], [R204.64], !P6 ;  /* 0x3fc00000cc227fae */ /* 0x0003e2000f121844 */
[----:B------:R-:W-:-:S02]  /*2e420*/  IMAD R173, R173, c[0x0][0x190], RZ ;  /* 0x00006400adad7a24 */ /* 0x000fc400078e02ff */
[----:B------:R-:W-:Y:S01]  /*2e430*/  IMAD R2, R206, c[0x0][0x190], RZ ;  /* 0x00006400ce027a24 */ /* 0x000fe200078e02ff */
[----:B------:R3:W-:Y:S04]  /*2e440*/  LDGSTS.E [R34+0x3fe00], [R176.64], !P6 ;  /* 0x3fe00000b0227fae */ /* 0x0007e8000f121844 */
[----:B-1----:R-:W2:Y:S04]  /*2e450*/  LDL.LU.64 R170, [R1+0x62c0] ;  /* 0x0062c00001aa7983 */ /* 0x002ea80000300a00 */
[----:B------:R-:W2:Y:S01]  /*2e460*/  LDL.LU.64 R204, [R1+0x62b8] ;  /* 0x0062b80001cc7983 */ /* 0x000ea20000300a00 */
[----:B------:R-:W-:-:S02]  /*2e470*/  IMAD R44, R51, c[0x0][0x190], RZ ;  /* 0x00006400332c7a24 */ /* 0x000fc400078e02ff */
[----:B------:R-:W-:Y:S01]  /*2e480*/  IMAD.MOV.U32 R206, RZ, RZ, R172 ;  /* 0x000000ffffce7224 */ /* 0x000fe200078e00ac */
[----:B------:R-:W-:Y:S01]  /*2e490*/  LEA R172, P2, R3, R242, 0x2 ;  /* 0x000000f203ac7211 */ /* 0x000fe200078410ff */
[----:B------:R-:W-:Y:S01]  /*2e4a0*/  IMAD R51, R59, c[0x0][0x190], RZ ;  /* 0x000064003b337a24 */ /* 0x000fe200078e02ff */
[----:B------:R-:W0:Y:S01]  /*2e4b0*/  LDGDEPBAR ;  /* 0x00000000000079af */ /* 0x000e220000000000 */
[----:B------:R-:W-:Y:S02]  /*2e4c0*/  IMAD R202, R202, c[0x0][0x190], RZ ;  /* 0x00006400caca7a24 */ /* 0x000fe400078e02ff */
[----:B------:R-:W-:Y:S02]  /*2e4d0*/  IMAD R59, R73, c[0x0][0x190], RZ ;  /* 0x00006400493b7a24 */ /* 0x000fe400078e02ff */
[----:B------:R-:W-:Y:S01]  /*2e4e0*/  IMAD R73, R208, c[0x0][0x190], RZ ;  /* 0x00006400d0497a24 */ /* 0x000fe200078e02ff */
[----:B------:R-:W-:Y:S02]  /*2e4f0*/  MOV R208, R173 ;  /* 0x000000ad00d07202 */ /* 0x000fe40000000f00 */
[----:B------:R-:W-:Y:S01]  /*2e500*/  LEA.HI.X.SX32 R173, R3, R0, 0x2, P2 ;  /* 0x0000000003ad7211 */ /* 0x000fe200010f16ff */
[----:B------:R-:W-:Y:S01]  /*2e510*/  IMAD R203, R203, c[0x0][0x190], RZ ;  /* 0x00006400cbcb7a24 */ /* 0x000fe200078e02ff */
[----:B------:R-:W-:Y:S01]  /*2e520*/  MOV R3, R202 ;  /* 0x000000ca00037202 */ /* 0x000fe20000000f00 */
[----:B------:R-:W-:-:S02]  /*2e530*/  IMAD R200, R200, c[0x0][0x190], RZ ;  /* 0x00006400c8c87a24 */ /* 0x000fc400078e02ff */
[----:B------:R1:W-:Y:S01]  /*2e540*/  STL.64 [R1+0xc38], R172 ;  /* 0x000c38ac01007387 */ /* 0x0003e20000100a00 */
[----:B------:R-:W-:-:S03]  /*2e550*/  IMAD R201, R201, c[0x0][0x190], RZ ;  /* 0x00006400c9c97a24 */ /* 0x000fc600078e02ff */
[----:B-1----:R-:W4:Y:S01]  /*2e560*/  LDL.LU.64 R172, [R1+0x62b0] ;  /* 0x0062b00001ac7983 */ /* 0x002f220000300a00 */
[CC--:B---3--:R-:W-:Y:S02]  /*2e570*/  LEA R176, P6, R76.reuse, R242.reuse, 0x2 ;  /* 0x000000f24cb07211 */ /* 0x0c8fe400078c10ff */
[----:B------:R-:W-:Y:S02]  /*2e580*/  LEA R202, P2, R77, R242, 0x2 ;  /* 0x000000f24dca7211 */ /* 0x000fe400078410ff */
[----:B------:R-:W-:Y:S01]  /*2e590*/  LEA.HI.X.SX32 R177, R76, R0, 0x2, P6 ;  /* 0x000000004cb17211 */ /* 0x000fe200030f16ff */
[----:B------:R-:W-:-:S04]  /*2e5a0*/  IMAD.MOV.U32 R76, RZ, RZ, R65 ;  /* 0x000000ffff4c7224 */ /* 0x000fc800078e0041 */
[----:B------:R1:W-:Y:S02]  /*2e5b0*/  STL.64 [R1+0xc30], R176 ;  /* 0x000c30b001007387 */ /* 0x0003e40000100a00 */
[----:B-1----:R-:W-:-:S04]  /*2e5c0*/  LEA R176, P6, R78, R242, 0x2 ;  /* 0x000000f24eb07211 */ /* 0x002fc800078c10ff */
[-C--:B------:R-:W-:Y:S01]  /*2e5d0*/  LEA.HI.X.SX32 R177, R78, R0.reuse, 0x2, P6 ;  /* 0x000000004eb17211 */ /* 0x080fe200030f16ff */
[----:B--2---:R-:W-:Y:S02]  /*2e5e0*/  IMAD R34, R205, c[0x0][0x190], RZ ;  /* 0x00006400cd227a24 */ /* 0x004fe400078e02ff */
[----:B------:R-:W-:Y:S01]  /*2e5f0*/  IMAD.MOV.U32 R205, RZ, RZ, R203 ;  /* 0x000000ffffcd7224 */ /* 0x000fe200078e00cb */
[----:B------:R-:W-:Y:S02]  /*2e600*/  LEA.HI.X.SX32 R203, R77, R0, 0x2, P2 ;  /* 0x000000004dcb7211 */ /* 0x000fe400010f16ff */
[----:B------:R-:W-:Y:S02]  /*2e610*/  MOV R77, R200 ;  /* 0x000000c8004d7202 */ /* 0x000fe40000000f00 */
[C---:B------:R-:W-:Y:S01]  /*2e620*/  LEA R200, P2, R79.reuse, R242, 0x2 ;  /* 0x000000f24fc87211 */ /* 0x040fe200078410ff */
[----:B------:R-:W-:Y:S01]  /*2e630*/  IMAD R65, R204, c[0x0][0x190], RZ ;  /* 0x00006400cc417a24 */ /* 0x000fe200078e02ff */
[----:B------:R1:W-:Y:S01]  /*2e640*/  STL.64 [R1+0xc28], R202 ;  /* 0x000c28ca01007387 */ /* 0x0003e20000100a00 */
[----:B------:R-:W-:Y:S01]  /*2e650*/  IMAD.MOV.U32 R204, RZ, RZ, R201 ;  /* 0x000000ffffcc7224 */ /* 0x000fe200078e00c9 */
[----:B------:R-:W-:-:S02]  /*2e660*/  LEA.HI.X.SX32 R201, R79, R0, 0x2, P2 ;  /* 0x000000004fc97211 */ /* 0x000fc400010f16ff */
[----:B-1----:R-:W2:Y:S04]  /*2e670*/  LDL.LU.64 R202, [R1+0x62a8] ;  /* 0x0062a80001ca7983 */ /* 0x002ea80000300a00 */
[----:B------:R1:W-:Y:S04]  /*2e680*/  STL.64 [R1+0xc20], R176 ;  /* 0x000c20b001007387 */ /* 0x0003e80000100a00 */
[----:B------:R3:W-:Y:S01]  /*2e690*/  STL.64 [R1+0xc18], R200 ;  /* 0x000c18c801007387 */ /* 0x0007e20000100a00 */
[-C--:B-1----:R-:W-:Y:S02]  /*2e6a0*/  LEA R176, P6, R80, R242.reuse, 0x2 ;  /* 0x000000f250b07211 */ /* 0x082fe400078c10ff */
[----:B---3--:R-:W-:-:S02]  /*2e6b0*/  LEA R200, P2, R81, R242, 0x2 ;  /* 0x000000f251c87211 */ /* 0x008fc400078410ff */
[-C--:B------:R-:W-:Y:S02]  /*2e6c0*/  LEA.HI.X.SX32 R177, R80, R0.reuse, 0x2, P6 ;  /* 0x0000000050b17211 */ /* 0x080fe400030f16ff */
[----:B------:R-:W-:-:S03]  /*2e6d0*/  LEA.HI.X.SX32 R201, R81, R0, 0x2, P2 ;  /* 0x0000000051c97211 */ /* 0x000fc600010f16ff */
[----:B------:R-:W-:Y:S04]  /*2e6e0*/  STL.64 [R1+0xc10], R176 ;  /* 0x000c10b001007387 */ /* 0x000fe80000100a00 */
[----:B------:R1:W-:Y:S04]  /*2e6f0*/  STL.64 [R1+0xc08], R200 ;  /* 0x000c08c801007387 */ /* 0x0003e80000100a00 */
[----:B-1----:R-:W3:Y:S01]  /*2e700*/  LDL.LU.64 R200, [R1+0x62a0] ;  /* 0x0062a00001c87983 */ /* 0x002ee20000300a00 */
[----:B------:R-:W-:Y:S01]  /*2e710*/  LEA R176, P6, R82, R242, 0x2 ;  /* 0x000000f252b07211 */ /* 0x000fe200078c10ff */
[----:B------:R-:W-:-:S03]  /*2e720*/  IMAD R174, R174, c[0x0][0x190], RZ ;  /* 0x00006400aeae7a24 */ /* 0x000fc600078e02ff */
[----:B------:R-:W-:Y:S01]  /*2e730*/  LEA.HI.X.SX32 R177, R82, R0, 0x2, P6 ;  /* 0x0000000052b17211 */ /* 0x000fe200030f16ff */
[----:B------:R-:W-:Y:S02]  /*2e740*/  IMAD R178, R178, c[0x0][0x190], RZ ;  /* 0x00006400b2b27a24 */ /* 0x000fe400078e02ff */
[----:B------:R-:W-:Y:S02]  /*2e750*/  IMAD R196, R196, c[0x0][0x190], RZ ;  /* 0x00006400c4c47a24 */ /* 0x000fe400078e02ff */
[----:B------:R1:W-:Y:S01]  /*2e760*/  STL.64 [R1+0xc00], R176 ;  /* 0x000c00b001007387 */ /* 0x0003e20000100a00 */
[----:B------:R-:W-:Y:S02]  /*2e770*/  IMAD R67, R67, c[0x0][0x190], RZ ;  /* 0x0000640043437a24 */ /* 0x000fe400078e02ff */
[----:B------:R-:W-:Y:S02]  /*2e780*/  IMAD R197, R197, c[0x0][0x190], RZ ;  /* 0x00006400c5c57a24 */ /* 0x000fe400078e02ff */
[----:B------:R-:W-:Y:S01]  /*2e790*/  IMAD.MOV.U32 R82, RZ, RZ, R67 ;  /* 0x000000ffff527224 */ /* 0x000fe200078e0043 */
[----:B-1----:R-:W-:-:S04]  /*2e7a0*/  LEA R176, P6, R84, R242, 0x2 ;  /* 0x000000f254b07211 */ /* 0x002fc800078c10ff */
[----:B------:R-:W-:Y:S01]  /*2e7b0*/  LEA.HI.X.SX32 R177, R84, R0, 0x2, P6 ;  /* 0x0000000054b17211 */ /* 0x000fe200030f16ff */
[----:B------:R-:W-:Y:S01]  /*2e7c0*/  IMAD.MOV.U32 R84, RZ, RZ, R196 ;  /* 0x000000ffff547224 */ /* 0x000fe200078e00c4 */
[C---:B------:R-:W-:Y:S01]  /*2e7d0*/  LEA R196, P6, R86.reuse, R242, 0x2 ;  /* 0x000000f256c47211 */ /* 0x040fe200078c10ff */
[----:B------:R-:W-:Y:S02]  /*2e7e0*/  IMAD.MOV.U32 R80, RZ, RZ, R204 ;  /* 0x000000ffff507224 */ /* 0x000fe400078e00cc */
[----:B------:R-:W-:Y:S01]  /*2e7f0*/  IMAD.MOV.U32 R204, RZ, RZ, R197 ;  /* 0x000000ffffcc7224 */ /* 0x000fe200078e00c5 */
[----:B------:R-:W-:Y:S01]  /*2e800*/  LEA.HI.X.SX32 R197, R86, R0, 0x2, P6 ;  /* 0x0000000056c57211 */ /* 0x000fe200030f16ff */
[----:B--2---:R-:W-:Y:S02]  /*2e810*/  IMAD R78, R203, c[0x0][0x190], RZ ;  /* 0x00006400cb4e7a24 */ /* 0x004fe400078e02ff */
[----:B------:R-:W-:-:S04]  /*2e820*/  IMAD.MOV.U32 R203, RZ, RZ, R66 ;  /* 0x000000ffffcb7224 */ /* 0x000fc800078e0042 */
[----:B------:R-:W-:Y:S01]  /*2e830*/  IMAD.MOV.U32 R79, RZ, RZ, R203 ;  /* 0x000000ffff4f7224 */ /* 0x000fe200078e00cb */
[----:B------:R-:W-:Y:S01]  /*2e840*/  MOV R203, R205 ;  /* 0x000000cd00cb7202 */ /* 0x000fe20000000f00 */
[----:B------:R-:W-:Y:S01]  /*2e850*/  IMAD.MOV.U32 R205, RZ, RZ, R174 ;  /* 0x000000ffffcd7224 */ /* 0x000fe200078e00ae */
[C---:B------:R-:W-:Y:S01]  /*2e860*/  LEA R174, P2, R83.reuse, R242, 0x2 ;  /* 0x000000f253ae7211 */ /* 0x040fe200078410ff */
[----:B------:R-:W-:Y:S02]  /*2e870*/  IMAD R66, R202, c[0x0][0x190], RZ ;  /* 0x00006400ca427a24 */ /* 0x000fe400078e02ff */
[----:B------:R-:W-:Y:S01]  /*2e880*/  IMAD.MOV.U32 R202, RZ, RZ, R3 ;  /* 0x000000ffffca7224 */ /* 0x000fe200078e0003 */
[----:B------:R-:W-:Y:S02]  /*2e890*/  MOV R3, R175 ;  /* 0x000000af00037202 */ /* 0x000fe40000000f00 */
[----:B------:R-:W-:Y:S01]  /*2e8a0*/  LEA.HI.X.SX32 R175, R83, R0, 0x2, P2 ;  /* 0x0000000053af7211 */ /* 0x000fe200010f16ff */
[----:B------:R-:W-:Y:S01]  /*2e8b0*/  IMAD.MOV.U32 R83, RZ, RZ, R178 ;  /* 0x000000ffff537224 */ /* 0x000fe200078e00b2 */
[----:B------:R-:W-:-:S03]  /*2e8c0*/  LEA R178, P2, R85, R242, 0x2 ;  /* 0x000000f255b27211 */ /* 0x000fc600078410ff */
[----:B------:R1:W-:Y:S04]  /*2e8d0*/  STL.64 [R1+0xbf8], R174 ;  /* 0x000bf8ae01007387 */ /* 0x0003e80000100a00 */
[----:B-1----:R-:W2:Y:S04]  /*2e8e0*/  LDL.LU.64 R174, [R1+0x6298] ;  /* 0x0062980001ae7983 */ /* 0x002ea80000300a00 */
[----:B------:R1:W-:Y:S01]  /*2e8f0*/  STL.64 [R1+0xbf0], R176 ;  /* 0x000bf0b001007387 */ /* 0x0003e20000100a00 */
[----:B---3--:R-:W-:Y:S01]  /*2e900*/  IMAD R67, R201, c[0x0][0x190], RZ ;  /* 0x00006400c9437a24 */ /* 0x008fe200078e02ff */
[----:B------:R-:W-:-:S02]  /*2e910*/  MOV R201, R179 ;  /* 0x000000b300c97202 */ /* 0x000fc40000000f00 */
[----:B------:R-:W-:Y:S01]  /*2e920*/  LEA.HI.X.SX32 R179, R85, R0, 0x2, P2 ;  /* 0x0000000055b37211 */ /* 0x000fe200010f16ff */
[----:B-1----:R-:W3:Y:S04]  /*2e930*/  LDL.LU.64 R176, [R1+0x6290] ;  /* 0x0062900001b07983 */ /* 0x002ee80000300a00 */
[----:B------:R1:W-:Y:S04]  /*2e940*/  STL.64 [R1+0xbe8], R178 ;  /* 0x000be8b201007387 */ /* 0x0003e80000100a00 */
[----:B------:R4:W-:Y:S01]  /*2e950*/  STL.64 [R1+0xbe0], R196 ;  /* 0x000be0c401007387 */ /* 0x0009e20000100a00 */
[----:B-1----:R-:W-:-:S02]  /*2e960*/  LEA R178, P2, R87, R242, 0x2 ;  /* 0x000000f257b27211 */ /* 0x002fc400078410ff */
[C---:B----4-:R-:W-:Y:S02]  /*2e970*/  LEA R196, P6, R88.reuse, R242, 0x2 ;  /* 0x000000f258c47211 */ /* 0x050fe400078c10ff */
[-C--:B------:R-:W-:Y:S02]  /*2e980*/  LEA.HI.X.SX32 R179, R87, R0.reuse, 0x2, P2 ;  /* 0x0000000057b37211 */ /* 0x080fe400010f16ff */
[----:B------:R-:W-:-:S03]  /*2e990*/  LEA.HI.X.SX32 R197, R88, R0, 0x2, P6 ;  /* 0x0000000058c57211 */ /* 0x000fc600030f16ff */
[----:B------:R1:W-:Y:S04]  /*2e9a0*/  STL.64 [R1+0xbd8], R178 ;  /* 0x000bd8b201007387 */ /* 0x0003e80000100a00 */
[----:B-1----:R-:W4:Y:S04]  /*2e9b0*/  LDL.LU.64 R178, [R1+0x6288] ;  /* 0x0062880001b27983 */ /* 0x002f280000300a00 */
[----:B------:R1:W-:Y:S04]  /*2e9c0*/  STL.64 [R1+0xbd0], R196 ;  /* 0x000bd0c401007387 */ /* 0x0003e80000100a00 */
[----:B-1----:R-:W2:Y:S01]  /*2e9d0*/  LDL.LU.64 R196, [R1+0x6280] ;  /* 0x0062800001c47983 */ /* 0x002ea20000300a00 */
[----:B------:R-:W-:Y:S01]  /*2e9e0*/  IMAD R180, R180, c[0x0][0x190], RZ ;  /* 0x00006400b4b47a24 */ /* 0x000fe200078e02ff */
[----:B------:R-:W-:Y:S01]  /*2e9f0*/  MOV R81, R77 ;  /* 0x0000004d00517202 */ /* 0x000fe20000000f00 */
[----:B------:R-:W-:-:S02]  /*2ea00*/  IMAD R194, R194, c[0x0][0x190], RZ ;  /* 0x00006400c2c27a24 */ /* 0x000fc400078e02ff */
[----:B------:R-:W-:Y:S01]  /*2ea10*/  IMAD.MOV.U32 R77, RZ, RZ, R206 ;  /* 0x000000ffff4d7224 */ /* 0x000fe200078e00ce */
[----:B------:R-:W-:Y:S01]  /*2ea20*/  MOV R206, R57 ;  /* 0x0000003900ce7202 */ /* 0x000fe20000000f00 */
[----:B------:R-:W-:Y:S01]  /*2ea30*/  IMAD.MOV.U32 R87, RZ, RZ, R203 ;  /* 0x000000ffff577224 */ /* 0x000fe200078e00cb */
[----:B------:R-:W-:Y:S01]  /*2ea40*/  MOV R203, R205 ;  /* 0x000000cd00cb7202 */ /* 0x000fe20000000f00 */
[----:B------:R-:W-:Y:S02]  /*2ea50*/  IMAD R57, R200, c[0x0][0x190], RZ ;  /* 0x00006400c8397a24 */ /* 0x000fe400078e02ff */
[----:B------:R-:W-:Y:S01]  /*2ea60*/  IMAD.MOV.U32 R205, RZ, RZ, R180 ;  /* 0x000000ffffcd7224 */ /* 0x000fe200078e00b4 */
[----:B------:R-:W-:Y:S01]  /*2ea70*/  LEA R180, P2, R89, R242, 0x2 ;  /* 0x000000f259b47211 */ /* 0x000fe200078410ff */
[----:B------:R-:W-:Y:S02]  /*2ea80*/  IMAD.MOV.U32 R200, RZ, RZ, R68 ;  /* 0x000000ffffc87224 */ /* 0x000fe400078e0044 */
[----:B------:R-:W-:-:S02]  /*2ea90*/  IMAD R195, R195, c[0x0][0x190], RZ ;  /* 0x00006400c3c37a24 */ /* 0x000fc400078e02ff */
[----:B------:R-:W-:Y:S02]  /*2eaa0*/  IMAD R68, R198, c[0x0][0x190], RZ ;  /* 0x00006400c6447a24 */ /* 0x000fe400078e02ff */
[----:B------:R-:W-:Y:S02]  /*2eab0*/  IMAD.MOV.U32 R85, RZ, RZ, R202 ;  /* 0x000000ffff557224 */ /* 0x000fe400078e00ca */
[----:B------:R-:W-:Y:S01]  /*2eac0*/  IMAD.MOV.U32 R88, RZ, RZ, R194 ;  /* 0x000000ffff587224 */ /* 0x000fe200078e00c2 */
[C---:B------:R-:W-:Y:S01]  /*2ead0*/  LEA R194, P6, R90.reuse, R242, 0x2 ;  /* 0x000000f25ac27211 */ /* 0x040fe200078c10ff */
[----:B------:R-:W-:Y:S01]  /*2eae0*/  IMAD.MOV.U32 R198, RZ, RZ, R84 ;  /* 0x000000ffffc67224 */ /* 0x000fe200078e0054 */
[----:B------:R-:W-:Y:S01]  /*2eaf0*/  MOV R84, R83 ;  /* 0x0000005300547202 */ /* 0x000fe20000000f00 */
[----:B------:R-:W-:Y:S01]  /*2eb00*/  IMAD.MOV.U32 R202, RZ, RZ, R3 ;  /* 0x000000ffffca7224 */ /* 0x000fe200078e0003 */
[----:B------:R-:W-:Y:S01]  /*2eb10*/  MOV R3, R181 ;  /* 0x000000b500037202 */ /* 0x000fe20000000f00 */
[----:B------:R-:W-:Y:S01]  /*2eb20*/  IMAD.MOV.U32 R83, RZ, RZ, R204 ;  /* 0x000000ffff537224 */ /* 0x000fe200078e00cc */
[-C--:B------:R-:W-:Y:S01]  /*2eb30*/  LEA.HI.X.SX32 R181, R89, R0.reuse, 0x2, P2 ;  /* 0x0000000059b57211 */ /* 0x080fe200010f16ff */
[----:B------:R-:W-:Y:S01]  /*2eb40*/  IMAD.MOV.U32 R204, RZ, RZ, R195 ;  /* 0x000000ffffcc7224 */ /* 0x000fe200078e00c3 */
[----:B------:R-:W-:-:S03]  /*2eb50*/  LEA.HI.X.SX32 R195, R90, R0, 0x2, P6 ;  /* 0x000000005ac37211 */ /* 0x000fc600030f16ff */
[----:B------:R1:W-:Y:S04]  /*2eb60*/  STL.64 [R1+0xbc8], R180 ;  /* 0x000bc8b401007387 */ /* 0x0003e80000100a00 */
[----:B------:R5:W-:Y:S01]  /*2eb70*/  STL.64 [R1+0xbc0], R194 ;  /* 0x000bc0c201007387 */ /* 0x000be20000100a00 */
[----:B------:R-:W-:Y:S02]  /*2eb80*/  MOV R86, R77 ;  /* 0x0000004d00567202 */ /* 0x000fe40000000f00 */
[CC--:B-1----:R-:W-:Y:S02]  /*2eb90*/  LEA R180, P2, R91.reuse, R242.reuse, 0x2 ;  /* 0x000000f25bb47211 */ /* 0x0c2fe400078410ff */
[----:B-----5:R-:W-:Y:S02]  /*2eba0*/  LEA R194, P6, R92, R242, 0x2 ;  /* 0x000000f25cc27211 */ /* 0x020fe400078c10ff */
[----:B------:R-:W-:-:S02]  /*2ebb0*/  LEA.HI.X.SX32 R181, R91, R0, 0x2, P2 ;  /* 0x000000005bb57211 */ /* 0x000fc400010f16ff */
[----:B------:R-:W-:Y:S01]  /*2ebc0*/  LEA.HI.X.SX32 R195, R92, R0, 0x2, P6 ;  /* 0x000000005cc37211 */ /* 0x000fe200030f16ff */
[----:B------:R-:W-:Y:S02]  /*2ebd0*/  IMAD.MOV.U32 R77, RZ, RZ, R208 ;  /* 0x000000ffff4d7224 */ /* 0x000fe400078e00d0 */
[----:B------:R1:W-:Y:S01]  /*2ebe0*/  STL.64 [R1+0xbb8], R180 ;  /* 0x000bb8b401007387 */ /* 0x0003e20000100a00 */
[----:B------:R-:W-:Y:S02]  /*2ebf0*/  IMAD R192, R192, c[0x0][0x190], RZ ;  /* 0x00006400c0c07a24 */ /* 0x000fe400078e02ff */
[----:B------:R-:W-:Y:S01]  /*2ec00*/  IMAD R193, R193, c[0x0][0x190], RZ ;  /* 0x00006400c1c17a24 */ /* 0x000fe200078e02ff */
[----:B-1----:R-:W5:Y:S04]  /*2ec10*/  LDL.LU.64 R180, [R1+0x6278] ;  /* 0x0062780001b47983 */ /* 0x002f680000300a00 */
[----:B------:R1:W-:Y:S01]  /*2ec20*/  STL.64 [R1+0xbb0], R194 ;  /* 0x000bb0c201007387 */ /* 0x0003e20000100a00 */
[----:B------:R-:W-:-:S03]  /*2ec30*/  IMAD.MOV.U32 R92, RZ, RZ, R182 ;  /* 0x000000ffff5c7224 */ /* 0x000fc600078e00b6 */
[----:B-1----:R-:W3:Y:S01]  /*2ec40*/  LDL.LU.64 R194, [R1+0x6270] ;  /* 0x0062700001c27983 */ /* 0x002ee20000300a00 */
[C---:B------:R-:W-:Y:S01]  /*2ec50*/  LEA R182, P6, R94.reuse, R242, 0x2 ;  /* 0x000000f25eb67211 */ /* 0x040fe200078c10ff */
[----:B------:R-:W-:Y:S02]  /*2ec60*/  IMAD.MOV.U32 R91, RZ, RZ, R204 ;  /* 0x000000ffff5b7224 */ /* 0x000fe400078e00cc */
[----:B------:R-:W-:Y:S01]  /*2ec70*/  IMAD.MOV.U32 R204, RZ, RZ, R183 ;  /* 0x000000ffffcc7224 */ /* 0x000fe200078e00b7 */
[----:B------:R-:W-:Y:S01]  /*2ec80*/  LEA.HI.X.SX32 R183, R94, R0, 0x2, P6 ;  /* 0x000000005eb77211 */ /* 0x000fe200030f16ff */
[----:B--2---:R-:W-:Y:S01]  /*2ec90*/  IMAD R208, R197, c[0x0][0x190], RZ ;  /* 0x00006400c5d07a24 */ /* 0x004fe200078e02ff */
[----:B------:R-:W-:Y:S01]  /*2eca0*/  MOV R197, R206 ;  /* 0x000000ce00c57202 */ /* 0x000fe20000000f00 */
[----:B------:R-:W-:Y:S01]  /*2ecb0*/  IMAD R206, R196, c[0x0][0x190], RZ ;  /* 0x00006400c4ce7a24 */ /* 0x000fe200078e02ff */
[----:B------:R-:W-:Y:S01]  /*2ecc0*/  MOV R196, R87 ;  /* 0x0000005700c47202 */ /* 0x000fe20000000f00 */
[----:B------:R-:W-:-:S02]  /*2ecd0*/  IMAD.MOV.U32 R87, RZ, RZ, R83 ;  /* 0x000000ffff577224 */ /* 0x000fc400078e0053 */
[----:B------:R-:W-:Y:S01]  /*2ece0*/  IMAD.MOV.U32 R83, RZ, RZ, R203 ;  /* 0x000000ffff537224 */ /* 0x000fe200078e00cb */
[----:B------:R-:W-:Y:S01]  /*2ecf0*/  MOV R203, R192 ;  /* 0x000000c000cb7202 */ /* 0x000fe20000000f00 */
[----:B------:R-:W-:Y:S01]  /*2ed00*/  IMAD.MOV.U32 R89, RZ, RZ, R197 ;  /* 0x000000ffff597224 */ /* 0x000fe200078e00c5 */
[C---:B------:R-:W-:Y:S01]  /*2ed10*/  LEA R192, P2, R93.reuse, R242, 0x2 ;  /* 0x000000f25dc07211 */ /* 0x040fe200078410ff */
[----:B------:R-:W-:Y:S02]  /*2ed20*/  IMAD.MOV.U32 R197, RZ, RZ, R88 ;  /* 0x000000ffffc57224 */ /* 0x000fe400078e0058 */
[----:B------:R-:W-:Y:S01]  /*2ed30*/  IMAD.MOV.U32 R88, RZ, RZ, R86 ;  /* 0x000000ffff587224 */ /* 0x000fe200078e0056 */
[----:B------:R-:W-:Y:S01]  /*2ed40*/  MOV R86, R202 ;  /* 0x000000ca00567202 */ /* 0x000fe20000000f00 */
[----:B------:R-:W-:Y:S01]  /*2ed50*/  IMAD.MOV.U32 R202, RZ, RZ, R193 ;  /* 0x000000ffffca7224 */ /* 0x000fe200078e00c1 */
[----:B------:R-:W-:-:S05]  /*2ed60*/  LEA.HI.X.SX32 R193, R93, R0, 0x2, P2 ;  /* 0x000000005dc17211 */ /* 0x000fca00010f16ff */
[----:B------:R1:W-:Y:S04]  /*2ed70*/  STL.64 [R1+0xba8], R192 ;  /* 0x000ba8c001007387 */ /* 0x0003e80000100a00 */
[----:B------:R2:W-:Y:S01]  /*2ed80*/  STL.64 [R1+0xba0], R182 ;  /* 0x000ba0b601007387 */ /* 0x0005e20000100a00 */
[----:B-1----:R-:W-:-:S04]  /*2ed90*/  LEA R192, P2, R95, R242, 0x2 ;  /* 0x000000f25fc07211 */ /* 0x002fc800078410ff */
[----:B------:R-:W-:Y:S01]  /*2eda0*/  LEA.HI.X.SX32 R193, R95, R0, 0x2, P2 ;  /* 0x000000005fc17211 */ /* 0x000fe200010f16ff */
[----:B--2---:R-:W2:Y:S04]  /*2edb0*/  LDL.LU.64 R182, [R1+0x6268] ;  /* 0x0062680001b67983 */ /* 0x004ea80000300a00 */
[----:B------:R1:W-:Y:S04]  /*2edc0*/  STL.64 [R1+0xb98], R192 ;  /* 0x000b98c001007387 */ /* 0x0003e80000100a00 */
[----:B-1----:R-:W2:Y:S01]  /*2edd0*/  LDL.LU.64 R192, [R1+0x6260] ;  /* 0x0062600001c07983 */ /* 0x002ea20000300a00 */
[----:B------:R-:W-:Y:S01]  /*2ede0*/  MOV R90, R3 ;  /* 0x00000003005a7202 */ /* 0x000fe20000000f00 */
[----:B------:R-:W-:-:S02]  /*2edf0*/  IMAD R184, R184, c[0x0][0x190], RZ ;  /* 0x00006400b8b87a24 */ /* 0x000fc400078e02ff */
[----:B------:R-:W-:Y:S02]  /*2ee00*/  IMAD.MOV.U32 R3, RZ, RZ, R205 ;  /* 0x000000ffff037224 */ /* 0x000fe400078e00cd */
[----:B------:R-:W-:Y:S01]  /*2ee10*/  IMAD.MOV.U32 R93, RZ, RZ, R91 ;  /* 0x000000ffff5d7224 */ /* 0x000fe200078e005b */
[----:B------:R-:W-:Y:S01]  /*2ee20*/  MOV R91, R202 ;  /* 0x000000ca005b7202 */ /* 0x000fe20000000f00 */
[----:B------:R-:W-:Y:S02]  /*2ee30*/  IMAD.MOV.U32 R202, RZ, RZ, R204 ;  /* 0x000000ffffca7224 */ /* 0x000fe400078e00cc */
[----:B------:R-:W-:Y:S02]  /*2ee40*/  IMAD.MOV.U32 R95, RZ, RZ, R185 ;  /* 0x000000ffff5f7224 */ /* 0x000fe400078e00b9 */
[----:B------:R-:W-:Y:S02]  /*2ee50*/  IMAD R190, R190, c[0x0][0x190], RZ ;  /* 0x00006400bebe7a24 */ /* 0x000fe400078e02ff */
[----:B---3--:R-:W-:Y:S01]  /*2ee60*/  IMAD R205, R195, c[0x0][0x190], RZ ;  /* 0x00006400c3cd7a24 */ /* 0x008fe200078e02ff */
[----:B------:R-:W-:Y:S01]  /*2ee70*/  MOV R195, R92 ;  /* 0x0000005c00c37202 */ /* 0x000fe20000000f00 */
[----:B------:R-:W-:-:S02]  /*2ee80*/  IMAD.MOV.U32 R92, RZ, RZ, R90 ;  /* 0x000000ffff5c7224 */ /* 0x000fc400078e005a */
[----:B------:R-:W-:Y:S01]  /*2ee90*/  IMAD.MOV.U32 R90, RZ, RZ, R203 ;  /* 0x000000ffff5a7224 */ /* 0x000fe200078e00cb */
[----:B------:R-:W-:Y:S02]  /*2eea0*/  MOV R203, R184 ;  /* 0x000000b800cb7202 */ /* 0x000fe40000000f00 */
[----:B------:R-:W-:Y:S01]  /*2eeb0*/  LEA R184, P6, R96, R242, 0x2 ;  /* 0x000000f260b87211 */ /* 0x000fe200078c10ff */
[----:B------:R-:W-:Y:S01]  /*2eec0*/  IMAD R204, R194, c[0x0][0x190], RZ ;  /* 0x00006400c2cc7a24 */ /* 0x000fe200078e02ff */
[----:B------:R-:W-:Y:S01]  /*2eed0*/  MOV R194, R93 ;  /* 0x0000005d00c27202 */ /* 0x000fe20000000f00 */
[----:B------:R-:W-:Y:S01]  /*2eee0*/  IMAD.MOV.U32 R93, RZ, RZ, R91 ;  /* 0x000000ffff5d7224 */ /* 0x000fe200078e005b */
[----:B------:R-:W-:Y:S01]  /*2eef0*/  LEA.HI.X.SX32 R95, R96, R0, 0x2, P6 ;  /* 0x00000000605f7211 */ /* 0x000fe200030f16ff */
[----:B------:R-:W-:Y:S01]  /*2ef00*/  IMAD.MOV.U32 R94, RZ, RZ, R184 ;  /* 0x000000ffff5e7224 */ /* 0x000fe200078e00b8 */
[----:B------:R1:W-:Y:S01]  /*2ef10*/  STL [R1+0xb90], R184 ;  /* 0x000b90b801007387 */ /* 0x0003e20000100800 */
[----:B------:R-:W-:Y:S01]  /*2ef20*/  IMAD.MOV.U32 R94, RZ, RZ, R92 ;  /* 0x000000ffff5e7224 */ /* 0x000fe200078e005c */
[----:B------:R-:W-:Y:S01]  /*2ef30*/  MOV R92, R90 ;  /* 0x0000005a005c7202 */ /* 0x000fe20000000f00 */
[----:B------:R-:W-:Y:S01]  /*2ef40*/  IMAD.MOV.U32 R91, RZ, RZ, R202 ;  /* 0x000000ffff5b7224 */ /* 0x000fe200078e00ca */
[----:B------:R-:W-:Y:S01]  /*2ef50*/  MOV R202, R186 ;  /* 0x000000ba00ca7202 */ /* 0x000fe20000000f00 */
[----:B------:R-:W-:Y:S01]  /*2ef60*/  IMAD.MOV.U32 R90, RZ, RZ, R203 ;  /* 0x000000ffff5a7224 */ /* 0x000fe200078e00cb */
[----:B------:R-:W-:-:S02]  /*2ef70*/  LEA R186, P6, R98, R242, 0x2 ;  /* 0x000000f262ba7211 */ /* 0x000fc400078c10ff */
[C---:B-1----:R-:W-:Y:S01]  /*2ef80*/  LEA R184, P2, R97.reuse, R242, 0x2 ;  /* 0x000000f261b87211 */ /* 0x042fe200078410ff */
[----:B------:R1:W-:Y:S03]  /*2ef90*/  STL [R1+0xb94], R95 ;  /* 0x000b945f01007387 */ /* 0x0003e60000100800 */
[-C--:B------:R-:W-:Y:S01]  /*2efa0*/  LEA.HI.X.SX32 R185, R97, R0.reuse, 0x2, P2 ;  /* 0x0000000061b97211 */ /* 0x080fe200010f16ff */
[----:B------:R-:W-:Y:S01]  /*2efb0*/  IMAD.MOV.U32 R97, RZ, RZ, R187 ;  /* 0x000000ffff617224 */ /* 0x000fe200078e00bb */
[----:B------:R-:W-:Y:S01]  /*2efc0*/  LEA.HI.X.SX32 R97, R98, R0, 0x2, P6 ;  /* 0x0000000062617211 */ /* 0x000fe200030f16ff */
[----:B------:R-:W-:Y:S01]  /*2efd0*/  IMAD.MOV.U32 R96, RZ, RZ, R186 ;  /* 0x000000ffff607224 */ /* 0x000fe200078e00ba */
[----:B------:R-:W-:Y:S01]  /*2efe0*/  MOV R96, R194 ;  /* 0x000000c200607202 */ /* 0x000fe20000000f00 */
[----:B-1----:R-:W-:Y:S02]  /*2eff0*/  IMAD.MOV.U32 R95, RZ, RZ, R92 ;  /* 0x000000ffff5f7224 */ /* 0x002fe400078e005c */
[----:B------:R-:W-:Y:S01]  /*2f000*/  IMAD.MOV.U32 R92, RZ, RZ, R90 ;  /* 0x000000ffff5c7224 */ /* 0x000fe200078e005a */
[----:B------:R-:W-:Y:S01]  /*2f010*/  MOV R90, R190 ;  /* 0x000000be005a7202 */ /* 0x000fe20000000f00 */
[----:B------:R1:W-:Y:S01]  /*2f020*/  STL.64 [R1+0xb88], R184 ;  /* 0x000b88b801007387 */ /* 0x0003e20000100a00 */
[----:B------:R-:W-:Y:S01]  /*2f030*/  LEA R190, P6, R100, R242, 0x2 ;  /* 0x000000f264be7211 */ /* 0x000fe200078c10ff */
[----:B------:R-:W-:Y:S01]  /*2f040*/  IMAD.MOV.U32 R194, RZ, RZ, R94 ;  /* 0x000000ffffc27224 */ /* 0x000fe200078e005e */
[----:B------:R-:W-:Y:S01]  /*2f050*/  MOV R94, R91 ;  /* 0x0000005b005e7202 */ /* 0x000fe20000000f00 */
[----:B------:R-:W-:Y:S01]  /*2f060*/  IMAD.MOV.U32 R91, RZ, RZ, R202 ;  /* 0x000000ffff5b7224 */ /* 0x000fe200078e00ca */
[----:B-1----:R-:W3:Y:S04]  /*2f070*/  LDL.LU.64 R184, [R1+0x6258] ;  /* 0x0062580001b87983 */ /* 0x002ee80000300a00 */
[----:B------:R-:W-:Y:S04]  /*2f080*/  STL [R1+0xb80], R186 ;  /* 0x000b80ba01007387 */ /* 0x000fe80000100800 */
[----:B------:R-:W-:Y:S04]  /*2f090*/  STL [R1+0xb84], R97 ;  /* 0x000b846101007387 */ /* 0x000fe80000100800 */
[----:B------:R1:W-:Y:S01]  /*2f0a0*/  STL [R1+0xb70], R190 ;  /* 0x000b70be01007387 */ /* 0x0003e20000100800 */
[----:B--2---:R-:W-:-:S02]  /*2f0b0*/  IMAD R203, R193, c[0x0][0x190], RZ ;  /* 0x00006400c1cb7a24 */ /* 0x004fc400078e02ff */
[----:B------:R-:W-:Y:S02]  /*2f0c0*/  IMAD R202, R192, c[0x0][0x190], RZ ;  /* 0x00006400c0ca7a24 */ /* 0x000fe400078e02ff */
[----:B------:R-:W-:Y:S02]  /*2f0d0*/  IMAD.MOV.U32 R192, RZ, RZ, R190 ;  /* 0x000000ffffc07224 */ /* 0x000fe400078e00be */
[----:B------:R-:W-:Y:S02]  /*2f0e0*/  IMAD.MOV.U32 R193, RZ, RZ, R191 ;  /* 0x000000ffffc17224 */ /* 0x000fe400078e00bf */
[----:B-1----:R-:W2:Y:S01]  /*2f0f0*/  LDL.LU.64 R190, [R1+0x6250] ;  /* 0x0062500001be7983 */ /* 0x002ea20000300a00 */
[----:B------:R-:W-:-:S04]  /*2f100*/  LEA R186, P2, R99, R242, 0x2 ;  /* 0x000000f263ba7211 */ /* 0x000fc800078410ff */
[-C--:B------:R-:W-:Y:S02]  /*2f110*/  LEA.HI.X.SX32 R187, R99, R0.reuse, 0x2, P2 ;  /* 0x0000000063bb7211 */ /* 0x080fe400010f16ff */
[----:B------:R-:W-:-:S03]  /*2f120*/  LEA.HI.X.SX32 R193, R100, R0, 0x2, P6 ;  /* 0x0000000064c17211 */ /* 0x000fc600030f16ff */
[----:B------:R1:W-:Y:S04]  /*2f130*/  STL.64 [R1+0xb78], R186 ;  /* 0x000b78ba01007387 */ /* 0x0003e80000100a00 */
[----:B------:R4:W-:Y:S01]  /*2f140*/  STL [R1+0xb74], R193 ;  /* 0x000b74c101007387 */ /* 0x0009e20000100800 */
[-C--:B------:R-:W-:Y:S02]  /*2f150*/  LEA R98, P6, R102, R242.reuse, 0x2 ;  /* 0x000000f266627211 */ /* 0x080fe400078c10ff */
[C---:B-1----:R-:W-:Y:S02]  /*2f160*/  LEA R186, P2, R101.reuse, R242, 0x2 ;  /* 0x000000f265ba7211 */ /* 0x042fe400078410ff */
[----:B----4-:R-:W-:Y:S01]  /*2f170*/  MOV R193, R96 ;  /* 0x0000006000c17202 */ /* 0x010fe20000000f00 */
[----:B------:R-:W-:Y:S01]  /*2f180*/  IMAD.MOV.U32 R96, RZ, RZ, R95 ;  /* 0x000000ffff607224 */ /* 0x000fe200078e005f */
[----:B------:R-:W-:Y:S01]  /*2f190*/  LEA.HI.X.SX32 R187, R101, R0, 0x2, P2 ;  /* 0x0000000065bb7211 */ /* 0x000fe200010f16ff */
[----:B------:R-:W-:Y:S01]  /*2f1a0*/  IMAD.MOV.U32 R95, RZ, RZ, R94 ;  /* 0x000000ffff5f7224 */ /* 0x000fe200078e005e */
[----:B------:R-:W-:Y:S01]  /*2f1b0*/  MOV R94, R91 ;  /* 0x0000005b005e7202 */ /* 0x000fe20000000f00 */
[----:B------:R-:W-:-:S02]  /*2f1c0*/  IMAD.MOV.U32 R91, RZ, RZ, R90 ;  /* 0x000000ffff5b7224 */ /* 0x000fc400078e005a */
[----:B------:R-:W-:Y:S01]  /*2f1d0*/  IMAD.MOV.U32 R90, RZ, RZ, R201 ;  /* 0x000000ffff5a7224 */ /* 0x000fe200078e00c9 */
[----:B------:R1:W-:Y:S01]  /*2f1e0*/  STL.64 [R1+0xb68], R186 ;  /* 0x000b68ba01007387 */ /* 0x0003e20000100a00 */
[----:B------:R-:W-:Y:S01]  /*2f1f0*/  IMAD R188, R188, c[0x0][0x190], RZ ;  /* 0x00006400bcbc7a24 */ /* 0x000fe200078e02ff */
[----:B------:R-:W-:Y:S01]  /*2f200*/  MOV R100, R98 ;  /* 0x0000006200647202 */ /* 0x000fe20000000f00 */
[----:B------:R-:W-:Y:S02]  /*2f210*/  IMAD R189, R189, c[0x0][0x190], RZ ;  /* 0x00006400bdbd7a24 */ /* 0x000fe400078e02ff */
[----:B------:R-:W-:Y:S01]  /*2f220*/  IMAD.MOV.U32 R101, RZ, RZ, R99 ;  /* 0x000000ffff657224 */ /* 0x000fe200078e0063 */
[----:B-1----:R-:W4:Y:S04]  /*2f230*/  LDL.LU.64 R186, [R1+0x6248] ;  /* 0x0062480001ba7983 */ /* 0x002f280000300a00 */
[----:B------:R1:W-:Y:S01]  /*2f240*/  STL [R1+0xb60], R98 ;  /* 0x000b606201007387 */ /* 0x0003e20000100800 */
[----:B------:R-:W-:Y:S01]  /*2f250*/  IMAD.MOV.U32 R97, RZ, RZ, R189 ;  /* 0x000000ffff617224 */ /* 0x000fe200078e00bd */
[----:B------:R-:W-:Y:S01]  /*2f260*/  LEA.HI.X.SX32 R101, R102, R0, 0x2, P6 ;  /* 0x0000000066657211 */ /* 0x000fe200030f16ff */
[----:B-1----:R-:W-:Y:S01]  /*2f270*/  IMAD.MOV.U32 R98, RZ, RZ, R90 ;  /* 0x000000ffff627224 */ /* 0x002fe200078e005a */
[----:B------:R-:W-:Y:S01]  /*2f280*/  MOV R90, R81 ;  /* 0x00000051005a7202 */ /* 0x000fe20000000f00 */
[----:B------:R-:W-:Y:S01]  /*2f290*/  IMAD.MOV.U32 R81, RZ, RZ, R188 ;  /* 0x000000ffff517224 */ /* 0x000fe200078e00bc */
[----:B------:R-:W-:-:S04]  /*2f2a0*/  LEA R188, P2, R103, R242, 0x2 ;  /* 0x000000f267bc7211 */ /* 0x000fc800078410ff */
[----:B------:R-:W-:Y:S01]  /*2f2b0*/  LEA.HI.X.SX32 R189, R103, R0, 0x2, P2 ;  /* 0x0000000067bd7211 */ /* 0x000fe200010f16ff */
[----:B------:R-:W-:Y:S04]  /*2f2c0*/  STL [R1+0xb64], R101 ;  /* 0x000b646501007387 */ /* 0x000fe80000100800 */
[----:B------:R1:W-:Y:S04]  /*2f2d0*/  STL.64 [R1+0xb58], R188 ;  /* 0x000b58bc01007387 */ /* 0x0003e80000100a00 */
[----:B-1----:R-:W3:Y:S01]  /*2f2e0*/  LDL.LU.64 R188, [R1+0x6240] ;  /* 0x0062400001bc7983 */ /* 0x002ee20000300a00 */
[----:B------:R-:W-:Y:S01]  /*2f2f0*/  MOV R192, R98 ;  /* 0x0000006200c07202 */ /* 0x000fe20000000f00 */
[----:B------:R-:W-:Y:S01]  /*2f300*/  IMAD.MOV.U32 R98, RZ, RZ, R97 ;  /* 0x000000ffff627224 */ /* 0x000fe200078e0061 */
[----:B------:R-:W-:Y:S01]  /*2f310*/  LEA R100, P6, R104, R242, 0x2 ;  /* 0x000000f268647211 */ /* 0x000fe200078c10ff */
[----:B------:R-:W-:-:S03]  /*2f320*/  IMAD.MOV.U32 R97, RZ, RZ, R200 ;  /* 0x000000ffff617224 */ /* 0x000fc600078e00c8 */
[----:B------:R-:W-:-:S05]  /*2f330*/  LEA.HI.X.SX32 R101, R104, R0, 0x2, P6 ;  /* 0x0000000068657211 */ /* 0x000fca00030f16ff */
[----:B------:R1:W-:Y:S02]  /*2f340*/  STL.64 [R1+0xb50], R100 ;  /* 0x000b506401007387 */ /* 0x0003e40000100a00 */
[----:B-1----:R-:W-:-:S04]  /*2f350*/  LEA R100, P6, R106, R242, 0x2 ;  /* 0x000000f26a647211 */ /* 0x002fc800078c10ff */
[----:B------:R-:W-:Y:S02]  /*2f360*/  LEA.HI.X.SX32 R101, R106, R0, 0x2, P6 ;  /* 0x000000006a657211 */ /* 0x000fe400030f16ff */
[----:B------:R-:W-:-:S04]  /*2f370*/  LEA R102, P6, R108, R242, 0x2 ;  /* 0x000000f26c667211 */ /* 0x000fc800078c10ff */
[----:B------:R-:W-:Y:S01]  /*2f380*/  LEA.HI.X.SX32 R103, R108, R0, 0x2, P6 ;  /* 0x000000006c677211 */ /* 0x000fe200030f16ff */
[----:B--2---:R-:W-:Y:S01]  /*2f390*/  IMAD R200, R190, c[0x0][0x190], RZ ;  /* 0x00006400bec87a24 */ /* 0x004fe200078e02ff */
[----:B------:R-:W-:Y:S01]  /*2f3a0*/  LEA R190, P2, R105, R242, 0x2 ;  /* 0x000000f269be7211 */ /* 0x000fe200078410ff */
[----:B------:R-:W-:-:S03]  /*2f3b0*/  IMAD R201, R191, c[0x0][0x190], RZ ;  /* 0x00006400bfc97a24 */ /* 0x000fc600078e02ff */
[----:B------:R-:W-:-:S05]  /*2f3c0*/  LEA.HI.X.SX32 R191, R105, R0, 0x2, P2 ;  /* 0x0000000069bf7211 */ /* 0x000fca00010f16ff */
[----:B------:R1:W-:Y:S04]  /*2f3d0*/  STL.64 [R1+0xb48], R190 ;  /* 0x000b48be01007387 */ /* 0x0003e80000100a00 */
[----:B------:R-:W-:Y:S01]  /*2f3e0*/  STL.64 [R1+0xb40], R100 ;  /* 0x000b406401007387 */ /* 0x000fe20000100a00 */
[----:B-1----:R-:W-:-:S04]  /*2f3f0*/  LEA R190, P2, R107, R242, 0x2 ;  /* 0x000000f26bbe7211 */ /* 0x002fc800078410ff */
[----:B------:R-:W-:Y:S02]  /*2f400*/  LEA.HI.X.SX32 R191, R107, R0, 0x2, P2 ;  /* 0x000000006bbf7211 */ /* 0x000fe400010f16ff */
[----:B------:R-:W-:-:S03]  /*2f410*/  LEA R104, P2, R109, R242, 0x2 ;  /* 0x000000f26d687211 */ /* 0x000fc600078410ff */
[----:B------:R-:W-:Y:S01]  /*2f420*/  STL.64 [R1+0xb38], R190 ;  /* 0x000b38be01007387 */ /* 0x000fe20000100a00 */
[----:B------:R-:W-:-:S03]  /*2f430*/  LEA.HI.X.SX32 R105, R109, R0, 0x2, P2 ;  /* 0x000000006d697211 */ /* 0x000fc600010f16ff */
[----:B------:R1:W-:Y:S04]  /*2f440*/  STL.64 [R1+0xb30], R102 ;  /* 0x000b306601007387 */ /* 0x0003e80000100a00 */
[----:B------:R2:W-:Y:S01]  /*2f450*/  STL.64 [R1+0xb28], R104 ;  /* 0x000b286801007387 */ /* 0x0005e20000100a00 */
[----:B-1----:R-:W-:-:S04]  /*2f460*/  LEA R102, P6, R110, R242, 0x2 ;  /* 0x000000f26e667211 */ /* 0x002fc800078c10ff */
[----:B------:R-:W-:Y:S02]  /*2f470*/  LEA.HI.X.SX32 R103, R110, R0, 0x2, P6 ;  /* 0x000000006e677211 */ /* 0x000fe400030f16ff */
[----:B--2---:R-:W-:-:S03]  /*2f480*/  LEA R104, P2, R111, R242, 0x2 ;  /* 0x000000f26f687211 */ /* 0x004fc600078410ff */
[----:B------:R1:W-:Y:S01]  /*2f490*/  STL.64 [R1+0xb20], R102 ;  /* 0x000b206601007387 */ /* 0x0003e20000100a00 */
[----:B------:R-:W-:Y:S02]  /*2f4a0*/  LEA.HI.X.SX32 R105, R111, R0, 0x2, P2 ;  /* 0x000000006f697211 */ /* 0x000fe400010f16ff */
[----:B------:R-:W-:-:S03]  /*2f4b0*/  LEA R106, P2, R113, R242, 0x2 ;  /* 0x000000f2716a7211 */ /* 0x000fc600078410ff */
[----:B------:R2:W-:Y:S01]  /*2f4c0*/  STL.64 [R1+0xb18], R104 ;  /* 0x000b186801007387 */ /* 0x0005e20000100a00 */
[----:B------:R-:W-:Y:S02]  /*2f4d0*/  LEA.HI.X.SX32 R107, R113, R0, 0x2, P2 ;  /* 0x00000000716b7211 */ /* 0x000fe400010f16ff */
[----:B-1----:R-:W-:-:S04]  /*2f4e0*/  LEA R102, P6, R112, R242, 0x2 ;  /* 0x000000f270667211 */ /* 0x002fc800078c10ff */
[----:B------:R-:W-:Y:S02]  /*2f4f0*/  LEA.HI.X.SX32 R103, R112, R0, 0x2, P6 ;  /* 0x0000000070677211 */ /* 0x000fe400030f16ff */
[----:B--2---:R-:W-:-:S03]  /*2f500*/  LEA R104, P6, R114, R242, 0x2 ;  /* 0x000000f272687211 */ /* 0x004fc600078c10ff */
        /* <DEDUP_REMOVED lines=8> */
[----:B------:R-:W-:-:S05]  /*2f590*/  LEA.HI.X.SX32 R105, R116, R0, 0x2, P6 ;  /* 0x0000000074697211 */ /* 0x000fca00030f16ff */
[----:B------:R2:W-:Y:S01]  /*2f5a0*/  STL.64 [R1+0xaf0], R104 ;  /* 0x000af06801007387 */ /* 0x0005e20000100a00 */
[----:B-1----:R-:W-:-:S04]  /*2f5b0*/  LEA R106, P2, R117, R242, 0x2 ;  /* 0x000000f2756a7211 */ /* 0x002fc800078410ff */
[----:B------:R-:W-:Y:S02]  /*2f5c0*/  LEA.HI.X.SX32 R107, R117, R0, 0x2, P2 ;  /* 0x00000000756b7211 */ /* 0x000fe400010f16ff */
[CC--:B--2---:R-:W-:Y:S02]  /*2f5d0*/  LEA R104, P6, R118.reuse, R242.reuse, 0x2 ;  /* 0x000000f276687211 */ /* 0x0c4fe400078c10ff */
[C---:B------:R-:W-:Y:S01]  /*2f5e0*/  LEA R108, P2, R119.reuse, R242, 0x2 ;  /* 0x000000f2776c7211 */ /* 0x040fe200078410ff */
[----:B------:R1:W-:Y:S01]  /*2f5f0*/  STL.64 [R1+0xae8], R106 ;  /* 0x000ae86a01007387 */ /* 0x0003e20000100a00 */
[-C--:B------:R-:W-:Y:S02]  /*2f600*/  LEA.HI.X.SX32 R105, R118, R0.reuse, 0x2, P6 ;  /* 0x0000000076697211 */ /* 0x080fe400030f16ff */
[----:B------:R-:W-:Y:S02]  /*2f610*/  LEA.HI.X.SX32 R109, R119, R0, 0x2, P2 ;  /* 0x00000000776d7211 */ /* 0x000fe400010f16ff */
[C---:B-1----:R-:W-:Y:S01]  /*2f620*/  LEA R106, P6, R120.reuse, R242, 0x2 ;  /* 0x000000f2786a7211 */ /* 0x042fe200078c10ff */
[----:B------:R-:W-:Y:S03]  /*2f630*/  STL.64 [R1+0xae0], R104 ;  /* 0x000ae06801007387 */ /* 0x000fe60000100a00 */
[----:B------:R-:W-:Y:S01]  /*2f640*/  LEA.HI.X.SX32 R107, R120, R0, 0x2, P6 ;  /* 0x00000000786b7211 */ /* 0x000fe200030f16ff */
[----:B------:R1:W-:Y:S04]  /*2f650*/  STL.64 [R1+0xad8], R108 ;  /* 0x000ad86c01007387 */ /* 0x0003e80000100a00 */
[----:B------:R2:W-:Y:S01]  /*2f660*/  STL.64 [R1+0xad0], R106 ;  /* 0x000ad06a01007387 */ /* 0x0005e20000100a00 */
[----:B-1----:R-:W-:-:S02]  /*2f670*/  LEA R108, P2, R121, R242, 0x2 ;  /* 0x000000f2796c7211 */ /* 0x002fc400078410ff */
[C---:B--2---:R-:W-:Y:S02]  /*2f680*/  LEA R106, P6, R122.reuse, R242, 0x2 ;  /* 0x000000f27a6a7211 */ /* 0x044fe400078c10ff */
[-C--:B------:R-:W-:Y:S02]  /*2f690*/  LEA.HI.X.SX32 R109, R121, R0.reuse, 0x2, P2 ;  /* 0x00000000796d7211 */ /* 0x080fe400010f16ff */
[----:B------:R-:W-:-:S03]  /*2f6a0*/  LEA.HI.X.SX32 R107, R122, R0, 0x2, P6 ;  /* 0x000000007a6b7211 */ /* 0x000fc600030f16ff */
[----:B------:R1:W-:Y:S04]  /*2f6b0*/  STL.64 [R1+0xac8], R108 ;  /* 0x000ac86c01007387 */ /* 0x0003e80000100a00 */
[----:B------:R2:W-:Y:S01]  /*2f6c0*/  STL.64 [R1+0xac0], R106 ;  /* 0x000ac06a01007387 */ /* 0x0005e20000100a00 */
[CC--:B-1----:R-:W-:Y:S02]  /*2f6d0*/  LEA R108, P2, R123.reuse, R242.reuse, 0x2 ;  /* 0x000000f27b6c7211 */ /* 0x0c2fe400078410ff */
        /* <DEDUP_REMOVED lines=35> */
[-C--:B-1----:R-:W-:Y:S02]  /*2f910*/  LEA R108, P2, R199, R242.reuse, 0x2 ;  /* 0x000000f2c76c7211 */ /* 0x082fe400078410ff */
[----:B--2---:R-:W-:Y:S02]  /*2f920*/  LEA R106, P6, R207, R242, 0x2 ;  /* 0x000000f2cf6a7211 */ /* 0x004fe400078c10ff */
        /* <DEDUP_REMOVED lines=46> */
[----:B------:R-:W-:Y:S01]  /*2fc10*/  MOV R99, R192 ;  /* 0x000000c000637202 */ /* 0x000fe20000000f00 */
[----:B------:R-:W-:Y:S01]  /*2fc20*/  IMAD.MOV.U32 R192, RZ, RZ, R98 ;  /* 0x000000ffffc07224 */ /* 0x000fe200078e0062 */
[CC--:B-1----:R-:W-:Y:S02]  /*2fc30*/  LEA R108, P2, R226.reuse, R242.reuse, 0x2 ;  /* 0x000000f2e26c7211 */ /* 0x0c2fe400078410ff */
[C---:B--2---:R-:W-:Y:S02]  /*2fc40*/  LEA R106, P6, R227.reuse, R242, 0x2 ;  /* 0x000000f2e36a7211 */ /* 0x044fe400078c10ff */
[-C--:B------:R-:W-:Y:S01]  /*2fc50*/  LEA.HI.X.SX32 R109, R226, R0.reuse, 0x2, P2 ;  /* 0x00000000e26d7211 */ /* 0x080fe200010f16ff */
[----:B------:R-:W-:Y:S01]  /*2fc60*/  IMAD.MOV.U32 R98, RZ, RZ, R97 ;  /* 0x000000ffff627224 */ /* 0x000fe200078e0061 */
[----:B------:R-:W-:-:S02]  /*2fc70*/  LEA.HI.X.SX32 R107, R227, R0, 0x2, P6 ;  /* 0x00000000e36b7211 */ /* 0x000fc400030f16ff */
[----:B------:R-:W-:Y:S01]  /*2fc80*/  MOV R97, R198 ;  /* 0x000000c600617202 */ /* 0x000fe20000000f00 */
[----:B------:R-:W-:Y:S01]  /*2fc90*/  IMAD.MOV.U32 R100, RZ, RZ, R99 ;  /* 0x000000ffff647224 */ /* 0x000fe200078e0063 */
[----:B------:R1:W-:Y:S01]  /*2fca0*/  STL.64 [R1+0x9d8], R108 ;  /* 0x0009d86c01007387 */ /* 0x0003e20000100a00 */
[----:B------:R-:W-:Y:S01]  /*2fcb0*/  IMAD.MOV.U32 R99, RZ, RZ, R192 ;  /* 0x000000ffff637224 */ /* 0x000fe200078e00c0 */
[----:B------:R-:W-:Y:S02]  /*2fcc0*/  MOV R192, R98 ;  /* 0x0000006200c07202 */ /* 0x000fe40000000f00 */
[----:B------:R2:W-:Y:S01]  /*2fcd0*/  STL.64 [R1+0x9d0], R106 ;  /* 0x0009d06a01007387 */ /* 0x0005e20000100a00 */
[----:B------:R-:W-:Y:S01]  /*2fce0*/  IMAD.MOV.U32 R98, RZ, RZ, R97 ;  /* 0x000000ffff627224 */ /* 0x000fe200078e0061 */
[----:B------:R-:W-:Y:S01]  /*2fcf0*/  MOV R191, R100 ;  /* 0x0000006400bf7202 */ /* 0x000fe20000000f00 */
[----:B------:R-:W-:Y:S01]  /*2fd00*/  IMAD.MOV.U32 R100, RZ, RZ, R99 ;  /* 0x000000ffff647224 */ /* 0x000fe200078e0063 */
[----:B-1----:R-:W-:-:S02]  /*2fd10*/  LEA R108, P2, R228, R242, 0x2 ;  /* 0x000000f2e46c7211 */ /* 0x002fc400078410ff */
[C---:B--2---:R-:W-:Y:S02]  /*2fd20*/  LEA R106, P6, R229.reuse, R242, 0x2 ;  /* 0x000000f2e56a7211 */ /* 0x044fe400078c10ff */
[-C--:B------:R-:W-:Y:S01]  /*2fd30*/  LEA.HI.X.SX32 R109, R228, R0.reuse, 0x2, P2 ;  /* 0x00000000e46d7211 */ /* 0x080fe200010f16ff */
[----:B------:R-:W-:Y:S01]  /*2fd40*/  IMAD.MOV.U32 R99, RZ, RZ, R192 ;  /* 0x000000ffff637224 */ /* 0x000fe200078e00c0 */
[----:B------:R-:W-:Y:S01]  /*2fd50*/  LEA.HI.X.SX32 R107, R229, R0, 0x2, P6 ;  /* 0x00000000e56b7211 */ /* 0x000fe200030f16ff */
[----:B------:R-:W-:Y:S01]  /*2fd60*/  IMAD.MOV.U32 R97, RZ, RZ, R197 ;  /* 0x000000ffff617224 */ /* 0x000fe200078e00c5 */
[----:B------:R-:W-:Y:S01]  /*2fd70*/  MOV R192, R98 ;  /* 0x0000006200c07202 */ /* 0x000fe20000000f00 */
[----:B------:R1:W-:Y:S01]  /*2fd80*/  STL.64 [R1+0x9c8], R108 ;  /* 0x0009c86c01007387 */ /* 0x0003e20000100a00 */
[----:B------:R-:W-:Y:S01]  /*2fd90*/  MOV R101, R191 ;  /* 0x000000bf00657202 */ /* 0x000fe20000000f00 */
[----:B------:R-:W-:Y:S02]  /*2fda0*/  IMAD.MOV.U32 R191, RZ, RZ, R100 ;  /* 0x000000ffffbf7224 */ /* 0x000fe400078e0064 */
[----:B------:R-:W-:Y:S01]  /*2fdb0*/  IMAD.MOV.U32 R100, RZ, RZ, R99 ;  /* 0x000000ffff647224 */ /* 0x000fe200078e0063 */
[----:B------:R2:W-:Y:S01]  /*2fdc0*/  STL.64 [R1+0x9c0], R106 ;  /* 0x0009c06a01007387 */ /* 0x0005e20000100a00 */
[----:B------:R-:W-:Y:S01]  /*2fdd0*/  IMAD.MOV.U32 R98, RZ, RZ, R97 ;  /* 0x000000ffff627224 */ /* 0x000fe200078e0061 */
[----:B------:R-:W-:Y:S01]  /*2fde0*/  MOV R99, R192 ;  /* 0x000000c000637202 */ /* 0x000fe20000000f00 */
[----:B------:R-:W-:Y:S01]  /*2fdf0*/  IMAD.MOV.U32 R97, RZ, RZ, R196 ;  /* 0x000000ffff617224 */ /* 0x000fe200078e00c4 */
[CC--:B-1----:R-:W-:Y:S01]  /*2fe00*/  LEA R108, P2, R230.reuse, R242.reuse, 0x2 ;  /* 0x000000f2e66c7211 */ /* 0x0c2fe200078410ff */
[----:B------:R-:W-:Y:S01]  /*2fe10*/  IMAD.MOV.U32 R102, RZ, RZ, R101 ;  /* 0x000000ffff667224 */ /* 0x000fe200078e0065 */
[C---:B--2---:R-:W-:Y:S01]  /*2fe20*/  LEA R106, P6, R231.reuse, R242, 0x2 ;  /* 0x000000f2e76a7211 */ /* 0x044fe200078c10ff */
[----:B------:R-:W-:Y:S01]  /*2fe30*/  IMAD.MOV.U32 R101, RZ, RZ, R191 ;  /* 0x000000ffff657224 */ /* 0x000fe200078e00bf */
[----:B------:R-:W-:Y:S01]  /*2fe40*/  LEA.HI.X.SX32 R109, R230, R0, 0x2, P2 ;  /* 0x00000000e66d7211 */ /* 0x000fe200010f16ff */
[----:B------:R-:W-:Y:S01]  /*2fe50*/  IMAD.MOV.U32 R192, RZ, RZ, R98 ;  /* 0x000000ffffc07224 */ /* 0x000fe200078e0062 */
[----:B------:R-:W-:Y:S01]  /*2fe60*/  MOV R191, R100 ;  /* 0x0000006400bf7202 */ /* 0x000fe20000000f00 */
[----:B------:R-:W-:Y:S01]  /*2fe70*/  IMAD.MOV.U32 R100, RZ, RZ, R99 ;  /* 0x000000ffff647224 */ /* 0x000fe200078e0063 */
[----:B------:R-:W-:Y:S01]  /*2fe80*/  LEA.HI.X.SX32 R107, R231, R0, 0x2, P6 ;  /* 0x00000000e76b7211 */ /* 0x000fe200030f16ff */
[----:B------:R-:W-:Y:S01]  /*2fe90*/  IMAD.MOV.U32 R98, RZ, RZ, R97 ;  /* 0x000000ffff627224 */ /* 0x000fe200078e0061 */
[----:B------:R-:W-:Y:S01]  /*2fea0*/  MOV R97, R195 ;  /* 0x000000c300617202 */ /* 0x000fe20000000f00 */
[----:B------:R-:W-:Y:S01]  /*2feb0*/  IMAD.MOV.U32 R190, RZ, RZ, R102 ;  /* 0x000000ffffbe7224 */ /* 0x000fe200078e0066 */
[----:B------:R1:W-:Y:S01]  /*2fec0*/  STL.64 [R1+0x9b8], R108 ;  /* 0x0009b86c01007387 */ /* 0x0003e20000100a00 */
[----:B------:R-:W-:Y:S01]  /*2fed0*/  IMAD.MOV.U32 R102, RZ, RZ, R101 ;  /* 0x000000ffff667224 */ /* 0x000fe200078e0065 */
[----:B------:R-:W-:Y:S01]  /*2fee0*/  MOV R101, R191 ;  /* 0x000000bf00657202 */ /* 0x000fe20000000f00 */
[----:B------:R-:W-:Y:S01]  /*2fef0*/  IMAD.MOV.U32 R99, RZ, RZ, R192 ;  /* 0x000000ffff637224 */ /* 0x000fe200078e00c0 */
[----:B------:R2:W-:Y:S01]  /*2ff00*/  STL.64 [R1+0x9b0], R106 ;  /* 0x0009b06a01007387 */ /* 0x0005e20000100a00 */
[----:B---3--:R-:W-:-:S02]  /*2ff10*/  IMAD R198, R189, c[0x0][0x190], RZ ;  /* 0x00006400bdc67a24 */ /* 0x008fc400078e02ff */
[----:B------:R-:W-:Y:S01]  /*2ff20*/  IMAD.MOV.U32 R191, RZ, RZ, R100 ;  /* 0x000000ffffbf7224 */ /* 0x000fe200078e0064 */
[----:B------:R-:W-:Y:S01]  /*2ff30*/  MOV R192, R98 ;  /* 0x0000006200c07202 */ /* 0x000fe20000000f00 */
[----:B------:R-:W-:Y:S01]  /*2ff40*/  IMAD.MOV.U32 R189, RZ, RZ, R190 ;  /* 0x000000ffffbd7224 */ /* 0x000fe200078e00be */
[CC--:B-1----:R-:W-:Y:S01]  /*2ff50*/  LEA R108, P2, R232.reuse, R242.reuse, 0x2 ;  /* 0x000000f2e86c7211 */ /* 0x0c2fe200078410ff */
[----:B------:R-:W-:Y:S01]  /*2ff60*/  IMAD.MOV.U32 R98, RZ, RZ, R97 ;  /* 0x000000ffff627224 */ /* 0x000fe200078e0061 */
[C---:B--2---:R-:W-:Y:S01]  /*2ff70*/  LEA R106, P6, R233.reuse, R242, 0x2 ;  /* 0x000000f2e96a7211 */ /* 0x044fe200078c10ff */
[----:B------:R-:W-:Y:S01]  /*2ff80*/  IMAD.MOV.U32 R100, RZ, RZ, R99 ;  /* 0x000000ffff647224 */ /* 0x000fe200078e0063 */
[-C--:B------:R-:W-:Y:S01]  /*2ff90*/  LEA.HI.X.SX32 R109, R232, R0.reuse, 0x2, P2 ;  /* 0x00000000e86d7211 */ /* 0x080fe200010f16ff */
[----:B------:R-:W-:Y:S01]  /*2ffa0*/  IMAD.MOV.U32 R103, RZ, RZ, R102 ;  /* 0x000000ffff677224 */ /* 0x000fe200078e0066 */
[----:B------:R-:W-:Y:S01]  /*2ffb0*/  LEA.HI.X.SX32 R107, R233, R0, 0x2, P6 ;  /* 0x00000000e96b7211 */ /* 0x000fe200030f16ff */
[----:B------:R-:W-:Y:S01]  /*2ffc0*/  IMAD.MOV.U32 R102, RZ, RZ, R101 ;  /* 0x000000ffff667224 */ /* 0x000fe200078e0065 */
[----:B------:R-:W-:Y:S01]  /*2ffd0*/  MOV R101, R191 ;  /* 0x000000bf00657202 */ /* 0x000fe20000000f00 */
[----:B------:R-:W-:Y:S01]  /*2ffe0*/  IMAD.MOV.U32 R191, RZ, RZ, R100 ;  /* 0x000000ffffbf7224 */ /* 0x000fe200078e0064 */
[----:B------:R-:W-:Y:S01]  /*2fff0*/  MOV R99, R192 ;  /* 0x000000c000637202 */ /* 0x000fe20000000f00 */
[----:B------:R-:W-:Y:S01]  /*30000*/  IMAD.MOV.U32 R192, RZ, RZ, R98 ;  /* 0x000000ffffc07224 */ /* 0x000fe200078e0062 */
[----:B------:R-:W-:Y:S01]  /*30010*/  MOV R105, R189 ;  /* 0x000000bd00697202 */ /* 0x000fe20000000f00 */
[----:B------:R-:W-:Y:S01]  /*30020*/  IMAD.MOV.U32 R104, RZ, RZ, R103 ;  /* 0x000000ffff687224 */ /* 0x000fe200078e0067 */
[----:B------:R-:W-:Y:S01]  /*30030*/  STL.64 [R1+0x9a8], R108 ;  /* 0x0009a86c01007387 */ /* 0x000fe20000100a00 */
[----:B------:R-:W-:Y:S01]  /*30040*/  IMAD.MOV.U32 R103, RZ, RZ, R102 ;  /* 0x000000ffff677224 */ /* 0x000fe200078e0066 */
[----:B------:R-:W-:Y:S01]  /*30050*/  MOV R102, R101 ;  /* 0x0000006500667202 */ /* 0x000fe20000000f00 */
[----:B------:R-:W-:Y:S01]  /*30060*/  IMAD.MOV.U32 R97, RZ, RZ, R193 ;  /* 0x000000ffff617224 */ /* 0x000fe200078e00c1 */
[----:B------:R1:W-:Y:S01]  /*30070*/  STL.64 [R1+0x9a0], R106 ;  /* 0x0009a06a01007387 */ /* 0x0003e20000100a00 */
[----:B------:R-:W-:Y:S01]  /*30080*/  MOV R193, R194 ;  /* 0x000000c200c17202 */ /* 0x000fe20000000f00 */
[----:B------:R-:W-:Y:S01]  /*30090*/  IMAD.MOV.U32 R100, RZ, RZ, R99 ;  /* 0x000000ffff647224 */ /* 0x000fe200078e0063 */
[----:B------:R-:W-:Y:S01]  /*300a0*/  MOV R99, R192 ;  /* 0x000000c000637202 */ /* 0x000fe20000000f00 */
[----:B------:R-:W-:-:S02]  /*300b0*/  IMAD.MOV.U32 R101, RZ, RZ, R191 ;  /* 0x000000ffff657224 */ /* 0x000fc400078e00bf */
[----:B------:R-:W-:Y:S01]  /*300c0*/  IMAD.MOV.U32 R98, RZ, RZ, R97 ;  /* 0x000000ffff627224 */ /* 0x000fe200078e0061 */
[----:B------:R-:W-:Y:S01]  /*300d0*/  MOV R97, R193 ;  /* 0x000000c100617202 */ /* 0x000fe20000000f00 */
[----:B-1----:R-:W-:Y:S02]  /*300e0*/  IMAD.MOV.U32 R107, RZ, RZ, R105 ;  /* 0x000000ffff6b7224 */ /* 0x002fe400078e0069 */
[----:B------:R-:W-:Y:S01]  /*300f0*/  IMAD.MOV.U32 R105, RZ, RZ, R104 ;  /* 0x000000ffff697224 */ /* 0x000fe200078e0068 */
[----:B------:R-:W-:Y:S01]  /*30100*/  MOV R104, R103 ;  /* 0x0000006700687202 */ /* 0x000fe20000000f00 */
[----:B------:R-:W-:Y:S02]  /*30110*/  IMAD.MOV.U32 R103, RZ, RZ, R102 ;  /* 0x000000ffff677224 */ /* 0x000fe400078e0066 */
[----:B------:R-:W-:Y:S01]  /*30120*/  IMAD.MOV.U32 R102, RZ, RZ, R101 ;  /* 0x000000ffff667224 */ /* 0x000fe200078e0065 */
[----:B------:R-:W-:Y:S01]  /*30130*/  MOV R101, R100 ;  /* 0x0000006400657202 */ /* 0x000fe20000000f00 */
[----:B------:R-:W-:-:S02]  /*30140*/  IMAD.MOV.U32 R100, RZ, RZ, R99 ;  /* 0x000000ffff647224 */ /* 0x000fc400078e0063 */
[----:B------:R-:W-:Y:S01]  /*30150*/  IMAD.MOV.U32 R99, RZ, RZ, R98 ;  /* 0x000000ffff637224 */ /* 0x000fe200078e0062 */
[----:B------:R-:W-:Y:S01]  /*30160*/  MOV R98, R97 ;  /* 0x0000006100627202 */ /* 0x000fe20000000f00 */
[----:B------:R-:W-:Y:S02]  /*30170*/  IMAD.MOV.U32 R97, RZ, RZ, R96 ;  /* 0x000000ffff617224 */ /* 0x000fe400078e0060 */
[----:B------:R-:W-:Y:S01]  /*30180*/  IMAD.MOV.U32 R96, RZ, RZ, R95 ;  /* 0x000000ffff607224 */ /* 0x000fe200078e005f */
[----:B------:R-:W-:Y:S01]  /*30190*/  MOV R95, R94 ;  /* 0x0000005e005f7202 */ /* 0x000fe20000000f00 */
[----:B------:R-:W-:Y:S02]  /*301a0*/  IMAD.MOV.U32 R94, RZ, RZ, R236 ;  /* 0x000000ffff5e7224 */ /* 0x000fe400078e00ec */
[----:B------:R-:W2:Y:S01]  /*301b0*/  LDL.LU R236, [R1+0x623c] ;  /* 0x00623c0001ec7983 */ /* 0x000ea20000300800 */
[----:B------:R-:W-:Y:S01]  /*301c0*/  IMAD.MOV.U32 R112, RZ, RZ, R105 ;  /* 0x000000ffff707224 */ /* 0x000fe200078e0069 */
[----:B------:R-:W-:Y:S01]  /*301d0*/  MOV R105, R104 ;  /* 0x0000006800697202 */ /* 0x000fe20000000f00 */
[----:B------:R-:W-:-:S02]  /*301e0*/  IMAD.MOV.U32 R104, RZ, RZ, R103 ;  /* 0x000000ffff687224 */ /* 0x000fc400078e0067 */
[----:B------:R-:W-:Y:S01]  /*301f0*/  IMAD.MOV.U32 R103, RZ, RZ, R102 ;  /* 0x000000ffff677224 */ /* 0x000fe200078e0066 */
[----:B------:R-:W-:Y:S01]  /*30200*/  MOV R102, R101 ;  /* 0x0000006500667202 */ /* 0x000fe20000000f00 */
[----:B------:R-:W-:Y:S01]  /*30210*/  IMAD.MOV.U32 R101, RZ, RZ, R100 ;  /* 0x000000ffff657224 */ /* 0x000fe200078e0064 */
[----:B------:R-:W-:Y:S01]  /*30220*/  MOV R106, R105 ;  /* 0x00000069006a7202 */ /* 0x000fe20000000f00 */
[----:B------:R-:W-:Y:S01]  /*30230*/  IMAD.MOV.U32 R100, RZ, RZ, R99 ;  /* 0x000000ffff647224 */ /* 0x000fe200078e0063 */
[C---:B------:R-:W-:Y:S01]  /*30240*/  LEA R110, P2, R234.reuse, R242, 0x2 ;  /* 0x000000f2ea6e7211 */ /* 0x040fe200078410ff */
[----:B------:R-:W-:Y:S01]  /*30250*/  IMAD.MOV.U32 R105, RZ, RZ, R104 ;  /* 0x000000ffff697224 */ /* 0x000fe200078e0068 */
[----:B------:R-:W-:Y:S01]  /*30260*/  MOV R99, R98 ;  /* 0x0000006200637202 */ /* 0x000fe20000000f00 */
[----:B------:R-:W-:Y:S01]  /*30270*/  IMAD.MOV.U32 R104, RZ, RZ, R103 ;  /* 0x000000ffff687224 */ /* 0x000fe200078e0067 */
[C---:B------:R-:W-:Y:S01]  /*30280*/  LEA R108, P6, R235.reuse, R242, 0x2 ;  /* 0x000000f2eb6c7211 */ /* 0x040fe200078c10ff */
[----:B------:R-:W-:Y:S01]  /*30290*/  IMAD.MOV.U32 R98, RZ, RZ, R97 ;  /* 0x000000ffff627224 */ /* 0x000fe200078e0061 */
[----:B------:R-:W-:Y:S01]  /*302a0*/  MOV R103, R102 ;  /* 0x0000006600677202 */ /* 0x000fe20000000f00 */
[----:B------:R-:W-:Y:S01]  /*302b0*/  IMAD.MOV.U32 R97, RZ, RZ, R96 ;  /* 0x000000ffff617224 */ /* 0x000fe200078e0060 */
[-C--:B------:R-:W-:Y:S01]  /*302c0*/  LEA.HI.X.SX32 R111, R234, R0.reuse, 0x2, P2 ;  /* 0x00000000ea6f7211 */ /* 0x080fe200010f16ff */
[----:B------:R-:W-:Y:S01]  /*302d0*/  IMAD.MOV.U32 R102, RZ, RZ, R101 ;  /* 0x000000ffff667224 */ /* 0x000fe200078e0065 */
[----:B------:R-:W-:Y:S01]  /*302e0*/  MOV R96, R95 ;  /* 0x0000005f00607202 */ /* 0x000fe20000000f00 */
[----:B------:R-:W-:Y:S01]  /*302f0*/  IMAD.MOV.U32 R101, RZ, RZ, R100 ;  /* 0x000000ffff657224 */ /* 0x000fe200078e0064 */
[----:B------:R-:W-:Y:S01]  /*30300*/  MOV R100, R99 ;  /* 0x0000006300647202 */ /* 0x000fe20000000f00 */
[----:B------:R-:W-:Y:S01]  /*30310*/  IMAD.MOV.U32 R95, RZ, RZ, R94 ;  /* 0x000000ffff5f7224 */ /* 0x000fe200078e005e */
[----:B------:R-:W-:Y:S01]  /*30320*/  LEA.HI.X.SX32 R109, R235, R0, 0x2, P6 ;  /* 0x00000000eb6d7211 */ /* 0x000fe200030f16ff */
[----:B------:R-:W-:-:S02]  /*30330*/  IMAD.MOV.U32 R94, RZ, RZ, R161 ;  /* 0x000000ffff5e7224 */ /* 0x000fc400078e00a1 */
[----:B------:R-:W-:Y:S02]  /*30340*/  IMAD.MOV.U32 R99, RZ, RZ, R98 ;  /* 0x000000ffff637224 */ /* 0x000fe400078e0062 */
[----:B------:R-:W-:Y:S01]  /*30350*/  IMAD.MOV.U32 R98, RZ, RZ, R97 ;  /* 0x000000ffff627224 */ /* 0x000fe200078e0061 */
[----:B------:R-:W-:Y:S01]  /*30360*/  MOV R97, R96 ;  /* 0x0000006000617202 */ /* 0x000fe20000000f00 */
[----:B------:R-:W-:Y:S01]  /*30370*/  IMAD.MOV.U32 R120, RZ, RZ, R105 ;  /* 0x000000ffff787224 */ /* 0x000fe200078e0069 */
[----:B------:R-:W-:Y:S01]  /*30380*/  STL.64 [R1+0x998], R110 ;  /* 0x0009986e01007387 */ /* 0x000fe20000100a00 */
[----:B------:R-:W-:Y:S01]  /*30390*/  IMAD.MOV.U32 R105, RZ, RZ, R104 ;  /* 0x000000ffff697224 */ /* 0x000fe200078e0068 */
[----:B------:R-:W-:Y:S01]  /*303a0*/  MOV R104, R103 ;  /* 0x0000006700687202 */ /* 0x000fe20000000f00 */
[----:B------:R-:W-:Y:S01]  /*303b0*/  IMAD.MOV.U32 R96, RZ, RZ, R95 ;  /* 0x000000ffff607224 */ /* 0x000fe200078e005f */
[----:B------:R-:W3:Y:S01]  /*303c0*/  LDL.LU R161, [R1+0x6238] ;  /* 0x0062380001a17983 */ /* 0x000ee20000300800 */
[----:B------:R-:W-:Y:S01]  /*303d0*/  IMAD.MOV.U32 R95, RZ, RZ, R94 ;  /* 0x000000ffff5f7224 */ /* 0x000fe200078e005e */
[----:B------:R-:W-:Y:S01]  /*303e0*/  MOV R94, R238 ;  /* 0x000000ee005e7202 */ /* 0x000fe20000000f00 */
[----:B------:R-:W-:Y:S01]  /*303f0*/  IMAD.MOV.U32 R103, RZ, RZ, R102 ;  /* 0x000000ffff677224 */ /* 0x000fe200078e0066 */
[----:B------:R1:W-:Y:S01]  /*30400*/  STL.64 [R1+0x990], R108 ;  /* 0x0009906c01007387 */ /* 0x0003e20000100a00 */
[----:B------:R-:W-:Y:S01]  /*30410*/  IMAD.MOV.U32 R102, RZ, RZ, R101 ;  /* 0x000000ffff667224 */ /* 0x000fe200078e0065 */
[----:B------:R-:W-:Y:S01]  /*30420*/  MOV R101, R100 ;  /* 0x0000006400657202 */ /* 0x000fe20000000f00 */
[----:B------:R-:W-:Y:S01]  /*30430*/  IMAD.MOV.U32 R100, RZ, RZ, R99 ;  /* 0x000000ffff647224 */ /* 0x000fe200078e0063 */
[----:B------:R-:W3:Y:S01]  /*30440*/  LDL.LU R238, [R1+0x6234] ;  /* 0x0062340001ee7983 */ /* 0x000ee20000300800 */
[----:B------:R-:W-:Y:S01]  /*30450*/  IMAD.MOV.U32 R99, RZ, RZ, R98 ;  /* 0x000000ffff637224 */ /* 0x000fe200078e0062 */
[----:B------:R-:W-:Y:S01]  /*30460*/  MOV R98, R97 ;  /* 0x0000006100627202 */ /* 0x000fe20000000f00 */
[----:B------:R-:W-:Y:S01]  /*30470*/  IMAD.MOV.U32 R97, RZ, RZ, R96 ;  /* 0x000000ffff617224 */ /* 0x000fe200078e0060 */
[----:B-1----:R-:W-:Y:S01]  /*30480*/  LEA R108, P6, R237, R242, 0x2 ;  /* 0x000000f2ed6c7211 */ /* 0x002fe200078c10ff */
[----:B------:R-:W-:Y:S01]  /*30490*/  IMAD.MOV.U32 R96, RZ, RZ, R95 ;  /* 0x000000ffff607224 */ /* 0x000fe200078e005f */
[----:B------:R-:W-:-:S02]  /*304a0*/  MOV R95, R94 ;  /* 0x0000005e005f7202 */ /* 0x000fc40000000f00 */
[----:B------:R-:W-:Y:S01]  /*304b0*/  LEA.HI.X.SX32 R109, R237, R0, 0x2, P6 ;  /* 0x00000000ed6d7211 */ /* 0x000fe200030f16ff */
[----:B------:R-:W-:Y:S01]  /*304c0*/  IMAD.MOV.U32 R94, RZ, RZ, R160 ;  /* 0x000000ffff5e7224 */ /* 0x000fe200078e00a0 */
[----:B--2---:R-:W-:-:S04]  /*304d0*/  LEA R110, P2, R236, R242, 0x2 ;  /* 0x000000f2ec6e7211 */ /* 0x004fc800078410ff */
[----:B------:R-:W-:-:S05]  /*304e0*/  LEA.HI.X.SX32 R111, R236, R0, 0x2, P2 ;  /* 0x00000000ec6f7211 */ /* 0x000fca00010f16ff */
[----:B------:R-:W-:Y:S04]  /*304f0*/  STL.64 [R1+0x988], R110 ;  /* 0x0009886e01007387 */ /* 0x000fe80000100a00 */
[----:B------:R-:W2:Y:S04]  /*30500*/  LDL.LU R160, [R1+0x6230] ;  /* 0x0062300001a07983 */ /* 0x000ea80000300800 */
[----:B------:R1:W-:Y:S02]  /*30510*/  STL.64 [R1+0x980], R108 ;  /* 0x0009806c01007387 */ /* 0x0003e40000100a00 */
[----:B-1----:R-:W-:Y:S01]  /*30520*/  IMAD.MOV.U32 R108, RZ, RZ, R105 ;  /* 0x000000ffff6c7224 */ /* 0x002fe200078e0069 */
        /* <DEDUP_REMOVED lines=8> */
[----:B------:R-:W-:Y:S01]  /*305b0*/  IMAD.MOV.U32 R97, RZ, RZ, R96 ;  /* 0x000000ffff617224 */ /* 0x000fe200078e0060 */
[----:B------:R-:W-:Y:S01]  /*305c0*/  MOV R96, R95 ;  /* 0x0000005f00607202 */ /* 0x000fe20000000f00 */
[----:B------:R-:W-:-:S02]  /*305d0*/  IMAD.MOV.U32 R95, RZ, RZ, R94 ;  /* 0x000000ffff5f7224 */ /* 0x000fc400078e005e */
[----:B------:R-:W-:Y:S02]  /*305e0*/  IMAD.MOV.U32 R94, RZ, RZ, R240 ;  /* 0x000000ffff5e7224 */ /* 0x000fe400078e00f0 */
[----:B------:R-:W2:Y:S01]  /*305f0*/  LDL.LU R240, [R1+0x622c] ;  /* 0x00622c0001f07983 */ /* 0x000ea20000300800 */
[----:B---3--:R-:W-:-:S04]  /*30600*/  LEA R114, P2, R238, R242, 0x2 ;  /* 0x000000f2ee727211 */ /* 0x008fc800078410ff */
[----:B------:R-:W-:-:S05]  /*30610*/  LEA.HI.X.SX32 R115, R238, R0, 0x2, P2 ;  /* 0x00000000ee737211 */ /* 0x000fca00010f16ff */
[----:B------:R1:W-:Y:S01]  /*30620*/  STL.64 [R1+0x978], R114 ;  /* 0x0009787201007387 */ /* 0x0003e20000100a00 */
[----:B------:R-:W-:Y:S01]  /*30630*/  LEA R110, P6, R239, R242, 0x2 ;  /* 0x000000f2ef6e7211 */ /* 0x000fe200078c10ff */
[----:B------:R-:W-:Y:S01]  /*30640*/  IMAD R159, R159, c[0x0][0x190], RZ ;  /* 0x000064009f9f7a24 */ /* 0x000fe200078e02ff */
[----:B-1----:R-:W-:Y:S01]  /*30650*/  MOV R114, R105 ;  /* 0x0000006900727202 */ /* 0x002fe20000000f00 */
[----:B------:R-:W-:Y:S02]  /*30660*/  IMAD.MOV.U32 R105, RZ, RZ, R104 ;  /* 0x000000ffff697224 */ /* 0x000fe400078e0068 */
        /* <DEDUP_REMOVED lines=8> */
[----:B------:R-:W-:Y:S01]  /*306f0*/  IMAD.MOV.U32 R99, RZ, RZ, R98 ;  /* 0x000000ffff637224 */ /* 0x000fe200078e0062 */
[----:B------:R-:W-:Y:S01]  /*30700*/  LEA.HI.X.SX32 R111, R239, R0, 0x2, P6 ;  /* 0x00000000ef6f7211 */ /* 0x000fe200030f16ff */
        /* <DEDUP_REMOVED lines=18> */
[----:B------:R-:W-:-:S02]  /*30830*/  IMAD.MOV.U32 R97, RZ, RZ, R96 ;  /* 0x000000ffff617224 */ /* 0x000fc400078e0060 */
[----:B------:R-:W-:Y:S01]  /*30840*/  IMAD.MOV.U32 R96, RZ, RZ, R95 ;  /* 0x000000ffff607224 */ /* 0x000fe200078e005f */
[----:B------:R-:W-:Y:S01]  /*30850*/  MOV R95, R94 ;  /* 0x0000005e005f7202 */ /* 0x000fe20000000f00 */
[----:B------:R-:W-:Y:S02]  /*30860*/  IMAD.MOV.U32 R101, RZ, RZ, R100 ;  /* 0x000000ffff657224 */ /* 0x000fe400078e0064 */
[----:B------:R-:W-:Y:S01]  /*30870*/  IMAD.MOV.U32 R100, RZ, RZ, R99 ;  /* 0x000000ffff647224 */ /* 0x000fe200078e0063 */
[----:B------:R-:W-:Y:S02]  /*30880*/  MOV R99, R98 ;  /* 0x0000006200637202 */ /* 0x000fe40000000f00 */
[C---:B-1----:R-:W-:Y:S01]  /*30890*/  LEA R110, P6, R241.reuse, R242, 0x2 ;  /* 0x000000f2f16e7211 */ /* 0x042fe200078c10ff */
[----:B------:R-:W-:Y:S02]  /*308a0*/  IMAD R158, R158, c[0x0][0x190], RZ ;  /* 0x000064009e9e7a24 */ /* 0x000fe400078e02ff */
[----:B------:R-:W-:Y:S01]  /*308b0*/  IMAD.MOV.U32 R94, RZ, RZ, R243 ;  /* 0x000000ffff5e7224 */ /* 0x000fe200078e00f3 */
[----:B------:R-:W-:Y:S01]  /*308c0*/  LEA.HI.X.SX32 R111, R241, R0, 0x2, P6 ;  /* 0x00000000f16f7211 */ /* 0x000fe200030f16ff */
[----:B------:R-:W-:Y:S01]  /*308d0*/  IMAD.MOV.U32 R98, RZ, RZ, R97 ;  /* 0x000000ffff627224 */ /* 0x000fe200078e0061 */
[----:B------:R-:W3:Y:S01]  /*308e0*/  LDL.LU R243, [R1+0x6224] ;  /* 0x0062240001f37983 */ /* 0x000ee20000300800 */
[----:B------:R-:W-:Y:S01]  /*308f0*/  IMAD.MOV.U32 R97, RZ, RZ, R96 ;  /* 0x000000ffff617224 */ /* 0x000fe200078e0060 */
[----:B------:R-:W-:Y:S01]  /*30900*/  MOV R96, R95 ;  /* 0x0000005f00607202 */ /* 0x000fe20000000f00 */
[----:B------:R-:W-:-:S02]  /*30910*/  IMAD.MOV.U32 R95, RZ, RZ, R94 ;  /* 0x000000ffff5f7224 */ /* 0x000fc400078e005e */
[----:B------:R-:W-:Y:S01]  /*30920*/  IMAD.MOV.U32 R94, RZ, RZ, R158 ;  /* 0x000000ffff5e7224 */ /* 0x000fe200078e009e */
[----:B--2---:R-:W-:-:S04]  /*30930*/  LEA R116, P2, R240, R242, 0x2 ;  /* 0x000000f2f0747211 */ /* 0x004fc800078410ff */
[----:B------:R-:W-:-:S05]  /*30940*/  LEA.HI.X.SX32 R117, R240, R0, 0x2, P2 ;  /* 0x00000000f0757211 */ /* 0x000fca00010f16ff */
[----:B------:R-:W-:Y:S04]  /*30950*/  STL.64 [R1+0x968], R116 ;  /* 0x0009687401007387 */ /* 0x000fe80000100a00 */
[----:B------:R-:W2:Y:S04]  /*30960*/  LDL.LU R158, [R1+0x6220] ;  /* 0x00622000019e7983 */ /* 0x000ea80000300800 */
[----:B------:R1:W-:Y:S02]  /*30970*/  STL.64 [R1+0x960], R110 ;  /* 0x0009606e01007387 */ /* 0x0003e40000100a00 */
[----:B-1----:R-:W-:Y:S01]  /*30980*/  MOV R110, R105 ;  /* 0x00000069006e7202 */ /* 0x002fe20000000f00 */
        /* <DEDUP_REMOVED lines=12> */
[----:B------:R-:W-:Y:S01]  /*30a50*/  MOV R113, R105 ;  /* 0x0000006900717202 */ /* 0x000fe20000000f00 */
[----:B------:R-:W-:Y:S02]  /*30a60*/  IMAD.MOV.U32 R105, RZ, RZ, R104 ;  /* 0x000000ffff697224 */ /* 0x000fe400078e0068 */
[----:B------:R-:W-:Y:S01]  /*30a70*/  IMAD.MOV.U32 R104, RZ, RZ, R103 ;  /* 0x000000ffff687224 */ /* 0x000fe200078e0067 */
[----:B------:R-:W-:Y:S01]  /*30a80*/  MOV R103, R102 ;  /* 0x0000006600677202 */ /* 0x000fe20000000f00 */
[----:B------:R-:W-:Y:S02]  /*30a90*/  IMAD.MOV.U32 R102, RZ, RZ, R101 ;  /* 0x000000ffff667224 */ /* 0x000fe400078e0065 */
[----:B------:R-:W-:Y:S01]  /*30aa0*/  IMAD.MOV.U32 R101, RZ, RZ, R100 ;  /* 0x000000ffff657224 */ /* 0x000fe200078e0064 */
[----:B------:R-:W-:Y:S01]  /*30ab0*/  MOV R100, R99 ;  /* 0x0000006300647202 */ /* 0x000fe20000000f00 */
[----:B------:R-:W-:Y:S01]  /*30ac0*/  IMAD.MOV.U32 R111, RZ, RZ, R105 ;  /* 0x000000ffff6f7224 */ /* 0x000fe200078e0069 */
[----:B------:R-:W-:Y:S01]  /*30ad0*/  LEA R116, P6, R252, R242, 0x2 ;  /* 0x000000f2fc747211 */ /* 0x000fe200078c10ff */
[----:B------:R-:W-:-:S02]  /*30ae0*/  IMAD R157, R157, c[0x0][0x190], RZ ;  /* 0x000064009d9d7a24 */ /* 0x000fc400078e02ff */
[----:B------:R-:W-:Y:S02]  /*30af0*/  IMAD.MOV.U32 R99, RZ, RZ, R98 ;  /* 0x000000ffff637224 */ /* 0x000fe400078e0062 */
[----:B------:R-:W-:Y:S01]  /*30b00*/  IMAD.MOV.U32 R105, RZ, RZ, R104 ;  /* 0x000000ffff697224 */ /* 0x000fe200078e0068 */
[----:B------:R-:W-:Y:S01]  /*30b10*/  MOV R104, R103 ;  /* 0x0000006700687202 */ /* 0x000fe20000000f00 */
[----:B------:R-:W-:Y:S01]  /*30b20*/  IMAD.MOV.U32 R98, RZ, RZ, R97 ;  /* 0x000000ffff627224 */ /* 0x000fe200078e0061 */
[----:B------:R-:W-:Y:S01]  /*30b30*/  MOV R97, R96 ;  /* 0x0000006000617202 */ /* 0x000fe20000000f00 */
[----:B------:R-:W-:Y:S02]  /*30b40*/  IMAD.MOV.U32 R103, RZ, RZ, R102 ;  /* 0x000000ffff677224 */ /* 0x000fe400078e0066 */
[----:B------:R-:W-:Y:S01]  /*30b50*/  IMAD.MOV.U32 R96, RZ, RZ, R95 ;  /* 0x000000ffff607224 */ /* 0x000fe200078e005f */
[----:B---3--:R-:W-:Y:S01]  /*30b60*/  LEA R118, P2, R243, R242, 0x2 ;  /* 0x000000f2f3767211 */ /* 0x008fe200078410ff */
[----:B------:R-:W-:Y:S01]  /*30b70*/  IMAD.MOV.U32 R102, RZ, RZ, R101 ;  /* 0x000000ffff667224 */ /* 0x000fe200078e0065 */
[----:B------:R-:W-:-:S02]  /*30b80*/  MOV R101, R100 ;  /* 0x0000006400657202 */ /* 0x000fc40000000f00 */
[-C--:B------:R-:W-:Y:S01]  /*30b90*/  LEA.HI.X.SX32 R119, R243, R0.reuse, 0x2, P2 ;  /* 0x00000000f3777211 */ /* 0x080fe200010f16ff */
[----:B------:R-:W-:Y:S01]  /*30ba0*/  IMAD.MOV.U32 R100, RZ, RZ, R99 ;  /* 0x000000ffff647224 */ /* 0x000fe200078e0063 */
[----:B------:R-:W-:Y:S01]  /*30bb0*/  LEA.HI.X.SX32 R117, R252, R0, 0x2, P6 ;  /* 0x00000000fc757211 */ /* 0x000fe200030f16ff */
[----:B------:R-:W-:Y:S01]  /*30bc0*/  IMAD.MOV.U32 R99, RZ, RZ, R98 ;  /* 0x000000ffff637224 */ /* 0x000fe200078e0062 */
[----:B------:R-:W-:Y:S01]  /*30bd0*/  MOV R98, R97 ;  /* 0x0000006100627202 */ /* 0x000fe20000000f00 */
[----:B------:R1:W-:Y:S01]  /*30be0*/  STL.64 [R1+0x958], R118 ;  /* 0x0009587601007387 */ /* 0x0003e20000100a00 */
[----:B------:R-:W-:Y:S02]  /*30bf0*/  IMAD.MOV.U32 R97, RZ, RZ, R96 ;  /* 0x000000ffff617224 */ /* 0x000fe400078e0060 */
[----:B--2---:R-:W-:Y:S01]  /*30c00*/  IMAD.MOV.U32 R95, RZ, RZ, R94 ;  /* 0x000000ffff5f7224 */ /* 0x004fe200078e005e */
[----:B------:R-:W-:Y:S02]  /*30c10*/  MOV R94, R157 ;  /* 0x0000009d005e7202 */ /* 0x000fe40000000f00 */
[----:B------:R-:W2:Y:S01]  /*30c20*/  LDL.LU R157, [R1+0x621c] ;  /* 0x00621c00019d7983 */ /* 0x000ea20000300800 */
[----:B------:R-:W-:Y:S01]  /*30c30*/  IMAD.MOV.U32 R96, RZ, RZ, R95 ;  /* 0x000000ffff607224 */ /* 0x000fe200078e005f */
[----:B------:R-:W-:-:S02]  /*30c40*/  MOV R95, R94 ;  /* 0x0000005e005f7202 */ /* 0x000fc40000000f00 */
[----:B------:R3:W-:Y:S04]  /*30c50*/  STL.64 [R1+0x950], R116 ;  /* 0x0009507401007387 */ /* 0x0007e80000100a00 */
[----:B------:R-:W2:Y:S01]  /*30c60*/  LDL.LU R94, [R1+0x22c] ;  /* 0x00022c00015e7983 */ /* 0x000ea20000300800 */
[----:B-1----:R-:W-:-:S04]  /*30c70*/  LEA R118, P2, R107, R242, 0x2 ;  /* 0x000000f26b767211 */ /* 0x002fc800078410ff */
[----:B------:R-:W-:Y:S01]  /*30c80*/  LEA.HI.X.SX32 R119, R107, R0, 0x2, P2 ;  /* 0x000000006b777211 */ /* 0x000fe200010f16ff */
[----:B------:R-:W-:Y:S01]  /*30c90*/  IMAD.MOV.U32 R107, RZ, RZ, R105 ;  /* 0x000000ffff6b7224 */ /* 0x000fe200078e0069 */
[C---:B---3--:R-:W-:Y:S01]  /*30ca0*/  LEA R116, P6, R112.reuse, R242, 0x2 ;  /* 0x000000f270747211 */ /* 0x048fe200078c10ff */
        /* <DEDUP_REMOVED lines=9> */
[----:B------:R-:W-:Y:S01]  /*30d40*/  IMAD.MOV.U32 R99, RZ, RZ, R98 ;  /* 0x000000ffff637224 */ /* 0x000fe200078e0062 */
[----:B------:R-:W-:Y:S01]  /*30d50*/  MOV R98, R97 ;  /* 0x0000006100627202 */ /* 0x000fe20000000f00 */
[----:B------:R-:W-:-:S02]  /*30d60*/  IMAD.MOV.U32 R104, RZ, RZ, R103 ;  /* 0x000000ffff687224 */ /* 0x000fc400078e0067 */
[----:B------:R-:W-:Y:S02]  /*30d70*/  IMAD.MOV.U32 R97, RZ, RZ, R96 ;  /* 0x000000ffff617224 */ /* 0x000fe400078e0060 */
[----:B------:R-:W-:Y:S01]  /*30d80*/  IMAD.MOV.U32 R103, RZ, RZ, R102 ;  /* 0x000000ffff677224 */ /* 0x000fe200078e0066 */
[----:B------:R-:W-:Y:S01]  /*30d90*/  MOV R102, R101 ;  /* 0x0000006500667202 */ /* 0x000fe20000000f00 */
[----:B------:R-:W-:Y:S02]  /*30da0*/  IMAD.MOV.U32 R96, RZ, RZ, R95 ;  /* 0x000000ffff607224 */ /* 0x000fe400078e005f */
[----:B------:R-:W-:Y:S02]  /*30db0*/  IMAD.MOV.U32 R101, RZ, RZ, R100 ;  /* 0x000000ffff657224 */ /* 0x000fe400078e0064 */
[----:B------:R-:W-:Y:S01]  /*30dc0*/  IMAD.MOV.U32 R100, RZ, RZ, R99 ;  /* 0x000000ffff647224 */ /* 0x000fe200078e0063 */
[----:B------:R-:W-:Y:S01]  /*30dd0*/  MOV R99, R98 ;  /* 0x0000006200637202 */ /* 0x000fe20000000f00 */
[----:B------:R-:W-:Y:S01]  /*30de0*/  IMAD.MOV.U32 R98, RZ, RZ, R97 ;  /* 0x000000ffff627224 */ /* 0x000fe200078e0061 */
[----:B------:R1:W-:Y:S01]  /*30df0*/  STL.64 [R1+0x948], R118 ;  /* 0x0009487601007387 */ /* 0x0003e20000100a00 */
[----:B------:R-:W-:Y:S01]  /*30e00*/  IMAD.MOV.U32 R97, RZ, RZ, R96 ;  /* 0x000000ffff617224 */ /* 0x000fe200078e0060 */
[----:B--2---:R-:W-:Y:S01]  /*30e10*/  MOV R95, R94 ;  /* 0x0000005e005f7202 */ /* 0x004fe20000000f00 */
[----:B------:R-:W-:-:S02]  /*30e20*/  IMAD.MOV.U32 R94, RZ, RZ, R156 ;  /* 0x000000ffff5e7224 */ /* 0x000fc400078e009c */
[----:B------:R-:W2:Y:S01]  /*30e30*/  LDL.LU R156, [R1+0x6218] ;  /* 0x00621800019c7983 */ /* 0x000ea20000300800 */
[----:B------:R-:W-:Y:S01]  /*30e40*/  MOV R96, R95 ;  /* 0x0000005f00607202 */ /* 0x000fe20000000f00 */
[----:B------:R-:W-:Y:S02]  /*30e50*/  IMAD.MOV.U32 R95, RZ, RZ, R94 ;  /* 0x000000ffff5f7224 */ /* 0x000fe400078e005e */
[----:B------:R3:W-:Y:S04]  /*30e60*/  STL.64 [R1+0x940], R116 ;  /* 0x0009407401007387 */ /* 0x0007e80000100a00 */
[----:B------:R-:W2:Y:S01]  /*30e70*/  LDL.LU R94, [R1+0x224] ;  /* 0x00022400015e7983 */ /* 0x000ea20000300800 */
[----:B-1----:R-:W-:-:S04]  /*30e80*/  LEA R118, P2, R106, R242, 0x2 ;  /* 0x000000f26a767211 */ /* 0x002fc800078410ff */
[----:B------:R-:W-:Y:S01]  /*30e90*/  LEA.HI.X.SX32 R119, R106, R0, 0x2, P2 ;  /* 0x000000006a777211 */ /* 0x000fe200010f16ff */
[----:B------:R-:W-:Y:S01]  /*30ea0*/  IMAD.MOV.U32 R106, RZ, RZ, R105 ;  /* 0x000000ffff6a7224 */ /* 0x000fe200078e0069 */
[----:B------:R-:W-:Y:S01]  /*30eb0*/  MOV R105, R104 ;  /* 0x0000006800697202 */ /* 0x000fe20000000f00 */
        /* <DEDUP_REMOVED lines=8> */
[----:B------:R-:W-:Y:S01]  /*30f40*/  IMAD.MOV.U32 R105, RZ, RZ, R104 ;  /* 0x000000ffff697224 */ /* 0x000fe200078e0068 */
[----:B------:R-:W-:Y:S01]  /*30f50*/  MOV R99, R98 ;  /* 0x0000006200637202 */ /* 0x000fe20000000f00 */
[----:B------:R-:W-:-:S02]  /*30f60*/  IMAD.MOV.U32 R98, RZ, RZ, R97 ;  /* 0x000000ffff627224 */ /* 0x000fc400078e0061 */
[----:B------:R-:W-:Y:S01]  /*30f70*/  IMAD.MOV.U32 R104, RZ, RZ, R103 ;  /* 0x000000ffff687224 */ /* 0x000fe200078e0067 */
[----:B------:R-:W-:Y:S01]  /*30f80*/  MOV R103, R102 ;  /* 0x0000006600677202 */ /* 0x000fe20000000f00 */
[----:B------:R-:W-:Y:S01]  /*30f90*/  IMAD.MOV.U32 R97, RZ, RZ, R96 ;  /* 0x000000ffff617224 */ /* 0x000fe200078e0060 */
[----:B------:R-:W-:Y:S01]  /*30fa0*/  MOV R96, R95 ;  /* 0x0000005f00607202 */ /* 0x000fe20000000f00 */
[----:B------:R-:W-:Y:S02]  /*30fb0*/  IMAD.MOV.U32 R102, RZ, RZ, R101 ;  /* 0x000000ffff667224 */ /* 0x000fe400078e0065 */
[----:B------:R-:W-:Y:S01]  /*30fc0*/  IMAD.MOV.U32 R101, RZ, RZ, R100 ;  /* 0x000000ffff657224 */ /* 0x000fe200078e0064 */
[----:B------:R-:W-:Y:S01]  /*30fd0*/  MOV R100, R99 ;  /* 0x0000006300647202 */ /* 0x000fe20000000f00 */
[----:B------:R-:W-:Y:S01]  /*30fe0*/  IMAD.MOV.U32 R99, RZ, RZ, R98 ;  /* 0x000000ffff637224 */ /* 0x000fe200078e0062 */
[----:B------:R1:W-:Y:S01]  /*30ff0*/  STL.64 [R1+0x938], R118 ;  /* 0x0009387601007387 */ /* 0x0003e20000100a00 */
[----:B------:R-:W-:Y:S01]  /*31000*/  IMAD.MOV.U32 R98, RZ, RZ, R97 ;  /* 0x000000ffff627224 */ /* 0x000fe200078e0061 */
[----:B------:R-:W-:Y:S01]  /*31010*/  MOV R97, R96 ;  /* 0x0000006000617202 */ /* 0x000fe20000000f00 */
[----:B--2---:R-:W-:-:S02]  /*31020*/  IMAD.MOV.U32 R95, RZ, RZ, R94 ;  /* 0x000000ffff5f7224 */ /* 0x004fc400078e005e */
[----:B------:R-:W-:Y:S02]  /*31030*/  IMAD.MOV.U32 R94, RZ, RZ, R155 ;  /* 0x000000ffff5e7224 */ /* 0x000fe400078e009b */
[----:B------:R-:W2:Y:S01]  /*31040*/  LDL.LU R155, [R1+0x6214] ;  /* 0x00621400019b7983 */ /* 0x000ea20000300800 */
[----:B------:R-:W-:Y:S02]  /*31050*/  IMAD.MOV.U32 R96, RZ, RZ, R95 ;  /* 0x000000ffff607224 */ /* 0x000fe400078e005f */
[----:B------:R-:W-:Y:S01]  /*31060*/  IMAD.MOV.U32 R95, RZ, RZ, R94 ;  /* 0x000000ffff5f7224 */ /* 0x000fe200078e005e */
[----:B------:R3:W-:Y:S04]  /*31070*/  STL.64 [R1+0x930], R116 ;  /* 0x0009307401007387 */ /* 0x0007e80000100a00 */
[----:B------:R-:W2:Y:S01]  /*31080*/  LDL.LU R94, [R1+0x21c] ;  /* 0x00021c00015e7983 */ /* 0x000ea20000300800 */
[----:B-1----:R-:W-:-:S04]  /*31090*/  LEA R118, P2, R108, R242, 0x2 ;  /* 0x000000f26c767211 */ /* 0x002fc800078410ff */
[----:B------:R-:W-:Y:S02]  /*310a0*/  LEA.HI.X.SX32 R119, R108, R0, 0x2, P2 ;  /* 0x000000006c777211 */ /* 0x000fe400010f16ff */
        /* <DEDUP_REMOVED lines=9> */
[----:B------:R-:W-:-:S02]  /*31140*/  IMAD.MOV.U32 R114, RZ, RZ, R105 ;  /* 0x000000ffff727224 */ /* 0x000fc400078e0069 */
[----:B------:R-:W-:Y:S02]  /*31150*/  IMAD.MOV.U32 R99, RZ, RZ, R98 ;  /* 0x000000ffff637224 */ /* 0x000fe400078e0062 */
[----:B------:R-:W-:Y:S01]  /*31160*/  IMAD.MOV.U32 R105, RZ, RZ, R104 ;  /* 0x000000ffff697224 */ /* 0x000fe200078e0068 */
[----:B------:R-:W-:Y:S01]  /*31170*/  MOV R104, R103 ;  /* 0x0000006700687202 */ /* 0x000fe20000000f00 */
[----:B------:R-:W-:Y:S01]  /*31180*/  IMAD.MOV.U32 R98, RZ, RZ, R97 ;  /* 0x000000ffff627224 */ /* 0x000fe200078e0061 */
[----:B------:R-:W-:Y:S01]  /*31190*/  MOV R97, R96 ;  /* 0x0000006000617202 */ /* 0x000fe20000000f00 */
[----:B------:R-:W-:Y:S02]  /*311a0*/  IMAD.MOV.U32 R103, RZ, RZ, R102 ;  /* 0x000000ffff677224 */ /* 0x000fe400078e0066 */
[----:B------:R-:W-:Y:S02]  /*311b0*/  IMAD.MOV.U32 R96, RZ, RZ, R95 ;  /* 0x000000ffff607224 */ /* 0x000fe400078e005f */
[----:B------:R-:W-:Y:S01]  /*311c0*/  IMAD.MOV.U32 R102, RZ, RZ, R101 ;  /* 0x000000ffff667224 */ /* 0x000fe200078e0065 */
[----:B------:R-:W-:Y:S01]  /*311d0*/  MOV R101, R100 ;  /* 0x0000006400657202 */ /* 0x000fe20000000f00 */
[----:B------:R-:W-:-:S02]  /*311e0*/  IMAD.MOV.U32 R100, RZ, RZ, R99 ;  /* 0x000000ffff647224 */ /* 0x000fc400078e0063 */
        /* <DEDUP_REMOVED lines=349> */
[----:B------:R-:W-:Y:S02]  /*327c0*/  IMAD.MOV.U32 R101, RZ, RZ, R100 ;  /* 0x000000ffff657224 */ /* 0x000fe400078e0064 */
[----:B------:R-:W-:Y:S01]  /*327d0*/  IMAD.MOV.U32 R100, RZ, RZ, R99 ;  /* 0x000000ffff647224 */ /* 0x000fe200078e0063 */
[----:B------:R-:W-:Y:S01]  /*327e0*/  MOV R99, R98 ;  /* 0x0000006200637202 */ /* 0x000fe20000000f00 */
[----:B------:R-:W-:Y:S01]  /*327f0*/  IMAD R143, R143, c[0x0][0x190], RZ ;  /* 0x000064008f8f7a24 */ /* 0x000fe200078e02ff */
[----:B------:R1:W-:Y:S01]  /*32800*/  STL.64 [R1+0x878], R118 ;  /* 0x0008787601007387 */ /* 0x0003e20000100a00 */
[----:B------:R-:W-:Y:S01]  /*32810*/  IMAD.MOV.U32 R98, RZ, RZ, R97 ;  /* 0x000000ffff627224 */ /* 0x000fe200078e0061 */
[----:B------:R-:W-:Y:S01]  /*32820*/  LEA.HI.X.SX32 R117, R114, R0, 0x2, P6 ;  /* 0x0000000072757211 */ /* 0x000fe200030f16ff */
[----:B------:R-:W-:Y:S01]  /*32830*/  IMAD.MOV.U32 R97, RZ, RZ, R96 ;  /* 0x000000ffff617224 */ /* 0x000fe200078e0060 */
[----:B------:R-:W-:Y:S01]  /*32840*/  MOV R114, R105 ;  /* 0x0000006900727202 */ /* 0x000fe20000000f00 */
[----:B------:R-:W-:Y:S01]  /*32850*/  IMAD.MOV.U32 R105, RZ, RZ, R104 ;  /* 0x000000ffff697224 */ /* 0x000fe200078e0068 */
[----:B------:R-:W-:Y:S01]  /*32860*/  MOV R96, R95 ;  /* 0x0000005f00607202 */ /* 0x000fe20000000f00 */
[----:B------:R-:W-:Y:S01]  /*32870*/  IMAD.MOV.U32 R104, RZ, RZ, R103 ;  /* 0x000000ffff687224 */ /* 0x000fe200078e0067 */
[----:B------:R-:W-:-:S02]  /*32880*/  MOV R103, R102 ;  /* 0x0000006600677202 */ /* 0x000fc40000000f00 */
[C---:B-1----:R-:W-:Y:S01]  /*32890*/  LEA R118, P2, R109.reuse, R242, 0x2 ;  /* 0x000000f26d767211 */ /* 0x042fe200078410ff */
[----:B------:R-:W-:Y:S02]  /*328a0*/  IMAD.MOV.U32 R102, RZ, RZ, R101 ;  /* 0x000000ffff667224 */ /* 0x000fe400078e0065 */
[----:B------:R-:W-:Y:S01]  /*328b0*/  IMAD.MOV.U32 R101, RZ, RZ, R100 ;  /* 0x000000ffff657224 */ /* 0x000fe200078e0064 */
[----:B------:R-:W-:Y:S01]  /*328c0*/  LEA.HI.X.SX32 R119, R109, R0, 0x2, P2 ;  /* 0x000000006d777211 */ /* 0x000fe200010f16ff */
[----:B------:R-:W-:Y:S01]  /*328d0*/  IMAD.MOV.U32 R109, RZ, RZ, R105 ;  /* 0x000000ffff6d7224 */ /* 0x000fe200078e0069 */
[----:B------:R-:W-:Y:S01]  /*328e0*/  MOV R100, R99 ;  /* 0x0000006300647202 */ /* 0x000fe20000000f00 */
        /* <DEDUP_REMOVED lines=9> */
[----:B------:R-:W-:Y:S02]  /*32980*/  IMAD R142, R142, c[0x0][0x190], RZ ;  /* 0x000064008e8e7a24 */ /* 0x000fe400078e02ff */
[----:B------:R-:W-:Y:S01]  /*32990*/  IMAD.MOV.U32 R99, RZ, RZ, R98 ;  /* 0x000000ffff637224 */ /* 0x000fe200078e0062 */
[----:B------:R-:W-:Y:S01]  /*329a0*/  MOV R98, R97 ;  /* 0x0000006100627202 */ /* 0x000fe20000000f00 */
[----:B------:R-:W-:Y:S02]  /*329b0*/  IMAD R138, R138, c[0x0][0x190], RZ ;  /* 0x000064008a8a7a24 */ /* 0x000fe400078e02ff */
[----:B------:R-:W-:-:S02]  /*329c0*/  IMAD R135, R135, c[0x0][0x190], RZ ;  /* 0x0000640087877a24 */ /* 0x000fc400078e02ff */
[----:B--2---:R-:W-:Y:S02]  /*329d0*/  IMAD.MOV.U32 R95, RZ, RZ, R94 ;  /* 0x000000ffff5f7224 */ /* 0x004fe400078e005e */
[----:B------:R-:W-:Y:S02]  /*329e0*/  IMAD.MOV.U32 R94, RZ, RZ, R143 ;  /* 0x000000ffff5e7224 */ /* 0x000fe400078e008f */
[----:B------:R-:W2:Y:S04]  /*329f0*/  LDL.LU R143, [R1+0x61e4] ;  /* 0x0061e400018f7983 */ /* 0x000ea80000300800 */
[----:B------:R1:W-:Y:S01]  /*32a00*/  STL.64 [R1+0x870], R116 ;  /* 0x0008707401007387 */ /* 0x0003e20000100a00 */
[----:B------:R-:W-:Y:S02]  /*32a10*/  IMAD.MOV.U32 R96, RZ, RZ, R95 ;  /* 0x000000ffff607224 */ /* 0x000fe400078e005f */
[----:B------:R-:W-:Y:S01]  /*32a20*/  IMAD.MOV.U32 R95, RZ, RZ, R94 ;  /* 0x000000ffff5f7224 */ /* 0x000fe200078e005e */
[----:B------:R-:W-:-:S02]  /*32a30*/  MOV R94, R74 ;  /* 0x0000004a005e7202 */ /* 0x000fc40000000f00 */
[C---:B-1----:R-:W-:Y:S01]  /*32a40*/  LEA R116, P6, R115.reuse, R242, 0x2 ;  /* 0x000000f273747211 */ /* 0x042fe200078c10ff */
[----:B------:R-:W3:Y:S03]  /*32a50*/  LDL.LU R74, [R1+0x61e0] ;  /* 0x0061e000014a7983 */ /* 0x000ee60000300800 */
[----:B------:R-:W-:Y:S01]  /*32a60*/  LEA.HI.X.SX32 R117, R115, R0, 0x2, P6 ;  /* 0x0000000073757211 */ /* 0x000fe200030f16ff */
[----:B------:R-:W-:Y:S01]  /*32a70*/  IMAD.MOV.U32 R115, RZ, RZ, R105 ;  /* 0x000000ffff737224 */ /* 0x000fe200078e0069 */
[----:B------:R-:W-:Y:S01]  /*32a80*/  MOV R105, R104 ;  /* 0x0000006800697202 */ /* 0x000fe20000000f00 */
[----:B------:R-:W-:Y:S01]  /*32a90*/  IMAD.MOV.U32 R104, RZ, RZ, R103 ;  /* 0x000000ffff687224 */ /* 0x000fe200078e0067 */
[----:B------:R1:W-:Y:S01]  /*32aa0*/  STL.64 [R1+0x868], R118 ;  /* 0x0008687601007387 */ /* 0x0003e20000100a00 */
[----:B------:R-:W-:Y:S02]  /*32ab0*/  IMAD.MOV.U32 R97, RZ, RZ, R96 ;  /* 0x000000ffff617224 */ /* 0x000fe400078e0060 */
[----:B------:R-:W-:Y:S01]  /*32ac0*/  IMAD.MOV.U32 R103, RZ, RZ, R102 ;  /* 0x000000ffff677224 */ /* 0x000fe200078e0066 */
[----:B------:R-:W-:Y:S01]  /*32ad0*/  MOV R102, R101 ;  /* 0x0000006500667202 */ /* 0x000fe20000000f00 */
[----:B------:R-:W-:Y:S01]  /*32ae0*/  IMAD.MOV.U32 R96, RZ, RZ, R95 ;  /* 0x000000ffff607224 */ /* 0x000fe200078e005f */
[----:B------:R-:W-:Y:S01]  /*32af0*/  MOV R95, R94 ;  /* 0x0000005e005f7202 */ /* 0x000fe20000000f00 */
[----:B------:R-:W-:-:S02]  /*32b00*/  IMAD.MOV.U32 R101, RZ, RZ, R100 ;  /* 0x000000ffff657224 */ /* 0x000fc400078e0064 */
[----:B------:R-:W-:Y:S01]  /*32b10*/  IMAD.MOV.U32 R94, RZ, RZ, R142 ;  /* 0x000000ffff5e7224 */ /* 0x000fe200078e008e */
[C---:B-1----:R-:W-:Y:S01]  /*32b20*/  LEA R118, P2, R110.reuse, R242, 0x2 ;  /* 0x000000f26e767211 */ /* 0x042fe200078410ff */
[----:B------:R-:W-:Y:S01]  /*32b30*/  IMAD.MOV.U32 R100, RZ, RZ, R99 ;  /* 0x000000ffff647224 */ /* 0x000fe200078e0063 */
[----:B------:R-:W2:Y:S01]  /*32b40*/  LDL.LU R142, [R1+0x61dc] ;  /* 0x0061dc00018e7983 */ /* 0x000ea20000300800 */
[----:B------:R-:W-:Y:S01]  /*32b50*/  MOV R99, R98 ;  /* 0x0000006200637202 */ /* 0x000fe20000000f00 */
[----:B------:R-:W-:Y:S01]  /*32b60*/  IMAD.MOV.U32 R98, RZ, RZ, R97 ;  /* 0x000000ffff627224 */ /* 0x000fe200078e0061 */
[----:B------:R-:W-:Y:S01]  /*32b70*/  LEA.HI.X.SX32 R119, R110, R0, 0x2, P2 ;  /* 0x000000006e777211 */ /* 0x000fe200010f16ff */
[----:B------:R1:W-:Y:S01]  /*32b80*/  STL.64 [R1+0x860], R116 ;  /* 0x0008607401007387 */ /* 0x0003e20000100a00 */
[----:B------:R-:W-:Y:S01]  /*32b90*/  IMAD.MOV.U32 R97, RZ, RZ, R96 ;  /* 0x000000ffff617224 */ /* 0x000fe200078e0060 */
[----:B------:R-:W-:Y:S01]  /*32ba0*/  MOV R110, R105 ;  /* 0x00000069006e7202 */ /* 0x000fe20000000f00 */
[----:B------:R-:W-:Y:S01]  /*32bb0*/  IMAD.MOV.U32 R105, RZ, RZ, R104 ;  /* 0x000000ffff697224 */ /* 0x000fe200078e0068 */
[----:B------:R-:W-:Y:S01]  /*32bc0*/  MOV R96, R95 ;  /* 0x0000005f00607202 */ /* 0x000fe20000000f00 */
[----:B------:R-:W-:-:S02]  /*32bd0*/  IMAD.MOV.U32 R95, RZ, RZ, R94 ;  /* 0x000000ffff5f7224 */ /* 0x000fc400078e005e */
[----:B------:R-:W-:Y:S01]  /*32be0*/  IMAD.MOV.U32 R104, RZ, RZ, R103 ;  /* 0x000000ffff687224 */ /* 0x000fe200078e0067 */
[----:B------:R-:W-:Y:S01]  /*32bf0*/  MOV R103, R102 ;  /* 0x0000006600677202 */ /* 0x000fe20000000f00 */
[----:B------:R-:W-:Y:S02]  /*32c00*/  IMAD.MOV.U32 R94, RZ, RZ, R75 ;  /* 0x000000ffff5e7224 */ /* 0x000fe400078e004b */
[----:B------:R-:W3:Y:S01]  /*32c10*/  LDL.LU R75, [R1+0x61d8] ;  /* 0x0061d800014b7983 */ /* 0x000ee20000300800 */
[C---:B-1----:R-:W-:Y:S01]  /*32c20*/  LEA R116, P6, R113.reuse, R242, 0x2 ;  /* 0x000000f271747211 */ /* 0x042fe200078c10ff */
[----:B------:R-:W-:Y:S02]  /*32c30*/  IMAD.MOV.U32 R102, RZ, RZ, R101 ;  /* 0x000000ffff667224 */ /* 0x000fe400078e0065 */
[----:B------:R1:W-:Y:S01]  /*32c40*/  STL.64 [R1+0x858], R118 ;  /* 0x0008587601007387 */ /* 0x0003e20000100a00 */
[----:B------:R-:W-:Y:S01]  /*32c50*/  LEA.HI.X.SX32 R117, R113, R0, 0x2, P6 ;  /* 0x0000000071757211 */ /* 0x000fe200030f16ff */
[----:B------:R-:W-:Y:S01]  /*32c60*/  IMAD.MOV.U32 R101, RZ, RZ, R100 ;  /* 0x000000ffff657224 */ /* 0x000fe200078e0064 */
[----:B------:R-:W-:Y:S01]  /*32c70*/  MOV R100, R99 ;  /* 0x0000006300647202 */ /* 0x000fe20000000f00 */
[----:B------:R-:W-:-:S02]  /*32c80*/  IMAD.MOV.U32 R113, RZ, RZ, R105 ;  /* 0x000000ffff717224 */ /* 0x000fc400078e0069 */
[----:B------:R-:W-:Y:S01]  /*32c90*/  IMAD.MOV.U32 R105, RZ, RZ, R104 ;  /* 0x000000ffff697224 */ /* 0x000fe200078e0068 */
[----:B------:R-:W-:Y:S01]  /*32ca0*/  MOV R104, R103 ;  /* 0x0000006700687202 */ /* 0x000fe20000000f00 */
[----:B------:R-:W-:Y:S02]  /*32cb0*/  IMAD.MOV.U32 R99, RZ, RZ, R98 ;  /* 0x000000ffff637224 */ /* 0x000fe400078e0062 */
[----:B------:R-:W-:Y:S01]  /*32cc0*/  IMAD.MOV.U32 R98, RZ, RZ, R97 ;  /* 0x000000ffff627224 */ /* 0x000fe200078e0061 */
[C---:B-1----:R-:W-:Y:S01]  /*32cd0*/  LEA R118, P2, R111.reuse, R242, 0x2 ;  /* 0x000000f26f767211 */ /* 0x042fe200078410ff */
[----:B------:R-:W-:Y:S01]  /*32ce0*/  IMAD.MOV.U32 R103, RZ, RZ, R102 ;  /* 0x000000ffff677224 */ /* 0x000fe200078e0066 */
[----:B------:R-:W-:Y:S01]  /*32cf0*/  MOV R97, R96 ;  /* 0x0000006000617202 */ /* 0x000fe20000000f00 */
[----:B------:R-:W-:Y:S01]  /*32d00*/  IMAD.MOV.U32 R102, RZ, RZ, R101 ;  /* 0x000000ffff667224 */ /* 0x000fe200078e0065 */
[----:B------:R-:W-:Y:S01]  /*32d10*/  MOV R101, R100 ;  /* 0x0000006400657202 */ /* 0x000fe20000000f00 */
[----:B------:R-:W-:Y:S01]  /*32d20*/  IMAD.MOV.U32 R96, RZ, RZ, R95 ;  /* 0x000000ffff607224 */ /* 0x000fe200078e005f */
[----:B------:R-:W-:Y:S01]  /*32d30*/  LEA.HI.X.SX32 R119, R111, R0, 0x2, P2 ;  /* 0x000000006f777211 */ /* 0x000fe200010f16ff */
[----:B------:R-:W-:Y:S01]  /*32d40*/  IMAD.MOV.U32 R95, RZ, RZ, R94 ;  /* 0x000000ffff5f7224 */ /* 0x000fe200078e005e */
[----:B------:R-:W-:Y:S01]  /*32d50*/  MOV R94, R141 ;  /* 0x0000008d005e7202 */ /* 0x000fe20000000f00 */
[----:B------:R-:W-:Y:S01]  /*32d60*/  IMAD.MOV.U32 R100, RZ, RZ, R99 ;  /* 0x000000ffff647224 */ /* 0x000fe200078e0063 */
[----:B------:R-:W2:Y:S01]  /*32d70*/  LDL.LU R141, [R1+0x61d4] ;  /* 0x0061d400018d7983 */ /* 0x000ea20000300800 */
[----:B------:R-:W-:Y:S01]  /*32d80*/  IMAD.MOV.U32 R111, RZ, RZ, R105 ;  /* 0x000000ffff6f7224 */ /* 0x000fe200078e0069 */
[----:B------:R-:W-:Y:S01]  /*32d90*/  MOV R105, R104 ;  /* 0x0000006800697202 */ /* 0x000fe20000000f00 */
[----:B------:R-:W-:Y:S01]  /*32da0*/  IMAD.MOV.U32 R99, RZ, RZ, R98 ;  /* 0x000000ffff637224 */ /* 0x000fe200078e0062 */
[----:B------:R-:W-:Y:S01]  /*32db0*/  MOV R98, R97 ;  /* 0x0000006100627202 */ /* 0x000fe20000000f00 */
[----:B------:R-:W-:Y:S01]  /*32dc0*/  IMAD.MOV.U32 R104, RZ, RZ, R103 ;  /* 0x000000ffff687224 */ /* 0x000fe200078e0067 */
[----:B------:R1:W-:Y:S01]  /*32dd0*/  STL.64 [R1+0x850], R116 ;  /* 0x0008507401007387 */ /* 0x0003e20000100a00 */
[----:B------:R-:W-:-:S02]  /*32de0*/  IMAD.MOV.U32 R97, RZ, RZ, R96 ;  /* 0x000000ffff617224 */ /* 0x000fc400078e0060 */
[----:B------:R-:W-:Y:S01]  /*32df0*/  IMAD.MOV.U32 R103, RZ, RZ, R102 ;  /* 0x000000ffff677224 */ /* 0x000fe200078e0066 */
[----:B------:R-:W-:Y:S01]  /*32e00*/  MOV R102, R101 ;  /* 0x0000006500667202 */ /* 0x000fe20000000f00 */
[----:B------:R-:W-:Y:S01]  /*32e10*/  IMAD.MOV.U32 R96, RZ, RZ, R95 ;  /* 0x000000ffff607224 */ /* 0x000fe200078e005f */
[----:B------:R-:W-:Y:S01]  /*32e20*/  MOV R95, R94 ;  /* 0x0000005e005f7202 */ /* 0x000fe20000000f00 */
[----:B------:R-:W-:Y:S02]  /*32e30*/  IMAD.MOV.U32 R101, RZ, RZ, R100 ;  /* 0x000000ffff657224 */ /* 0x000fe400078e0064 */
        /* <DEDUP_REMOVED lines=16> */
[----:B------:R-:W2:Y:S01]  /*32f40*/  LDL.LU R140, [R1+0x61cc] ;  /* 0x0061cc00018c7983 */ /* 0x000ea20000300800 */
        /* <DEDUP_REMOVED lines=36> */
[----:B------:R-:W-:Y:S02]  /*33190*/  IMAD.MOV.U32 R93, RZ, RZ, R139 ;  /* 0x000000ffff5d7224 */ /* 0x000fe400078e008b */
[----:B------:R-:W-:Y:S01]  /*331a0*/  IMAD.MOV.U32 R99, RZ, RZ, R98 ;  /* 0x000000ffff637224 */ /* 0x000fe200078e0062 */
[C---:B-1----:R-:W-:Y:S01]  /*331b0*/  LEA R118, P2, R120.reuse, R242, 0x2 ;  /* 0x000000f278767211 */ /* 0x042fe200078410ff */
[----:B------:R-:W-:Y:S01]  /*331c0*/  IMAD.MOV.U32 R98, RZ, RZ, R97 ;  /* 0x000000ffff627224 */ /* 0x000fe200078e0061 */
[----:B------:R-:W-:Y:S01]  /*331d0*/  MOV R97, R96 ;  /* 0x0000006000617202 */ /* 0x000fe20000000f00 */
[----:B------:R-:W3:Y:S01]  /*331e0*/  LDL.LU R139, [R1+0x61c4] ;  /* 0x0061c400018b7983 */ /* 0x000ee20000300800 */
[----:B------:R-:W-:Y:S01]  /*331f0*/  IMAD.MOV.U32 R96, RZ, RZ, R95 ;  /* 0x000000ffff607224 */ /* 0x000fe200078e005f */
[----:B------:R-:W-:Y:S01]  /*33200*/  LEA.HI.X.SX32 R119, R120, R0, 0x2, P2 ;  /* 0x0000000078777211 */ /* 0x000fe200010f16ff */
        /* <DEDUP_REMOVED lines=13> */
[----:B------:R-:W-:Y:S01]  /*332e0*/  IMAD.MOV.U32 R101, RZ, RZ, R100 ;  /* 0x000000ffff657224 */ /* 0x000fe200078e0064 */
[----:B------:R-:W-:Y:S01]  /*332f0*/  LEA.HI.X.SX32 R117, R108, R0, 0x2, P6 ;  /* 0x000000006c757211 */ /* 0x000fe200030f16ff */
[----:B------:R-:W-:Y:S01]  /*33300*/  IMAD.MOV.U32 R108, RZ, RZ, R105 ;  /* 0x000000ffff6c7224 */ /* 0x000fe200078e0069 */
[----:B------:R-:W-:Y:S01]  /*33310*/  MOV R100, R99 ;  /* 0x0000006300647202 */ /* 0x000fe20000000f00 */
[----:B------:R-:W-:-:S02]  /*33320*/  IMAD.MOV.U32 R99, RZ, RZ, R98 ;  /* 0x000000ffff637224 */ /* 0x000fc400078e0062 */
[----:B------:R-:W-:Y:S01]  /*33330*/  IMAD.MOV.U32 R105, RZ, RZ, R104 ;  /* 0x000000ffff697224 */ /* 0x000fe200078e0068 */
[----:B------:R-:W-:Y:S01]  /*33340*/  MOV R104, R103 ;  /* 0x0000006700687202 */ /* 0x000fe20000000f00 */
[----:B------:R-:W-:Y:S01]  /*33350*/  IMAD.MOV.U32 R98, RZ, RZ, R97 ;  /* 0x000000ffff627224 */ /* 0x000fe200078e0061 */
[C---:B-1----:R-:W-:Y:S01]  /*33360*/  LEA R118, P2, R114.reuse, R242, 0x2 ;  /* 0x000000f272767211 */ /* 0x042fe200078410ff */
        /* <DEDUP_REMOVED lines=48> */
[----:B------:R-:W3:Y:S01]  /*33670*/  LDL.LU R137, [R1+0x61b4] ;  /* 0x0061b40001897983 */ /* 0x000ee20000300800 */
[C---:B-1----:R-:W-:Y:S01]  /*33680*/  LEA R118, P2, R115.reuse, R242, 0x2 ;  /* 0x000000f273767211 */ /* 0x042fe200078410ff */
[----:B------:R-:W-:Y:S01]  /*33690*/  IMAD.MOV.U32 R102, RZ, RZ, R101 ;  /* 0x000000ffff667224 */ /* 0x000fe200078e0065 */
[----:B------:R-:W-:Y:S01]  /*336a0*/  MOV R101, R100 ;  /* 0x0000006400657202 */ /* 0x000fe20000000f00 */
[----:B------:R1:W-:Y:S01]  /*336b0*/  STL.64 [R1+0x810], R116 ;  /* 0x0008107401007387 */ /* 0x0003e20000100a00 */
        /* <DEDUP_REMOVED lines=29> */
[----:B------:R-:W4:Y:S01]  /*33890*/  LDL.LU R8, [R1+0x61b0] ;  /* 0x0061b00001087983 */ /* 0x000f220000300800 */
[----:B------:R-:W-:-:S02]  /*338a0*/  IMAD.MOV.U32 R102, RZ, RZ, R101 ;  /* 0x000000ffff667224 */ /* 0x000fc400078e0065 */
[----:B------:R-:W-:Y:S01]  /*338b0*/  IMAD.MOV.U32 R95, RZ, RZ, R94 ;  /* 0x000000ffff5f7224 */ /* 0x000fe200078e005e */
[----:B------:R-:W-:Y:S01]  /*338c0*/  MOV R94, R93 ;  /* 0x0000005d005e7202 */ /* 0x000fe20000000f00 */
        /* <DEDUP_REMOVED lines=13> */
[----:B------:R-:W-:Y:S01]  /*339a0*/  MOV R94, R93 ;  /* 0x0000005d005e7202 */ /* 0x000fe20000000f00 */
[----:B------:R-:W-:Y:S01]  /*339b0*/  IMAD.MOV.U32 R89, RZ, RZ, R136 ;  /* 0x000000ffff597224 */ /* 0x000fe200078e0088 */
[----:B------:R-:W-:Y:S01]  /*339c0*/  LEA.HI.X.SX32 R119, R113, R0, 0x2, P2 ;  /* 0x0000000071777211 */ /* 0x000fe200010f16ff */
[----:B------:R-:W4:Y:S01]  /*339d0*/  LDL.LU R136, [R1+0x61ac] ;  /* 0x0061ac0001887983 */ /* 0x000f220000300800 */
[----:B------:R-:W-:Y:S02]  /*339e0*/  IMAD.MOV.U32 R93, RZ, RZ, R92 ;  /* 0x000000ffff5d7224 */ /* 0x000fe400078e005c */
        /* <DEDUP_REMOVED lines=10> */
[----:B------:R-:W4:Y:S01]  /*33a90*/  LDL.LU R9, [R1+0x61a8] ;  /* 0x0061a80001097983 */ /* 0x000f220000300800 */
        /* <DEDUP_REMOVED lines=28> */
[----:B------:R-:W-:Y:S02]  /*33c60*/  IMAD.MOV.U32 R104, RZ, RZ, R103 ;  /* 0x000000ffff687224 */ /* 0x000fe400078e0067 */
        /* <DEDUP_REMOVED lines=18> */
[----:B------:R-:W-:Y:S02]  /*33d90*/  IMAD.MOV.U32 R85, RZ, RZ, R135 ;  /* 0x000000ffff557224 */ /* 0x000fe400078e0087 */
[----:B------:R-:W-:Y:S01]  /*33da0*/  IMAD.MOV.U32 R90, RZ, RZ, R89 ;  /* 0x000000ffff5a7224 */ /* 0x000fe200078e0059 */
[----:B------:R-:W4:Y:S01]  /*33db0*/  LDL.LU R135, [R1+0x61a4] ;  /* 0x0061a40001877983 */ /* 0x000f220000300800 */
        /* <DEDUP_REMOVED lines=8> */
[----:B------:R-:W4:Y:S01]  /*33e40*/  LDL.LU R10, [R1+0x61a0] ;  /* 0x0061a000010a7983 */ /* 0x000f220000300800 */
[----:B------:R-:W-:Y:S01]  /*33e50*/  IMAD.MOV.U32 R91, RZ, RZ, R90 ;  /* 0x000000ffff5b7224 */ /* 0x000fe200078e005a */
[----:B------:R-:W-:Y:S02]  /*33e60*/  MOV R90, R89 ;  /* 0x00000059005a7202 */ /* 0x000fe40000000f00 */
[C---:B-1----:R-:W-:Y:S01]  /*33e70*/  LEA R116, P6, R112.reuse, R242, 0x2 ;  /* 0x000000f270747211 */ /* 0x042fe200078c10ff */
[----:B------:R-:W-:Y:S02]  /*33e80*/  IMAD.MOV.U32 R89, RZ, RZ, R88 ;  /* 0x000000ffff597224 */ /* 0x000fe400078e0058 */
[----:B------:R-:W-:Y:S01]  /*33e90*/  IMAD.MOV.U32 R88, RZ, RZ, R87 ;  /* 0x000000ffff587224 */ /* 0x000fe200078e0057 */
[----:B------:R-:W-:Y:S01]  /*33ea0*/  LEA.HI.X.SX32 R117, R112, R0, 0x2, P6 ;  /* 0x0000000070757211 */ /* 0x000fe200030f16ff */
[----:B------:R1:W-:Y:S01]  /*33eb0*/  STL.64 [R1+0x7e8], R118 ;  /* 0x0007e87601007387 */ /* 0x0003e20000100a00 */
[----:B------:R-:W-:Y:S01]  /*33ec0*/  MOV R87, R86 ;  /* 0x0000005600577202 */ /* 0x000fe20000000f00 */
[----:B------:R-:W-:-:S02]  /*33ed0*/  IMAD.MOV.U32 R86, RZ, RZ, R11 ;  /* 0x000000ffff567224 */ /* 0x000fc400078e000b */
[----:B------:R-:W4:Y:S04]  /*33ee0*/  LDL.LU R11, [R1+0x619c] ;  /* 0x00619c00010b7983 */ /* 0x000f280000300800 */
[----:B------:R1:W-:Y:S04]  /*33ef0*/  STL.64 [R1+0x7e0], R116 ;  /* 0x0007e07401007387 */ /* 0x0003e80000100a00 */
[----:B------:R-:W4:Y:S01]  /*33f00*/  LDL.LU R112, [R1+0x5c] ;  /* 0x00005c0001707983 */ /* 0x000f220000300800 */
[----:B------:R-:W-:Y:S02]  /*33f10*/  IMAD R191, R182, c[0x0][0x190], RZ ;  /* 0x00006400b6bf7a24 */ /* 0x000fe400078e02ff */
[----:B------:R-:W-:-:S02]  /*33f20*/  IMAD R182, R173, c[0x0][0x190], RZ ;  /* 0x00006400adb67a24 */ /* 0x000fc400078e02ff */
[----:B------:R-:W-:Y:S02]  /*33f30*/  IMAD R173, R163, c[0x0][0x190], RZ ;  /* 0x00006400a3ad7a24 */ /* 0x000fe400078e02ff */
[----:B------:R-:W-:Y:S02]  /*33f40*/  IMAD R163, R157, c[0x0][0x190], RZ ;  /* 0x000064009da37a24 */ /* 0x000fe400078e02ff */
[----:B------:R-:W-:Y:S02]  /*33f50*/  IMAD R157, R153, c[0x0][0x190], RZ ;  /* 0x00006400999d7a24 */ /* 0x000fe400078e02ff */
[----:B------:R-:W-:Y:S02]  /*33f60*/  IMAD R153, R149, c[0x0][0x190], RZ ;  /* 0x0000640095997a24 */ /* 0x000fe400078e02ff */
[----:B------:R-:W-:Y:S02]  /*33f70*/  IMAD R149, R145, c[0x0][0x190], RZ ;  /* 0x0000640091957a24 */ /* 0x000fe400078e02ff */
[----:B--2---:R-:W-:Y:S01]  /*33f80*/  IMAD R145, R141, c[0x0][0x190], RZ ;  /* 0x000064008d917a24 */ /* 0x004fe200078e02ff */
[----:B-1----:R-:W-:-:S04]  /*33f90*/  LEA R118, P2, R106, R242, 0x2 ;  /* 0x000000f26a767211 */ /* 0x002fc800078410ff */
[----:B------:R-:W-:Y:S02]  /*33fa0*/  LEA.HI.X.SX32 R119, R106, R0, 0x2, P2 ;  /* 0x000000006a777211 */ /* 0x000fe400010f16ff */
[----:B------:R-:W-:-:S04]  /*33fb0*/  LEA R116, P6, R120, R242, 0x2 ;  /* 0x000000f278747211 */ /* 0x000fc800078c10ff */
[----:B------:R-:W-:Y:S01]  /*33fc0*/  LEA.HI.X.SX32 R117, R120, R0, 0x2, P6 ;  /* 0x0000000078757211 */ /* 0x000fe200030f16ff */
[----:B---3--:R-:W-:Y:S02]  /*33fd0*/  IMAD R141, R137, c[0x0][0x190], RZ ;  /* 0x00006400898d7a24 */ /* 0x008fe400078e02ff */
[----:B----4-:R-:W-:Y:S02]  /*33fe0*/  IMAD R137, R112, c[0x0][0x190], RZ ;  /* 0x0000640070897a24 */ /* 0x010fe400078e02ff */
        /* <DEDUP_REMOVED lines=26> */
[----:B------:R-:W2:Y:S01]  /*34190*/  LDL.LU R12, [R1+0x6198] ;  /* 0x00619800010c7983 */ /* 0x000ea20000300800 */
[----:B------:R-:W-:Y:S02]  /*341a0*/  IMAD.MOV.U32 R101, RZ, RZ, R100 ;  /* 0x000000ffff657224 */ /* 0x000fe400078e0064 */
[----:B------:R-:W-:Y:S01]  /*341b0*/  IMAD.MOV.U32 R100, RZ, RZ, R99 ;  /* 0x000000ffff647224 */ /* 0x000fe200078e0063 */
[----:B------:R1:W-:Y:S01]  /*341c0*/  STL.64 [R1+0x7d8], R118 ;  /* 0x0007d87601007387 */ /* 0x0003e20000100a00 */
        /* <DEDUP_REMOVED lines=21> */
[----:B------:R-:W-:Y:S02]  /*34320*/  IMAD.MOV.U32 R104, RZ, RZ, R103 ;  /* 0x000000ffff687224 */ /* 0x000fe400078e0067 */
        /* <DEDUP_REMOVED lines=16> */
[----:B------:R-:W-:Y:S01]  /*34430*/  IMAD.MOV.U32 R92, RZ, RZ, R91 ;  /* 0x000000ffff5c7224 */ /* 0x000fe200078e005b */
[----:B------:R-:W2:Y:S01]  /*34440*/  LDL.LU R13, [R1+0x6194] ;  /* 0x00619400010d7983 */ /* 0x000ea20000300800 */
[----:B------:R-:W-:Y:S02]  /*34450*/  IMAD.MOV.U32 R98, RZ, RZ, R97 ;  /* 0x000000ffff627224 */ /* 0x000fe400078e0061 */
        /* <DEDUP_REMOVED lines=14> */
[C---:B-1----:R-:W-:Y:S01]  /*34540*/  LEA R116, P6, R114.reuse, R242, 0x2 ;  /* 0x000000f272747211 */ /* 0x042fe200078c10ff */
[----:B------:R-:W-:Y:S01]  /*34550*/  IMAD.MOV.U32 R91, RZ, RZ, R90 ;  /* 0x000000ffff5b7224 */ /* 0x000fe200078e005a */
[----:B------:R-:W-:Y:S01]  /*34560*/  MOV R90, R89 ;  /* 0x00000059005a7202 */ /* 0x000fe20000000f00 */
[----:B------:R-:W-:Y:S01]  /*34570*/  IMAD.MOV.U32 R89, RZ, RZ, R88 ;  /* 0x000000ffff597224 */ /* 0x000fe200078e0058 */
[----:B------:R-:W-:Y:S01]  /*34580*/  LEA.HI.X.SX32 R117, R114, R0, 0x2, P6 ;  /* 0x0000000072757211 */ /* 0x000fe200030f16ff */
[----:B------:R-:W-:Y:S01]  /*34590*/  IMAD.MOV.U32 R88, RZ, RZ, R87 ;  /* 0x000000ffff587224 */ /* 0x000fe200078e0057 */
[----:B------:R-:W4:Y:S01]  /*345a0*/  LDL.LU R14, [R1+0x6190] ;  /* 0x00619000010e7983 */ /* 0x000f220000300800 */
[----:B------:R-:W-:Y:S01]  /*345b0*/  MOV R87, R86 ;  /* 0x0000005600577202 */ /* 0x000fe20000000f00 */
[----:B------:R-:W-:-:S02]  /*345c0*/  IMAD.MOV.U32 R86, RZ, RZ, R15 ;  /* 0x000000ffff567224 */ /* 0x000fc400078e000f */
[----:B------:R1:W-:Y:S04]  /*345d0*/  STL.64 [R1+0x7c8], R118 ;  /* 0x0007c87601007387 */ /* 0x0003e80000100a00 */
[----:B------:R-:W4:Y:S04]  /*345e0*/  LDL.LU R15, [R1+0x618c] ;  /* 0x00618c00010f7983 */ /* 0x000f280000300800 */
[----:B------:R5:W-:Y:S04]  /*345f0*/  STL.64 [R1+0x7c0], R116 ;  /* 0x0007c07401007387 */ /* 0x000be80000100a00 */
[----:B------:R-:W2:Y:S01]  /*34600*/  LDL.LU R114, [R1+0x9c] ;  /* 0x00009c0001727983 */ /* 0x000ea20000300800 */
[----:B-1----:R-:W-:-:S04]  /*34610*/  LEA R118, P2, R109, R242, 0x2 ;  /* 0x000000f26d767211 */ /* 0x002fc800078410ff */
[----:B------:R-:W-:Y:S02]  /*34620*/  LEA.HI.X.SX32 R119, R109, R0, 0x2, P2 ;  /* 0x000000006d777211 */ /* 0x000fe400010f16ff */
[----:B-----5:R-:W-:-:S04]  /*34630*/  LEA R116, P6, R115, R242, 0x2 ;  /* 0x000000f273747211 */ /* 0x020fc800078c10ff */
[----:B------:R-:W-:Y:S01]  /*34640*/  LEA.HI.X.SX32 R117, R115, R0, 0x2, P6 ;  /* 0x0000000073757211 */ /* 0x000fe200030f16ff */
[----:B--2---:R-:W-:Y:S02]  /*34650*/  IMAD R125, R114, c[0x0][0x190], RZ ;  /* 0x00006400727d7a24 */ /* 0x004fe400078e02ff */
        /* <DEDUP_REMOVED lines=35> */
[----:B------:R-:W-:Y:S01]  /*34890*/  IMAD.MOV.U32 R92, RZ, RZ, R91 ;  /* 0x000000ffff5c7224 */ /* 0x000fe200078e005b */
[----:B------:R-:W2:Y:S01]  /*348a0*/  LDL.LU R16, [R1+0x6188] ;  /* 0x0061880001107983 */ /* 0x000ea20000300800 */
[----:B------:R-:W-:Y:S01]  /*348b0*/  IMAD.MOV.U32 R91, RZ, RZ, R90 ;  /* 0x000000ffff5b7224 */ /* 0x000fe200078e005a */
[----:B------:R-:W-:Y:S01]  /*348c0*/  MOV R90, R89 ;  /* 0x00000059005a7202 */ /* 0x000fe20000000f00 */
[----:B------:R-:W-:Y:S02]  /*348d0*/  IMAD.MOV.U32 R89, RZ, RZ, R88 ;  /* 0x000000ffff597224 */ /* 0x000fe400078e0058 */
[----:B------:R-:W-:Y:S01]  /*348e0*/  IMAD.MOV.U32 R88, RZ, RZ, R87 ;  /* 0x000000ffff587224 */ /* 0x000fe200078e0057 */
[----:B------:R-:W-:Y:S01]  /*348f0*/  MOV R87, R86 ;  /* 0x0000005600577202 */ /* 0x000fe20000000f00 */
[----:B------:R-:W-:Y:S01]  /*34900*/  STL.64 [R1+0x7b8], R118 ;  /* 0x0007b87601007387 */ /* 0x000fe20000100a00 */
[----:B------:R-:W-:-:S03]  /*34910*/  IMAD.MOV.U32 R86, RZ, RZ, R17 ;  /* 0x000000ffff567224 */ /* 0x000fc600078e0011 */
[----:B------:R-:W2:Y:S04]  /*34920*/  LDL.LU R17, [R1+0x6184] ;  /* 0x0061840001117983 */ /* 0x000ea80000300800 */
[----:B------:R1:W-:Y:S04]  /*34930*/  STL.64 [R1+0x7b0], R116 ;  /* 0x0007b07401007387 */ /* 0x0003e80000100a00 */
[----:B------:R-:W5:Y:S01]  /*34940*/  LDL.LU R115, [R1+0xbc] ;  /* 0x0000bc0001737983 */ /* 0x000f620000300800 */
[----:B---3--:R-:W-:Y:S01]  /*34950*/  IMAD R131, R120, c[0x0][0x190], RZ ;  /* 0x0000640078837a24 */ /* 0x008fe200078e02ff */
[----:B------:R-:W-:-:S04]  /*34960*/  LEA R120, P2, R110, R242, 0x2 ;  /* 0x000000f26e787211 */ /* 0x000fc800078410ff */
[----:B------:R-:W-:Y:S02]  /*34970*/  LEA.HI.X.SX32 R121, R110, R0, 0x2, P2 ;  /* 0x000000006e797211 */ /* 0x000fe400010f16ff */
[----:B-1----:R-:W-:-:S04]  /*34980*/  LEA R116, P6, R113, R242, 0x2 ;  /* 0x000000f271747211 */ /* 0x002fc800078c10ff */
[----:B------:R-:W-:Y:S02]  /*34990*/  LEA.HI.X.SX32 R117, R113, R0, 0x2, P6 ;  /* 0x0000000071757211 */ /* 0x000fe400030f16ff */
[----:B------:R-:W-:-:S04]  /*349a0*/  LEA R122, P6, R107, R242, 0x2 ;  /* 0x000000f26b7a7211 */ /* 0x000fc800078c10ff */
[----:B------:R-:W-:Y:S01]  /*349b0*/  LEA.HI.X.SX32 R123, R107, R0, 0x2, P6 ;  /* 0x000000006b7b7211 */ /* 0x000fe200030f16ff */
[----:B-----5:R-:W-:Y:S02]  /*349c0*/  IMAD R119, R115, c[0x0][0x190], RZ ;  /* 0x0000640073777a24 */ /* 0x020fe400078e02ff */
        /* <DEDUP_REMOVED lines=39> */
[----:B------:R-:W3:Y:S01]  /*34c40*/  LDL.LU R18, [R1+0x6180] ;  /* 0x0061800001127983 */ /* 0x000ee20000300800 */
[----:B------:R-:W-:Y:S01]  /*34c50*/  IMAD.MOV.U32 R89, RZ, RZ, R88 ;  /* 0x000000ffff597224 */ /* 0x000fe200078e0058 */
[----:B------:R-:W-:Y:S01]  /*34c60*/  MOV R88, R87 ;  /* 0x0000005700587202 */ /* 0x000fe20000000f00 */
[----:B------:R-:W-:Y:S01]  /*34c70*/  IMAD.MOV.U32 R87, RZ, RZ, R86 ;  /* 0x000000ffff577224 */ /* 0x000fe200078e0056 */
[----:B------:R1:W-:Y:S01]  /*34c80*/  STL.64 [R1+0x7a8], R120 ;  /* 0x0007a87801007387 */ /* 0x0003e20000100a00 */
[----:B------:R-:W-:Y:S01]  /*34c90*/  IMAD.MOV.U32 R86, RZ, RZ, R79 ;  /* 0x000000ffff567224 */ /* 0x000fe200078e004f */
[----:B------:R-:W-:Y:S02]  /*34ca0*/  MOV R79, R19 ;  /* 0x00000013004f7202 */ /* 0x000fe40000000f00 */
[----:B------:R-:W3:Y:S04]  /*34cb0*/  LDL.LU R19, [R1+0x617c] ;  /* 0x00617c0001137983 */ /* 0x000ee80000300800 */
[----:B------:R5:W-:Y:S01]  /*34cc0*/  STL.64 [R1+0x7a0], R116 ;  /* 0x0007a07401007387 */ /* 0x000be20000100a00 */
[----:B-1----:R-:W-:-:S03]  /*34cd0*/  LEA R120, P2, R111, R242, 0x2 ;  /* 0x000000f26f787211 */ /* 0x002fc600078410ff */
[----:B------:R-:W2:Y:S01]  /*34ce0*/  LDL.LU R113, [R1+0xdc] ;  /* 0x0000dc0001717983 */ /* 0x000ea20000300800 */
[----:B------:R-:W-:Y:S01]  /*34cf0*/  LEA.HI.X.SX32 R121, R111, R0, 0x2, P2 ;  /* 0x000000006f797211 */ /* 0x000fe200010f16ff */
[----:B-----5:R-:W-:Y:S02]  /*34d00*/  IMAD.MOV.U32 R116, RZ, RZ, R105 ;  /* 0x000000ffff747224 */ /* 0x020fe400078e0069 */
        /* <DEDUP_REMOVED lines=38> */
[----:B------:R-:W5:Y:S01]  /*34f70*/  LDL.LU R20, [R1+0x6178] ;  /* 0x0061780001147983 */ /* 0x000f620000300800 */
[----:B------:R-:W-:Y:S01]  /*34f80*/  IMAD.MOV.U32 R89, RZ, RZ, R88 ;  /* 0x000000ffff597224 */ /* 0x000fe200078e0058 */
[----:B------:R-:W-:Y:S01]  /*34f90*/  MOV R117, R105 ;  /* 0x0000006900757202 */ /* 0x000fe20000000f00 */
[----:B------:R-:W-:Y:S01]  /*34fa0*/  IMAD.MOV.U32 R88, RZ, RZ, R87 ;  /* 0x000000ffff587224 */ /* 0x000fe200078e0057 */
[----:B------:R1:W-:Y:S01]  /*34fb0*/  STL.64 [R1+0x798], R120 ;  /* 0x0007987801007387 */ /* 0x0003e20000100a00 */
[----:B------:R-:W-:Y:S01]  /*34fc0*/  MOV R87, R86 ;  /* 0x0000005600577202 */ /* 0x000fe20000000f00 */
[----:B------:R-:W-:-:S02]  /*34fd0*/  IMAD.MOV.U32 R86, RZ, RZ, R80 ;  /* 0x000000ffff567224 */ /* 0x000fc400078e0050 */
[----:B------:R-:W-:Y:S02]  /*34fe0*/  IMAD.MOV.U32 R105, RZ, RZ, R104 ;  /* 0x000000ffff697224 */ /* 0x000fe400078e0068 */
[----:B------:R-:W-:Y:S02]  /*34ff0*/  IMAD.MOV.U32 R80, RZ, RZ, R21 ;  /* 0x000000ffff507224 */ /* 0x000fe400078e0015 */
[----:B------:R-:W-:Y:S01]  /*35000*/  IMAD.MOV.U32 R104, RZ, RZ, R103 ;  /* 0x000000ffff687224 */ /* 0x000fe200078e0067 */
[----:B------:R-:W5:Y:S01]  /*35010*/  LDL.LU R21, [R1+0x6174] ;  /* 0x0061740001157983 */ /* 0x000f620000300800 */
[----:B-1----:R-:W-:-:S03]  /*35020*/  LEA R120, P2, R112, R242, 0x2 ;  /* 0x000000f270787211 */ /* 0x002fc600078410ff */
[----:B------:R1:W-:Y:S01]  /*35030*/  STL.64 [R1+0x790], R122 ;  /* 0x0007907a01007387 */ /* 0x0003e20000100a00 */
        /* <DEDUP_REMOVED lines=8> */
[----:B------:R-:W-:Y:S02]  /*350c0*/  MOV R104, R103 ;  /* 0x0000006700687202 */ /* 0x000fe40000000f00 */
[----:B-1----:R-:W-:Y:S01]  /*350d0*/  LEA R122, P6, R106, R242, 0x2 ;  /* 0x000000f26a7a7211 */ /* 0x002fe200078c10ff */
[----:B------:R-:W-:-:S02]  /*350e0*/  IMAD.MOV.U32 R103, RZ, RZ, R102 ;  /* 0x000000ffff677224 */ /* 0x000fc400078e0066 */
        /* <DEDUP_REMOVED lines=61> */
[----:B------:R-:W-:Y:S01]  /*354c0*/  LEA.HI.X.SX32 R121, R124, R0, 0x2, P2 ;  /* 0x000000007c797211 */ /* 0x000fe200010f16ff */
[----:B------:R-:W2:Y:S01]  /*354d0*/  LDL.LU R23, [R1+0x616c] ;  /* 0x00616c0001177983 */ /* 0x000ea20000300800 */
[----:B------:R-:W-:Y:S01]  /*354e0*/  IMAD.MOV.U32 R87, RZ, RZ, R86 ;  /* 0x000000ffff577224 */ /* 0x000fe200078e0056 */
[----:B------:R-:W-:Y:S01]  /*354f0*/  MOV R86, R82 ;  /* 0x0000005200567202 */ /* 0x000fe20000000f00 */
[----:B------:R-:W-:Y:S01]  /*35500*/  IMAD.MOV.U32 R82, RZ, RZ, R24 ;  /* 0x000000ffff527224 */ /* 0x000fe200078e0018 */
[----:B------:R1:W-:Y:S04]  /*35510*/  STL.64 [R1+0x780], R122 ;  /* 0x0007807a01007387 */ /* 0x0003e80000100a00 */
[----:B------:R-:W2:Y:S04]  /*35520*/  LDL.LU R101, [R1+0x120] ;  /* 0x0001200001657983 */ /* 0x000ea80000300800 */
[----:B------:R-:W2:Y:S04]  /*35530*/  LDL.LU R24, [R1+0x6168] ;  /* 0x0061680001187983 */ /* 0x000ea80000300800 */
[----:B------:R4:W-:Y:S01]  /*35540*/  STL.64 [R1+0x778], R120 ;  /* 0x0007787801007387 */ /* 0x0009e20000100a00 */
[----:B-1----:R-:W-:-:S04]  /*35550*/  LEA R122, P6, R108, R242, 0x2 ;  /* 0x000000f26c7a7211 */ /* 0x002fc800078c10ff */
[----:B------:R-:W-:Y:S01]  /*35560*/  LEA.HI.X.SX32 R123, R108, R0, 0x2, P6 ;  /* 0x000000006c7b7211 */ /* 0x000fe200030f16ff */
[----:B----4-:R-:W-:Y:S01]  /*35570*/  IMAD.MOV.U32 R120, RZ, RZ, R106 ;  /* 0x000000ffff787224 */ /* 0x010fe200078e006a */
        /* <DEDUP_REMOVED lines=36> */
[----:B------:R-:W-:Y:S01]  /*357c0*/  LEA R128, P2, R114, R242, 0x2 ;  /* 0x000000f272807211 */ /* 0x000fe200078410ff */
        /* <DEDUP_REMOVED lines=8> */
[----:B------:R-:W4:Y:S01]  /*35850*/  LDL.LU R25, [R1+0x6164] ;  /* 0x0061640001197983 */ /* 0x000f220000300800 */
[----:B------:R-:W-:Y:S01]  /*35860*/  IMAD.MOV.U32 R94, RZ, RZ, R93 ;  /* 0x000000ffff5e7224 */ /* 0x000fe200078e005d */
[----:B------:R-:W-:Y:S01]  /*35870*/  MOV R93, R92 ;  /* 0x0000005c005d7202 */ /* 0x000fe20000000f00 */
[----:B------:R-:W-:Y:S01]  /*35880*/  IMAD.MOV.U32 R92, RZ, RZ, R91 ;  /* 0x000000ffff5c7224 */ /* 0x000fe200078e005b */
[----:B------:R1:W-:Y:S01]  /*35890*/  STL.64 [R1+0x770], R122 ;  /* 0x0007707a01007387 */ /* 0x0003e20000100a00 */
        /* <DEDUP_REMOVED lines=8> */
[----:B------:R-:W2:Y:S01]  /*35920*/  LDL.LU R95, [R1+0x3b8] ;  /* 0x0003b800015f7983 */ /* 0x000ea20000300800 */
        /* <DEDUP_REMOVED lines=13> */
[----:B------:R-:W2:Y:S01]  /*35a00*/  LDL.LU R26, [R1+0x6160] ;  /* 0x00616000011a7983 */ /* 0x000ea20000300800 */
[----:B------:R-:W-:Y:S01]  /*35a10*/  IMAD.MOV.U32 R99, RZ, RZ, R98 ;  /* 0x000000ffff637224 */ /* 0x000fe200078e0062 */
[----:B------:R-:W-:Y:S01]  /*35a20*/  MOV R98, R97 ;  /* 0x0000006100627202 */ /* 0x000fe20000000f00 */
[----:B------:R-:W-:Y:S01]  /*35a30*/  IMAD.MOV.U32 R105, RZ, RZ, R104 ;  /* 0x000000ffff697224 */ /* 0x000fe200078e0068 */
[----:B------:R1:W-:Y:S01]  /*35a40*/  STL.64 [R1+0x768], R128 ;  /* 0x0007688001007387 */ /* 0x0003e20000100a00 */
        /* <DEDUP_REMOVED lines=64> */
[----:B------:R-:W2:Y:S01]  /*35e50*/  LDL.LU R89, [R1+0x3bc] ;  /* 0x0003bc0001597983 */ /* 0x000ea20000300800 */
[----:B------:R-:W-:Y:S01]  /*35e60*/  IMAD.MOV.U32 R86, RZ, RZ, R85 ;  /* 0x000000ffff567224 */ /* 0x000fe200078e0055 */
[----:B------:R-:W-:Y:S01]  /*35e70*/  MOV R85, R28 ;  /* 0x0000001c00557202 */ /* 0x000fe20000000f00 */
[----:B------:R-:W-:Y:S01]  /*35e80*/  IMAD.MOV.U32 R92, RZ, RZ, R91 ;  /* 0x000000ffff5c7224 */ /* 0x000fe200078e005b */
[----:B------:R-:W2:Y:S01]  /*35e90*/  LDL.LU R28, [R1+0x6158] ;  /* 0x00615800011c7983 */ /* 0x000ea20000300800 */
[----:B------:R-:W-:Y:S01]  /*35ea0*/  IMAD.MOV.U32 R91, RZ, RZ, R90 ;  /* 0x000000ffff5b7224 */ /* 0x000fe200078e005a */
[----:B-1----:R-:W-:-:S02]  /*35eb0*/  LEA R122, P6, R110, R242, 0x2 ;  /* 0x000000f26e7a7211 */ /* 0x002fc400078c10ff */
[----:B------:R-:W-:Y:S01]  /*35ec0*/  MOV R90, R88 ;  /* 0x00000058005a7202 */ /* 0x000fe20000000f00 */
[----:B------:R-:W-:Y:S01]  /*35ed0*/  IMAD.MOV.U32 R88, RZ, RZ, R87 ;  /* 0x000000ffff587224 */ /* 0x000fe200078e0057 */
[----:B------:R-:W-:Y:S01]  /*35ee0*/  LEA.HI.X.SX32 R123, R110, R0, 0x2, P6 ;  /* 0x000000006e7b7211 */ /* 0x000fe200030f16ff */
[----:B------:R-:W-:Y:S01]  /*35ef0*/  IMAD.MOV.U32 R87, RZ, RZ, R86 ;  /* 0x000000ffff577224 */ /* 0x000fe200078e0056 */
[----:B------:R-:W-:Y:S01]  /*35f00*/  MOV R86, R85 ;  /* 0x0000005500567202 */ /* 0x000fe20000000f00 */
[----:B------:R-:W-:Y:S01]  /*35f10*/  IMAD.MOV.U32 R110, RZ, RZ, R109 ;  /* 0x000000ffff6e7224 */ /* 0x000fe200078e006d */
[----:B------:R-:W-:Y:S01]  /*35f20*/  STL.64 [R1+0x758], R128 ;  /* 0x0007588001007387 */ /* 0x000fe20000100a00 */
[----:B------:R-:W-:Y:S01]  /*35f30*/  IMAD.MOV.U32 R85, RZ, RZ, R29 ;  /* 0x000000ffff557224 */ /* 0x000fe200078e001d */
[----:B------:R-:W-:Y:S01]  /*35f40*/  MOV R109, R108 ;  /* 0x0000006c006d7202 */ /* 0x000fe20000000f00 */
[----:B------:R-:W-:Y:S01]  /*35f50*/  IMAD.MOV.U32 R108, RZ, RZ, R106 ;  /* 0x000000ffff6c7224 */ /* 0x000fe200078e006a */
[----:B------:R-:W2:Y:S01]  /*35f60*/  LDL.LU R29, [R1+0x6154] ;  /* 0x00615400011d7983 */ /* 0x000ea20000300800 */
[----:B------:R-:W-:Y:S01]  /*35f70*/  IMAD.MOV.U32 R106, RZ, RZ, R105 ;  /* 0x000000ffff6a7224 */ /* 0x000fe200078e0069 */
[----:B------:R-:W-:-:S02]  /*35f80*/  MOV R105, R104 ;  /* 0x0000006800697202 */ /* 0x000fc40000000f00 */
[----:B------:R1:W-:Y:S01]  /*35f90*/  STL.64 [R1+0x750], R122 ;  /* 0x0007507a01007387 */ /* 0x0003e20000100a00 */
[----:B------:R-:W-:Y:S02]  /*35fa0*/  IMAD.MOV.U32 R104, RZ, RZ, R103 ;  /* 0x000000ffff687224 */ /* 0x000fe400078e0067 */
[----:B------:R-:W-:Y:S01]  /*35fb0*/  IMAD.MOV.U32 R103, RZ, RZ, R102 ;  /* 0x000000ffff677224 */ /* 0x000fe200078e0066 */
[----:B------:R-:W-:Y:S01]  /*35fc0*/  MOV R102, R100 ;  /* 0x0000006400667202 */ /* 0x000fe20000000f00 */
[----:B------:R-:W-:Y:S02]  /*35fd0*/  IMAD.MOV.U32 R100, RZ, RZ, R99 ;  /* 0x000000ffff647224 */ /* 0x000fe400078e0063 */
[----:B------:R-:W-:Y:S02]  /*35fe0*/  IMAD.MOV.U32 R99, RZ, RZ, R98 ;  /* 0x000000ffff637224 */ /* 0x000fe400078e0062 */
[----:B-1----:R-:W-:Y:S01]  /*35ff0*/  IMAD.MOV.U32 R122, RZ, RZ, R110 ;  /* 0x000000ffff7a7224 */ /* 0x002fe200078e006e */
[----:B------:R-:W-:Y:S01]  /*36000*/  MOV R110, R109 ;  /* 0x0000006d006e7202 */ /* 0x000fe20000000f00 */
[----:B------:R-:W-:-:S02]  /*36010*/  IMAD.MOV.U32 R109, RZ, RZ, R108 ;  /* 0x000000ffff6d7224 */ /* 0x000fc400078e006c */
[----:B------:R-:W-:Y:S01]  /*36020*/  IMAD.MOV.U32 R108, RZ, RZ, R106 ;  /* 0x000000ffff6c7224 */ /* 0x000fe200078e006a */
[----:B------:R-:W-:Y:S01]  /*36030*/  MOV R106, R105 ;  /* 0x00000069006a7202 */ /* 0x000fe20000000f00 */
[----:B------:R-:W-:Y:S01]  /*36040*/  IMAD.MOV.U32 R105, RZ, RZ, R104 ;  /* 0x000000ffff697224 */ /* 0x000fe200078e0068 */
[----:B------:R-:W-:Y:S01]  /*36050*/  MOV R98, R97 ;  /* 0x0000006100627202 */ /* 0x000fe20000000f00 */
        /* <DEDUP_REMOVED lines=12> */
[----:B------:R-:W-:Y:S01]  /*36120*/  IMAD.MOV.U32 R98, RZ, RZ, R97 ;  /* 0x000000ffff627224 */ /* 0x000fe200078e0061 */
[----:B------:R-:W-:Y:S01]  /*36130*/  LEA.HI.X.SX32 R133, R116, R0, 0x2, P2 ;  /* 0x0000000074857211 */ /* 0x000fe200010f16ff */
[----:B------:R-:W-:Y:S01]  /*36140*/  IMAD.MOV.U32 R97, RZ, RZ, R96 ;  /* 0x000000ffff617224 */ /* 0x000fe200078e0060 */
[----:B------:R-:W-:Y:S01]  /*36150*/  MOV R96, R94 ;  /* 0x0000005e00607202 */ /* 0x000fe20000000f00 */
[----:B------:R-:W-:Y:S01]  /*36160*/  IMAD.MOV.U32 R90, RZ, RZ, R88 ;  /* 0x000000ffff5a7224 */ /* 0x000fe200078e0058 */
[----:B------:R-:W-:Y:S01]  /*36170*/  LEA R128, P6, R111, R242, 0x2 ;  /* 0x000000f26f807211 */ /* 0x000fe200078c10ff */
        /* <DEDUP_REMOVED lines=70> */
[----:B------:R-:W-:Y:S02]  /*365e0*/  IMAD.MOV.U32 R93, RZ, RZ, R92 ;  /* 0x000000ffff5d7224 */ /* 0x000fe400078e005c */
[----:B------:R-:W-:-:S02]  /*365f0*/  IMAD.MOV.U32 R106, RZ, RZ, R105 ;  /* 0x000000ffff6a7224 */ /* 0x000fc400078e0069 */
[----:B------:R-:W-:Y:S01]  /*36600*/  IMAD.MOV.U32 R92, RZ, RZ, R91 ;  /* 0x000000ffff5c7224 */ /* 0x000fe200078e005b */
[----:B------:R-:W-:Y:S01]  /*36610*/  MOV R91, R90 ;  /* 0x0000005a005b7202 */ /* 0x000fe20000000f00 */
[----:B------:R-:W-:Y:S02]  /*36620*/  IMAD.MOV.U32 R98, RZ, RZ, R97 ;  /* 0x000000ffff627224 */ /* 0x000fe400078e0061 */
[----:B------:R-:W-:Y:S01]  /*36630*/  IMAD.MOV.U32 R105, RZ, RZ, R104 ;  /* 0x000000ffff697224 */ /* 0x000fe200078e0068 */
[----:B------:R-:W-:Y:S01]  /*36640*/  MOV R104, R103 ;  /* 0x0000006700687202 */ /* 0x000fe20000000f00 */
[----:B------:R-:W-:Y:S01]  /*36650*/  IMAD.MOV.U32 R97, RZ, RZ, R96 ;  /* 0x000000ffff617224 */ /* 0x000fe200078e0060 */
[----:B------:R-:W-:Y:S01]  /*36660*/  MOV R96, R94 ;  /* 0x0000005e00607202 */ /* 0x000fe20000000f00 */
        /* <DEDUP_REMOVED lines=24> */
[----:B------:R-:W-:-:S02]  /*367f0*/  MOV R90, R88 ;  /* 0x00000058005a7202 */ /* 0x000fc40000000f00 */
[----:B------:R-:W2:Y:S01]  /*36800*/  LDL.LU R77, [R1+0x3c4] ;  /* 0x0003c400014d7983 */ /* 0x000ea20000300800 */
[----:B------:R-:W-:-:S03]  /*36810*/  IMAD.MOV.U32 R88, RZ, RZ, R87 ;  /* 0x000000ffff587224 */ /* 0x000fc600078e0057 */
[----:B------:R-:W2:Y:S04]  /*36820*/  LDL.LU R32, [R1+0x6148] ;  /* 0x0061480001207983 */ /* 0x000ea80000300800 */
        /* <DEDUP_REMOVED lines=69> */
[----:B------:R-:W-:Y:S01]  /*36c80*/  IMAD.MOV.U32 R93, RZ, RZ, R92 ;  /* 0x000000ffff5d7224 */ /* 0x000fe200078e005c */
[----:B------:R-:W3:Y:S01]  /*36c90*/  LDL.LU R3, [R1+0x3c8] ;  /* 0x0003c80001037983 */ /* 0x000ee20000300800 */
        /* <DEDUP_REMOVED lines=15> */
[----:B------:R-:W2:Y:S01]  /*36d90*/  LDL.LU R33, [R1+0x6144] ;  /* 0x0061440001217983 */ /* 0x000ea20000300800 */
        /* <DEDUP_REMOVED lines=32> */
[C---:B----4-:R-:W-:Y:S01]  /*36fa0*/  LEA R128, P6, R114.reuse, R242, 0x2 ;  /* 0x000000f272807211 */ /* 0x050fe200078c10ff */
[----:B------:R-:W4:Y:S01]  /*36fb0*/  LDL.LU R76, [R1+0x3cc] ;  /* 0x0003cc00014c7983 */ /* 0x000f220000300800 */
        /* <DEDUP_REMOVED lines=72> */
[----:B------:R-:W-:Y:S01]  /*37440*/  IMAD.MOV.U32 R94, RZ, RZ, R93 ;  /* 0x000000ffff5e7224 */ /* 0x000fe200078e005d */
[----:B------:R-:W2:Y:S01]  /*37450*/  LDL.LU R78, [R1+0x3d0] ;  /* 0x0003d000014e7983 */ /* 0x000ea20000300800 */
[----:B------:R-:W-:-:S02]  /*37460*/  IMAD R195, R186, c[0x0][0x190], RZ ;  /* 0x00006400bac37a24 */ /* 0x000fc400078e02ff */
[----:B------:R-:W-:Y:S01]  /*37470*/  IMAD.MOV.U32 R93, RZ, RZ, R92 ;  /* 0x000000ffff5d7224 */ /* 0x000fe200078e005c */
[----:B------:R-:W2:Y:S01]  /*37480*/  LDL.LU R36, [R1+0x6138] ;  /* 0x0061380001247983 */ /* 0x000ea20000300800 */
[----:B------:R-:W-:Y:S01]  /*37490*/  IMAD R186, R177, c[0x0][0x190], RZ ;  /* 0x00006400b1ba7a24 */ /* 0x000fe200078e02ff */
[----:B------:R-:W-:Y:S01]  /*374a0*/  MOV R92, R91 ;  /* 0x0000005b005c7202 */ /* 0x000fe20000000f00 */
[----:B------:R-:W-:Y:S01]  /*374b0*/  IMAD.MOV.U32 R115, RZ, RZ, R114 ;  /* 0x000000ffff737224 */ /* 0x000fe200078e0072 */
[----:B------:R-:W-:Y:S01]  /*374c0*/  STL.64 [R1+0x708], R132 ;  /* 0x0007088401007387 */ /* 0x000fe20000100a00 */
[----:B------:R-:W-:Y:S01]  /*374d0*/  IMAD R177, R168, c[0x0][0x190], RZ ;  /* 0x00006400a8b17a24 */ /* 0x000fe200078e02ff */
[----:B------:R-:W-:Y:S01]  /*374e0*/  MOV R114, R112 ;  /* 0x0000007000727202 */ /* 0x000fe20000000f00 */
[----:B------:R-:W-:Y:S02]  /*374f0*/  IMAD.MOV.U32 R91, RZ, RZ, R37 ;  /* 0x000000ffff5b7224 */ /* 0x000fe400078e0025 */
[----:B------:R-:W-:Y:S01]  /*37500*/  IMAD R168, R159, c[0x0][0x190], RZ ;  /* 0x000064009fa87a24 */ /* 0x000fe200078e02ff */
[----:B------:R-:W2:Y:S01]  /*37510*/  LDL.LU R37, [R1+0x6134] ;  /* 0x0061340001257983 */ /* 0x000ea20000300800 */
[----:B------:R-:W-:-:S02]  /*37520*/  IMAD.MOV.U32 R112, RZ, RZ, R111 ;  /* 0x000000ffff707224 */ /* 0x000fc400078e006f */
[----:B------:R-:W-:Y:S01]  /*37530*/  IMAD R159, R155, c[0x0][0x190], RZ ;  /* 0x000064009b9f7a24 */ /* 0x000fe200078e02ff */
[----:B------:R1:W-:Y:S01]  /*37540*/  STL.64 [R1+0x700], R128 ;  /* 0x0007008001007387 */ /* 0x0003e20000100a00 */
[----:B------:R-:W-:Y:S01]  /*37550*/  IMAD.MOV.U32 R111, RZ, RZ, R110 ;  /* 0x000000ffff6f7224 */ /* 0x000fe200078e006e */
[----:B------:R-:W-:Y:S01]  /*37560*/  MOV R110, R109 ;  /* 0x0000006d006e7202 */ /* 0x000fe20000000f00 */
[----:B------:R-:W-:Y:S01]  /*37570*/  IMAD R155, R151, c[0x0][0x190], RZ ;  /* 0x00006400979b7a24 */ /* 0x000fe200078e02ff */
[----:B------:R-:W-:Y:S01]  /*37580*/  LEA R134, P2, R122, R242, 0x2 ;  /* 0x000000f27a867211 */ /* 0x000fe200078410ff */
[----:B------:R-:W-:Y:S02]  /*37590*/  IMAD R151, R147, c[0x0][0x190], RZ ;  /* 0x0000640093977a24 */ /* 0x000fe400078e02ff */
[----:B------:R-:W-:Y:S02]  /*375a0*/  IMAD.MOV.U32 R109, RZ, RZ, R108 ;  /* 0x000000ffff6d7224 */ /* 0x000fe400078e006c */
[----:B------:R-:W-:-:S02]  /*375b0*/  IMAD R147, R143, c[0x0][0x190], RZ ;  /* 0x000064008f937a24 */ /* 0x000fc400078e02ff */
[----:B-1----:R-:W-:Y:S01]  /*375c0*/  IMAD.MOV.U32 R128, RZ, RZ, R115 ;  /* 0x000000ffff807224 */ /* 0x002fe200078e0073 */
[----:B------:R-:W-:Y:S01]  /*375d0*/  MOV R115, R114 ;  /* 0x0000007200737202 */ /* 0x000fe20000000f00 */
[----:B------:R-:W-:Y:S01]  /*375e0*/  IMAD.MOV.U32 R108, RZ, RZ, R106 ;  /* 0x000000ffff6c7224 */ /* 0x000fe200078e006a */
[----:B------:R-:W-:Y:S01]  /*375f0*/  MOV R106, R105 ;  /* 0x00000069006a7202 */ /* 0x000fe20000000f00 */
[----:B------:R-:W-:Y:S02]  /*37600*/  IMAD.MOV.U32 R114, RZ, RZ, R112 ;  /* 0x000000ffff727224 */ /* 0x000fe400078e0070 */
[----:B------:R-:W-:Y:S02]  /*37610*/  IMAD R143, R139, c[0x0][0x190], RZ ;  /* 0x000064008b8f7a24 */ /* 0x000fe400078e02ff */
[----:B------:R-:W-:Y:S01]  /*37620*/  IMAD.MOV.U32 R112, RZ, RZ, R111 ;  /* 0x000000ffff707224 */ /* 0x000fe200078e006f */
[----:B------:R-:W-:Y:S01]  /*37630*/  MOV R111, R110 ;  /* 0x0000006e006f7202 */ /* 0x000fe20000000f00 */
[----:B------:R-:W-:Y:S01]  /*37640*/  IMAD R139, R135, c[0x0][0x190], RZ ;  /* 0x00006400878b7a24 */ /* 0x000fe200078e02ff */
[----:B------:R-:W-:Y:S01]  /*37650*/  LEA.HI.X.SX32 R135, R122, R0, 0x2, P2 ;  /* 0x000000007a877211 */ /* 0x000fe200010f16ff */
[----:B------:R-:W-:-:S02]  /*37660*/  IMAD.MOV.U32 R105, RZ, RZ, R104 ;  /* 0x000000ffff697224 */ /* 0x000fc400078e0068 */
        /* <DEDUP_REMOVED lines=55> */
[----:B------:R-:W2:Y:S01]  /*379e0*/  LDL.LU R79, [R1+0x3d4] ;  /* 0x0003d400014f7983 */ /* 0x000ea20000300800 */
[----:B------:R-:W-:Y:S01]  /*379f0*/  IMAD.MOV.U32 R92, RZ, RZ, R38 ;  /* 0x000000ffff5c7224 */ /* 0x000fe200078e0026 */
[----:B------:R-:W-:Y:S01]  /*37a00*/  MOV R112, R111 ;  /* 0x0000006f00707202 */ /* 0x000fe20000000f00 */
[----:B------:R-:W-:Y:S01]  /*37a10*/  IMAD.MOV.U32 R99, RZ, RZ, R98 ;  /* 0x000000ffff637224 */ /* 0x000fe200078e0062 */
        /* <DEDUP_REMOVED lines=49> */
[----:B------:R-:W-:Y:S01]  /*37d30*/  IMAD.MOV.U32 R117, RZ, RZ, R116 ;  /* 0x000000ffff757224 */ /* 0x000fe200078e0074 */
[----:B------:R-:W-:Y:S01]  /*37d40*/  MOV R116, R115 ;  /* 0x0000007300747202 */ /* 0x000fe20000000f00 */
[----:B------:R-:W-:Y:S02]  /*37d50*/  IMAD.MOV.U32 R92, RZ, RZ, R80 ;  /* 0x000000ffff5c7224 */ /* 0x000fe400078e0050 */
[----:B------:R-:W2:Y:S01]  /*37d60*/  LDL.LU R80, [R1+0x3d8] ;  /* 0x0003d80001507983 */ /* 0x000ea20000300800 */
[----:B------:R-:W-:Y:S02]  /*37d70*/  IMAD.MOV.U32 R93, RZ, RZ, R40 ;  /* 0x000000ffff5d7224 */ /* 0x000fe400078e0028 */
[----:B------:R-:W-:Y:S01]  /*37d80*/  IMAD.MOV.U32 R108, RZ, RZ, R106 ;  /* 0x000000ffff6c7224 */ /* 0x000fe200078e006a */
[----:B------:R-:W2:Y:S01]  /*37d90*/  LDL.LU R40, [R1+0x6128] ;  /* 0x0061280001287983 */ /* 0x000ea20000300800 */
[----:B------:R-:W-:-:S02]  /*37da0*/  IMAD.MOV.U32 R115, RZ, RZ, R114 ;  /* 0x000000ffff737224 */ /* 0x000fc400078e0072 */
        /* <DEDUP_REMOVED lines=80> */
[----:B------:R-:W2:Y:S01]  /*382b0*/  LDL.LU R42, [R1+0x6120] ;  /* 0x00612000012a7983 */ /* 0x000ea20000300800 */
[----:B------:R-:W-:Y:S01]  /*382c0*/  IMAD.MOV.U32 R94, RZ, RZ, R43 ;  /* 0x000000ffff5e7224 */ /* 0x000fe200078e002b */
[----:B------:R-:W-:Y:S01]  /*382d0*/  MOV R117, R116 ;  /* 0x0000007400757202 */ /* 0x000fe20000000f00 */
[----:B------:R-:W-:Y:S01]  /*382e0*/  IMAD.MOV.U32 R116, RZ, RZ, R115 ;  /* 0x000000ffff747224 */ /* 0x000fe200078e0073 */
[----:B------:R-:W-:Y:S01]  /*382f0*/  STL.64 [R1+0x6d8], R134 ;  /* 0x0006d88601007387 */ /* 0x000fe20000100a00 */
[----:B------:R-:W-:-:S02]  /*38300*/  IMAD R196, R187, c[0x0][0x190], RZ ;  /* 0x00006400bbc47a24 */ /* 0x000fc400078e02ff */
[----:B------:R-:W-:Y:S01]  /*38310*/  IMAD.MOV.U32 R115, RZ, RZ, R114 ;  /* 0x000000ffff737224 */ /* 0x000fe200078e0072 */
[----:B------:R-:W2:Y:S01]  /*38320*/  LDL.LU R43, [R1+0x611c] ;  /* 0x00611c00012b7983 */ /* 0x000ea20000300800 */
[----:B------:R-:W-:Y:S01]  /*38330*/  IMAD R187, R178, c[0x0][0x190], RZ ;  /* 0x00006400b2bb7a24 */ /* 0x000fe200078e02ff */
[----:B------:R-:W-:Y:S02]  /*38340*/  MOV R114, R112 ;  /* 0x0000007000727202 */ /* 0x000fe40000000f00 */
[----:B------:R1:W-:Y:S01]  /*38350*/  STL.64 [R1+0x6d0], R132 ;  /* 0x0006d08401007387 */ /* 0x0003e20000100a00 */
[----:B------:R-:W-:Y:S02]  /*38360*/  IMAD R178, R169, c[0x0][0x190], RZ ;  /* 0x00006400a9b27a24 */ /* 0x000fe400078e02ff */
[----:B------:R-:W-:Y:S02]  /*38370*/  IMAD.MOV.U32 R112, RZ, RZ, R111 ;  /* 0x000000ffff707224 */ /* 0x000fe400078e006f */
[----:B------:R-:W-:Y:S01]  /*38380*/  IMAD R169, R160, c[0x0][0x190], RZ ;  /* 0x00006400a0a97a24 */ /* 0x000fe200078e02ff */
[----:B------:R-:W-:Y:S01]  /*38390*/  LEA R160, P2, R126, R242, 0x2 ;  /* 0x000000f27ea07211 */ /* 0x000fe200078410ff */
[----:B------:R-:W-:Y:S01]  /*383a0*/  IMAD.MOV.U32 R111, RZ, RZ, R110 ;  /* 0x000000ffff6f7224 */ /* 0x000fe200078e006e */
[----:B------:R-:W-:Y:S01]  /*383b0*/  MOV R110, R109 ;  /* 0x0000006d006e7202 */ /* 0x000fe20000000f00 */
[----:B-1----:R-:W-:Y:S01]  /*383c0*/  IMAD.MOV.U32 R132, RZ, RZ, R118 ;  /* 0x000000ffff847224 */ /* 0x002fe200078e0076 */
[----:B------:R-:W-:Y:S01]  /*383d0*/  MOV R118, R117 ;  /* 0x0000007500767202 */ /* 0x000fe20000000f00 */
[----:B------:R-:W-:-:S02]  /*383e0*/  IMAD.MOV.U32 R117, RZ, RZ, R116 ;  /* 0x000000ffff757224 */ /* 0x000fc400078e0074 */
[----:B------:R-:W-:Y:S01]  /*383f0*/  IMAD.MOV.U32 R116, RZ, RZ, R115 ;  /* 0x000000ffff747224 */ /* 0x000fe200078e0073 */
[----:B------:R-:W-:Y:S01]  /*38400*/  MOV R115, R114 ;  /* 0x0000007200737202 */ /* 0x000fe20000000f00 */
[----:B------:R-:W-:Y:S02]  /*38410*/  IMAD R189, R180, c[0x0][0x190], RZ ;  /* 0x00006400b4bd7a24 */ /* 0x000fe400078e02ff */
[----:B------:R-:W-:Y:S02]  /*38420*/  IMAD.MOV.U32 R109, RZ, RZ, R108 ;  /* 0x000000ffff6d7224 */ /* 0x000fe400078e006c */
[----:B------:R-:W-:Y:S02]  /*38430*/  IMAD R180, R171, c[0x0][0x190], RZ ;  /* 0x00006400abb47a24 */ /* 0x000fe400078e02ff */
[----:B------:R-:W-:Y:S01]  /*38440*/  IMAD.MOV.U32 R108, RZ, RZ, R106 ;  /* 0x000000ffff6c7224 */ /* 0x000fe200078e006a */
[----:B------:R-:W-:Y:S01]  /*38450*/  MOV R106, R105 ;  /* 0x00000069006a7202 */ /* 0x000fe20000000f00 */
[----:B------:R-:W-:-:S02]  /*38460*/  IMAD.MOV.U32 R114, RZ, RZ, R112 ;  /* 0x000000ffff727224 */ /* 0x000fc400078e0070 */
[----:B------:R-:W-:Y:S01]  /*38470*/  IMAD R171, R161, c[0x0][0x190], RZ ;  /* 0x00006400a1ab7a24 */ /* 0x000fe200078e02ff */
[----:B------:R-:W-:Y:S01]  /*38480*/  LEA.HI.X.SX32 R161, R126, R0, 0x2, P2 ;  /* 0x000000007ea17211 */ /* 0x000fe200010f16ff */
        /* <DEDUP_REMOVED lines=11> */
[----:B------:R-:W-:Y:S01]  /*38540*/  LEA R134, P6, R120, R242, 0x2 ;  /* 0x000000f278867211 */ /* 0x000fe200078c10ff */
        /* <DEDUP_REMOVED lines=38> */
[----:B------:R-:W-:Y:S01]  /*387b0*/  MOV R120, R118 ;  /* 0x0000007600787202 */ /* 0x000fe20000000f00 */
[----:B------:R1:W-:Y:S01]  /*387c0*/  STL.64 [R1+0x6c8], R160 ;  /* 0x0006c8a001007387 */ /* 0x0003e20000100a00 */
        /* <DEDUP_REMOVED lines=9> */
[----:B-1----:R-:W-:Y:S01]  /*38860*/  LEA R160, P2, R127, R242, 0x2 ;  /* 0x000000f27fa07211 */ /* 0x002fe200078410ff */
[----:B------:R-:W-:-:S02]  /*38870*/  IMAD.MOV.U32 R99, RZ, RZ, R98 ;  /* 0x000000ffff637224 */ /* 0x000fc400078e0062 */
        /* <DEDUP_REMOVED lines=8> */
[----:B------:R-:W-:Y:S02]  /*38900*/  IMAD.MOV.U32 R106, RZ, RZ, R105 ;  /* 0x000000ffff6a7224 */ /* 0x000fe400078e0069 */
[----:B------:R-:W-:-:S02]  /*38910*/  IMAD.MOV.U32 R96, RZ, RZ, R45 ;  /* 0x000000ffff607224 */ /* 0x000fc400078e002d */
[----:B------:R-:W-:Y:S01]  /*38920*/  IMAD.MOV.U32 R105, RZ, RZ, R104 ;  /* 0x000000ffff697224 */ /* 0x000fe200078e0068 */
[----:B------:R-:W3:Y:S01]  /*38930*/  LDL.LU R45, [R1+0x6114] ;  /* 0x00611400012d7983 */ /* 0x000ee20000300800 */
[----:B------:R-:W-:Y:S01]  /*38940*/  IMAD.MOV.U32 R111, RZ, RZ, R110 ;  /* 0x000000ffff6f7224 */ /* 0x000fe200078e006e */
[----:B------:R-:W-:Y:S01]  /*38950*/  MOV R104, R103 ;  /* 0x0000006700687202 */ /* 0x000fe20000000f00 */
        /* <DEDUP_REMOVED lines=39> */
[----:B------:R-:W-:Y:S02]  /*38bd0*/  IMAD.MOV.U32 R97, RZ, RZ, R46 ;  /* 0x000000ffff617224 */ /* 0x000fe400078e002e */
[----:B------:R-:W-:Y:S01]  /*38be0*/  IMAD.MOV.U32 R106, RZ, RZ, R105 ;  /* 0x000000ffff6a7224 */ /* 0x000fe200078e0069 */
[----:B------:R-:W3:Y:S01]  /*38bf0*/  LDL.LU R46, [R1+0x6110] ;  /* 0x00611000012e7983 */ /* 0x000ee20000300800 */
        /* <DEDUP_REMOVED lines=208> */
[----:B--2---:R-:W-:Y:S02]  /*39900*/  IMAD.MOV.U32 R99, RZ, RZ, R87 ;  /* 0x000000ffff637224 */ /* 0x004fe400078e0057 */
        /* <DEDUP_REMOVED lines=157> */
[----:B------:R-:W-:Y:S02]  /*3a2e0*/  IMAD.MOV.U32 R127, RZ, RZ, R126 ;  /* 0x000000ffff7f7224 */ /* 0x000fe400078e007e */
[----:B------:R-:W-:Y:S01]  /*3a2f0*/  IMAD.MOV.U32 R109, RZ, RZ, R108 ;  /* 0x000000ffff6d7224 */ /* 0x000fe200078e006c */
[----:B------:R-:W-:Y:S01]  /*3a300*/  MOV R108, R106 ;  /* 0x0000006a006c7202 */ /* 0x000fe20000000f00 */
[----:B------:R-:W-:Y:S01]  /*3a310*/  IMAD.MOV.U32 R118, RZ, RZ, R117 ;  /* 0x000000ffff767224 */ /* 0x000fe200078e0075 */
[----:B------:R-:W-:Y:S01]  /*3a320*/  MOV R117, R116 ;  /* 0x0000007400757202 */ /* 0x000fe20000000f00 */
[----:B------:R-:W-:Y:S01]  /*3a330*/  IMAD.MOV.U32 R126, RZ, RZ, R124 ;  /* 0x000000ffff7e7224 */ /* 0x000fe200078e007c */
[----:B------:R-:W-:Y:S02]  /*3a340*/  MOV R124, R123 ;  /* 0x0000007b007c7202 */ /* 0x000fe40000000f00 */
[----:B-1----:R-:W-:Y:S01]  /*3a350*/  LEA R160, P2, R215, R242, 0x2 ;  /* 0x000000f2d7a07211 */ /* 0x002fe200078410ff */
[----:B------:R-:W-:-:S02]  /*3a360*/  IMAD.MOV.U32 R106, RZ, RZ, R105 ;  /* 0x000000ffff6a7224 */ /* 0x000fc400078e0069 */
[----:B------:R-:W-:Y:S02]  /*3a370*/  IMAD.MOV.U32 R116, RZ, RZ, R115 ;  /* 0x000000ffff747224 */ /* 0x000fe400078e0073 */
        /* <DEDUP_REMOVED lines=42> */
[----:B------:R-:W2:Y:S01]  /*3a620*/  LDL.LU R91, [R1+0x3fc] ;  /* 0x0003fc00015b7983 */ /* 0x000ea20000300800 */
        /* <DEDUP_REMOVED lines=10> */
[----:B------:R-:W-:Y:S02]  /*3a6d0*/  IMAD.MOV.U32 R216, RZ, RZ, R128 ;  /* 0x000000ffffd87224 */ /* 0x000fe400078e0080 */
[----:B------:R-:W-:Y:S02]  /*3a6e0*/  IMAD.MOV.U32 R104, RZ, RZ, R57 ;  /* 0x000000ffff687224 */ /* 0x000fe400078e0039 */
        /* <DEDUP_REMOVED lines=24> */
[----:B------:R-:W2:Y:S01]  /*3a870*/  LDL.LU R58, [R1+0x60e0] ;  /* 0x0060e000013a7983 */ /* 0x000ea20000300800 */
[----:B------:R-:W-:Y:S01]  /*3a880*/  IMAD.MOV.U32 R121, RZ, RZ, R120 ;  /* 0x000000ffff797224 */ /* 0x000fe200078e0078 */
[----:B------:R-:W-:Y:S01]  /*3a890*/  MOV R112, R111 ;  /* 0x0000006f00707202 */ /* 0x000fe20000000f00 */
[----:B------:R-:W-:Y:S01]  /*3a8a0*/  IMAD.MOV.U32 R111, RZ, RZ, R110 ;  /* 0x000000ffff6f7224 */ /* 0x000fe200078e006e */
[----:B------:R-:W-:Y:S01]  /*3a8b0*/  MOV R120, R118 ;  /* 0x0000007600787202 */ /* 0x000fe20000000f00 */
        /* <DEDUP_REMOVED lines=9> */
[----:B------:R-:W-:Y:S02]  /*3a950*/  MOV R126, R124 ;  /* 0x0000007c007e7202 */ /* 0x000fe40000000f00 */
        /* <DEDUP_REMOVED lines=91> */
[----:B------:R-:W-:-:S02]  /*3af10*/  IMAD.MOV.U32 R129, RZ, RZ, R128 ;  /* 0x000000ffff817224 */ /* 0x000fc400078e0080 */
        /* <DEDUP_REMOVED lines=118> */
[----:B------:R1:W-:Y:S01]  /*3b680*/  STL.64 [R1+0x628], R160 ;  /* 0x000628a001007387 */ /* 0x0003e20000100a00 */
[----:B------:R-:W-:-:S02]  /*3b690*/  IMAD.MOV.U32 R112, RZ, RZ, R111 ;  /* 0x000000ffff707224 */ /* 0x000fc400078e006f */
[----:B------:R-:W-:Y:S01]  /*3b6a0*/  IMAD.MOV.U32 R111, RZ, RZ, R110 ;  /* 0x000000ffff6f7224 */ /* 0x000fe200078e006e */
[----:B------:R-:W2:Y:S01]  /*3b6b0*/  LDL.LU R62, [R1+0x60d0] ;  /* 0x0060d000013e7983 */ /* 0x000ea20000300800 */
[----:B------:R-:W-:Y:S01]  /*3b6c0*/  MOV R110, R109 ;  /* 0x0000006d006e7202 */ /* 0x000fe20000000f00 */
[----:B------:R-:W-:Y:S02]  /*3b6d0*/  IMAD.MOV.U32 R109, RZ, RZ, R108 ;  /* 0x000000ffff6d7224 */ /* 0x000fe400078e006c */
[----:B------:R3:W-:Y:S04]  /*3b6e0*/  STL.64 [R1+0x620], R134 ;  /* 0x0006208601007387 */ /* 0x0007e80000100a00 */
[----:B------:R-:W2:Y:S04]  /*3b6f0*/  LDL.LU R96, [R1+0x40c] ;  /* 0x00040c0001607983 */ /* 0x000ea80000300800 */
        /* <DEDUP_REMOVED lines=66> */
[----:B------:R-:W3:Y:S01]  /*3bb20*/  LDL.LU R109, [R1+0x1ccc] ;  /* 0x001ccc00016d7983 */ /* 0x000ee20000300800 */
[----:B------:R-:W-:Y:S02]  /*3bb30*/  IMAD.MOV.U32 R117, RZ, RZ, R116 ;  /* 0x000000ffff757224 */ /* 0x000fe400078e0074 */
[----:B------:R-:W-:Y:S01]  /*3bb40*/  IMAD.MOV.U32 R116, RZ, RZ, R115 ;  /* 0x000000ffff747224 */ /* 0x000fe200078e0073 */
[C---:B-1----:R-:W-:Y:S01]  /*3bb50*/  LEA R134, P6, R215.reuse, R242, 0x2 ;  /* 0x000000f2d7867211 */ /* 0x042fe200078c10ff */
[----:B------:R-:W3:Y:S01]  /*3bb60*/  LDL.LU R97, [R1+0x410] ;  /* 0x0004100001617983 */ /* 0x000ee20000300800 */
[----:B------:R-:W-:Y:S01]  /*3bb70*/  MOV R115, R114 ;  /* 0x0000007200737202 */ /* 0x000fe20000000f00 */
[----:B------:R-:W-:Y:S01]  /*3bb80*/  IMAD.MOV.U32 R114, RZ, RZ, R112 ;  /* 0x000000ffff727224 */ /* 0x000fe200078e0070 */
[----:B------:R-:W-:Y:S01]  /*3bb90*/  LEA.HI.X.SX32 R135, R215, R0, 0x2, P6 ;  /* 0x00000000d7877211 */ /* 0x000fe200030f16ff */
[----:B------:R-:W-:Y:S01]  /*3bba0*/  IMAD.MOV.U32 R112, RZ, RZ, R111 ;  /* 0x000000ffff707224 */ /* 0x000fe200078e006f */
[----:B------:R-:W-:Y:S01]  /*3bbb0*/  MOV R111, R110 ;  /* 0x0000006e006f7202 */ /* 0x000fe20000000f00 */
[----:B------:R1:W-:Y:S01]  /*3bbc0*/  STL.64 [R1+0x608], R160 ;  /* 0x000608a001007387 */ /* 0x0003e20000100a00 */
[----:B------:R-:W-:-:S03]  /*3bbd0*/  IMAD.MOV.U32 R110, RZ, RZ, R64 ;  /* 0x000000ffff6e7224 */ /* 0x000fc600078e0040 */
[----:B------:R-:W3:Y:S01]  /*3bbe0*/  LDL.LU R64, [R1+0x60c8] ;  /* 0x0060c80001407983 */ /* 0x000ee20000300800 */
[----:B------:R-:W-:-:S03]  /*3bbf0*/  IMAD.MOV.U32 R220, RZ, RZ, R133 ;  /* 0x000000ffffdc7224 */ /* 0x000fc600078e0085 */
[----:B------:R4:W-:Y:S01]  /*3bc00*/  STL.64 [R1+0x600], R134 ;  /* 0x0006008601007387 */ /* 0x0009e20000100a00 */
[----:B------:R-:W-:Y:S01]  /*3bc10*/  IMAD.MOV.U32 R133, RZ, RZ, R130 ;  /* 0x000000ffff857224 */ /* 0x000fe200078e0082 */
[----:B------:R-:W-:Y:S01]  /*3bc20*/  MOV R130, R128 ;  /* 0x0000008000827202 */ /* 0x000fe20000000f00 */
[----:B------:R-:W-:Y:S01]  /*3bc30*/  IMAD.MOV.U32 R128, RZ, RZ, R126 ;  /* 0x000000ffff807224 */ /* 0x000fe200078e007e */
[----:B-1----:R-:W-:Y:S01]  /*3bc40*/  LEA R160, P6, R199, R242, 0x2 ;  /* 0x000000f2c7a07211 */ /* 0x002fe200078c10ff */
[----:B------:R-:W-:Y:S01]  /*3bc50*/  IMAD.MOV.U32 R126, RZ, RZ, R123 ;  /* 0x000000ffff7e7224 */ /* 0x000fe200078e007b */
[----:B----4-:R-:W-:Y:S01]  /*3bc60*/  MOV R134, R132 ;  /* 0x0000008400867202 */ /* 0x010fe20000000f00 */
        /* <DEDUP_REMOVED lines=9> */
[----:B------:R-:W-:-:S02]  /*3bd00*/  IMAD R194, R185, c[0x0][0x190], RZ ;  /* 0x00006400b9c27a24 */ /* 0x000fc400078e02ff */
[----:B------:R-:W-:Y:S01]  /*3bd10*/  IMAD.MOV.U32 R124, RZ, RZ, R122 ;  /* 0x000000ffff7c7224 */ /* 0x000fe200078e007a */
[----:B------:R-:W-:Y:S01]  /*3bd20*/  LEA.HI.X.SX32 R161, R199, R0, 0x2, P6 ;  /* 0x00000000c7a17211 */ /* 0x000fe200030f16ff */
[----:B------:R-:W-:Y:S02]  /*3bd30*/  IMAD R185, R176, c[0x0][0x190], RZ ;  /* 0x00006400b0b97a24 */ /* 0x000fe400078e02ff */
[----:B------:R-:W-:Y:S02]  /*3bd40*/  IMAD.MOV.U32 R122, RZ, RZ, R120 ;  /* 0x000000ffff7a7224 */ /* 0x000fe400078e0078 */
[----:B------:R-:W-:Y:S01]  /*3bd50*/  IMAD.MOV.U32 R129, RZ, RZ, R128 ;  /* 0x000000ffff817224 */ /* 0x000fe200078e0080 */
[----:B------:R-:W-:Y:S01]  /*3bd60*/  MOV R120, R117 ;  /* 0x0000007500787202 */ /* 0x000fe20000000f00 */
[----:B------:R-:W-:Y:S01]  /*3bd70*/  IMAD R176, R166, c[0x0][0x190], RZ ;  /* 0x00006400a6b07a24 */ /* 0x000fe200078e02ff */
[----:B------:R-:W-:Y:S01]  /*3bd80*/  LEA R166, P2, R216, R242, 0x2 ;  /* 0x000000f2d8a67211 */ /* 0x000fe200078410ff */
[----:B------:R-:W-:Y:S01]  /*3bd90*/  IMAD.MOV.U32 R128, RZ, RZ, R127 ;  /* 0x000000ffff807224 */ /* 0x000fe200078e007f */
[----:B------:R-:W-:Y:S01]  /*3bda0*/  MOV R127, R126 ;  /* 0x0000007e007f7202 */ /* 0x000fe20000000f00 */
[----:B------:R-:W-:-:S02]  /*3bdb0*/  IMAD R197, R188, c[0x0][0x190], RZ ;  /* 0x00006400bcc57a24 */ /* 0x000fc400078e02ff */
[----:B------:R-:W-:Y:S02]  /*3bdc0*/  IMAD.MOV.U32 R121, RZ, RZ, R118 ;  /* 0x000000ffff797224 */ /* 0x000fe400078e0076 */
[----:B------:R-:W-:Y:S01]  /*3bdd0*/  IMAD.MOV.U32 R221, RZ, RZ, R134 ;  /* 0x000000ffffdd7224 */ /* 0x000fe200078e0086 */
[----:B------:R-:W-:Y:S01]  /*3bde0*/  MOV R134, R132 ;  /* 0x0000008400867202 */ /* 0x000fe20000000f00 */
[----:B------:R-:W-:Y:S02]  /*3bdf0*/  IMAD.MOV.U32 R199, RZ, RZ, R133 ;  /* 0x000000ffffc77224 */ /* 0x000fe400078e0085 */
[----:B------:R-:W-:Y:S02]  /*3be00*/  IMAD R188, R179, c[0x0][0x190], RZ ;  /* 0x00006400b3bc7a24 */ /* 0x000fe400078e02ff */
[----:B------:R-:W-:Y:S02]  /*3be10*/  IMAD.MOV.U32 R118, RZ, RZ, R116 ;  /* 0x000000ffff767224 */ /* 0x000fe400078e0074 */
[----:B------:R-:W-:Y:S01]  /*3be20*/  IMAD.MOV.U32 R126, RZ, RZ, R124 ;  /* 0x000000ffff7e7224 */ /* 0x000fe200078e007c */
[----:B------:R-:W-:Y:S01]  /*3be30*/  MOV R116, R114 ;  /* 0x0000007200747202 */ /* 0x000fe20000000f00 */
[----:B------:R-:W-:-:S02]  /*3be40*/  IMAD R179, R170, c[0x0][0x190], RZ ;  /* 0x00006400aab37a24 */ /* 0x000fc400078e02ff */
[----:B------:R-:W-:Y:S01]  /*3be50*/  IMAD.MOV.U32 R124, RZ, RZ, R123 ;  /* 0x000000ffff7c7224 */ /* 0x000fe200078e007b */
[----:B------:R-:W-:Y:S01]  /*3be60*/  MOV R123, R122 ;  /* 0x0000007a007b7202 */ /* 0x000fe20000000f00 */
[----:B------:R-:W-:Y:S01]  /*3be70*/  IMAD R170, R167, c[0x0][0x190], RZ ;  /* 0x00006400a7aa7a24 */ /* 0x000fe200078e02ff */
[----:B------:R-:W-:Y:S01]  /*3be80*/  LEA.HI.X.SX32 R167, R216, R0, 0x2, P2 ;  /* 0x00000000d8a77211 */ /* 0x000fe200010f16ff */
        /* <DEDUP_REMOVED lines=11> */
[----:B------:R-:W4:Y:S01]  /*3bf40*/  LDL.LU R110, [R1+0x1cd0] ;  /* 0x001cd000016e7983 */ /* 0x000f220000300800 */
[----:B------:R-:W-:Y:S01]  /*3bf50*/  IMAD.MOV.U32 R129, RZ, RZ, R127 ;  /* 0x000000ffff817224 */ /* 0x000fe200078e007f */
[----:B------:R-:W-:Y:S01]  /*3bf60*/  MOV R127, R124 ;  /* 0x0000007c007f7202 */ /* 0x000fe20000000f00 */
[----:B------:R-:W-:Y:S02]  /*3bf70*/  IMAD.MOV.U32 R128, RZ, RZ, R126 ;  /* 0x000000ffff807224 */ /* 0x000fe400078e007e */
[----:B------:R-:W-:-:S02]  /*3bf80*/  IMAD.MOV.U32 R199, RZ, RZ, R134 ;  /* 0x000000ffffc77224 */ /* 0x000fc400078e0086 */
[----:B------:R-:W-:Y:S02]  /*3bf90*/  IMAD.MOV.U32 R111, RZ, RZ, R98 ;  /* 0x000000ffff6f7224 */ /* 0x000fe400078e0062 */
[----:B------:R-:W-:Y:S01]  /*3bfa0*/  IMAD.MOV.U32 R118, RZ, RZ, R117 ;  /* 0x000000ffff767224 */ /* 0x000fe200078e0075 */
[----:B------:R-:W3:Y:S01]  /*3bfb0*/  LDL.LU R98, [R1+0x414] ;  /* 0x0004140001627983 */ /* 0x000ee20000300800 */
        /* <DEDUP_REMOVED lines=24> */
[----:B------:R-:W-:Y:S02]  /*3c140*/  IMAD.MOV.U32 R124, RZ, RZ, R123 ;  /* 0x000000ffff7c7224 */ /* 0x000fe400078e007b */
[----:B------:R-:W-:Y:S01]  /*3c150*/  IMAD.MOV.U32 R123, RZ, RZ, R122 ;  /* 0x000000ffff7b7224 */ /* 0x000fe200078e007a */
[----:B------:R-:W-:Y:S02]  /*3c160*/  MOV R122, R121 ;  /* 0x00000079007a7202 */ /* 0x000fe40000000f00 */
[C---:B-1----:R-:W-:Y:S01]  /*3c170*/  LEA R166, P2, R222.reuse, R242, 0x2 ;  /* 0x000000f2dea67211 */ /* 0x042fe200078410ff */
[----:B------:R-:W-:Y:S01]  /*3c180*/  IMAD.MOV.U32 R115, RZ, RZ, R112 ;  /* 0x000000ffff737224 */ /* 0x000fe200078e0070 */
[----:B------:R1:W-:Y:S01]  /*3c190*/  STL.64 [R1+0x5f0], R160 ;  /* 0x0005f0a001007387 */ /* 0x0003e20000100a00 */
[----:B------:R-:W-:Y:S01]  /*3c1a0*/  IMAD.MOV.U32 R121, RZ, RZ, R120 ;  /* 0x000000ffff797224 */ /* 0x000fe200078e0078 */
[----:B------:R-:W-:Y:S01]  /*3c1b0*/  LEA.HI.X.SX32 R167, R222, R0, 0x2, P2 ;  /* 0x00000000dea77211 */ /* 0x000fe200010f16ff */
[----:B------:R-:W-:Y:S01]  /*3c1c0*/  IMAD.MOV.U32 R120, RZ, RZ, R118 ;  /* 0x000000ffff787224 */ /* 0x000fe200078e0076 */
[----:B------:R-:W-:Y:S01]  /*3c1d0*/  MOV R118, R117 ;  /* 0x0000007500767202 */ /* 0x000fe20000000f00 */
[----:B------:R-:W-:Y:S01]  /*3c1e0*/  IMAD.MOV.U32 R112, RZ, RZ, R99 ;  /* 0x000000ffff707224 */ /* 0x000fe200078e0063 */
[----:B------:R-:W3:Y:S01]  /*3c1f0*/  LDL.LU R114, [R1+0x1cd4] ;  /* 0x001cd40001727983 */ /* 0x000ee20000300800 */
[----:B------:R-:W-:-:S02]  /*3c200*/  IMAD.MOV.U32 R117, RZ, RZ, R116 ;  /* 0x000000ffff757224 */ /* 0x000fc400078e0074 */
[----:B------:R-:W-:Y:S01]  /*3c210*/  IMAD.MOV.U32 R116, RZ, RZ, R115 ;  /* 0x000000ffff747224 */ /* 0x000fe200078e0073 */
[----:B------:R-:W3:Y:S01]  /*3c220*/  LDL.LU R99, [R1+0x418] ;  /* 0x0004180001637983 */ /* 0x000ee20000300800 */
[----:B-1----:R-:W-:-:S03]  /*3c230*/  LEA R160, P6, R207, R242, 0x2 ;  /* 0x000000f2cfa07211 */ /* 0x002fc600078c10ff */
[----:B------:R-:W3:Y:S01]  /*3c240*/  LDL.LU R115, [R1+0x1cac] ;  /* 0x001cac0001737983 */ /* 0x000ee20000300800 */
[----:B------:R-:W-:Y:S01]  /*3c250*/  LEA.HI.X.SX32 R161, R207, R0, 0x2, P6 ;  /* 0x00000000cfa17211 */ /* 0x000fe200030f16ff */
[----:B------:R-:W-:Y:S02]  /*3c260*/  IMAD.MOV.U32 R207, RZ, RZ, R134 ;  /* 0x000000ffffcf7224 */ /* 0x000fe400078e0086 */
[----:B------:R1:W-:Y:S01]  /*3c270*/  STL.64 [R1+0x5e8], R166 ;  /* 0x0005e8a601007387 */ /* 0x0003e20000100a00 */
[----:B------:R-:W-:Y:S01]  /*3c280*/  MOV R223, R199 ;  /* 0x000000c700df7202 */ /* 0x000fe20000000f00 */
[----:B------:R-:W-:Y:S01]  /*3c290*/  IMAD.MOV.U32 R199, RZ, RZ, R133 ;  /* 0x000000ffffc77224 */ /* 0x000fe200078e0085 */
[----:B------:R-:W-:Y:S01]  /*3c2a0*/  MOV R134, R132 ;  /* 0x0000008400867202 */ /* 0x000fe20000000f00 */
[----:B------:R-:W-:Y:S01]  /*3c2b0*/  IMAD.MOV.U32 R133, RZ, RZ, R130 ;  /* 0x000000ffff857224 */ /* 0x000fe200078e0082 */
[----:B------:R5:W-:Y:S01]  /*3c2c0*/  STL.64 [R1+0x5e0], R160 ;  /* 0x0005e0a001007387 */ /* 0x000be20000100a00 */
[----:B------:R-:W-:Y:S01]  /*3c2d0*/  IMAD.MOV.U32 R132, RZ, RZ, R129 ;  /* 0x000000ffff847224 */ /* 0x000fe200078e0081 */
[----:B------:R-:W-:-:S02]  /*3c2e0*/  MOV R130, R128 ;  /* 0x0000008000827202 */ /* 0x000fc40000000f00 */
[----:B-1----:R-:W-:Y:S01]  /*3c2f0*/  LEA R166, P2, R217, R242, 0x2 ;  /* 0x000000f2d9a67211 */ /* 0x002fe200078410ff */
[----:B------:R-:W-:-:S03]  /*3c300*/  IMAD.MOV.U32 R129, RZ, RZ, R127 ;  /* 0x000000ffff817224 */ /* 0x000fc600078e007f */
[----:B------:R-:W-:Y:S02]  /*3c310*/  LEA.HI.X.SX32 R167, R217, R0, 0x2, P2 ;  /* 0x00000000d9a77211 */ /* 0x000fe400010f16ff */
[----:B------:R-:W-:Y:S01]  /*3c320*/  MOV R217, R207 ;  /* 0x000000cf00d97202 */ /* 0x000fe20000000f00 */
[----:B------:R-:W-:Y:S01]  /*3c330*/  IMAD.MOV.U32 R207, RZ, RZ, R199 ;  /* 0x000000ffffcf7224 */ /* 0x000fe200078e00c7 */
[C---:B-----5:R-:W-:Y:S01]  /*3c340*/  LEA R160, P6, R212.reuse, R242, 0x2 ;  /* 0x000000f2d4a07211 */ /* 0x060fe200078c10ff */
        /* <DEDUP_REMOVED lines=24> */
[----:B------:R-:W5:Y:S01]  /*3c4d0*/  LDL.LU R116, [R1+0x1cd8] ;  /* 0x001cd80001747983 */ /* 0x000f620000300800 */
        /* <DEDUP_REMOVED lines=10> */
[----:B------:R-:W3:Y:S01]  /*3c580*/  LDL.LU R100, [R1+0x41c] ;  /* 0x00041c0001647983 */ /* 0x000ee20000300800 */
        /* <DEDUP_REMOVED lines=10> */
[----:B------:R1:W-:Y:S01]  /*3c630*/  STL.64 [R1+0x5d8], R166 ;  /* 0x0005d8a601007387 */ /* 0x0003e20000100a00 */
        /* <DEDUP_REMOVED lines=9> */
[C---:B-1----:R-:W-:Y:S01]  /*3c6d0*/  LEA R166, P2, R218.reuse, R242, 0x2 ;  /* 0x000000f2daa67211 */ /* 0x042fe200078410ff */
[----:B------:R1:W-:Y:S01]  /*3c6e0*/  STL.64 [R1+0x5d0], R160 ;  /* 0x0005d0a001007387 */ /* 0x0003e20000100a00 */
        /* <DEDUP_REMOVED lines=8> */
[----:B------:R-:W4:Y:S01]  /*3c770*/  LDL.LU R102, [R1+0x420] ;  /* 0x0004200001667983 */ /* 0x000f220000300800 */
[C---:B-1----:R-:W-:Y:S01]  /*3c780*/  LEA R160, P6, R213.reuse, R242, 0x2 ;  /* 0x000000f2d5a07211 */ /* 0x042fe200078c10ff */
[----:B------:R-:W-:Y:S01]  /*3c790*/  IMAD.MOV.U32 R122, RZ, RZ, R121 ;  /* 0x000000ffff7a7224 */ /* 0x000fe200078e0079 */
[----:B------:R-:W-:Y:S01]  /*3c7a0*/  MOV R121, R120 ;  /* 0x0000007800797202 */ /* 0x000fe20000000f00 */
[----:B------:R-:W-:Y:S01]  /*3c7b0*/  IMAD.MOV.U32 R120, RZ, RZ, R118 ;  /* 0x000000ffff787224 */ /* 0x000fe200078e0076 */
[----:B------:R-:W-:Y:S01]  /*3c7c0*/  LEA.HI.X.SX32 R161, R213, R0, 0x2, P6 ;  /* 0x00000000d5a17211 */ /* 0x000fe200030f16ff */
[----:B------:R-:W-:Y:S01]  /*3c7d0*/  IMAD.MOV.U32 R118, RZ, RZ, R117 ;  /* 0x000000ffff767224 */ /* 0x000fe200078e0075 */
[----:B------:R1:W-:Y:S01]  /*3c7e0*/  STL.64 [R1+0x5c8], R166 ;  /* 0x0005c8a601007387 */ /* 0x0003e20000100a00 */
[----:B------:R-:W-:Y:S01]  /*3c7f0*/  MOV R117, R66 ;  /* 0x0000004200757202 */ /* 0x000fe20000000f00 */
[----:B------:R-:W-:Y:S01]  /*3c800*/  IMAD.MOV.U32 R218, RZ, RZ, R212 ;  /* 0x000000ffffda7224 */ /* 0x000fe200078e00d4 */
[----:B------:R-:W-:Y:S01]  /*3c810*/  MOV R212, R199 ;  /* 0x000000c700d47202 */ /* 0x000fe20000000f00 */
[----:B------:R-:W4:Y:S01]  /*3c820*/  LDL.LU R66, [R1+0x60c0] ;  /* 0x0060c00001427983 */ /* 0x000f220000300800 */
[----:B------:R-:W-:-:S02]  /*3c830*/  IMAD.MOV.U32 R213, RZ, RZ, R207 ;  /* 0x000000ffffd57224 */ /* 0x000fc400078e00cf */
[----:B------:R-:W-:Y:S01]  /*3c840*/  IMAD.MOV.U32 R207, RZ, RZ, R134 ;  /* 0x000000ffffcf7224 */ /* 0x000fe200078e0086 */
[----:B------:R2:W-:Y:S01]  /*3c850*/  STL.64 [R1+0x5c0], R160 ;  /* 0x0005c0a001007387 */ /* 0x0005e20000100a00 */
        /* <DEDUP_REMOVED lines=9> */
[C---:B--2---:R-:W-:Y:S01]  /*3c8f0*/  LEA R160, P6, R214.reuse, R242, 0x2 ;  /* 0x000000f2d6a07211 */ /* 0x044fe200078c10ff */
[----:B------:R-:W-:Y:S01]  /*3c900*/  IMAD.MOV.U32 R126, RZ, RZ, R123 ;  /* 0x000000ffff7e7224 */ /* 0x000fe200078e007b */
[-C--:B------:R-:W-:Y:S01]  /*3c910*/  LEA.HI.X.SX32 R167, R219, R0.reuse, 0x2, P2 ;  /* 0x00000000dba77211 */ /* 0x080fe200010f16ff */
        /* <DEDUP_REMOVED lines=16> */
[----:B------:R-:W2:Y:S01]  /*3ca20*/  LDL.LU R103, [R1+0x424] ;  /* 0x0004240001677983 */ /* 0x000ea20000300800 */
[----:B------:R-:W-:Y:S01]  /*3ca30*/  IMAD.MOV.U32 R230, RZ, RZ, R214 ;  /* 0x000000ffffe67224 */ /* 0x000fe200078e00d6 */
[----:B------:R-:W-:Y:S02]  /*3ca40*/  MOV R214, R213 ;  /* 0x000000d500d67202 */ /* 0x000fe40000000f00 */
[----:B------:R1:W-:Y:S01]  /*3ca50*/  STL.64 [R1+0x5b8], R166 ;  /* 0x0005b8a601007387 */ /* 0x0003e20000100a00 */
        /* <DEDUP_REMOVED lines=8> */
[CC--:B-1----:R-:W-:Y:S01]  /*3cae0*/  LEA R166, P2, R220.reuse, R242.reuse, 0x2 ;  /* 0x000000f2dca67211 */ /* 0x0c2fe200078410ff */
        /* <DEDUP_REMOVED lines=14> */
[----:B------:R-:W-:Y:S01]  /*3cbd0*/  IMAD R192, R183, c[0x0][0x190], RZ ;  /* 0x00006400b7c07a24 */ /* 0x000fe200078e02ff */
[----:B------:R-:W-:Y:S01]  /*3cbe0*/  MOV R213, R207 ;  /* 0x000000cf00d57202 */ /* 0x000fe20000000f00 */
[----:B------:R-:W-:Y:S01]  /*3cbf0*/  IMAD.MOV.U32 R122, RZ, RZ, R120 ;  /* 0x000000ffff7a7224 */ /* 0x000fe200078e0078 */
[----:B------:R-:W-:Y:S01]  /*3cc00*/  MOV R120, R104 ;  /* 0x0000006800787202 */ /* 0x000fe20000000f00 */
[----:B------:R-:W-:-:S02]  /*3cc10*/  IMAD.MOV.U32 R118, RZ, RZ, R68 ;  /* 0x000000ffff767224 */ /* 0x000fc400078e0044 */
[----:B------:R-:W-:Y:S01]  /*3cc20*/  IMAD.MOV.U32 R132, RZ, RZ, R130 ;  /* 0x000000ffff847224 */ /* 0x000fe200078e0082 */
[----:B------:R-:W2:Y:S01]  /*3cc30*/  LDL.LU R68, [R1+0x60b8] ;  /* 0x0060b80001447983 */ /* 0x000ea20000300800 */
[----:B------:R-:W-:Y:S02]  /*3cc40*/  IMAD.MOV.U32 R214, RZ, RZ, R212 ;  /* 0x000000ffffd67224 */ /* 0x000fe400078e00d4 */
[----:B------:R-:W-:Y:S01]  /*3cc50*/  IMAD R183, R174, c[0x0][0x190], RZ ;  /* 0x00006400aeb77a24 */ /* 0x000fe200078e02ff */
[----:B------:R-:W2:Y:S01]  /*3cc60*/  LDL.LU R104, [R1+0x428] ;  /* 0x0004280001687983 */ /* 0x000ea20000300800 */
[----:B------:R-:W-:Y:S01]  /*3cc70*/  IMAD.MOV.U32 R130, RZ, RZ, R129 ;  /* 0x000000ffff827224 */ /* 0x000fe200078e0081 */
[----:B------:R-:W-:Y:S01]  /*3cc80*/  MOV R129, R128 ;  /* 0x0000008000817202 */ /* 0x000fe20000000f00 */
[----:B------:R-:W-:Y:S01]  /*3cc90*/  IMAD R174, R164, c[0x0][0x190], RZ ;  /* 0x00006400a4ae7a24 */ /* 0x000fe200078e02ff */
[----:B------:R1:W-:Y:S01]  /*3cca0*/  STL.64 [R1+0x5a8], R166 ;  /* 0x0005a8a601007387 */ /* 0x0003e20000100a00 */
        /* <DEDUP_REMOVED lines=8> */
[----:B-1----:R-:W-:Y:S01]  /*3cd30*/  LEA R166, P2, R221, R242, 0x2 ;  /* 0x000000f2dda67211 */ /* 0x002fe200078410ff */
[----:B------:R-:W-:Y:S01]  /*3cd40*/  IMAD.MOV.U32 R134, RZ, RZ, R132 ;  /* 0x000000ffff867224 */ /* 0x000fe200078e0084 */
[----:B------:R-:W-:Y:S01]  /*3cd50*/  MOV R214, R213 ;  /* 0x000000d500d67202 */ /* 0x000fe20000000f00 */
[----:B------:R-:W-:Y:S01]  /*3cd60*/  IMAD.MOV.U32 R124, RZ, RZ, R123 ;  /* 0x000000ffff7c7224 */ /* 0x000fe200078e007b */
[----:B------:R-:W-:Y:S01]  /*3cd70*/  MOV R132, R129 ;  /* 0x0000008100847202 */ /* 0x000fe20000000f00 */
        /* <DEDUP_REMOVED lines=43> */
[----:B-1----:R-:W-:Y:S01]  /*3d030*/  LEA R160, P6, R216, R242, 0x2 ;  /* 0x000000f2d8a07211 */ /* 0x002fe200078c10ff */
[----:B------:R-:W-:-:S02]  /*3d040*/  IMAD.MOV.U32 R130, RZ, RZ, R129 ;  /* 0x000000ffff827224 */ /* 0x000fc400078e0081 */
[----:B------:R-:W2:Y:S01]  /*3d050*/  LDL.LU R122, [R1+0x1d54] ;  /* 0x001d5400017a7983 */ /* 0x000ea20000300800 */
        /* <DEDUP_REMOVED lines=14> */
[C---:B-1----:R-:W-:Y:S01]  /*3d140*/  LEA R166, P2, R223.reuse, R242, 0x2 ;  /* 0x000000f2dfa67211 */ /* 0x042fe200078410ff */
[----:B------:R-:W-:Y:S01]  /*3d150*/  IMAD.MOV.U32 R212, RZ, RZ, R134 ;  /* 0x000000ffffd47224 */ /* 0x000fe200078e0086 */
[----:B------:R1:W-:Y:S01]  /*3d160*/  STL.64 [R1+0x590], R160 ;  /* 0x000590a001007387 */ /* 0x0003e20000100a00 */
        /* <DEDUP_REMOVED lines=13> */
[----:B------:R-:W2:Y:S01]  /*3d240*/  LDL.LU R126, [R1+0x1d5c] ;  /* 0x001d5c00017e7983 */ /* 0x000ea20000300800 */
[----:B------:R-:W-:Y:S01]  /*3d250*/  IMAD.MOV.U32 R130, RZ, RZ, R127 ;  /* 0x000000ffff827224 */ /* 0x000fe200078e007f */
[----:B------:R-:W-:Y:S01]  /*3d260*/  MOV R214, R212 ;  /* 0x000000d400d67202 */ /* 0x000fe20000000f00 */
[----:B------:R-:W-:Y:S01]  /*3d270*/  IMAD.MOV.U32 R213, RZ, RZ, R207 ;  /* 0x000000ffffd57224 */ /* 0x000fe200078e00cf */
[----:B------:R-:W2:Y:S01]  /*3d280*/  LDL.LU R127, [R1+0x1cec] ;  /* 0x001cec00017f7983 */ /* 0x000ea20000300800 */
[----:B------:R-:W-:Y:S01]  /*3d290*/  IMAD.MOV.U32 R124, RZ, RZ, R106 ;  /* 0x000000ffff7c7224 */ /* 0x000fe200078e006a */
[----:B------:R-:W-:Y:S01]  /*3d2a0*/  LEA.HI.X.SX32 R161, R217, R0, 0x2, P6 ;  /* 0x00000000d9a17211 */ /* 0x000fe200030f16ff */
[----:B------:R-:W-:Y:S01]  /*3d2b0*/  IMAD.MOV.U32 R212, RZ, RZ, R199 ;  /* 0x000000ffffd47224 */ /* 0x000fe200078e00c7 */
[----:B------:R-:W2:Y:S01]  /*3d2c0*/  LDL.LU R106, [R1+0x430] ;  /* 0x00043000016a7983 */ /* 0x000ea20000300800 */
[----:B------:R-:W-:Y:S01]  /*3d2d0*/  MOV R207, R134 ;  /* 0x0000008600cf7202 */ /* 0x000fe20000000f00 */
[----:B------:R-:W-:-:S02]  /*3d2e0*/  IMAD.MOV.U32 R199, RZ, RZ, R133 ;  /* 0x000000ffffc77224 */ /* 0x000fc400078e0085 */
[----:B------:R1:W-:Y:S01]  /*3d2f0*/  STL.64 [R1+0x588], R166 ;  /* 0x000588a601007387 */ /* 0x0003e20000100a00 */
[----:B------:R-:W-:Y:S01]  /*3d300*/  IMAD.MOV.U32 R217, RZ, RZ, R215 ;  /* 0x000000ffffd97224 */ /* 0x000fe200078e00d7 */
[----:B------:R-:W-:Y:S01]  /*3d310*/  MOV R215, R213 ;  /* 0x000000d500d77202 */ /* 0x000fe20000000f00 */
[----:B------:R-:W-:Y:S01]  /*3d320*/  IMAD.MOV.U32 R134, RZ, RZ, R132 ;  /* 0x000000ffff867224 */ /* 0x000fe200078e0084 */
[----:B------:R-:W-:Y:S01]  /*3d330*/  MOV R133, R130 ;  /* 0x0000008200857202 */ /* 0x000fe20000000f00 */
[----:B------:R-:W-:Y:S02]  /*3d340*/  IMAD.MOV.U32 R132, RZ, RZ, R129 ;  /* 0x000000ffff847224 */ /* 0x000fe400078e0081 */
[----:B------:R-:W-:Y:S01]  /*3d350*/  IMAD.MOV.U32 R130, RZ, RZ, R128 ;  /* 0x000000ffff827224 */ /* 0x000fe200078e0080 */
[----:B-1----:R-:W-:Y:S01]  /*3d360*/  MOV R166, R216 ;  /* 0x000000d800a67202 */ /* 0x002fe20000000f00 */
        /* <DEDUP_REMOVED lines=8> */
[----:B------:R-:W2:Y:S01]  /*3d3f0*/  LDL.LU R129, [R1+0x1d9c] ;  /* 0x001d9c0001817983 */ /* 0x000ea20000300800 */
[----:B------:R-:W-:Y:S01]  /*3d400*/  IMAD.MOV.U32 R216, RZ, RZ, R215 ;  /* 0x000000ffffd87224 */ /* 0x000fe200078e00d7 */
[C---:B------:R-:W-:Y:S01]  /*3d410*/  LEA R224, P2, R226.reuse, R242, 0x2 ;  /* 0x000000f2e2e07211 */ /* 0x040fe200078410ff */
[----:B------:R-:W-:Y:S01]  /*3d420*/  IMAD.MOV.U32 R199, RZ, RZ, R133 ;  /* 0x000000ffffc77224 */ /* 0x000fe200078e0085 */
[----:B------:R1:W-:Y:S01]  /*3d430*/  STL.64 [R1+0x580], R160 ;  /* 0x000580a001007387 */ /* 0x0003e20000100a00 */
[----:B------:R-:W-:Y:S02]  /*3d440*/  MOV R134, R132 ;  /* 0x0000008400867202 */ /* 0x000fe40000000f00 */
[----:B------:R-:W-:Y:S01]  /*3d450*/  MOV R215, R214 ;  /* 0x000000d600d77202 */ /* 0x000fe20000000f00 */
[----:B------:R-:W-:Y:S01]  /*3d460*/  IMAD.MOV.U32 R214, RZ, RZ, R213 ;  /* 0x000000ffffd67224 */ /* 0x000fe200078e00d5 */
[----:B------:R-:W-:Y:S01]  /*3d470*/  LEA.HI.X.SX32 R225, R226, R0, 0x2, P2 ;  /* 0x00000000e2e17211 */ /* 0x000fe200010f16ff */
[----:B------:R-:W-:Y:S01]  /*3d480*/  IMAD.MOV.U32 R133, RZ, RZ, R130 ;  /* 0x000000ffff857224 */ /* 0x000fe200078e0082 */
[----:B------:R-:W2:Y:S01]  /*3d490*/  LDL.LU R132, [R1+0x1ca0] ;  /* 0x001ca00001847983 */ /* 0x000ea20000300800 */
        /* <DEDUP_REMOVED lines=8> */
[----:B------:R-:W2:Y:S01]  /*3d520*/  LDL.LU R108, [R1+0x434] ;  /* 0x00043400016c7983 */ /* 0x000ea20000300800 */
[----:B------:R-:W-:Y:S02]  /*3d530*/  IMAD.MOV.U32 R218, RZ, RZ, R216 ;  /* 0x000000ffffda7224 */ /* 0x000fe400078e00d8 */
[----:B------:R-:W-:Y:S01]  /*3d540*/  IMAD.MOV.U32 R216, RZ, RZ, R214 ;  /* 0x000000ffffd87224 */ /* 0x000fe200078e00d6 */
[----:B------:R-:W2:Y:S01]  /*3d550*/  LDL.LU R133, [R1+0x1d78] ;  /* 0x001d780001857983 */ /* 0x000ea20000300800 */
[----:B------:R-:W-:Y:S01]  /*3d560*/  MOV R214, R212 ;  /* 0x000000d400d67202 */ /* 0x000fe20000000f00 */
[----:B------:R-:W-:-:S02]  /*3d570*/  IMAD.MOV.U32 R212, RZ, RZ, R199 ;  /* 0x000000ffffd47224 */ /* 0x000fc400078e00c7 */
[----:B------:R1:W-:Y:S04]  /*3d580*/  STL.64 [R1+0x578], R224 ;  /* 0x000578e001007387 */ /* 0x0003e80000100a00 */
[----:B------:R2:W-:Y:S04]  /*3d590*/  STL.64 [R1+0x570], R160 ;  /* 0x000570a001007387 */ /* 0x0005e80000100a00 */
[----:B------:R-:W2:Y:S01]  /*3d5a0*/  LDL.LU R199, [R1+0x1ca4] ;  /* 0x001ca40001c77983 */ /* 0x000ea20000300800 */
[----:B-1----:R-:W-:Y:S01]  /*3d5b0*/  IMAD.MOV.U32 R225, RZ, RZ, R217 ;  /* 0x000000ffffe17224 */ /* 0x002fe200078e00d9 */
        /* <DEDUP_REMOVED lines=12> */
[----:B---3--:R-:W-:-:S02]  /*3d680*/  IMAD.MOV.U32 R134, RZ, RZ, R109 ;  /* 0x000000ffff867224 */ /* 0x008fc400078e006d */
[----:B------:R-:W3:Y:S01]  /*3d690*/  LDL.LU R109, [R1+0x438] ;  /* 0x00043800016d7983 */ /* 0x000ee20000300800 */
[----:B--2---:R-:W-:-:S03]  /*3d6a0*/  IMAD.MOV.U32 R207, RZ, RZ, R199 ;  /* 0x000000ffffcf7224 */ /* 0x004fc600078e00c7 */
[----:B------:R-:W2:Y:S01]  /*3d6b0*/  LDL.LU R199, [R1+0x1dac] ;  /* 0x001dac0001c77983 */ /* 0x000ea20000300800 */
[----:B------:R-:W-:Y:S01]  /*3d6c0*/  IMAD R69, R69, c[0x0][0x190], RZ ;  /* 0x0000640045457a24 */ /* 0x000fe200078e02ff */
[----:B------:R-:W-:-:S04]  /*3d6d0*/  LEA R160, P6, R219, R242, 0x2 ;  /* 0x000000f2dba07211 */ /* 0x000fc800078c10ff */
[----:B------:R-:W-:Y:S02]  /*3d6e0*/  LEA R226, P2, R69, R242, 0x2 ;  /* 0x000000f245e27211 */ /* 0x000fe400078410ff */
[-C--:B------:R-:W-:Y:S02]  /*3d6f0*/  LEA.HI.X.SX32 R161, R219, R0.reuse, 0x2, P6 ;  /* 0x00000000dba17211 */ /* 0x080fe400030f16ff */
[----:B------:R-:W-:Y:S01]  /*3d700*/  LEA.HI.X.SX32 R227, R69, R0, 0x2, P2 ;  /* 0x0000000045e37211 */ /* 0x000fe200010f16ff */
[----:B------:R-:W-:Y:S01]  /*3d710*/  IMAD.MOV.U32 R219, RZ, RZ, R218 ;  /* 0x000000ffffdb7224 */ /* 0x000fe200078e00da */
[----:B------:R-:W3:Y:S01]  /*3d720*/  LDL.LU R69, [R1+0x60b4] ;  /* 0x0060b40001457983 */ /* 0x000ee20000300800 */
[----:B------:R-:W-:Y:S01]  /*3d730*/  MOV R218, R217 ;  /* 0x000000d900da7202 */ /* 0x000fe20000000f00 */
[----:B------:R-:W-:Y:S02]  /*3d740*/  IMAD.MOV.U32 R217, RZ, RZ, R216 ;  /* 0x000000ffffd97224 */ /* 0x000fe400078e00d8 */
[----:B------:R1:W-:Y:S01]  /*3d750*/  STL.64 [R1+0x568], R226 ;  /* 0x000568e201007387 */ /* 0x0003e20000100a00 */
[----:B------:R-:W-:Y:S01]  /*3d760*/  IMAD.MOV.U32 R216, RZ, RZ, R215 ;  /* 0x000000ffffd87224 */ /* 0x000fe200078e00d7 */
[----:B------:R-:W-:-:S02]  /*3d770*/  MOV R215, R214 ;  /* 0x000000d600d77202 */ /* 0x000fc40000000f00 */
[----:B------:R4:W-:Y:S01]  /*3d780*/  STL.64 [R1+0x560], R160 ;  /* 0x000560a001007387 */ /* 0x0009e20000100a00 */
[----:B------:R-:W-:Y:S02]  /*3d790*/  IMAD.MOV.U32 R214, RZ, RZ, R213 ;  /* 0x000000ffffd67224 */ /* 0x000fe400078e00d5 */
[----:B------:R-:W-:Y:S01]  /*3d7a0*/  IMAD.MOV.U32 R213, RZ, RZ, R212 ;  /* 0x000000ffffd57224 */ /* 0x000fe200078e00d4 */
[-C--:B-1----:R-:W-:Y:S02]  /*3d7b0*/  LEA R226, P2, R230, R242.reuse, 0x2 ;  /* 0x000000f2e6e27211 */ /* 0x082fe400078410ff */
[----:B----4-:R-:W-:Y:S02]  /*3d7c0*/  LEA R160, P6, R220, R242, 0x2 ;  /* 0x000000f2dca07211 */ /* 0x010fe400078c10ff */
[----:B------:R-:W-:Y:S02]  /*3d7d0*/  LEA.HI.X.SX32 R227, R230, R0, 0x2, P2 ;  /* 0x00000000e6e37211 */ /* 0x000fe400010f16ff */
[----:B------:R-:W-:-:S02]  /*3d7e0*/  MOV R212, R207 ;  /* 0x000000cf00d47202 */ /* 0x000fc40000000f00 */
[----:B------:R-:W-:Y:S02]  /*3d7f0*/  LEA.HI.X.SX32 R161, R220, R0, 0x2, P6 ;  /* 0x00000000dca17211 */ /* 0x000fe400030f16ff */
        /* <DEDUP_REMOVED lines=8> */
[----:B--2---:R-:W-:Y:S02]  /*3d880*/  IMAD.MOV.U32 R207, RZ, RZ, R199 ;  /* 0x000000ffffcf7224 */ /* 0x004fe400078e00c7 */
[----:B------:R-:W-:Y:S02]  /*3d890*/  IMAD.MOV.U32 R199, RZ, RZ, R110 ;  /* 0x000000ffffc77224 */ /* 0x000fe400078e006e */
[----:B------:R-:W2:Y:S04]  /*3d8a0*/  LDL.LU R110, [R1+0x43c] ;  /* 0x00043c00016e7983 */ /* 0x000ea80000300800 */
[----:B------:R1:W-:Y:S04]  /*3d8b0*/  STL.64 [R1+0x558], R226 ;  /* 0x000558e201007387 */ /* 0x0003e80000100a00 */
[----:B------:R4:W-:Y:S01]  /*3d8c0*/  STL.64 [R1+0x550], R160 ;  /* 0x000550a001007387 */ /* 0x0009e20000100a00 */
[----:B------:R-:W-:Y:S01]  /*3d8d0*/  IMAD.MOV.U32 R212, RZ, RZ, R207 ;  /* 0x000000ffffd47224 */ /* 0x000fe200078e00cf */
[----:B------:R-:W-:-:S02]  /*3d8e0*/  MOV R207, R199 ;  /* 0x000000c700cf7202 */ /* 0x000fc40000000f00 */
[CC--:B-1----:R-:W-:Y:S02]  /*3d8f0*/  LEA R226, P2, R164.reuse, R242.reuse, 0x2 ;  /* 0x000000f2a4e27211 */ /* 0x0c2fe400078410ff */
[C---:B----4-:R-:W-:Y:S02]  /*3d900*/  LEA R160, P6, R221.reuse, R242, 0x2 ;  /* 0x000000f2dda07211 */ /* 0x050fe400078c10ff */
[-C--:B------:R-:W-:Y:S02]  /*3d910*/  LEA.HI.X.SX32 R227, R164, R0.reuse, 0x2, P2 ;  /* 0x00000000a4e37211 */ /* 0x080fe400010f16ff */
[----:B------:R-:W-:Y:S01]  /*3d920*/  LEA.HI.X.SX32 R161, R221, R0, 0x2, P6 ;  /* 0x00000000dda17211 */ /* 0x000fe200030f16ff */
[----:B------:R-:W-:Y:S01]  /*3d930*/  IMAD.MOV.U32 R221, RZ, RZ, R220 ;  /* 0x000000ffffdd7224 */ /* 0x000fe200078e00dc */
[----:B------:R-:W-:Y:S01]  /*3d940*/  MOV R220, R219 ;  /* 0x000000db00dc7202 */ /* 0x000fe20000000f00 */
[----:B------:R-:W-:Y:S02]  /*3d950*/  IMAD.MOV.U32 R199, RZ, RZ, R111 ;  /* 0x000000ffffc77224 */ /* 0x000fe400078e006f */
[----:B------:R-:W4:Y:S01]  /*3d960*/  LDL.LU R111, [R1+0x440] ;  /* 0x00044000016f7983 */ /* 0x000f220000300800 */
[----:B------:R-:W-:-:S02]  /*3d970*/  IMAD.MOV.U32 R219, RZ, RZ, R218 ;  /* 0x000000ffffdb7224 */ /* 0x000fc400078e00da */
[----:B------:R-:W-:Y:S01]  /*3d980*/  IMAD.MOV.U32 R218, RZ, RZ, R217 ;  /* 0x000000ffffda7224 */ /* 0x000fe200078e00d9 */
[----:B------:R1:W-:Y:S01]  /*3d990*/  STL.64 [R1+0x548], R226 ;  /* 0x000548e201007387 */ /* 0x0003e20000100a00 */
[----:B------:R-:W-:Y:S01]  /*3d9a0*/  MOV R217, R216 ;  /* 0x000000d800d97202 */ /* 0x000fe20000000f00 */
[----:B------:R-:W-:Y:S02]  /*3d9b0*/  IMAD.MOV.U32 R216, RZ, RZ, R215 ;  /* 0x000000ffffd87224 */ /* 0x000fe400078e00d7 */
[----:B------:R3:W-:Y:S01]  /*3d9c0*/  STL.64 [R1+0x540], R160 ;  /* 0x000540a001007387 */ /* 0x0007e20000100a00 */
[----:B------:R-:W-:Y:S01]  /*3d9d0*/  IMAD.MOV.U32 R215, RZ, RZ, R214 ;  /* 0x000000ffffd77224 */ /* 0x000fe200078e00d6 */
[----:B------:R-:W-:Y:S01]  /*3d9e0*/  MOV R214, R213 ;  /* 0x000000d500d67202 */ /* 0x000fe20000000f00 */
[----:B------:R-:W-:Y:S01]  /*3d9f0*/  IMAD.MOV.U32 R213, RZ, RZ, R212 ;  /* 0x000000ffffd57224 */ /* 0x000fe200078e00d4 */
[CC--:B-1----:R-:W-:Y:S02]  /*3da00*/  LEA R226, P2, R229.reuse, R242.reuse, 0x2 ;  /* 0x000000f2e5e27211 */ /* 0x0c2fe400078410ff */
[----:B---3--:R-:W-:Y:S01]  /*3da10*/  LEA R160, P6, R222, R242, 0x2 ;  /* 0x000000f2dea07211 */ /* 0x008fe200078c10ff */
[----:B------:R-:W-:Y:S01]  /*3da20*/  IMAD.MOV.U32 R212, RZ, RZ, R207 ;  /* 0x000000ffffd47224 */ /* 0x000fe200078e00cf */
[----:B------:R-:W-:-:S02]  /*3da30*/  LEA.HI.X.SX32 R227, R229, R0, 0x2, P2 ;  /* 0x00000000e5e37211 */ /* 0x000fc400010f16ff */
[----:B------:R-:W-:Y:S02]  /*3da40*/  LEA.HI.X.SX32 R161, R222, R0, 0x2, P6 ;  /* 0x00000000dea17211 */ /* 0x000fe400030f16ff */
[----:B------:R-:W-:Y:S01]  /*3da50*/  MOV R207, R199 ;  /* 0x000000c700cf7202 */ /* 0x000fe20000000f00 */
[----:B------:R-:W-:Y:S02]  /*3da60*/  IMAD.MOV.U32 R199, RZ, RZ, R112 ;  /* 0x000000ffffc77224 */ /* 0x000fe400078e0070 */
[----:B------:R-:W3:Y:S01]  /*3da70*/  LDL.LU R112, [R1+0x444] ;  /* 0x0004440001707983 */ /* 0x000ee20000300800 */
[----:B------:R-:W-:Y:S01]  /*3da80*/  IMAD.MOV.U32 R222, RZ, RZ, R221 ;  /* 0x000000ffffde7224 */ /* 0x000fe200078e00dd */
[----:B------:R-:W-:Y:S02]  /*3da90*/  MOV R221, R220 ;  /* 0x000000dc00dd7202 */ /* 0x000fe40000000f00 */
[----:B------:R1:W-:Y:S01]  /*3daa0*/  STL.64 [R1+0x538], R226 ;  /* 0x000538e201007387 */ /* 0x0003e20000100a00 */
[----:B------:R-:W-:-:S03]  /*3dab0*/  IMAD.MOV.U32 R220, RZ, RZ, R219 ;  /* 0x000000ffffdc7224 */ /* 0x000fc600078e00db */
[----:B------:R5:W-:Y:S01]  /*3dac0*/  STL.64 [R1+0x530], R160 ;  /* 0x000530a001007387 */ /* 0x000be20000100a00 */
[----:B------:R-:W-:Y:S01]  /*3dad0*/  IMAD.MOV.U32 R219, RZ, RZ, R218 ;  /* 0x000000ffffdb7224 */ /* 0x000fe200078e00da */
[----:B------:R-:W-:Y:S01]  /*3dae0*/  MOV R218, R217 ;  /* 0x000000d900da7202 */ /* 0x000fe20000000f00 */
[----:B------:R-:W-:Y:S02]  /*3daf0*/  IMAD.MOV.U32 R217, RZ, RZ, R216 ;  /* 0x000000ffffd97224 */ /* 0x000fe400078e00d8 */
[----:B------:R-:W-:Y:S01]  /*3db00*/  IMAD.MOV.U32 R216, RZ, RZ, R215 ;  /* 0x000000ffffd87224 */ /* 0x000fe200078e00d7 */
[----:B------:R-:W-:Y:S02]  /*3db10*/  MOV R215, R214 ;  /* 0x000000d600d77202 */ /* 0x000fe40000000f00 */
[-C--:B-1----:R-:W-:Y:S02]  /*3db20*/  LEA R226, P2, R228, R242.reuse, 0x2 ;  /* 0x000000f2e4e27211 */ /* 0x082fe400078410ff */
[----:B-----5:R-:W-:Y:S01]  /*3db30*/  LEA R160, P6, R223, R242, 0x2 ;  /* 0x000000f2dfa07211 */ /* 0x020fe200078c10ff */
[----:B------:R-:W-:-:S03]  /*3db40*/  IMAD.MOV.U32 R214, RZ, RZ, R213 ;  /* 0x000000ffffd67224 */ /* 0x000fc600078e00d5 */
[----:B------:R-:W-:Y:S02]  /*3db50*/  LEA.HI.X.SX32 R161, R223, R0, 0x2, P6 ;  /* 0x00000000dfa17211 */ /* 0x000fe400030f16ff */
        /* <DEDUP_REMOVED lines=13> */
[----:B------:R-:W5:Y:S01]  /*3dc30*/  LDL.LU R114, [R1+0x448] ;  /* 0x0004480001727983 */ /* 0x000f620000300800 */
        /* <DEDUP_REMOVED lines=18> */
[----:B------:R1:W-:Y:S01]  /*3dd60*/  STL.64 [R1+0x520], R160 ;  /* 0x000520a001007387 */ /* 0x0003e20000100a00 */
[----:B------:R-:W-:Y:S01]  /*3dd70*/  IMAD.MOV.U32 R214, RZ, RZ, R213 ;  /* 0x000000ffffd67224 */ /* 0x000fe200078e00d5 */
[----:B------:R-:W-:Y:S01]  /*3dd80*/  MOV R213, R212 ;  /* 0x000000d400d57202 */ /* 0x000fe20000000f00 */
[----:B------:R-:W-:Y:S01]  /*3dd90*/  IMAD.MOV.U32 R212, RZ, RZ, R207 ;  /* 0x000000ffffd47224 */ /* 0x000fe200078e00cf */
[----:B------:R-:W2:Y:S01]  /*3dda0*/  LDL.LU R115, [R1+0x44c] ;  /* 0x00044c0001737983 */ /* 0x000ea20000300800 */
[----:B------:R-:W-:-:S03]  /*3ddb0*/  IMAD.MOV.U32 R207, RZ, RZ, R199 ;  /* 0x000000ffffcf7224 */ /* 0x000fc600078e00c7 */
[----:B------:R2:W-:Y:S04]  /*3ddc0*/  STL.64 [R1+0x518], R226 ;  /* 0x000518e201007387 */ /* 0x0005e80000100a00 */
[----:B------:R-:W2:Y:S01]  /*3ddd0*/  LDL.LU R199, [R1+0x1d48] ;  /* 0x001d480001c77983 */ /* 0x000ea20000300800 */
[----:B-1----:R-:W-:-:S04]  /*3dde0*/  LEA R160, P6, R167, R242, 0x2 ;  /* 0x000000f2a7a07211 */ /* 0x002fc800078c10ff */
[----:B------:R-:W-:Y:S01]  /*3ddf0*/  LEA.HI.X.SX32 R161, R167, R0, 0x2, P6 ;  /* 0x00000000a7a17211 */ /* 0x000fe200030f16ff */
[----:B------:R-:W-:Y:S01]  /*3de00*/  IMAD.MOV.U32 R167, RZ, RZ, R222 ;  /* 0x000000ffffa77224 */ /* 0x000fe200078e00de */
[----:B------:R-:W-:Y:S01]  /*3de10*/  MOV R222, R220 ;  /* 0x000000dc00de7202 */ /* 0x000fe20000000f00 */
[----:B------:R-:W-:Y:S02]  /*3de20*/  IMAD.MOV.U32 R220, RZ, RZ, R218 ;  /* 0x000000ffffdc7224 */ /* 0x000fe400078e00da */
[----:B------:R-:W-:Y:S01]  /*3de30*/  IMAD.MOV.U32 R218, RZ, RZ, R216 ;  /* 0x000000ffffda7224 */ /* 0x000fe200078e00d8 */
[----:B------:R1:W-:Y:S01]  /*3de40*/  STL.64 [R1+0x510], R160 ;  /* 0x000510a001007387 */ /* 0x0003e20000100a00 */
[----:B------:R-:W-:Y:S01]  /*3de50*/  IMAD.MOV.U32 R216, RZ, RZ, R212 ;  /* 0x000000ffffd87224 */ /* 0x000fe200078e00d4 */
[----:B------:R-:W-:Y:S01]  /*3de60*/  MOV R228, R223 ;  /* 0x000000df00e47202 */ /* 0x000fe20000000f00 */
[----:B------:R-:W-:Y:S01]  /*3de70*/  IMAD.MOV.U32 R223, RZ, RZ, R221 ;  /* 0x000000ffffdf7224 */ /* 0x000fe200078e00dd */
[----:B--2---:R-:W-:-:S02]  /*3de80*/  MOV R212, R199 ;  /* 0x000000c700d47202 */ /* 0x004fc40000000f00 */
[----:B------:R-:W2:Y:S01]  /*3de90*/  LDL.LU R199, [R1+0x1cb0] ;  /* 0x001cb00001c77983 */ /* 0x000ea20000300800 */
        /* <DEDUP_REMOVED lines=15> */
[----:B------:R-:W3:Y:S01]  /*3df90*/  LDL.LU R116, [R1+0x450] ;  /* 0x0004500001747983 */ /* 0x000ee20000300800 */
[----:B------:R-:W-:Y:S01]  /*3dfa0*/  IMAD.MOV.U32 R216, RZ, RZ, R213 ;  /* 0x000000ffffd87224 */ /* 0x000fe200078e00d5 */
[----:B------:R-:W-:Y:S01]  /*3dfb0*/  MOV R213, R212 ;  /* 0x000000d400d57202 */ /* 0x000fe20000000f00 */
[----:B------:R-:W-:-:S02]  /*3dfc0*/  IMAD.MOV.U32 R212, RZ, RZ, R207 ;  /* 0x000000ffffd47224 */ /* 0x000fc400078e00cf */
[----:B--2---:R-:W-:Y:S02]  /*3dfd0*/  IMAD.MOV.U32 R207, RZ, RZ, R199 ;  /* 0x000000ffffcf7224 */ /* 0x004fe400078e00c7 */
[----:B------:R-:W2:Y:S01]  /*3dfe0*/  LDL.LU R199, [R1+0x1da0] ;  /* 0x001da00001c77983 */ /* 0x000ea20000300800 */
[----:B------:R-:W-:Y:S01]  /*3dff0*/  MOV R229, R167 ;  /* 0x000000a700e57202 */ /* 0x000fe20000000f00 */
[----:B------:R-:W-:Y:S01]  /*3e000*/  IMAD.MOV.U32 R167, RZ, RZ, R223 ;  /* 0x000000ffffa77224 */ /* 0x000fe200078e00df */
[C---:B------:R-:W-:Y:S01]  /*3e010*/  LEA R226, P2, R225.reuse, R242, 0x2 ;  /* 0x000000f2e1e27211 */ /* 0x040fe200078410ff */
        /* <DEDUP_REMOVED lines=10> */
[----:B------:R1:W-:Y:S01]  /*3e0c0*/  STL.64 [R1+0x508], R226 ;  /* 0x000508e201007387 */ /* 0x0003e20000100a00 */
[----:B--2---:R-:W-:-:S03]  /*3e0d0*/  IMAD.MOV.U32 R207, RZ, RZ, R199 ;  /* 0x000000ffffcf7224 */ /* 0x004fc600078e00c7 */
[----:B------:R-:W2:Y:S01]  /*3e0e0*/  LDL.LU R199, [R1+0x1cdc] ;  /* 0x001cdc0001c77983 */ /* 0x000ea20000300800 */
[C---:B-1----:R-:W-:Y:S01]  /*3e0f0*/  LEA R160, P6, R224.reuse, R242, 0x2 ;  /* 0x000000f2e0a07211 */ /* 0x042fe200078c10ff */
[----:B------:R-:W-:Y:S01]  /*3e100*/  IMAD.MOV.U32 R164, RZ, RZ, R223 ;  /* 0x000000ffffa47224 */ /* 0x000fe200078e00df */
[----:B------:R-:W-:Y:S02]  /*3e110*/  MOV R231, R167 ;  /* 0x000000a700e77202 */ /* 0x000fe40000000f00 */
[----:B------:R-:W-:Y:S01]  /*3e120*/  LEA.HI.X.SX32 R161, R224, R0, 0x2, P6 ;  /* 0x00000000e0a17211 */ /* 0x000fe200030f16ff */
[----:B------:R-:W-:Y:S01]  /*3e130*/  IMAD.MOV.U32 R223, RZ, RZ, R220 ;  /* 0x000000ffffdf7224 */ /* 0x000fe200078e00dc */
[----:B------:R-:W-:Y:S01]  /*3e140*/  MOV R167, R221 ;  /* 0x000000dd00a77202 */ /* 0x000fe20000000f00 */
[----:B------:R-:W-:Y:S01]  /*3e150*/  IMAD.MOV.U32 R220, RZ, RZ, R217 ;  /* 0x000000ffffdc7224 */ /* 0x000fe200078e00d9 */
[----:B------:R-:W-:Y:S01]  /*3e160*/  MOV R221, R218 ;  /* 0x000000da00dd7202 */ /* 0x000fe20000000f00 */
[----:B------:R1:W-:Y:S01]  /*3e170*/  STL.64 [R1+0x500], R160 ;  /* 0x000500a001007387 */ /* 0x0003e20000100a00 */
[----:B------:R-:W-:-:S03]  /*3e180*/  MOV R218, R212 ;  /* 0x000000d400da7202 */ /* 0x000fc60000000f00 */
[----:B------:R-:W3:Y:S01]  /*3e190*/  LDL.LU R212, [R1+0x1d70] ;  /* 0x001d700001d47983 */ /* 0x000ee20000300800 */
[----:B------:R-:W-:Y:S02]  /*3e1a0*/  IMAD.MOV.U32 R224, RZ, RZ, R222 ;  /* 0x000000ffffe07224 */ /* 0x000fe400078e00de */
[----:B--2---:R-:W-:Y:S02]  /*3e1b0*/  IMAD.MOV.U32 R217, RZ, RZ, R199 ;  /* 0x000000ffffd97224 */ /* 0x004fe400078e00c7 */
[----:B------:R-:W2:Y:S01]  /*3e1c0*/  LDL.LU R199, [R1+0x1ce0] ;  /* 0x001ce00001c77983 */ /* 0x000ea20000300800 */
        /* <DEDUP_REMOVED lines=9> */
[----:B------:R-:W-:Y:S01]  /*3e260*/  LEA.HI.X.SX32 R227, R70, R0, 0x2, P2 ;  /* 0x0000000046e37211 */ /* 0x000fe200010f16ff */
[----:B------:R-:W-:Y:S01]  /*3e270*/  IMAD.MOV.U32 R221, RZ, RZ, R220 ;  /* 0x000000ffffdd7224 */ /* 0x000fe200078e00dc */
[----:B------:R-:W-:Y:S01]  /*3e280*/  MOV R220, R219 ;  /* 0x000000db00dc7202 */ /* 0x000fe20000000f00 */
[----:B------:R-:W-:Y:S01]  /*3e290*/  IMAD.MOV.U32 R219, RZ, RZ, R218 ;  /* 0x000000ffffdb7224 */ /* 0x000fe200078e00da */
[----:B------:R-:W4:Y:S01]  /*3e2a0*/  LDL.LU R117, [R1+0x454] ;  /* 0x0004540001757983 */ /* 0x000f220000300800 */
[----:B------:R-:W-:Y:S01]  /*3e2b0*/  IMAD.MOV.U32 R218, RZ, RZ, R217 ;  /* 0x000000ffffda7224 */ /* 0x000fe200078e00d9 */
[----:B------:R-:W-:Y:S01]  /*3e2c0*/  MOV R217, R216 ;  /* 0x000000d800d97202 */ /* 0x000fe20000000f00 */
[----:B---3--:R-:W-:Y:S01]  /*3e2d0*/  IMAD.MOV.U32 R216, RZ, RZ, R212 ;  /* 0x000000ffffd87224 */ /* 0x008fe200078e00d4 */
[----:B------:R-:W3:Y:S04]  /*3e2e0*/  LDL.LU R70, [R1+0x60b0] ;  /* 0x0060b00001467983 */ /* 0x000ee80000300800 */
[----:B------:R1:W-:Y:S01]  /*3e2f0*/  STL.64 [R1+0x4f8], R226 ;  /* 0x0004f8e201007387 */ /* 0x0003e20000100a00 */
[----:B--2---:R-:W-:-:S03]  /*3e300*/  IMAD.MOV.U32 R212, RZ, RZ, R199 ;  /* 0x000000ffffd47224 */ /* 0x004fc600078e00c7 */
[----:B------:R-:W2:Y:S01]  /*3e310*/  LDL.LU R199, [R1+0x1cb8] ;  /* 0x001cb80001c77983 */ /* 0x000ea20000300800 */
[----:B------:R-:W-:Y:S01]  /*3e320*/  MOV R225, R224 ;  /* 0x000000e000e17202 */ /* 0x000fe20000000f00 */
[----:B------:R-:W-:Y:S01]  /*3e330*/  IMAD.MOV.U32 R224, RZ, RZ, R167 ;  /* 0x000000ffffe07224 */ /* 0x000fe200078e00a7 */
[C---:B-1----:R-:W-:Y:S01]  /*3e340*/  LEA R160, P6, R71.reuse, R242, 0x2 ;  /* 0x000000f247a07211 */ /* 0x042fe200078c10ff */
[----:B------:R-:W-:Y:S01]  /*3e350*/  IMAD.MOV.U32 R167, RZ, RZ, R223 ;  /* 0x000000ffffa77224 */ /* 0x000fe200078e00df */
        /* <DEDUP_REMOVED lines=9> */
[----:B------:R-:W-:Y:S01]  /*3e3f0*/  IMAD R211, R211, c[0x0][0x190], RZ ;  /* 0x00006400d3d37a24 */ /* 0x000fe200078e02ff */
[----:B------:R-:W-:Y:S01]  /*3e400*/  LEA.HI.X.SX32 R227, R72, R0, 0x2, P2 ;  /* 0x0000000048e37211 */ /* 0x000fe200010f16ff */
[----:B------:R-:W-:Y:S01]  /*3e410*/  IMAD.MOV.U32 R216, RZ, RZ, R212 ;  /* 0x000000ffffd87224 */ /* 0x000fe200078e00d4 */
[----:B------:R-:W3:Y:S01]  /*3e420*/  LDL.LU R71, [R1+0x60ac] ;  /* 0x0060ac0001477983 */ /* 0x000ee20000300800 */
[----:B------:R-:W-:-:S02]  /*3e430*/  IMAD.MOV.U32 R166, RZ, RZ, R225 ;  /* 0x000000ffffa67224 */ /* 0x000fc400078e00e1 */
[----:B------:R-:W-:Y:S01]  /*3e440*/  IMAD R210, R210, c[0x0][0x190], RZ ;  /* 0x00006400d2d27a24 */ /* 0x000fe200078e02ff */
[----:B------:R1:W-:Y:S01]  /*3e450*/  STL.64 [R1+0x4f0], R160 ;  /* 0x0004f0a001007387 */ /* 0x0003e20000100a00 */
[----:B------:R-:W-:Y:S01]  /*3e460*/  IMAD.MOV.U32 R225, RZ, RZ, R224 ;  /* 0x000000ffffe17224 */ /* 0x000fe200078e00e0 */
[----:B------:R-:W-:Y:S01]  /*3e470*/  MOV R224, R167 ;  /* 0x000000a700e07202 */ /* 0x000fe20000000f00 */
[----:B------:R-:W-:Y:S02]  /*3e480*/  IMAD.MOV.U32 R167, RZ, RZ, R223 ;  /* 0x000000ffffa77224 */ /* 0x000fe400078e00df */
[----:B------:R-:W-:Y:S01]  /*3e490*/  IMAD.MOV.U32 R223, RZ, RZ, R222 ;  /* 0x000000ffffdf7224 */ /* 0x000fe200078e00de */
[----:B------:R-:W-:Y:S01]  /*3e4a0*/  MOV R222, R221 ;  /* 0x000000dd00de7202 */ /* 0x000fe20000000f00 */
[----:B------:R-:W-:Y:S02]  /*3e4b0*/  IMAD.MOV.U32 R221, RZ, RZ, R220 ;  /* 0x000000ffffdd7224 */ /* 0x000fe400078e00dc */
[----:B------:R-:W-:Y:S01]  /*3e4c0*/  IMAD.MOV.U32 R220, RZ, RZ, R219 ;  /* 0x000000ffffdc7224 */ /* 0x000fe200078e00db */
[----:B-1----:R-:W-:-:S02]  /*3e4d0*/  LEA R160, P6, R211, R242, 0x2 ;  /* 0x000000f2d3a07211 */ /* 0x002fc400078c10ff */
[----:B------:R-:W-:Y:S01]  /*3e4e0*/  MOV R219, R218 ;  /* 0x000000da00db7202 */ /* 0x000fe20000000f00 */
[----:B------:R-:W-:Y:S01]  /*3e4f0*/  IMAD.MOV.U32 R218, RZ, RZ, R217 ;  /* 0x000000ffffda7224 */ /* 0x000fe200078e00d9 */
[----:B------:R-:W-:Y:S01]  /*3e500*/  LEA.HI.X.SX32 R161, R211, R0, 0x2, P6 ;  /* 0x00000000d3a17211 */ /* 0x000fe200030f16ff */
[----:B------:R-:W-:Y:S02]  /*3e510*/  IMAD R209, R209, c[0x0][0x190], RZ ;  /* 0x00006400d1d17a24 */ /* 0x000fe400078e02ff */
[----:B------:R-:W-:Y:S02]  /*3e520*/  IMAD.MOV.U32 R217, RZ, RZ, R216 ;  /* 0x000000ffffd97224 */ /* 0x000fe400078e00d8 */
[----:B------:R-:W-:Y:S02]  /*3e530*/  IMAD R193, R184, c[0x0][0x190], RZ ;  /* 0x00006400b8c17a24 */ /* 0x000fe400078e02ff */
[----:B--2---:R-:W-:Y:S01]  /*3e540*/  IMAD.MOV.U32 R212, RZ, RZ, R199 ;  /* 0x000000ffffd47224 */ /* 0x004fe200078e00c7 */
[----:B------:R-:W-:-:S02]  /*3e550*/  MOV R199, R118 ;  /* 0x0000007600c77202 */ /* 0x000fc40000000f00 */
[----:B------:R-:W2:Y:S04]  /*3e560*/  LDL.LU R118, [R1+0x458] ;  /* 0x0004580001767983 */ /* 0x000ea80000300800 */
[----:B------:R-:W2:Y:S04]  /*3e570*/  LDL.LU R72, [R1+0x60a8] ;  /* 0x0060a80001487983 */ /* 0x000ea80000300800 */
[----:B------:R1:W-:Y:S01]  /*3e580*/  STL.64 [R1+0x4e8], R226 ;  /* 0x0004e8e201007387 */ /* 0x0003e20000100a00 */
[----:B------:R-:W-:Y:S01]  /*3e590*/  MOV R216, R212 ;  /* 0x000000d400d87202 */ /* 0x000fe20000000f00 */
[----:B------:R-:W-:-:S02]  /*3e5a0*/  IMAD.MOV.U32 R212, RZ, RZ, R199 ;  /* 0x000000ffffd47224 */ /* 0x000fc400078e00c7 */
[----:B------:R3:W-:Y:S01]  /*3e5b0*/  STL.64 [R1+0x4e0], R160 ;  /* 0x0004e0a001007387 */ /* 0x0007e20000100a00 */
[----:B------:R-:W-:-:S03]  /*3e5c0*/  IMAD.MOV.U32 R199, RZ, RZ, R120 ;  /* 0x000000ffffc77224 */ /* 0x000fc600078e0078 */
[----:B------:R-:W2:Y:S01]  /*3e5d0*/  LDL.LU R120, [R1+0x45c] ;  /* 0x00045c0001787983 */ /* 0x000ea20000300800 */
[----:B-1----:R-:W-:-:S04]  /*3e5e0*/  LEA R226, P2, R210, R242, 0x2 ;  /* 0x000000f2d2e27211 */ /* 0x002fc800078410ff */
[----:B------:R-:W-:Y:S02]  /*3e5f0*/  LEA.HI.X.SX32 R227, R210, R0, 0x2, P2 ;  /* 0x00000000d2e37211 */ /* 0x000fe400010f16ff */
[----:B---3--:R-:W-:-:S03]  /*3e600*/  LEA R160, P6, R209, R242, 0x2 ;  /* 0x000000f2d1a07211 */ /* 0x008fc600078c10ff */
[----:B------:R1:W-:Y:S01]  /*3e610*/  STL.64 [R1+0x4d8], R226 ;  /* 0x0004d8e201007387 */ /* 0x0003e20000100a00 */
[----:B------:R-:W-:Y:S02]  /*3e620*/  LEA.HI.X.SX32 R161, R209, R0, 0x2, P6 ;  /* 0x00000000d1a17211 */ /* 0x000fe400030f16ff */
[----:B------:R-:W-:Y:S02]  /*3e630*/  LEA R234, P2, R73, R242, 0x2 ;  /* 0x000000f249ea7211 */ /* 0x000fe400078410ff */
[----:B-1----:R-:W-:Y:S01]  /*3e640*/  MOV R226, R166 ;  /* 0x000000a600e27202 */ /* 0x002fe20000000f00 */
[----:B------:R-:W-:Y:S02]  /*3e650*/  IMAD.MOV.U32 R166, RZ, RZ, R225 ;  /* 0x000000ffffa67224 */ /* 0x000fe400078e00e1 */
[----:B------:R-:W-:Y:S01]  /*3e660*/  IMAD.MOV.U32 R225, RZ, RZ, R224 ;  /* 0x000000ffffe17224 */ /* 0x000fe200078e00e0 */
[----:B------:R-:W-:Y:S01]  /*3e670*/  MOV R224, R167 ;  /* 0x000000a700e07202 */ /* 0x000fe20000000f00 */
[----:B------:R-:W-:-:S02]  /*3e680*/  IMAD.MOV.U32 R167, RZ, RZ, R223 ;  /* 0x000000ffffa77224 */ /* 0x000fc400078e00df */
[----:B------:R-:W-:Y:S01]  /*3e690*/  IMAD.MOV.U32 R223, RZ, RZ, R222 ;  /* 0x000000ffffdf7224 */ /* 0x000fe200078e00de */
[----:B------:R-:W-:Y:S01]  /*3e6a0*/  MOV R222, R221 ;  /* 0x000000dd00de7202 */ /* 0x000fe20000000f00 */
        /* <DEDUP_REMOVED lines=9> */
[----:B-1----:R-:W-:Y:S01]  /*3e740*/  LEA R160, P6, R2, R242, 0x2 ;  /* 0x000000f202a07211 */ /* 0x002fe200078c10ff */
[----:B------:R-:W-:-:S02]  /*3e750*/  IMAD.MOV.U32 R199, RZ, RZ, R121 ;  /* 0x000000ffffc77224 */ /* 0x000fc400078e0079 */
[----:B------:R-:W3:Y:S01]  /*3e760*/  LDL.LU R121, [R1+0x460] ;  /* 0x0004600001797983 */ /* 0x000ee20000300800 */
[----:B------:R-:W-:Y:S01]  /*3e770*/  LEA.HI.X.SX32 R161, R2, R0, 0x2, P6 ;  /* 0x0000000002a17211 */ /* 0x000fe200030f16ff */
[----:B------:R-:W-:Y:S02]  /*3e780*/  IMAD.MOV.U32 R227, RZ, RZ, R226 ;  /* 0x000000ffffe37224 */ /* 0x000fe400078e00e2 */
[----:B------:R-:W2:Y:S01]  /*3e790*/  LDL.LU R73, [R1+0x60a4] ;  /* 0x0060a40001497983 */ /* 0x000ea20000300800 */
[----:B------:R-:W-:Y:S01]  /*3e7a0*/  IMAD.MOV.U32 R226, RZ, RZ, R166 ;  /* 0x000000ffffe27224 */ /* 0x000fe200078e00a6 */
[----:B------:R-:W-:Y:S01]  /*3e7b0*/  MOV R166, R225 ;  /* 0x000000e100a67202 */ /* 0x000fe20000000f00 */
[----:B------:R-:W-:Y:S01]  /*3e7c0*/  IMAD.MOV.U32 R225, RZ, RZ, R224 ;  /* 0x000000ffffe17224 */ /* 0x000fe200078e00e0 */
[----:B------:R-:W-:Y:S01]  /*3e7d0*/  STL.64 [R1+0x4c8], R234 ;  /* 0x0004c8ea01007387 */ /* 0x000fe20000100a00 */
[----:B------:R-:W-:Y:S01]  /*3e7e0*/  IMAD.MOV.U32 R224, RZ, RZ, R223 ;  /* 0x000000ffffe07224 */ /* 0x000fe200078e00df */
[----:B------:R-:W-:-:S02]  /*3e7f0*/  MOV R223, R222 ;  /* 0x000000de00df7202 */ /* 0x000fc40000000f00 */
[----:B------:R1:W-:Y:S01]  /*3e800*/  STL.64 [R1+0x4c0], R160 ;  /* 0x0004c0a001007387 */ /* 0x0003e20000100a00 */
[----:B------:R-:W-:Y:S01]  /*3e810*/  IMAD.MOV.U32 R222, RZ, RZ, R221 ;  /* 0x000000ffffde7224 */ /* 0x000fe200078e00dd */
[-C--:B------:R-:W-:Y:S01]  /*3e820*/  LEA R210, P2, R233, R242.reuse, 0x2 ;  /* 0x000000f2e9d27211 */ /* 0x080fe200078410ff */
[----:B------:R-:W-:Y:S01]  /*3e830*/  IMAD.MOV.U32 R221, RZ, RZ, R220 ;  /* 0x000000ffffdd7224 */ /* 0x000fe200078e00dc */
[----:B------:R-:W-:Y:S01]  /*3e840*/  MOV R220, R219 ;  /* 0x000000db00dc7202 */ /* 0x000fe20000000f00 */
[----:B------:R-:W-:Y:S01]  /*3e850*/  IMAD.MOV.U32 R219, RZ, RZ, R218 ;  /* 0x000000ffffdb7224 */ /* 0x000fe200078e00da */
[----:B-1----:R-:W-:Y:S01]  /*3e860*/  LEA R160, P6, R228, R242, 0x2 ;  /* 0x000000f2e4a07211 */ /* 0x002fe200078c10ff */
[----:B------:R-:W-:-:S03]  /*3e870*/  IMAD.MOV.U32 R218, RZ, RZ, R217 ;  /* 0x000000ffffda7224 */ /* 0x000fc600078e00d9 */
[----:B------:R-:W-:Y:S01]  /*3e880*/  LEA.HI.X.SX32 R161, R228, R0, 0x2, P6 ;  /* 0x00000000e4a17211 */ /* 0x000fe200030f16ff */
        /* <DEDUP_REMOVED lines=11> */
[----:B------:R-:W2:Y:S01]  /*3e940*/  LDL.LU R122, [R1+0x464] ;  /* 0x00046400017a7983 */ /* 0x000ea20000300800 */
        /* <DEDUP_REMOVED lines=10> */
[----:B----4-:R-:W-:Y:S01]  /*3e9f0*/  LEA R160, P6, R229, R242, 0x2 ;  /* 0x000000f2e5a07211 */ /* 0x010fe200078c10ff */
[----:B------:R-:W-:Y:S01]  /*3ea00*/  IMAD.MOV.U32 R216, RZ, RZ, R212 ;  /* 0x000000ffffd87224 */ /* 0x000fe200078e00d4 */
[----:B------:R-:W-:-:S02]  /*3ea10*/  LEA.HI.X.SX32 R211, R232, R0, 0x2, P2 ;  /* 0x00000000e8d37211 */ /* 0x000fc400010f16ff */
[----:B------:R-:W-:Y:S01]  /*3ea20*/  LEA.HI.X.SX32 R161, R229, R0, 0x2, P6 ;  /* 0x00000000e5a17211 */ /* 0x000fe200030f16ff */
[----:B------:R-:W-:Y:S01]  /*3ea30*/  IMAD.MOV.U32 R229, RZ, RZ, R228 ;  /* 0x000000ffffe57224 */ /* 0x000fe200078e00e4 */
[----:B------:R-:W-:Y:S01]  /*3ea40*/  MOV R212, R199 ;  /* 0x000000c700d47202 */ /* 0x000fe20000000f00 */
[----:B------:R-:W-:Y:S01]  /*3ea50*/  IMAD.MOV.U32 R199, RZ, RZ, R123 ;  /* 0x000000ffffc77224 */ /* 0x000fe200078e007b */
[----:B------:R-:W-:Y:S01]  /*3ea60*/  MOV R228, R227 ;  /* 0x000000e300e47202 */ /* 0x000fe20000000f00 */
[----:B------:R-:W4:Y:S01]  /*3ea70*/  LDL.LU R123, [R1+0x468] ;  /* 0x00046800017b7983 */ /* 0x000f220000300800 */
[----:B------:R-:W-:Y:S02]  /*3ea80*/  IMAD.MOV.U32 R227, RZ, RZ, R226 ;  /* 0x000000ffffe37224 */ /* 0x000fe400078e00e2 */
[----:B------:R-:W-:Y:S01]  /*3ea90*/  IMAD.MOV.U32 R226, RZ, RZ, R224 ;  /* 0x000000ffffe27224 */ /* 0x000fe200078e00e0 */
[----:B------:R1:W-:Y:S01]  /*3eaa0*/  STL.64 [R1+0x4a8], R210 ;  /* 0x0004a8d201007387 */ /* 0x0003e20000100a00 */
[----:B------:R-:W-:Y:S01]  /*3eab0*/  MOV R224, R223 ;  /* 0x000000df00e07202 */ /* 0x000fe20000000f00 */
[----:B------:R-:W-:-:S02]  /*3eac0*/  IMAD.MOV.U32 R223, RZ, RZ, R222 ;  /* 0x000000ffffdf7224 */ /* 0x000fc400078e00de */
[----:B------:R5:W-:Y:S01]  /*3ead0*/  STL.64 [R1+0x4a0], R160 ;  /* 0x0004a0a001007387 */ /* 0x000be20000100a00 */
[----:B------:R-:W-:Y:S01]  /*3eae0*/  IMAD.MOV.U32 R222, RZ, RZ, R221 ;  /* 0x000000ffffde7224 */ /* 0x000fe200078e00dd */
[----:B------:R-:W-:Y:S01]  /*3eaf0*/  MOV R221, R220 ;  /* 0x000000dc00dd7202 */ /* 0x000fe20000000f00 */
[----:B------:R-:W-:Y:S02]  /*3eb00*/  IMAD.MOV.U32 R220, RZ, RZ, R219 ;  /* 0x000000ffffdc7224 */ /* 0x000fe400078e00db */
[----:B------:R-:W-:Y:S01]  /*3eb10*/  IMAD.MOV.U32 R219, RZ, RZ, R217 ;  /* 0x000000ffffdb7224 */ /* 0x000fe200078e00d9 */
[-C--:B-1----:R-:W-:Y:S02]  /*3eb20*/  LEA R210, P2, R231, R242.reuse, 0x2 ;  /* 0x000000f2e7d27211 */ /* 0x082fe400078410ff */
[----:B-----5:R-:W-:Y:S02]  /*3eb30*/  LEA R160, P6, R164, R242, 0x2 ;  /* 0x000000f2a4a07211 */ /* 0x020fe400078c10ff */
[----:B------:R-:W-:-:S02]  /*3eb40*/  MOV R217, R216 ;  /* 0x000000d800d97202 */ /* 0x000fc40000000f00 */
[-C--:B------:R-:W-:Y:S01]  /*3eb50*/  LEA.HI.X.SX32 R161, R164, R0.reuse, 0x2, P6 ;  /* 0x00000000a4a17211 */ /* 0x080fe200030f16ff */
        /* <DEDUP_REMOVED lines=8> */
[----:B------:R-:W5:Y:S01]  /*3ebe0*/  LDL.LU R124, [R1+0x46c] ;  /* 0x00046c00017c7983 */ /* 0x000f620000300800 */
[----:B------:R-:W-:Y:S01]  /*3ebf0*/  IMAD.MOV.U32 R226, RZ, RZ, R224 ;  /* 0x000000ffffe27224 */ /* 0x000fe200078e00e0 */
[----:B------:R-:W-:Y:S01]  /*3ec00*/  MOV R224, R223 ;  /* 0x000000df00e07202 */ /* 0x000fe20000000f00 */
[----:B------:R-:W-:Y:S01]  /*3ec10*/  IMAD.MOV.U32 R223, RZ, RZ, R222 ;  /* 0x000000ffffdf7224 */ /* 0x000fe200078e00de */
[----:B------:R1:W-:Y:S01]  /*3ec20*/  STL.64 [R1+0x498], R210 ;  /* 0x000498d201007387 */ /* 0x0003e20000100a00 */
[----:B------:R-:W-:Y:S01]  /*3ec30*/  IMAD.MOV.U32 R222, RZ, RZ, R221 ;  /* 0x000000ffffde7224 */ /* 0x000fe200078e00dd */
[----:B------:R-:W-:-:S02]  /*3ec40*/  MOV R221, R220 ;  /* 0x000000dc00dd7202 */ /* 0x000fc40000000f00 */
[----:B------:R1:W-:Y:S01]  /*3ec50*/  STL.64 [R1+0x490], R160 ;  /* 0x000490a001007387 */ /* 0x0003e20000100a00 */
[----:B------:R-:W-:Y:S02]  /*3ec60*/  IMAD.MOV.U32 R220, RZ, RZ, R219 ;  /* 0x000000ffffdc7224 */ /* 0x000fe400078e00db */
[----:B------:R-:W-:Y:S01]  /*3ec70*/  IMAD.MOV.U32 R219, RZ, RZ, R217 ;  /* 0x000000ffffdb7224 */ /* 0x000fe200078e00d9 */
[----:B------:R-:W-:Y:S02]  /*3ec80*/  MOV R217, R216 ;  /* 0x000000d800d97202 */ /* 0x000fe40000000f00 */
[-C--:B-1----:R-:W-:Y:S02]  /*3ec90*/  LEA R210, P2, R230, R242.reuse, 0x2 ;  /* 0x000000f2e6d27211 */ /* 0x082fe400078410ff */
[----:B------:R-:W-:Y:S01]  /*3eca0*/  LEA R160, P6, R208, R242, 0x2 ;  /* 0x000000f2d0a07211 */ /* 0x000fe200078c10ff */
        /* <DEDUP_REMOVED lines=19> */
[----:B------:R-:W-:Y:S01]  /*3ede0*/  LEA R160, P6, R205, R242, 0x2 ;  /* 0x000000f2cda07211 */ /* 0x000fe200078c10ff */
[----:B------:R-:W-:Y:S01]  /*3edf0*/  IMAD.MOV.U32 R216, RZ, RZ, R212 ;  /* 0x000000ffffd87224 */ /* 0x000fe200078e00d4 */
[----:B------:R-:W-:-:S02]  /*3ee00*/  LEA.HI.X.SX32 R211, R206, R0, 0x2, P2 ;  /* 0x00000000ced37211 */ /* 0x000fc400010f16ff */
[----:B------:R-:W-:Y:S01]  /*3ee10*/  LEA.HI.X.SX32 R161, R205, R0, 0x2, P6 ;  /* 0x00000000cda17211 */ /* 0x000fe200030f16ff */
[----:B------:R-:W-:Y:S01]  /*3ee20*/  IMAD.MOV.U32 R231, RZ, RZ, R230 ;  /* 0x000000ffffe77224 */ /* 0x000fe200078e00e6 */
[----:B------:R-:W-:Y:S01]  /*3ee30*/  MOV R212, R199 ;  /* 0x000000c700d47202 */ /* 0x000fe20000000f00 */
[----:B------:R-:W-:Y:S01]  /*3ee40*/  IMAD.MOV.U32 R199, RZ, RZ, R127 ;  /* 0x000000ffffc77224 */ /* 0x000fe200078e007f */
[----:B------:R-:W-:Y:S01]  /*3ee50*/  MOV R230, R226 ;  /* 0x000000e200e67202 */ /* 0x000fe20000000f00 */
[----:B------:R-:W2:Y:S01]  /*3ee60*/  LDL.LU R127, [R1+0x474] ;  /* 0x00047400017f7983 */ /* 0x000ea20000300800 */
[----:B------:R-:W-:Y:S01]  /*3ee70*/  IMAD.MOV.U32 R226, RZ, RZ, R223 ;  /* 0x000000ffffe27224 */ /* 0x000fe200078e00df */
[----:B------:R-:W-:Y:S01]  /*3ee80*/  LEA R208, P2, R204, R242, 0x2 ;  /* 0x000000f2ccd07211 */ /* 0x000fe200078410ff */
[----:B------:R-:W-:Y:S01]  /*3ee90*/  IMAD.MOV.U32 R223, RZ, RZ, R222 ;  /* 0x000000ffffdf7224 */ /* 0x000fe200078e00de */
[----:B------:R-:W-:Y:S01]  /*3eea0*/  STL.64 [R1+0x478], R210 ;  /* 0x000478d201007387 */ /* 0x000fe20000100a00 */
[----:B------:R-:W-:Y:S01]  /*3eeb0*/  MOV R222, R220 ;  /* 0x000000dc00de7202 */ /* 0x000fe20000000f00 */
[----:B------:R-:W-:-:S02]  /*3eec0*/  IMAD.MOV.U32 R220, RZ, RZ, R219 ;  /* 0x000000ffffdc7224 */ /* 0x000fc400078e00db */
        /* <DEDUP_REMOVED lines=9> */
[----:B-1----:R-:W-:-:S04]  /*3ef60*/  LEA R160, P6, R203, R242, 0x2 ;  /* 0x000000f2cba07211 */ /* 0x002fc800078c10ff */
[----:B------:R-:W-:Y:S01]  /*3ef70*/  LEA.HI.X.SX32 R161, R203, R0, 0x2, P6 ;  /* 0x00000000cba17211 */ /* 0x000fe200030f16ff */
[----:B------:R1:W-:Y:S01]  /*3ef80*/  STL.64 [R1+0x468], R208 ;  /* 0x000468d001007387 */ /* 0x0003e20000100a00 */
[----:B------:R-:W-:Y:S01]  /*3ef90*/  IMAD.MOV.U32 R231, RZ, RZ, R230 ;  /* 0x000000ffffe77224 */ /* 0x000fe200078e00e6 */
[----:B------:R-:W-:Y:S02]  /*3efa0*/  MOV R230, R223 ;  /* 0x000000df00e67202 */ /* 0x000fe40000000f00 */
[----:B------:R1:W-:Y:S01]  /*3efb0*/  STL.64 [R1+0x460], R160 ;  /* 0x000460a001007387 */ /* 0x0003e20000100a00 */
[----:B------:R-:W-:Y:S02]  /*3efc0*/  IMAD.MOV.U32 R223, RZ, RZ, R222 ;  /* 0x000000ffffdf7224 */ /* 0x000fe400078e00de */
[----:B------:R-:W-:Y:S01]  /*3efd0*/  IMAD.MOV.U32 R222, RZ, RZ, R219 ;  /* 0x000000ffffde7224 */ /* 0x000fe200078e00db */
[----:B------:R-:W-:Y:S02]  /*3efe0*/  MOV R219, R217 ;  /* 0x000000d900db7202 */ /* 0x000fe40000000f00 */
[----:B-1----:R-:W-:-:S02]  /*3eff0*/  LEA R208, P2, R202, R242, 0x2 ;  /* 0x000000f2cad07211 */ /* 0x002fc400078410ff */
[C---:B------:R-:W-:Y:S01]  /*3f000*/  LEA R160, P6, R201.reuse, R242, 0x2 ;  /* 0x000000f2c9a07211 */ /* 0x040fe200078c10ff */
[----:B------:R-:W-:Y:S01]  /*3f010*/  IMAD.MOV.U32 R217, RZ, RZ, R212 ;  /* 0x000000ffffd97224 */ /* 0x000fe200078e00d4 */
[-C--:B------:R-:W-:Y:S01]  /*3f020*/  LEA.HI.X.SX32 R209, R202, R0.reuse, 0x2, P2 ;  /* 0x00000000cad17211 */ /* 0x080fe200010f16ff */
[----:B------:R-:W-:Y:S01]  /*3f030*/  IMAD.MOV.U32 R212, RZ, RZ, R199 ;  /* 0x000000ffffd47224 */ /* 0x000fe200078e00c7 */
[----:B------:R-:W-:Y:S01]  /*3f040*/  LEA.HI.X.SX32 R161, R201, R0, 0x2, P6 ;  /* 0x00000000c9a17211 */ /* 0x000fe200030f16ff */
[----:B------:R-:W-:Y:S01]  /*3f050*/  IMAD.MOV.U32 R233, RZ, RZ, R232 ;  /* 0x000000ffffe97224 */ /* 0x000fe200078e00e8 */
[----:B------:R-:W-:Y:S01]  /*3f060*/  MOV R199, R129 ;  /* 0x0000008100c77202 */ /* 0x000fe20000000f00 */
[----:B------:R-:W-:Y:S01]  /*3f070*/  IMAD.MOV.U32 R232, RZ, RZ, R231 ;  /* 0x000000ffffe87224 */ /* 0x000fe200078e00e7 */
[----:B------:R-:W2:Y:S01]  /*3f080*/  LDL.LU R129, [R1+0x1c28] ;  /* 0x001c280001817983 */ /* 0x000ea20000300800 */
[----:B------:R-:W-:Y:S02]  /*3f090*/  LEA R204, P2, R200, R242, 0x2 ;  /* 0x000000f2c8cc7211 */ /* 0x000fe400078410ff */
[----:B------:R-:W-:Y:S01]  /*3f0a0*/  MOV R231, R230 ;  /* 0x000000e600e77202 */ /* 0x000fe20000000f00 */
[----:B------:R-:W-:Y:S01]  /*3f0b0*/  STL.64 [R1+0x458], R208 ;  /* 0x000458d001007387 */ /* 0x000fe20000100a00 */
[----:B------:R-:W-:-:S03]  /*3f0c0*/  IMAD.MOV.U32 R230, RZ, RZ, R223 ;  /* 0x000000ffffe67224 */ /* 0x000fc600078e00df */
[----:B------:R1:W-:Y:S01]  /*3f0d0*/  STL.64 [R1+0x450], R160 ;  /* 0x000450a001007387 */ /* 0x0003e20000100a00 */
[----:B------:R-:W-:Y:S01]  /*3f0e0*/  IMAD.MOV.U32 R223, RZ, RZ, R222 ;  /* 0x000000ffffdf7224 */ /* 0x000fe200078e00de */
[----:B------:R-:W-:Y:S01]  /*3f0f0*/  MOV R222, R219 ;  /* 0x000000db00de7202 */ /* 0x000fe20000000f00 */
[----:B------:R-:W-:Y:S01]  /*3f100*/  IMAD.MOV.U32 R219, RZ, RZ, R217 ;  /* 0x000000ffffdb7224 */ /* 0x000fe200078e00d9 */
[----:B------:R-:W-:Y:S01]  /*3f110*/  LEA.HI.X.SX32 R205, R200, R0, 0x2, P2 ;  /* 0x00000000c8cd7211 */ /* 0x000fe200010f16ff */
[----:B------:R-:W-:Y:S01]  /*3f120*/  IMAD.MOV.U32 R217, RZ, RZ, R212 ;  /* 0x000000ffffd97224 */ /* 0x000fe200078e00d4 */
[----:B------:R-:W-:Y:S02]  /*3f130*/  MOV R212, R199 ;  /* 0x000000c700d47202 */ /* 0x000fe40000000f00 */
[C---:B-1----:R-:W-:Y:S01]  /*3f140*/  LEA R160, P6, R198.reuse, R242, 0x2 ;  /* 0x000000f2c6a07211 */ /* 0x042fe200078c10ff */
[----:B------:R-:W-:Y:S02]  /*3f150*/  IMAD.MOV.U32 R199, RZ, RZ, R130 ;  /* 0x000000ffffc77224 */ /* 0x000fe400078e0082 */
[----:B------:R-:W2:Y:S01]  /*3f160*/  LDL.LU R130, [R1+0x1c2c] ;  /* 0x001c2c0001827983 */ /* 0x000ea20000300800 */
[----:B------:R-:W-:Y:S01]  /*3f170*/  LEA.HI.X.SX32 R161, R198, R0, 0x2, P6 ;  /* 0x00000000c6a17211 */ /* 0x000fe200030f16ff */
[----:B------:R-:W-:Y:S01]  /*3f180*/  IMAD.MOV.U32 R234, RZ, RZ, R233 ;  /* 0x000000ffffea7224 */ /* 0x000fe200078e00e9 */
[----:B------:R-:W-:Y:S01]  /*3f190*/  LEA R202, P2, R197, R242, 0x2 ;  /* 0x000000f2c5ca7211 */ /* 0x000fe200078410ff */
        /* <DEDUP_REMOVED lines=9> */
[-C--:B------:R-:W-:Y:S01]  /*3f230*/  LEA R200, P2, R195, R242.reuse, 0x2 ;  /* 0x000000f2c3c87211 */ /* 0x080fe200078410ff */
[----:B------:R-:W-:Y:S01]  /*3f240*/  IMAD.MOV.U32 R235, RZ, RZ, R234 ;  /* 0x000000ffffeb7224 */ /* 0x000fe200078e00ea */
[----:B-1----:R-:W-:Y:S02]  /*3f250*/  LEA R160, P6, R196, R242, 0x2 ;  /* 0x000000f2c4a07211 */ /* 0x002fe400078c10ff */
[----:B------:R-:W-:-:S02]  /*3f260*/  MOV R217, R199 ;  /* 0x000000c700d97202 */ /* 0x000fc40000000f00 */
[-C--:B------:R-:W-:Y:S01]  /*3f270*/  LEA.HI.X.SX32 R161, R196, R0.reuse, 0x2, P6 ;  /* 0x00000000c4a17211 */ /* 0x080fe200030f16ff */
[----:B------:R-:W-:Y:S01]  /*3f280*/  IMAD.MOV.U32 R199, RZ, RZ, R132 ;  /* 0x000000ffffc77224 */ /* 0x000fe200078e0084 */
[----:B------:R-:W-:Y:S01]  /*3f290*/  MOV R234, R233 ;  /* 0x000000e900ea7202 */ /* 0x000fe20000000f00 */
[----:B------:R-:W2:Y:S01]  /*3f2a0*/  LDL.LU R132, [R1+0x1c30] ;  /* 0x001c300001847983 */ /* 0x000ea20000300800 */
[----:B------:R-:W-:Y:S01]  /*3f2b0*/  IMAD.MOV.U32 R233, RZ, RZ, R232 ;  /* 0x000000ffffe97224 */ /* 0x000fe200078e00e8 */
[----:B------:R-:W-:Y:S01]  /*3f2c0*/  LEA.HI.X.SX32 R201, R195, R0, 0x2, P2 ;  /* 0x00000000c3c97211 */ /* 0x000fe200010f16ff */
[----:B------:R-:W-:Y:S01]  /*3f2d0*/  IMAD.MOV.U32 R232, RZ, RZ, R231 ;  /* 0x000000ffffe87224 */ /* 0x000fe200078e00e7 */
[----:B------:R-:W-:Y:S01]  /*3f2e0*/  STL.64 [R1+0x438], R202 ;  /* 0x000438ca01007387 */ /* 0x000fe20000100a00 */
[----:B------:R-:W-:Y:S01]  /*3f2f0*/  MOV R231, R230 ;  /* 0x000000e600e77202 */ /* 0x000fe20000000f00 */
[----:B------:R-:W-:Y:S02]  /*3f300*/  IMAD.MOV.U32 R230, RZ, RZ, R199 ;  /* 0x000000ffffe67224 */ /* 0x000fe400078e00c7 */
[----:B------:R1:W-:Y:S01]  /*3f310*/  STL.64 [R1+0x430], R160 ;  /* 0x000430a001007387 */ /* 0x0003e20000100a00 */
[----:B------:R-:W-:-:S03]  /*3f320*/  IMAD.MOV.U32 R199, RZ, RZ, R133 ;  /* 0x000000ffffc77224 */ /* 0x000fc600078e0085 */
[----:B------:R-:W2:Y:S04]  /*3f330*/  LDL.LU R133, [R1+0x1c34] ;  /* 0x001c340001857983 */ /* 0x000ea80000300800 */
[----:B------:R1:W-:Y:S02]  /*3f340*/  STL.64 [R1+0x428], R200 ;  /* 0x000428c801007387 */ /* 0x0003e40000100a00 */
[----:B-1----:R-:W-:-:S04]  /*3f350*/  LEA R160, P6, R194, R242, 0x2 ;  /* 0x000000f2c2a07211 */ /* 0x002fc800078c10ff */
[----:B------:R-:W-:Y:S02]  /*3f360*/  LEA.HI.X.SX32 R161, R194, R0, 0x2, P6 ;  /* 0x00000000c2a17211 */ /* 0x000fe400030f16ff */
[CC--:B------:R-:W-:Y:S02]  /*3f370*/  LEA R196, P6, R192.reuse, R242.reuse, 0x2 ;  /* 0x000000f2c0c47211 */ /* 0x0c0fe400078c10ff */
[C---:B------:R-:W-:Y:S01]  /*3f380*/  LEA R200, P2, R193.reuse, R242, 0x2 ;  /* 0x000000f2c1c87211 */ /* 0x040fe200078410ff */
[----:B------:R1:W-:Y:S01]  /*3f390*/  STL.64 [R1+0x420], R160 ;  /* 0x000420a001007387 */ /* 0x0003e20000100a00 */
[-C--:B------:R-:W-:Y:S02]  /*3f3a0*/  LEA.HI.X.SX32 R197, R192, R0.reuse, 0x2, P6 ;  /* 0x00000000c0c57211 */ /* 0x080fe400030f16ff */
[----:B------:R-:W-:Y:S02]  /*3f3b0*/  LEA.HI.X.SX32 R201, R193, R0, 0x2, P2 ;  /* 0x00000000c1c97211 */ /* 0x000fe400010f16ff */
[----:B-1----:R-:W-:Y:S01]  /*3f3c0*/  MOV R161, R230 ;  /* 0x000000e600a17202 */ /* 0x002fe20000000f00 */
[----:B------:R-:W-:-:S02]  /*3f3d0*/  IMAD.MOV.U32 R230, RZ, RZ, R134 ;  /* 0x000000ffffe67224 */ /* 0x000fc400078e0086 */
[----:B------:R-:W2:Y:S04]  /*3f3e0*/  LDL.LU R134, [R1+0x1c38] ;  /* 0x001c380001867983 */ /* 0x000ea80000300800 */
[----:B------:R-:W-:Y:S04]  /*3f3f0*/  STL.64 [R1+0x418], R200 ;  /* 0x000418c801007387 */ /* 0x000fe80000100a00 */
[----:B------:R1:W-:Y:S04]  /*3f400*/  STL.64 [R1+0x410], R196 ;  /* 0x000410c401007387 */ /* 0x0003e80000100a00 */
[----:B------:R-:W2:Y:S01]  /*3f410*/  LDL.LU R236, [R1+0x1c3c] ;  /* 0x001c3c0001ec7983 */ /* 0x000ea20000300800 */
[----:B------:R-:W-:Y:S01]  /*3f420*/  IMAD R190, R181, c[0x0][0x190], RZ ;  /* 0x00006400b5be7a24 */ /* 0x000fe200078e02ff */
[----:B------:R-:W-:-:S04]  /*3f430*/  LEA R194, P2, R191, R242, 0x2 ;  /* 0x000000f2bfc27211 */ /* 0x000fc800078410ff */
[C---:B-1----:R-:W-:Y:S02]  /*3f440*/  LEA R196, P6, R190.reuse, R242, 0x2 ;  /* 0x000000f2bec47211 */ /* 0x042fe400078c10ff */
[-C--:B------:R-:W-:Y:S02]  /*3f450*/  LEA.HI.X.SX32 R195, R191, R0.reuse, 0x2, P2 ;  /* 0x00000000bfc37211 */ /* 0x080fe400010f16ff */
[----:B------:R-:W-:-:S03]  /*3f460*/  LEA.HI.X.SX32 R197, R190, R0, 0x2, P6 ;  /* 0x00000000bec57211 */ /* 0x000fc600030f16ff */
[----:B------:R1:W-:Y:S04]  /*3f470*/  STL.64 [R1+0x408], R194 ;  /* 0x000408c201007387 */ /* 0x0003e80000100a00 */
[----:B------:R-:W-:Y:S01]  /*3f480*/  STL.64 [R1+0x400], R196 ;  /* 0x000400c401007387 */ /* 0x000fe20000100a00 */
[----:B--2---:R-:W-:-:S03]  /*3f490*/  IMAD R135, R236, c[0x0][0x190], RZ ;  /* 0x00006400ec877a24 */ /* 0x004fc600078e02ff */
[----:B------:R-:W2:Y:S01]  /*3f4a0*/  LDL.LU R236, [R1+0x1c40] ;  /* 0x001c400001ec7983 */ /* 0x000ea20000300800 */
[CC--:B-1----:R-:W-:Y:S01]  /*3f4b0*/  LEA R194, P2, R189.reuse, R242.reuse, 0x2 ;  /* 0x000000f2bdc27211 */ /* 0x0c2fe200078410ff */
[----:B------:R-:W-:Y:S01]  /*3f4c0*/  IMAD R181, R172, c[0x0][0x190], RZ ;  /* 0x00006400acb57a24 */ /* 0x000fe200078e02ff */
[----:B------:R-:W-:Y:S01]  /*3f4d0*/  LEA R192, P6, R188, R242, 0x2 ;  /* 0x000000f2bcc07211 */ /* 0x000fe200078c10ff */
[----:B------:R-:W-:Y:S01]  /*3f4e0*/  IMAD R172, R162, c[0x0][0x190], RZ ;  /* 0x00006400a2ac7a24 */ /* 0x000fe200078e02ff */
[-C--:B------:R-:W-:Y:S01]  /*3f4f0*/  LEA.HI.X.SX32 R195, R189, R0.reuse, 0x2, P2 ;  /* 0x00000000bdc37211 */ /* 0x080fe200010f16ff */
[----:B------:R-:W-:Y:S01]  /*3f500*/  IMAD R162, R156, c[0x0][0x190], RZ ;  /* 0x000064009ca27a24 */ /* 0x000fe200078e02ff */
[----:B------:R-:W-:Y:S01]  /*3f510*/  LEA.HI.X.SX32 R193, R188, R0, 0x2, P6 ;  /* 0x00000000bcc17211 */ /* 0x000fe200030f16ff */
[----:B------:R-:W-:Y:S02]  /*3f520*/  IMAD R156, R152, c[0x0][0x190], RZ ;  /* 0x00006400989c7a24 */ /* 0x000fe400078e02ff */
[----:B------:R-:W-:-:S02]  /*3f530*/  IMAD R152, R148, c[0x0][0x190], RZ ;  /* 0x0000640094987a24 */ /* 0x000fc400078e02ff */
[----:B------:R-:W-:Y:S01]  /*3f540*/  IMAD R148, R144, c[0x0][0x190], RZ ;  /* 0x0000640090947a24 */ /* 0x000fe200078e02ff */
[----:B------:R-:W-:Y:S01]  /*3f550*/  STL.64 [R1+0x3f8], R194 ;  /* 0x0003f8c201007387 */ /* 0x000fe20000100a00 */
[----:B------:R-:W-:Y:S02]  /*3f560*/  IMAD R144, R140, c[0x0][0x190], RZ ;  /* 0x000064008c907a24 */ /* 0x000fe400078e02ff */
[----:B------:R-:W-:Y:S01]  /*3f570*/  IMAD R140, R136, c[0x0][0x190], RZ ;  /* 0x00006400888c7a24 */ /* 0x000fe200078e02ff */
[----:B------:R1:W-:Y:S01]  /*3f580*/  STL.64 [R1+0x3f0], R192 ;  /* 0x0003f0c001007387 */ /* 0x0003e20000100a00 */
[----:B--2---:R-:W-:-:S03]  /*3f590*/  IMAD R136, R236, c[0x0][0x190], RZ ;  /* 0x00006400ec887a24 */ /* 0x004fc600078e02ff */
[----:B------:R-:W2:Y:S01]  /*3f5a0*/  LDL.LU R236, [R1+0x1c44] ;  /* 0x001c440001ec7983 */ /* 0x000ea20000300800 */
[-C--:B------:R-:W-:Y:S01]  /*3f5b0*/  LEA R190, P2, R187, R242.reuse, 0x2 ;  /* 0x000000f2bbbe7211 */ /* 0x080fe200078410ff */
[----:B------:R-:W-:Y:S01]  /*3f5c0*/  IMAD R184, R175, c[0x0][0x190], RZ ;  /* 0x00006400afb87a24 */ /* 0x000fe200078e02ff */
[----:B-1----:R-:W-:Y:S01]  /*3f5d0*/  LEA R192, P6, R186, R242, 0x2 ;  /* 0x000000f2bac07211 */ /* 0x002fe200078c10ff */
[----:B------:R-:W-:Y:S01]  /*3f5e0*/  IMAD R175, R165, c[0x0][0x190], RZ ;  /* 0x00006400a5af7a24 */ /* 0x000fe200078e02ff */
[-C--:B------:R-:W-:Y:S01]  /*3f5f0*/  LEA.HI.X.SX32 R191, R187, R0.reuse, 0x2, P2 ;  /* 0x00000000bbbf7211 */ /* 0x080fe200010f16ff */
[----:B------:R-:W-:Y:S01]  /*3f600*/  IMAD R165, R158, c[0x0][0x190], RZ ;  /* 0x000064009ea57a24 */ /* 0x000fe200078e02ff */
[----:B------:R-:W-:Y:S01]  /*3f610*/  LEA.HI.X.SX32 R193, R186, R0, 0x2, P6 ;  /* 0x00000000bac17211 */ /* 0x000fe200030f16ff */
[----:B------:R-:W-:Y:S02]  /*3f620*/  IMAD R158, R154, c[0x0][0x190], RZ ;  /* 0x000064009a9e7a24 */ /* 0x000fe400078e02ff */
[----:B------:R-:W-:-:S02]  /*3f630*/  IMAD R154, R150, c[0x0][0x190], RZ ;  /* 0x00006400969a7a24 */ /* 0x000fc400078e02ff */
[----:B------:R-:W-:Y:S01]  /*3f640*/  IMAD R150, R146, c[0x0][0x190], RZ ;  /* 0x0000640092967a24 */ /* 0x000fe200078e02ff */
[----:B------:R1:W-:Y:S01]  /*3f650*/  STL.64 [R1+0x3e8], R190 ;  /* 0x0003e8be01007387 */ /* 0x0003e20000100a00 */
[----:B------:R-:W-:Y:S02]  /*3f660*/  IMAD R146, R142, c[0x0][0x190], RZ ;  /* 0x000064008e927a24 */ /* 0x000fe400078e02ff */
[----:B------:R-:W-:Y:S01]  /*3f670*/  IMAD R142, R138, c[0x0][0x190], RZ ;  /* 0x000064008a8e7a24 */ /* 0x000fe200078e02ff */
[----:B------:R-:W-:Y:S01]  /*3f680*/  STL.64 [R1+0x3e0], R192 ;  /* 0x0003e0c001007387 */ /* 0x000fe20000100a00 */
[----:B--2---:R-:W-:-:S03]  /*3f690*/  IMAD R138, R236, c[0x0][0x190], RZ ;  /* 0x00006400ec8a7a24 */ /* 0x004fc600078e02ff */
[----:B------:R-:W2:Y:S01]  /*3f6a0*/  LDL.LU R236, [R1+0x1c48] ;  /* 0x001c480001ec7983 */ /* 0x000ea20000300800 */
[CC--:B-1----:R-:W-:Y:S02]  /*3f6b0*/  LEA R190, P2, R185.reuse, R242.reuse, 0x2 ;  /* 0x000000f2b9be7211 */ /* 0x0c2fe400078410ff */
[C---:B------:R-:W-:Y:S02]  /*3f6c0*/  LEA R188, P6, R184.reuse, R242, 0x2 ;  /* 0x000000f2b8bc7211 */ /* 0x040fe400078c10ff */
[----:B------:R-:W-:Y:S02]  /*3f6d0*/  LEA.HI.X.SX32 R191, R185, R0, 0x2, P2 ;  /* 0x00000000b9bf7211 */ /* 0x000fe400010f16ff */
[C---:B------:R-:W-:Y:S02]  /*3f6e0*/  LEA R186, P2, R183.reuse, R242, 0x2 ;  /* 0x000000f2b7ba7211 */ /* 0x040fe400078410ff */
[-C--:B------:R-:W-:Y:S01]  /*3f6f0*/  LEA.HI.X.SX32 R189, R184, R0.reuse, 0x2, P6 ;  /* 0x00000000b8bd7211 */ /* 0x080fe200030f16ff */
[----:B------:R-:W-:Y:S01]  /*3f700*/  STL.64 [R1+0x3d8], R190 ;  /* 0x0003d8be01007387 */ /* 0x000fe20000100a00 */
[----:B------:R-:W-:-:S03]  /*3f710*/  LEA.HI.X.SX32 R187, R183, R0, 0x2, P2 ;  /* 0x00000000b7bb7211 */ /* 0x000fc600010f16ff */
[----:B------:R1:W-:Y:S02]  /*3f720*/  STL.64 [R1+0x3d0], R188 ;  /* 0x0003d0bc01007387 */ /* 0x0003e40000100a00 */
[----:B-1----:R-:W-:-:S04]  /*3f730*/  LEA R188, P6, R182, R242, 0x2 ;  /* 0x000000f2b6bc7211 */ /* 0x002fc800078c10ff */
[----:B------:R-:W-:Y:S02]  /*3f740*/  LEA.HI.X.SX32 R189, R182, R0, 0x2, P6 ;  /* 0x00000000b6bd7211 */ /* 0x000fe400030f16ff */
[----:B------:R-:W-:-:S04]  /*3f750*/  LEA R184, P6, R180, R242, 0x2 ;  /* 0x000000f2b4b87211 */ /* 0x000fc800078c10ff */
[----:B------:R-:W-:Y:S01]  /*3f760*/  LEA.HI.X.SX32 R185, R180, R0, 0x2, P6 ;  /* 0x00000000b4b97211 */ /* 0x000fe200030f16ff */
[----:B--2---:R-:W-:Y:S02]  /*3f770*/  IMAD R160, R236, c[0x0][0x190], RZ ;  /* 0x00006400eca07a24 */ /* 0x004fe400078e02ff */
[----:B------:R-:W-:Y:S02]  /*3f780*/  IMAD.MOV.U32 R236, RZ, RZ, R161 ;  /* 0x000000ffffec7224 */ /* 0x000fe400078e00a1 */
[----:B------:R-:W2:Y:S04]  /*3f790*/  LDL.LU R161, [R1+0x1c4c] ;  /* 0x001c4c0001a17983 */ /* 0x000ea80000300800 */
[----:B------:R1:W-:Y:S01]  /*3f7a0*/  STL.64 [R1+0x3c8], R186 ;  /* 0x0003c8ba01007387 */ /* 0x0003e20000100a00 */
[----:B------:R-:W-:Y:S01]  /*3f7b0*/  MOV R237, R236 ;  /* 0x000000ec00ed7202 */ /* 0x000fe20000000f00 */
[----:B------:R-:W-:-:S02]  /*3f7c0*/  IMAD.MOV.U32 R236, RZ, RZ, R164 ;  /* 0x000000ffffec7224 */ /* 0x000fc400078e00a4 */
[----:B------:R-:W-:Y:S01]  /*3f7d0*/  STL.64 [R1+0x3c0], R188 ;  /* 0x0003c0bc01007387 */ /* 0x000fe20000100a00 */
[----:B-1----:R-:W-:-:S03]  /*3f7e0*/  LEA R186, P2, R181, R242, 0x2 ;  /* 0x000000f2b5ba7211 */ /* 0x002fc600078410ff */
[----:B------:R-:W2:Y:S01]  /*3f7f0*/  LDL.LU R164, [R1+0x1c50] ;  /* 0x001c500001a47983 */ /* 0x000ea20000300800 */
[----:B------:R-:W-:Y:S02]  /*3f800*/  LEA.HI.X.SX32 R187, R181, R0, 0x2, P2 ;  /* 0x00000000b5bb7211 */ /* 0x000fe400010f16ff */
[C---:B------:R-:W-:Y:S01]  /*3f810*/  LEA R182, P2, R179.reuse, R242, 0x2 ;  /* 0x000000f2b3b67211 */ /* 0x040fe200078410ff */
[----:B------:R-:W-:Y:S01]  /*3f820*/  IMAD.MOV.U32 R238, RZ, RZ, R237 ;  /* 0x000000ffffee7224 */ /* 0x000fe200078e00ed */
[----:B------:R-:W-:Y:S01]  /*3f830*/  MOV R237, R236 ;  /* 0x000000ec00ed7202 */ /* 0x000fe20000000f00 */
[----:B------:R-:W-:Y:S01]  /*3f840*/  STL.64 [R1+0x3b8], R186 ;  /* 0x0003b8ba01007387 */ /* 0x000fe20000100a00 */
[----:B------:R-:W-:Y:S01]  /*3f850*/  LEA.HI.X.SX32 R183, R179, R0, 0x2, P2 ;  /* 0x00000000b3b77211 */ /* 0x000fe200010f16ff */
[----:B------:R-:W-:Y:S02]  /*3f860*/  IMAD.MOV.U32 R236, RZ, RZ, R228 ;  /* 0x000000ffffec7224 */ /* 0x000fe400078e00e4 */
[----:B------:R1:W-:Y:S01]  /*3f870*/  STL.64 [R1+0x3b0], R184 ;  /* 0x0003b0b801007387 */ /* 0x0003e20000100a00 */
[----:B------:R-:W-:-:S03]  /*3f880*/  IMAD.MOV.U32 R228, RZ, RZ, R166 ;  /* 0x000000ffffe47224 */ /* 0x000fc600078e00a6 */
[----:B------:R-:W2:Y:S04]  /*3f890*/  LDL.LU R166, [R1+0x1c54] ;  /* 0x001c540001a67983 */ /* 0x000ea80000300800 */
[----:B------:R3:W-:Y:S01]  /*3f8a0*/  STL.64 [R1+0x3a8], R182 ;  /* 0x0003a8b601007387 */ /* 0x0007e20000100a00 */
[----:B-1----:R-:W-:-:S04]  /*3f8b0*/  LEA R184, P6, R178, R242, 0x2 ;  /* 0x000000f2b2b87211 */ /* 0x002fc800078c10ff */
[----:B------:R-:W-:Y:S02]  /*3f8c0*/  LEA.HI.X.SX32 R185, R178, R0, 0x2, P6 ;  /* 0x00000000b2b97211 */ /* 0x000fe400030f16ff */
[CC--:B------:R-:W-:Y:S02]  /*3f8d0*/  LEA R180, P6, R170.reuse, R242.reuse, 0x2 ;  /* 0x000000f2aab47211 */ /* 0x0c0fe400078c10ff */
[C---:B---3--:R-:W-:Y:S02]  /*3f8e0*/  LEA R182, P2, R177.reuse, R242, 0x2 ;  /* 0x000000f2b1b67211 */ /* 0x048fe400078410ff */
[----:B------:R-:W-:Y:S01]  /*3f8f0*/  MOV R239, R238 ;  /* 0x000000ee00ef7202 */ /* 0x000fe20000000f00 */
[----:B------:R-:W-:Y:S01]  /*3f900*/  IMAD.MOV.U32 R238, RZ, RZ, R237 ;  /* 0x000000ffffee7224 */ /* 0x000fe200078e00ed */
[-C--:B------:R-:W-:Y:S01]  /*3f910*/  LEA.HI.X.SX32 R183, R177, R0.reuse, 0x2, P2 ;  /* 0x00000000b1b77211 */ /* 0x080fe200010f16ff */
[----:B------:R-:W-:Y:S01]  /*3f920*/  IMAD.MOV.U32 R237, RZ, RZ, R236 ;  /* 0x000000ffffed7224 */ /* 0x000fe200078e00ec */
[----:B------:R-:W-:Y:S01]  /*3f930*/  LEA.HI.X.SX32 R181, R170, R0, 0x2, P6 ;  /* 0x00000000aab57211 */ /* 0x000fe200030f16ff */
[----:B------:R-:W-:Y:S01]  /*3f940*/  STL.64 [R1+0x3a0], R184 ;  /* 0x0003a0b801007387 */ /* 0x000fe20000100a00 */
[----:B------:R-:W-:-:S03]  /*3f950*/  MOV R236, R167 ;  /* 0x000000a700ec7202 */ /* 0x000fc60000000f00 */
[----:B------:R-:W3:Y:S04]  /*3f960*/  LDL.LU R167, [R1+0x1c58] ;  /* 0x001c580001a77983 */ /* 0x000ee80000300800 */
[----:B------:R-:W-:Y:S04]  /*3f970*/  STL.64 [R1+0x398], R182 ;  /* 0x000398b601007387 */ /* 0x000fe80000100a00 */
[----:B------:R1:W-:Y:S04]  /*3f980*/  STL.64 [R1+0x390], R180 ;  /* 0x000390b401007387 */ /* 0x0003e80000100a00 */
[----:B------:R-:W2:Y:S01]  /*3f990*/  LDL.LU R240, [R1+0x1c5c] ;  /* 0x001c5c0001f07983 */ /* 0x000ea20000300800 */
[----:B------:R-:W-:-:S04]  /*3f9a0*/  LEA R178, P2, R176, R242, 0x2 ;  /* 0x000000f2b0b27211 */ /* 0x000fc800078410ff */
[----:B------:R-:W-:Y:S02]  /*3f9b0*/  LEA.HI.X.SX32 R179, R176, R0, 0x2, P2 ;  /* 0x00000000b0b37211 */ /* 0x000fe400010f16ff */
[----:B-1----:R-:W-:-:S04]  /*3f9c0*/  LEA R180, P6, R175, R242, 0x2 ;  /* 0x000000f2afb47211 */ /* 0x002fc800078c10ff */
[----:B------:R-:W-:Y:S01]  /*3f9d0*/  LEA.HI.X.SX32 R181, R175, R0, 0x2, P6 ;  /* 0x00000000afb57211 */ /* 0x000fe200030f16ff */
[----:B------:R1:W-:Y:S04]  /*3f9e0*/  STL.64 [R1+0x388], R178 ;  /* 0x000388b201007387 */ /* 0x0003e80000100a00 */
[----:B------:R-:W-:Y:S01]  /*3f9f0*/  STL.64 [R1+0x380], R180 ;  /* 0x000380b401007387 */ /* 0x000fe20000100a00 */
[----:B--2---:R-:W-:-:S03]  /*3fa00*/  IMAD R170, R240, c[0x0][0x190], RZ ;  /* 0x00006400f0aa7a24 */ /* 0x004fc600078e02ff */
[----:B------:R-:W2:Y:S01]  /*3fa10*/  LDL.LU R240, [R1+0x1c60] ;  /* 0x001c600001f07983 */ /* 0x000ea20000300800 */
[CC--:B-1----:R-:W-:Y:S02]  /*3fa20*/  LEA R178, P2, R174.reuse, R242.reuse, 0x2 ;  /* 0x000000f2aeb27211 */ /* 0x0c2fe400078410ff */
[C---:B------:R-:W-:Y:S02]  /*3fa30*/  LEA R176, P6, R173.reuse, R242, 0x2 ;  /* 0x000000f2adb07211 */ /* 0x040fe400078c10ff */
[-C--:B------:R-:W-:Y:S02]  /*3fa40*/  LEA.HI.X.SX32 R179, R174, R0.reuse, 0x2, P2 ;  /* 0x00000000aeb37211 */ /* 0x080fe400010f16ff */
[----:B------:R-:W-:-:S03]  /*3fa50*/  LEA.HI.X.SX32 R177, R173, R0, 0x2, P6 ;  /* 0x00000000adb17211 */ /* 0x000fc600030f16ff */
[----:B------:R1:W-:Y:S04]  /*3fa60*/  STL.64 [R1+0x378], R178 ;  /* 0x000378b201007387 */ /* 0x0003e80000100a00 */
[----:B------:R1:W-:Y:S01]  /*3fa70*/  STL.64 [R1+0x370], R176 ;  /* 0x000370b001007387 */ /* 0x0003e20000100a00 */
[----:B--2---:R-:W-:-:S03]  /*3fa80*/  IMAD R183, R240, c[0x0][0x190], RZ ;  /* 0x00006400f0b77a24 */ /* 0x004fc600078e02ff */
[----:B------:R-:W2:Y:S01]  /*3fa90*/  LDL.LU R240, [R1+0x1c64] ;  /* 0x001c640001f07983 */ /* 0x000ea20000300800 */
[CC--:B-1----:R-:W-:Y:S02]  /*3faa0*/  LEA R178, P2, R172.reuse, R242.reuse, 0x2 ;  /* 0x000000f2acb27211 */ /* 0x0c2fe400078410ff */
[C---:B------:R-:W-:Y:S02]  /*3fab0*/  LEA R176, P6, R171.reuse, R242, 0x2 ;  /* 0x000000f2abb07211 */ /* 0x040fe400078c10ff */
[-C--:B------:R-:W-:Y:S02]  /*3fac0*/  LEA.HI.X.SX32 R179, R172, R0.reuse, 0x2, P2 ;  /* 0x00000000acb37211 */ /* 0x080fe400010f16ff */
[----:B------:R-:W-:-:S03]  /*3fad0*/  LEA.HI.X.SX32 R177, R171, R0, 0x2, P6 ;  /* 0x00000000abb17211 */ /* 0x000fc600030f16ff */
[----:B------:R-:W-:Y:S04]  /*3fae0*/  STL.64 [R1+0x368], R178 ;  /* 0x000368b201007387 */ /* 0x000fe80000100a00 */
[----:B------:R-:W-:Y:S01]  /*3faf0*/  STL.64 [R1+0x360], R176 ;  /* 0x000360b001007387 */ /* 0x000fe20000100a00 */
[----:B--2---:R-:W-:-:S03]  /*3fb00*/  IMAD R182, R240, c[0x0][0x190], RZ ;  /* 0x00006400f0b67a24 */ /* 0x004fc600078e02ff */
[----:B------:R-:W2:Y:S01]  /*3fb10*/  LDL.LU R240, [R1+0x1c68] ;  /* 0x001c680001f07983 */ /* 0x000ea20000300800 */
[CC--:B------:R-:W-:Y:S02]  /*3fb20*/  LEA R174, P2, R169.reuse, R242.reuse, 0x2 ;  /* 0x000000f2a9ae7211 */ /* 0x0c0fe400078410ff */
[C---:B------:R-:W-:Y:S02]  /*3fb30*/  LEA R172, P6, R168.reuse, R242, 0x2 ;  /* 0x000000f2a8ac7211 */ /* 0x040fe400078c10ff */
[-C--:B------:R-:W-:Y:S02]  /*3fb40*/  LEA.HI.X.SX32 R175, R169, R0.reuse, 0x2, P2 ;  /* 0x00000000a9af7211 */ /* 0x080fe400010f16ff */
[----:B------:R-:W-:-:S03]  /*3fb50*/  LEA.HI.X.SX32 R173, R168, R0, 0x2, P6 ;  /* 0x00000000a8ad7211 */ /* 0x000fc600030f16ff */
[----:B------:R1:W-:Y:S04]  /*3fb60*/  STL.64 [R1+0x358], R174 ;  /* 0x000358ae01007387 */ /* 0x0003e80000100a00 */
[----:B------:R1:W-:Y:S01]  /*3fb70*/  STL.64 [R1+0x350], R172 ;  /* 0x000350ac01007387 */ /* 0x0003e20000100a00 */
[----:B--2---:R-:W-:-:S03]  /*3fb80*/  IMAD R181, R240, c[0x0][0x190], RZ ;  /* 0x00006400f0b57a24 */ /* 0x004fc600078e02ff */
[----:B------:R-:W2:Y:S01]  /*3fb90*/  LDL.LU R240, [R1+0x1c6c] ;  /* 0x001c6c0001f07983 */ /* 0x000ea20000300800 */
[-C--:B-1----:R-:W-:Y:S02]  /*3fba0*/  LEA R174, P2, R165, R242.reuse, 0x2 ;  /* 0x000000f2a5ae7211 */ /* 0x082fe400078410ff */
[----:B------:R-:W-:Y:S02]  /*3fbb0*/  LEA R172, P6, R163, R242, 0x2 ;  /* 0x000000f2a3ac7211 */ /* 0x000fe400078c10ff */
[-C--:B------:R-:W-:Y:S02]  /*3fbc0*/  LEA.HI.X.SX32 R175, R165, R0.reuse, 0x2, P2 ;  /* 0x00000000a5af7211 */ /* 0x080fe400010f16ff */
[----:B------:R-:W-:-:S03]  /*3fbd0*/  LEA.HI.X.SX32 R173, R163, R0, 0x2, P6 ;  /* 0x00000000a3ad7211 */ /* 0x000fc600030f16ff */
[----:B------:R-:W-:Y:S04]  /*3fbe0*/  STL.64 [R1+0x348], R174 ;  /* 0x000348ae01007387 */ /* 0x000fe80000100a00 */
[----:B------:R1:W-:Y:S01]  /*3fbf0*/  STL.64 [R1+0x340], R172 ;  /* 0x000340ac01007387 */ /* 0x0003e20000100a00 */
[----:B--2---:R-:W-:-:S03]  /*3fc00*/  IMAD R180, R240, c[0x0][0x190], RZ ;  /* 0x00006400f0b47a24 */ /* 0x004fc600078e02ff */
[----:B------:R-:W2:Y:S01]  /*3fc10*/  LDL.LU R240, [R1+0x1c70] ;  /* 0x001c700001f07983 */ /* 0x000ea20000300800 */
[CC--:B------:R-:W-:Y:S02]  /*3fc20*/  LEA R168, P2, R162.reuse, R242.reuse, 0x2 ;  /* 0x000000f2a2a87211 */ /* 0x0c0fe400078410ff */
[C---:B-1----:R-:W-:Y:S02]  /*3fc30*/  LEA R172, P6, R159.reuse, R242, 0x2 ;  /* 0x000000f29fac7211 */ /* 0x042fe400078c10ff */
[-C--:B------:R-:W-:Y:S02]  /*3fc40*/  LEA.HI.X.SX32 R169, R162, R0.reuse, 0x2, P2 ;  /* 0x00000000a2a97211 */ /* 0x080fe400010f16ff */
[----:B------:R-:W-:-:S03]  /*3fc50*/  LEA.HI.X.SX32 R173, R159, R0, 0x2, P6 ;  /* 0x000000009fad7211 */ /* 0x000fc600030f16ff */
        /* <DEDUP_REMOVED lines=84> */
[-C--:B------:R-:W-:Y:S02]  /*401a0*/  LEA R142, P2, R137, R242.reuse, 0x2 ;  /* 0x000000f2898e7211 */ /* 0x080fe400078410ff */
[----:B------:R-:W-:Y:S02]  /*401b0*/  LEA R140, P6, R131, R242, 0x2 ;  /* 0x000000f2838c7211 */ /* 0x000fe400078c10ff */
[-C--:B------:R-:W-:Y:S02]  /*401c0*/  LEA.HI.X.SX32 R143, R137, R0.reuse, 0x2, P2 ;  /* 0x00000000898f7211 */ /* 0x080fe400010f16ff */
[----:B------:R-:W-:-:S03]  /*401d0*/  LEA.HI.X.SX32 R141, R131, R0, 0x2, P6 ;  /* 0x00000000838d7211 */ /* 0x000fc600030f16ff */
[----:B------:R1:W-:Y:S04]  /*401e0*/  STL.64 [R1+0x288], R142 ;  /* 0x0002888e01007387 */ /* 0x0003e80000100a00 */
[----:B------:R3:W-:Y:S01]  /*401f0*/  STL.64 [R1+0x280], R140 ;  /* 0x0002808c01007387 */ /* 0x0007e20000100a00 */
[----:B------:R-:W-:Y:S01]  /*40200*/  IMAD R113, R113, c[0x0][0x190], RZ ;  /* 0x0000640071717a24 */ /* 0x000fe200078e02ff */
[-C--:B-1----:R-:W-:Y:S02]  /*40210*/  LEA R142, P2, R125, R242.reuse, 0x2 ;  /* 0x000000f27d8e7211 */ /* 0x082fe400078410ff */
[----:B---3--:R-:W-:Y:S02]  /*40220*/  LEA R140, P6, R119, R242, 0x2 ;  /* 0x000000f2778c7211 */ /* 0x008fe400078c10ff */
[-C--:B------:R-:W-:Y:S01]  /*40230*/  LEA.HI.X.SX32 R143, R125, R0.reuse, 0x2, P2 ;  /* 0x000000007d8f7211 */ /* 0x080fe200010f16ff */
[----:B------:R-:W-:Y:S01]  /*40240*/  IMAD R107, R107, c[0x0][0x190], RZ ;  /* 0x000064006b6b7a24 */ /* 0x000fe200078e02ff */
[----:B------:R-:W-:Y:S01]  /*40250*/  LEA.HI.X.SX32 R141, R119, R0, 0x2, P6 ;  /* 0x00000000778d7211 */ /* 0x000fe200030f16ff */
        /* <DEDUP_REMOVED lines=8> */
[----:B--2---:R-:W-:Y:S02]  /*402e0*/  IMAD R165, R240, c[0x0][0x190], RZ ;  /* 0x00006400f0a57a24 */ /* 0x004fe400078e02ff */
        /* <DEDUP_REMOVED lines=10> */
[----:B------:R-:W2:Y:S01]  /*40390*/  LDL.LU R219, [R1+0x1cf0] ;  /* 0x001cf00001db7983 */ /* 0x000ea20000300800 */
[----:B------:R-:W-:Y:S02]  /*403a0*/  IMAD R163, R240, c[0x0][0x190], RZ ;  /* 0x00006400f0a37a24 */ /* 0x000fe400078e02ff */
[----:B------:R-:W-:Y:S01]  /*403b0*/  IMAD.MOV.U32 R240, RZ, RZ, R239 ;  /* 0x000000fffff07224 */ /* 0x000fe200078e00ef */
[----:B------:R1:W-:Y:S01]  /*403c0*/  STL.64 [R1+0x278], R142 ;  /* 0x0002788e01007387 */ /* 0x0003e20000100a00 */
[----:B------:R-:W-:Y:S01]  /*403d0*/  MOV R239, R238 ;  /* 0x000000ee00ef7202 */ /* 0x000fe20000000f00 */
[----:B------:R-:W-:-:S02]  /*403e0*/  IMAD.MOV.U32 R238, RZ, RZ, R237 ;  /* 0x000000ffffee7224 */ /* 0x000fc400078e00ed */
[----:B------:R3:W-:Y:S01]  /*403f0*/  STL.64 [R1+0x270], R140 ;  /* 0x0002708c01007387 */ /* 0x0007e20000100a00 */
[----:B------:R-:W-:Y:S01]  /*40400*/  IMAD.MOV.U32 R237, RZ, RZ, R236 ;  /* 0x000000ffffed7224 */ /* 0x000fe200078e00ec */
[----:B------:R-:W-:Y:S01]  /*40410*/  MOV R236, R235 ;  /* 0x000000eb00ec7202 */ /* 0x000fe20000000f00 */
[----:B------:R-:W-:Y:S01]  /*40420*/  IMAD.MOV.U32 R235, RZ, RZ, R234 ;  /* 0x000000ffffeb7224 */ /* 0x000fe200078e00ea */
[-C--:B-1----:R-:W-:Y:S01]  /*40430*/  LEA R142, P2, R113, R242.reuse, 0x2 ;  /* 0x000000f2718e7211 */ /* 0x082fe200078410ff */
[----:B------:R-:W-:Y:S01]  /*40440*/  IMAD.MOV.U32 R234, RZ, RZ, R233 ;  /* 0x000000ffffea7224 */ /* 0x000fe200078e00e9 */
[----:B---3--:R-:W-:Y:S01]  /*40450*/  LEA R140, P6, R107, R242, 0x2 ;  /* 0x000000f26b8c7211 */ /* 0x008fe200078c10ff */
[----:B------:R-:W-:Y:S01]  /*40460*/  IMAD R162, R240, c[0x0][0x190], RZ ;  /* 0x00006400f0a27a24 */ /* 0x000fe200078e02ff */
[----:B------:R-:W-:Y:S02]  /*40470*/  LEA.HI.X.SX32 R143, R113, R0, 0x2, P2 ;  /* 0x00000000718f7211 */ /* 0x000fe400010f16ff */
[----:B------:R-:W-:Y:S01]  /*40480*/  MOV R233, R232 ;  /* 0x000000e800e97202 */ /* 0x000fe20000000f00 */
[----:B------:R-:W-:Y:S01]  /*40490*/  IMAD.MOV.U32 R232, RZ, RZ, R231 ;  /* 0x000000ffffe87224 */ /* 0x000fe200078e00e7 */
[----:B------:R-:W-:-:S02]  /*404a0*/  LEA.HI.X.SX32 R141, R107, R0, 0x2, P6 ;  /* 0x000000006b8d7211 */ /* 0x000fc400030f16ff */
[----:B------:R-:W-:Y:S01]  /*404b0*/  MOV R240, R239 ;  /* 0x000000ef00f07202 */ /* 0x000fe20000000f00 */
[----:B------:R-:W-:Y:S02]  /*404c0*/  IMAD.MOV.U32 R239, RZ, RZ, R238 ;  /* 0x000000ffffef7224 */ /* 0x000fe400078e00ee */
[----:B------:R-:W-:Y:S02]  /*404d0*/  IMAD.MOV.U32 R231, RZ, RZ, R217 ;  /* 0x000000ffffe77224 */ /* 0x000fe400078e00d9 */
[----:B------:R-:W-:Y:S01]  /*404e0*/  IMAD.MOV.U32 R238, RZ, RZ, R237 ;  /* 0x000000ffffee7224 */ /* 0x000fe200078e00ed */
[----:B------:R-:W3:Y:S01]  /*404f0*/  LDL.LU R217, [R1+0x1cf4] ;  /* 0x001cf40001d97983 */ /* 0x000ee20000300800 */
[----:B------:R-:W-:Y:S01]  /*40500*/  MOV R237, R236 ;  /* 0x000000ec00ed7202 */ /* 0x000fe20000000f00 */
[----:B------:R-:W-:Y:S02]  /*40510*/  IMAD.MOV.U32 R236, RZ, RZ, R235 ;  /* 0x000000ffffec7224 */ /* 0x000fe400078e00eb */
[----:B------:R1:W-:Y:S01]  /*40520*/  STL.64 [R1+0x268], R142 ;  /* 0x0002688e01007387 */ /* 0x0003e20000100a00 */
[----:B------:R-:W-:Y:S01]  /*40530*/  IMAD.MOV.U32 R235, RZ, RZ, R234 ;  /* 0x000000ffffeb7224 */ /* 0x000fe200078e00ea */
[----:B------:R-:W-:Y:S01]  /*40540*/  MOV R234, R233 ;  /* 0x000000e900ea7202 */ /* 0x000fe20000000f00 */
[----:B------:R-:W-:Y:S01]  /*40550*/  IMAD R159, R240, c[0x0][0x190], RZ ;  /* 0x00006400f09f7a24 */ /* 0x000fe200078e02ff */
[----:B------:R4:W-:Y:S01]  /*40560*/  STL.64 [R1+0x260], R140 ;  /* 0x0002608c01007387 */ /* 0x0009e20000100a00 */
[----:B------:R-:W-:-:S02]  /*40570*/  IMAD.MOV.U32 R240, RZ, RZ, R239 ;  /* 0x000000fffff07224 */ /* 0x000fc400078e00ef */
[----:B------:R-:W-:Y:S02]  /*40580*/  IMAD.MOV.U32 R233, RZ, RZ, R232 ;  /* 0x000000ffffe97224 */ /* 0x000fe400078e00e8 */
[----:B------:R-:W-:Y:S01]  /*40590*/  IMAD.MOV.U32 R239, RZ, RZ, R238 ;  /* 0x000000ffffef7224 */ /* 0x000fe200078e00ee */
[-C--:B-1----:R-:W-:Y:S01]  /*405a0*/  LEA R142, P2, R101, R242.reuse, 0x2 ;  /* 0x000000f2658e7211 */ /* 0x082fe200078410ff */
[----:B------:R-:W-:Y:S01]  /*405b0*/  IMAD.MOV.U32 R232, RZ, RZ, R231 ;  /* 0x000000ffffe87224 */ /* 0x000fe200078e00e7 */
[----:B------:R-:W-:Y:S02]  /*405c0*/  MOV R238, R237 ;  /* 0x000000ed00ee7202 */ /* 0x000fe40000000f00 */
[----:B----4-:R-:W-:Y:S01]  /*405d0*/  LEA R140, P6, R95, R242, 0x2 ;  /* 0x000000f25f8c7211 */ /* 0x010fe200078c10ff */
[----:B------:R-:W-:Y:S01]  /*405e0*/  IMAD.MOV.U32 R237, RZ, RZ, R236 ;  /* 0x000000ffffed7224 */ /* 0x000fe200078e00ec */
[----:B------:R-:W-:Y:S01]  /*405f0*/  MOV R231, R230 ;  /* 0x000000e600e77202 */ /* 0x000fe20000000f00 */
[----:B------:R-:W-:Y:S01]  /*40600*/  IMAD.MOV.U32 R236, RZ, RZ, R235 ;  /* 0x000000ffffec7224 */ /* 0x000fe200078e00eb */
[-C--:B------:R-:W-:Y:S01]  /*40610*/  LEA.HI.X.SX32 R143, R101, R0.reuse, 0x2, P2 ;  /* 0x00000000658f7211 */ /* 0x080fe200010f16ff */
[----:B------:R-:W4:Y:S01]  /*40620*/  LDL.LU R230, [R1+0x1cf8] ;  /* 0x001cf80001e67983 */ /* 0x000f220000300800 */
[----:B------:R-:W-:-:S02]  /*40630*/  LEA.HI.X.SX32 R141, R95, R0, 0x2, P6 ;  /* 0x000000005f8d7211 */ /* 0x000fc400030f16ff */
[----:B------:R-:W-:Y:S01]  /*40640*/  MOV R235, R234 ;  /* 0x000000ea00eb7202 */ /* 0x000fe20000000f00 */
[----:B------:R-:W-:Y:S01]  /*40650*/  IMAD.MOV.U32 R234, RZ, RZ, R233 ;  /* 0x000000ffffea7224 */ /* 0x000fe200078e00e9 */
[----:B------:R1:W-:Y:S01]  /*40660*/  STL.64 [R1+0x258], R142 ;  /* 0x0002588e01007387 */ /* 0x0003e20000100a00 */
[----:B------:R-:W-:Y:S01]  /*40670*/  IMAD.MOV.U32 R233, RZ, RZ, R232 ;  /* 0x000000ffffe97224 */ /* 0x000fe200078e00e8 */
[----:B------:R-:W-:Y:S01]  /*40680*/  MOV R232, R231 ;  /* 0x000000e700e87202 */ /* 0x000fe20000000f00 */
[----:B------:R-:W-:Y:S01]  /*40690*/  IMAD.MOV.U32 R231, RZ, RZ, R229 ;  /* 0x000000ffffe77224 */ /* 0x000fe200078e00e5 */
[----:B------:R5:W-:Y:S04]  /*406a0*/  STL.64 [R1+0x250], R140 ;  /* 0x0002508c01007387 */ /* 0x000be80000100a00 */
[----:B------:R-:W4:Y:S01]  /*406b0*/  LDL.LU R229, [R1+0x1cfc] ;  /* 0x001cfc0001e57983 */ /* 0x000f220000300800 */
[----:B------:R-:W-:Y:S01]  /*406c0*/  IMAD R158, R240, c[0x0][0x190], RZ ;  /* 0x00006400f09e7a24 */ /* 0x000fe200078e02ff */
[-C--:B-1----:R-:W-:Y:S01]  /*406d0*/  LEA R142, P2, R89, R242.reuse, 0x2 ;  /* 0x000000f2598e7211 */ /* 0x082fe200078410ff */
[----:B------:R-:W-:Y:S01]  /*406e0*/  IMAD.MOV.U32 R240, RZ, RZ, R239 ;  /* 0x000000fffff07224 */ /* 0x000fe200078e00ef */
[----:B-----5:R-:W-:-:S02]  /*406f0*/  LEA R140, P6, R83, R242, 0x2 ;  /* 0x000000f2538c7211 */ /* 0x020fc400078c10ff */
[----:B------:R-:W-:Y:S02]  /*40700*/  LEA.HI.X.SX32 R143, R89, R0, 0x2, P2 ;  /* 0x00000000598f7211 */ /* 0x000fe400010f16ff */
        /* <DEDUP_REMOVED lines=11> */
[----:B------:R-:W-:-:S02]  /*407c0*/  IMAD.MOV.U32 R231, RZ, RZ, R228 ;  /* 0x000000ffffe77224 */ /* 0x000fc400078e00e4 */
[----:B------:R-:W-:Y:S01]  /*407d0*/  IMAD R157, R240, c[0x0][0x190], RZ ;  /* 0x00006400f09d7a24 */ /* 0x000fe200078e02ff */
[----:B------:R-:W4:Y:S01]  /*407e0*/  LDL.LU R228, [R1+0x1d00] ;  /* 0x001d000001e47983 */ /* 0x000f220000300800 */
[----:B------:R-:W-:Y:S02]  /*407f0*/  MOV R240, R239 ;  /* 0x000000ef00f07202 */ /* 0x000fe40000000f00 */
[-C--:B-1----:R-:W-:Y:S01]  /*40800*/  LEA R142, P2, R77, R242.reuse, 0x2 ;  /* 0x000000f24d8e7211 */ /* 0x082fe200078410ff */
[----:B------:R-:W-:Y:S01]  /*40810*/  IMAD.MOV.U32 R239, RZ, RZ, R238 ;  /* 0x000000ffffef7224 */ /* 0x000fe200078e00ee */
[----:B-----5:R-:W-:Y:S01]  /*40820*/  LEA R140, P6, R3, R242, 0x2 ;  /* 0x000000f2038c7211 */ /* 0x020fe200078c10ff */
[----:B------:R-:W-:Y:S01]  /*40830*/  IMAD.MOV.U32 R238, RZ, RZ, R237 ;  /* 0x000000ffffee7224 */ /* 0x000fe200078e00ed */
[-C--:B------:R-:W-:Y:S02]  /*40840*/  LEA.HI.X.SX32 R143, R77, R0.reuse, 0x2, P2 ;  /* 0x000000004d8f7211 */ /* 0x080fe400010f16ff */
[----:B------:R-:W-:-:S02]  /*40850*/  LEA.HI.X.SX32 R141, R3, R0, 0x2, P6 ;  /* 0x00000000038d7211 */ /* 0x000fc400030f16ff */
[----:B------:R-:W-:Y:S01]  /*40860*/  MOV R237, R236 ;  /* 0x000000ec00ed7202 */ /* 0x000fe20000000f00 */
[----:B------:R-:W-:Y:S01]  /*40870*/  IMAD.MOV.U32 R236, RZ, RZ, R235 ;  /* 0x000000ffffec7224 */ /* 0x000fe200078e00eb */
[----:B------:R1:W-:Y:S01]  /*40880*/  STL.64 [R1+0x238], R142 ;  /* 0x0002388e01007387 */ /* 0x0003e20000100a00 */
[----:B------:R-:W-:Y:S01]  /*40890*/  IMAD.MOV.U32 R235, RZ, RZ, R234 ;  /* 0x000000ffffeb7224 */ /* 0x000fe200078e00ea */
[----:B------:R-:W-:Y:S01]  /*408a0*/  MOV R234, R233 ;  /* 0x000000e900ea7202 */ /* 0x000fe20000000f00 */
[----:B------:R-:W-:Y:S01]  /*408b0*/  IMAD.MOV.U32 R233, RZ, RZ, R232 ;  /* 0x000000ffffe97224 */ /* 0x000fe200078e00e8 */
[----:B------:R5:W-:Y:S01]  /*408c0*/  STL.64 [R1+0x230], R140 ;  /* 0x0002308c01007387 */ /* 0x000be20000100a00 */
[----:B------:R-:W-:Y:S01]  /*408d0*/  IMAD.MOV.U32 R232, RZ, RZ, R231 ;  /* 0x000000ffffe87224 */ /* 0x000fe200078e00e7 */
[----:B------:R-:W-:Y:S01]  /*408e0*/  MOV R231, R225 ;  /* 0x000000e100e77202 */ /* 0x000fe20000000f00 */
[----:B------:R-:W-:Y:S01]  /*408f0*/  IMAD R95, R240, c[0x0][0x190], RZ ;  /* 0x00006400f05f7a24 */ /* 0x000fe200078e02ff */
[----:B------:R-:W4:Y:S01]  /*40900*/  LDL.LU R225, [R1+0x1d04] ;  /* 0x001d040001e17983 */ /* 0x000f220000300800 */
[----:B------:R-:W-:Y:S01]  /*40910*/  IMAD.MOV.U32 R240, RZ, RZ, R239 ;  /* 0x000000fffff07224 */ /* 0x000fe200078e00ef */
[-C--:B-1----:R-:W-:Y:S01]  /*40920*/  LEA R142, P2, R76, R242.reuse, 0x2 ;  /* 0x000000f24c8e7211 */ /* 0x082fe200078410ff */
[----:B------:R-:W-:Y:S01]  /*40930*/  IMAD.MOV.U32 R239, RZ, RZ, R238 ;  /* 0x000000ffffef7224 */ /* 0x000fe200078e00ee */
[----:B-----5:R-:W-:Y:S01]  /*40940*/  LEA R140, P6, R78, R242, 0x2 ;  /* 0x000000f24e8c7211 */ /* 0x020fe200078c10ff */
[----:B------:R-:W-:Y:S01]  /*40950*/  IMAD R79, R79, c[0x0][0x190], RZ ;  /* 0x000064004f4f7a24 */ /* 0x000fe200078e02ff */
[-C--:B------:R-:W-:Y:S01]  /*40960*/  LEA.HI.X.SX32 R143, R76, R0.reuse, 0x2, P2 ;  /* 0x000000004c8f7211 */ /* 0x080fe200010f16ff */
[----:B------:R-:W-:Y:S01]  /*40970*/  IMAD R80, R80, c[0x0][0x190], RZ ;  /* 0x0000640050507a24 */ /* 0x000fe200078e02ff */
[----:B------:R-:W-:-:S02]  /*40980*/  LEA.HI.X.SX32 R141, R78, R0, 0x2, P6 ;  /* 0x000000004e8d7211 */ /* 0x000fc400030f16ff */
[----:B------:R-:W-:Y:S01]  /*40990*/  MOV R238, R237 ;  /* 0x000000ed00ee7202 */ /* 0x000fe20000000f00 */
[----:B------:R-:W-:Y:S02]  /*409a0*/  IMAD.MOV.U32 R237, RZ, RZ, R236 ;  /* 0x000000ffffed7224 */ /* 0x000fe400078e00ec */
[----:B------:R-:W-:Y:S01]  /*409b0*/  IMAD.MOV.U32 R236, RZ, RZ, R235 ;  /* 0x000000ffffec7224 */ /* 0x000fe200078e00eb */
[----:B------:R-:W-:Y:S01]  /*409c0*/  MOV R235, R234 ;  /* 0x000000ea00eb7202 */ /* 0x000fe20000000f00 */
[----:B------:R1:W-:Y:S01]  /*409d0*/  STL.64 [R1+0x228], R142 ;  /* 0x0002288e01007387 */ /* 0x0003e20000100a00 */
[----:B------:R-:W-:Y:S02]  /*409e0*/  IMAD.MOV.U32 R234, RZ, RZ, R233 ;  /* 0x000000ffffea7224 */ /* 0x000fe400078e00e9 */
[----:B------:R-:W-:Y:S01]  /*409f0*/  IMAD R81, R81, c[0x0][0x190], RZ ;  /* 0x0000640051517a24 */ /* 0x000fe200078e02ff */
[----:B------:R5:W-:Y:S01]  /*40a00*/  STL.64 [R1+0x220], R140 ;  /* 0x0002208c01007387 */ /* 0x000be20000100a00 */
[----:B------:R-:W-:Y:S01]  /*40a10*/  IMAD.MOV.U32 R233, RZ, RZ, R232 ;  /* 0x000000ffffe97224 */ /* 0x000fe200078e00e8 */
[----:B------:R-:W-:Y:S01]  /*40a20*/  MOV R232, R231 ;  /* 0x000000e700e87202 */ /* 0x000fe20000000f00 */
[----:B------:R-:W-:-:S02]  /*40a30*/  IMAD R82, R82, c[0x0][0x190], RZ ;  /* 0x0000640052527a24 */ /* 0x000fc400078e02ff */
[----:B------:R-:W-:Y:S01]  /*40a40*/  IMAD R156, R240, c[0x0][0x190], RZ ;  /* 0x00006400f09c7a24 */ /* 0x000fe200078e02ff */
[CC--:B-1----:R-:W-:Y:S01]  /*40a50*/  LEA R142, P2, R79.reuse, R242.reuse, 0x2 ;  /* 0x000000f24f8e7211 */ /* 0x0c2fe200078410ff */
[----:B------:R-:W-:Y:S02]  /*40a60*/  IMAD.MOV.U32 R231, RZ, RZ, R227 ;  /* 0x000000ffffe77224 */ /* 0x000fe400078e00e3 */
[----:B------:R-:W-:Y:S01]  /*40a70*/  IMAD.MOV.U32 R240, RZ, RZ, R239 ;  /* 0x000000fffff07224 */ /* 0x000fe200078e00ef */
[----:B-----5:R-:W-:Y:S01]  /*40a80*/  LEA R140, P6, R80, R242, 0x2 ;  /* 0x000000f2508c7211 */ /* 0x020fe200078c10ff */
[----:B------:R-:W5:Y:S01]  /*40a90*/  LDL.LU R227, [R1+0x1d08] ;  /* 0x001d080001e37983 */ /* 0x000f620000300800 */
[----:B------:R-:W-:Y:S01]  /*40aa0*/  MOV R239, R238 ;  /* 0x000000ee00ef7202 */ /* 0x000fe20000000f00 */
[----:B------:R-:W-:Y:S01]  /*40ab0*/  IMAD.MOV.U32 R238, RZ, RZ, R237 ;  /* 0x000000ffffee7224 */ /* 0x000fe200078e00ed */
[----:B------:R-:W-:Y:S01]  /*40ac0*/  LEA.HI.X.SX32 R143, R79, R0, 0x2, P2 ;  /* 0x000000004f8f7211 */ /* 0x000fe200010f16ff */
[----:B------:R-:W-:Y:S01]  /*40ad0*/  IMAD.MOV.U32 R237, RZ, RZ, R236 ;  /* 0x000000ffffed7224 */ /* 0x000fe200078e00ec */
[----:B------:R-:W-:-:S02]  /*40ae0*/  LEA R76, P2, R81, R242, 0x2 ;  /* 0x000000f2514c7211 */ /* 0x000fc400078410ff */
[----:B------:R-:W-:Y:S02]  /*40af0*/  LEA.HI.X.SX32 R141, R80, R0, 0x2, P6 ;  /* 0x00000000508d7211 */ /* 0x000fe400030f16ff */
[----:B------:R-:W-:Y:S01]  /*40b00*/  MOV R236, R235 ;  /* 0x000000eb00ec7202 */ /* 0x000fe20000000f00 */
[----:B------:R-:W-:Y:S01]  /*40b10*/  IMAD.MOV.U32 R235, RZ, RZ, R234 ;  /* 0x000000ffffeb7224 */ /* 0x000fe200078e00ea */
[----:B------:R-:W-:Y:S01]  /*40b20*/  LEA R78, P6, R82, R242, 0x2 ;  /* 0x000000f2524e7211 */ /* 0x000fe200078c10ff */
[----:B------:R-:W-:Y:S01]  /*40b30*/  IMAD.MOV.U32 R234, RZ, RZ, R233 ;  /* 0x000000ffffea7224 */ /* 0x000fe200078e00e9 */
[----:B------:R-:W-:Y:S01]  /*40b40*/  MOV R233, R232 ;  /* 0x000000e800e97202 */ /* 0x000fe20000000f00 */
[----:B------:R-:W-:Y:S01]  /*40b50*/  IMAD R84, R84, c[0x0][0x190], RZ ;  /* 0x0000640054547a24 */ /* 0x000fe200078e02ff */
[-C--:B------:R-:W-:Y:S01]  /*40b60*/  LEA.HI.X.SX32 R77, R81, R0.reuse, 0x2, P2 ;  /* 0x00000000514d7211 */ /* 0x080fe200010f16ff */
[----:B------:R-:W-:Y:S01]  /*40b70*/  STL.64 [R1+0x218], R142 ;  /* 0x0002188e01007387 */ /* 0x000fe20000100a00 */
[----:B------:R-:W-:Y:S01]  /*40b80*/  IMAD.MOV.U32 R232, RZ, RZ, R231 ;  /* 0x000000ffffe87224 */ /* 0x000fe200078e00e7 */
[----:B------:R-:W-:Y:S01]  /*40b90*/  LEA.HI.X.SX32 R79, R82, R0, 0x2, P6 ;  /* 0x00000000524f7211 */ /* 0x000fe200030f16ff */
[----:B------:R-:W-:Y:S01]  /*40ba0*/  IMAD R85, R85, c[0x0][0x190], RZ ;  /* 0x0000640055557a24 */ /* 0x000fe200078e02ff */
[----:B------:R-:W-:Y:S01]  /*40bb0*/  STL.64 [R1+0x210], R140 ;  /* 0x0002108c01007387 */ /* 0x000fe20000100a00 */
[----:B------:R-:W-:-:S02]  /*40bc0*/  IMAD.MOV.U32 R231, RZ, RZ, R226 ;  /* 0x000000ffffe77224 */ /* 0x000fc400078e00e2 */
[----:B------:R-:W-:Y:S01]  /*40bd0*/  IMAD R155, R240, c[0x0][0x190], RZ ;  /* 0x00006400f09b7a24 */ /* 0x000fe200078e02ff */
[----:B------:R-:W5:Y:S01]  /*40be0*/  LDL.LU R226, [R1+0x1d0c] ;  /* 0x001d0c0001e27983 */ /* 0x000f620000300800 */
[----:B------:R-:W-:Y:S01]  /*40bf0*/  MOV R240, R239 ;  /* 0x000000ef00f07202 */ /* 0x000fe20000000f00 */
[----:B------:R-:W-:Y:S02]  /*40c00*/  IMAD.MOV.U32 R239, RZ, RZ, R238 ;  /* 0x000000ffffef7224 */ /* 0x000fe400078e00ee */
[----:B------:R1:W-:Y:S01]  /*40c10*/  STL.64 [R1+0x208], R76 ;  /* 0x0002084c01007387 */ /* 0x0003e20000100a00 */
[----:B------:R-:W-:Y:S01]  /*40c20*/  IMAD.MOV.U32 R238, RZ, RZ, R237 ;  /* 0x000000ffffee7224 */ /* 0x000fe200078e00ed */
[----:B------:R-:W-:Y:S02]  /*40c30*/  MOV R237, R236 ;  /* 0x000000ec00ed7202 */ /* 0x000fe40000000f00 */
[----:B------:R1:W-:Y:S01]  /*40c40*/  STL.64 [R1+0x200], R78 ;  /* 0x0002004e01007387 */ /* 0x0003e20000100a00 */
[----:B------:R-:W-:-:S02]  /*40c50*/  IMAD.MOV.U32 R236, RZ, RZ, R235 ;  /* 0x000000ffffec7224 */ /* 0x000fc400078e00eb */
[----:B------:R-:W-:Y:S01]  /*40c60*/  IMAD.MOV.U32 R235, RZ, RZ, R234 ;  /* 0x000000ffffeb7224 */ /* 0x000fe200078e00ea */
[----:B------:R-:W-:Y:S02]  /*40c70*/  MOV R234, R233 ;  /* 0x000000e900ea7202 */ /* 0x000fe40000000f00 */
[-C--:B-1----:R-:W-:Y:S02]  /*40c80*/  LEA R76, P2, R84, R242.reuse, 0x2 ;  /* 0x000000f2544c7211 */ /* 0x082fe400078410ff */
[C---:B------:R-:W-:Y:S01]  /*40c90*/  LEA R78, P6, R85.reuse, R242, 0x2 ;  /* 0x000000f2554e7211 */ /* 0x040fe200078c10ff */
[----:B------:R-:W-:Y:S01]  /*40ca0*/  IMAD R86, R86, c[0x0][0x190], RZ ;  /* 0x0000640056567a24 */ /* 0x000fe200078e02ff */
[-C--:B------:R-:W-:Y:S01]  /*40cb0*/  LEA.HI.X.SX32 R77, R84, R0.reuse, 0x2, P2 ;  /* 0x00000000544d7211 */ /* 0x080fe200010f16ff */
[----:B------:R-:W-:Y:S01]  /*40cc0*/  IMAD.MOV.U32 R233, RZ, RZ, R232 ;  /* 0x000000ffffe97224 */ /* 0x000fe200078e00e8 */
[----:B------:R-:W-:Y:S01]  /*40cd0*/  LEA.HI.X.SX32 R79, R85, R0, 0x2, P6 ;  /* 0x00000000554f7211 */ /* 0x000fe200030f16ff */
[----:B------:R-:W-:-:S02]  /*40ce0*/  IMAD R87, R87, c[0x0][0x190], RZ ;  /* 0x0000640057577a24 */ /* 0x000fc400078e02ff */
[----:B------:R-:W-:Y:S01]  /*40cf0*/  IMAD.MOV.U32 R232, RZ, RZ, R231 ;  /* 0x000000ffffe87224 */ /* 0x000fe200078e00e7 */
[----:B------:R-:W-:Y:S01]  /*40d00*/  MOV R231, R221 ;  /* 0x000000dd00e77202 */ /* 0x000fe20000000f00 */
[----:B------:R-:W-:Y:S01]  /*40d10*/  IMAD R101, R240, c[0x0][0x190], RZ ;  /* 0x00006400f0657a24 */ /* 0x000fe200078e02ff */
[----:B------:R-:W5:Y:S01]  /*40d20*/  LDL.LU R221, [R1+0x1d10] ;  /* 0x001d100001dd7983 */ /* 0x000f620000300800 */
[----:B------:R-:W-:Y:S02]  /*40d30*/  IMAD.MOV.U32 R240, RZ, RZ, R239 ;  /* 0x000000fffff07224 */ /* 0x000fe400078e00ef */
        /* <DEDUP_REMOVED lines=8> */
[----:B-1----:R-:W-:-:S02]  /*40dc0*/  LEA R76, P2, R86, R242, 0x2 ;  /* 0x000000f2564c7211 */ /* 0x002fc400078410ff */
[C---:B------:R-:W-:Y:S01]  /*40dd0*/  LEA R78, P6, R87.reuse, R242, 0x2 ;  /* 0x000000f2574e7211 */ /* 0x040fe200078c10ff */
[----:B------:R-:W-:Y:S01]  /*40de0*/  IMAD R88, R88, c[0x0][0x190], RZ ;  /* 0x0000640058587a24 */ /* 0x000fe200078e02ff */
[-C--:B------:R-:W-:Y:S01]  /*40df0*/  LEA.HI.X.SX32 R77, R86, R0.reuse, 0x2, P2 ;  /* 0x00000000564d7211 */ /* 0x080fe200010f16ff */
[----:B------:R-:W-:Y:S01]  /*40e00*/  IMAD.MOV.U32 R233, RZ, RZ, R232 ;  /* 0x000000ffffe97224 */ /* 0x000fe200078e00e8 */
[----:B------:R-:W-:Y:S01]  /*40e10*/  LEA.HI.X.SX32 R79, R87, R0, 0x2, P6 ;  /* 0x00000000574f7211 */ /* 0x000fe200030f16ff */
[----:B------:R-:W-:Y:S01]  /*40e20*/  IMAD R90, R90, c[0x0][0x190], RZ ;  /* 0x000064005a5a7a24 */ /* 0x000fe200078e02ff */
[----:B------:R-:W-:Y:S01]  /*40e30*/  MOV R232, R231 ;  /* 0x000000e700e87202 */ /* 0x000fe20000000f00 */
[----:B------:R-:W-:Y:S02]  /*40e40*/  IMAD.MOV.U32 R231, RZ, RZ, R223 ;  /* 0x000000ffffe77224 */ /* 0x000fe400078e00df */
[----:B------:R-:W-:Y:S01]  /*40e50*/  IMAD R154, R240, c[0x0][0x190], RZ ;  /* 0x00006400f09a7a24 */ /* 0x000fe200078e02ff */
        /* <DEDUP_REMOVED lines=10> */
[-C--:B-1----:R-:W-:Y:S02]  /*40f00*/  LEA R76, P2, R88, R242.reuse, 0x2 ;  /* 0x000000f2584c7211 */ /* 0x082fe400078410ff */
[----:B------:R-:W-:Y:S01]  /*40f10*/  LEA R78, P6, R90, R242, 0x2 ;  /* 0x000000f25a4e7211 */ /* 0x000fe200078c10ff */
[----:B------:R-:W-:Y:S01]  /*40f20*/  IMAD R91, R91, c[0x0][0x190], RZ ;  /* 0x000064005b5b7a24 */ /* 0x000fe200078e02ff */
[----:B------:R-:W-:Y:S01]  /*40f30*/  LEA.HI.X.SX32 R77, R88, R0, 0x2, P2 ;  /* 0x00000000584d7211 */ /* 0x000fe200010f16ff */
[----:B------:R-:W-:Y:S01]  /*40f40*/  IMAD R92, R92, c[0x0][0x190], RZ ;  /* 0x000064005c5c7a24 */ /* 0x000fe200078e02ff */
[----:B------:R-:W-:Y:S01]  /*40f50*/  MOV R233, R232 ;  /* 0x000000e800e97202 */ /* 0x000fe20000000f00 */
[----:B------:R-:W-:Y:S01]  /*40f60*/  IMAD.MOV.U32 R232, RZ, RZ, R231 ;  /* 0x000000ffffe87224 */ /* 0x000fe200078e00e7 */
[----:B------:R-:W-:Y:S01]  /*40f70*/  LEA.HI.X.SX32 R79, R90, R0, 0x2, P6 ;  /* 0x000000005a4f7211 */ /* 0x000fe200030f16ff */
[----:B------:R-:W-:Y:S01]  /*40f80*/  IMAD R153, R240, c[0x0][0x190], RZ ;  /* 0x00006400f0997a24 */ /* 0x000fe200078e02ff */
[----:B------:R-:W-:Y:S01]  /*40f90*/  MOV R240, R239 ;  /* 0x000000ef00f07202 */ /* 0x000fe20000000f00 */
[----:B------:R-:W-:-:S02]  /*40fa0*/  IMAD.MOV.U32 R231, RZ, RZ, R222 ;  /* 0x000000ffffe77224 */ /* 0x000fc400078e00de */
        /* <DEDUP_REMOVED lines=17> */
[----:B--2---:R-:W-:Y:S01]  /*410c0*/  MOV R231, R219 ;  /* 0x000000db00e77202 */ /* 0x004fe20000000f00 */
[----:B------:R-:W-:Y:S01]  /*410d0*/  IMAD R107, R240, c[0x0][0x190], RZ ;  /* 0x00006400f06b7a24 */ /* 0x000fe200078e02ff */
[----:B------:R-:W2:Y:S01]  /*410e0*/  LDL.LU R219, [R1+0x1d1c] ;  /* 0x001d1c0001db7983 */ /* 0x000ea20000300800 */
        /* <DEDUP_REMOVED lines=9> */
[CC--:B-1----:R-:W-:Y:S01]  /*41180*/  LEA R76, P2, R93.reuse, R242.reuse, 0x2 ;  /* 0x000000f25d4c7211 */ /* 0x0c2fe200078410ff */
[----:B------:R-:W-:Y:S01]  /*41190*/  IMAD R152, R240, c[0x0][0x190], RZ ;  /* 0x00006400f0987a24 */ /* 0x000fe200078e02ff */
[----:B------:R-:W-:Y:S01]  /*411a0*/  LEA R78, P6, R94, R242, 0x2 ;  /* 0x000000f25e4e7211 */ /* 0x000fe200078c10ff */
[----:B------:R-:W-:Y:S01]  /*411b0*/  IMAD R96, R96, c[0x0][0x190], RZ ;  /* 0x0000640060607a24 */ /* 0x000fe200078e02ff */
[-C--:B------:R-:W-:Y:S01]  /*411c0*/  LEA.HI.X.SX32 R77, R93, R0.reuse, 0x2, P2 ;  /* 0x000000005d4d7211 */ /* 0x080fe200010f16ff */
[----:B------:R-:W-:Y:S01]  /*411d0*/  IMAD.MOV.U32 R233, RZ, RZ, R232 ;  /* 0x000000ffffe97224 */ /* 0x000fe200078e00e8 */
[----:B------:R-:W-:Y:S01]  /*411e0*/  LEA.HI.X.SX32 R79, R94, R0, 0x2, P6 ;  /* 0x000000005e4f7211 */ /* 0x000fe200030f16ff */
[----:B------:R-:W-:Y:S01]  /*411f0*/  IMAD.MOV.U32 R240, RZ, RZ, R239 ;  /* 0x000000fffff07224 */ /* 0x000fe200078e00ef */
[----:B------:R-:W-:Y:S01]  /*41200*/  MOV R232, R231 ;  /* 0x000000e700e87202 */ /* 0x000fe20000000f00 */
[----:B------:R-:W-:Y:S01]  /*41210*/  IMAD R97, R97, c[0x0][0x190], RZ ;  /* 0x0000640061617a24 */ /* 0x000fe200078e02ff */
[----:B------:R-:W-:Y:S01]  /*41220*/  MOV R239, R238 ;  /* 0x000000ee00ef7202 */ /* 0x000fe20000000f00 */
[----:B------:R-:W-:-:S02]  /*41230*/  IMAD.MOV.U32 R238, RZ, RZ, R237 ;  /* 0x000000ffffee7224 */ /* 0x000fc400078e00ed */
[----:B------:R-:W-:Y:S02]  /*41240*/  IMAD.MOV.U32 R237, RZ, RZ, R236 ;  /* 0x000000ffffed7224 */ /* 0x000fe400078e00ec */
[----:B---3--:R-:W-:Y:S01]  /*41250*/  IMAD.MOV.U32 R231, RZ, RZ, R217 ;  /* 0x000000ffffe77224 */ /* 0x008fe200078e00d9 */
[----:B------:R-:W-:Y:S01]  /*41260*/  MOV R236, R235 ;  /* 0x000000eb00ec7202 */ /* 0x000fe20000000f00 */
[----:B------:R-:W3:Y:S01]  /*41270*/  LDL.LU R217, [R1+0x1d20] ;  /* 0x001d200001d97983 */ /* 0x000ee20000300800 */
[----:B------:R-:W-:Y:S02]  /*41280*/  IMAD.MOV.U32 R235, RZ, RZ, R234 ;  /* 0x000000ffffeb7224 */ /* 0x000fe400078e00ea */
[----:B------:R-:W-:Y:S01]  /*41290*/  IMAD R151, R240, c[0x0][0x190], RZ ;  /* 0x00006400f0977a24 */ /* 0x000fe200078e02ff */
[----:B------:R1:W-:Y:S01]  /*412a0*/  STL.64 [R1+0x1b8], R76 ;  /* 0x0001b84c01007387 */ /* 0x0003e20000100a00 */
[----:B------:R-:W-:Y:S01]  /*412b0*/  IMAD.MOV.U32 R234, RZ, RZ, R233 ;  /* 0x000000ffffea7224 */ /* 0x000fe200078e00e9 */
[----:B------:R-:W-:-:S02]  /*412c0*/  MOV R240, R239 ;  /* 0x000000ef00f07202 */ /* 0x000fc40000000f00 */
[----:B------:R4:W-:Y:S01]  /*412d0*/  STL.64 [R1+0x1b0], R78 ;  /* 0x0001b04e01007387 */ /* 0x0009e20000100a00 */
[----:B------:R-:W-:Y:S01]  /*412e0*/  MOV R233, R232 ;  /* 0x000000e800e97202 */ /* 0x000fe20000000f00 */
[----:B------:R-:W-:Y:S02]  /*412f0*/  IMAD.MOV.U32 R239, RZ, RZ, R238 ;  /* 0x000000ffffef7224 */ /* 0x000fe400078e00ee */
[----:B------:R-:W-:Y:S01]  /*41300*/  IMAD.MOV.U32 R232, RZ, RZ, R231 ;  /* 0x000000ffffe87224 */ /* 0x000fe200078e00e7 */
[CC--:B-1----:R-:W-:Y:S01]  /*41310*/  LEA R76, P2, R96.reuse, R242.reuse, 0x2 ;  /* 0x000000f2604c7211 */ /* 0x0c2fe200078410ff */
[----:B------:R-:W-:Y:S01]  /*41320*/  IMAD.MOV.U32 R238, RZ, RZ, R237 ;  /* 0x000000ffffee7224 */ /* 0x000fe200078e00ed */
[C---:B----4-:R-:W-:Y:S01]  /*41330*/  LEA R78, P6, R97.reuse, R242, 0x2 ;  /* 0x000000f2614e7211 */ /* 0x050fe200078c10ff */
[----:B------:R-:W-:Y:S01]  /*41340*/  IMAD.MOV.U32 R231, RZ, RZ, R230 ;  /* 0x000000ffffe77224 */ /* 0x000fe200078e00e6 */
[----:B------:R-:W-:Y:S01]  /*41350*/  LEA.HI.X.SX32 R77, R96, R0, 0x2, P2 ;  /* 0x00000000604d7211 */ /* 0x000fe200010f16ff */
[----:B------:R-:W4:Y:S01]  /*41360*/  LDL.LU R230, [R1+0x1d24] ;  /* 0x001d240001e67983 */ /* 0x000f220000300800 */
[----:B------:R-:W-:Y:S01]  /*41370*/  MOV R237, R236 ;  /* 0x000000ec00ed7202 */ /* 0x000fe20000000f00 */
[----:B------:R-:W-:Y:S01]  /*41380*/  IMAD.MOV.U32 R236, RZ, RZ, R235 ;  /* 0x000000ffffec7224 */ /* 0x000fe200078e00eb */
[----:B------:R-:W-:Y:S01]  /*41390*/  LEA.HI.X.SX32 R79, R97, R0, 0x2, P6 ;  /* 0x00000000614f7211 */ /* 0x000fe200030f16ff */
[----:B------:R-:W-:Y:S01]  /*413a0*/  IMAD.MOV.U32 R235, RZ, RZ, R234 ;  /* 0x000000ffffeb7224 */ /* 0x000fe200078e00ea */
[----:B------:R-:W-:Y:S01]  /*413b0*/  MOV R234, R233 ;  /* 0x000000e900ea7202 */ /* 0x000fe20000000f00 */
[----:B------:R-:W-:Y:S01]  /*413c0*/  IMAD.MOV.U32 R233, RZ, RZ, R232 ;  /* 0x000000ffffe97224 */ /* 0x000fe200078e00e8 */
[----:B------:R1:W-:Y:S01]  /*413d0*/  STL.64 [R1+0x1a8], R76 ;  /* 0x0001a84c01007387 */ /* 0x0003e20000100a00 */
[----:B------:R-:W-:-:S03]  /*413e0*/  IMAD.MOV.U32 R232, RZ, RZ, R231 ;  /* 0x000000ffffe87224 */ /* 0x000fc600078e00e7 */
[----:B------:R1:W-:Y:S01]  /*413f0*/  STL.64 [R1+0x1a0], R78 ;  /* 0x0001a04e01007387 */ /* 0x0003e20000100a00 */
[----:B------:R-:W-:-:S03]  /*41400*/  MOV R231, R229 ;  /* 0x000000e500e77202 */ /* 0x000fc60000000f00 */
[----:B------:R-:W4:Y:S01]  /*41410*/  LDL.LU R229, [R1+0x1d28] ;  /* 0x001d280001e57983 */ /* 0x000f220000300800 */
[----:B------:R-:W-:Y:S02]  /*41420*/  IMAD R98, R98, c[0x0][0x190], RZ ;  /* 0x0000640062627a24 */ /* 0x000fe400078e02ff */
[----:B------:R-:W-:-:S03]  /*41430*/  IMAD R99, R99, c[0x0][0x190], RZ ;  /* 0x0000640063637a24 */ /* 0x000fc600078e02ff */
[-C--:B-1----:R-:W-:Y:S02]  /*41440*/  LEA R76, P2, R98, R242.reuse, 0x2 ;  /* 0x000000f2624c7211 */ /* 0x082fe400078410ff */
[C---:B------:R-:W-:Y:S01]  /*41450*/  LEA R78, P6, R99.reuse, R242, 0x2 ;  /* 0x000000f2634e7211 */ /* 0x040fe200078c10ff */
[----:B------:R-:W-:Y:S01]  /*41460*/  IMAD R100, R100, c[0x0][0x190], RZ ;  /* 0x0000640064647a24 */ /* 0x000fe200078e02ff */
[-C--:B------:R-:W-:Y:S01]  /*41470*/  LEA.HI.X.SX32 R77, R98, R0.reuse, 0x2, P2 ;  /* 0x00000000624d7211 */ /* 0x080fe200010f16ff */
[----:B------:R-:W-:Y:S01]  /*41480*/  IMAD R102, R102, c[0x0][0x190], RZ ;  /* 0x0000640066667a24 */ /* 0x000fe200078e02ff */
[----:B------:R-:W-:Y:S01]  /*41490*/  LEA.HI.X.SX32 R79, R99, R0, 0x2, P6 ;  /* 0x00000000634f7211 */ /* 0x000fe200030f16ff */
[----:B------:R-:W-:Y:S02]  /*414a0*/  IMAD R113, R240, c[0x0][0x190], RZ ;  /* 0x00006400f0717a24 */ /* 0x000fe400078e02ff */
        /* <DEDUP_REMOVED lines=8> */
[----:B------:R-:W-:Y:S01]  /*41530*/  IMAD.MOV.U32 R234, RZ, RZ, R233 ;  /* 0x000000ffffea7224 */ /* 0x000fe200078e00e9 */
[----:B-1----:R-:W-:-:S02]  /*41540*/  LEA R76, P2, R100, R242, 0x2 ;  /* 0x000000f2644c7211 */ /* 0x002fc400078410ff */
[----:B------:R-:W-:Y:S01]  /*41550*/  LEA R78, P6, R102, R242, 0x2 ;  /* 0x000000f2664e7211 */ /* 0x000fe200078c10ff */
        /* <DEDUP_REMOVED lines=8> */
[----:B------:R-:W4:Y:S01]  /*415e0*/  LDL.LU R228, [R1+0x1d2c] ;  /* 0x001d2c0001e47983 */ /* 0x000f220000300800 */
        /* <DEDUP_REMOVED lines=17> */
[----:B------:R-:W-:-:S02]  /*41700*/  IMAD.MOV.U32 R231, RZ, RZ, R225 ;  /* 0x000000ffffe77224 */ /* 0x000fc400078e00e1 */
[----:B------:R-:W-:Y:S01]  /*41710*/  IMAD R149, R240, c[0x0][0x190], RZ ;  /* 0x00006400f0957a24 */ /* 0x000fe200078e02ff */
[----:B------:R-:W4:Y:S01]  /*41720*/  LDL.LU R225, [R1+0x1d30] ;  /* 0x001d300001e17983 */ /* 0x000f220000300800 */
        /* <DEDUP_REMOVED lines=9> */
[CC--:B-1----:R-:W-:Y:S02]  /*417c0*/  LEA R76, P2, R105.reuse, R242.reuse, 0x2 ;  /* 0x000000f2694c7211 */ /* 0x0c2fe400078410ff */
[----:B------:R-:W-:Y:S01]  /*417d0*/  LEA R78, P6, R106, R242, 0x2 ;  /* 0x000000f26a4e7211 */ /* 0x000fe200078c10ff */
[----:B------:R-:W-:Y:S01]  /*417e0*/  IMAD R108, R108, c[0x0][0x190], RZ ;  /* 0x000064006c6c7a24 */ /* 0x000fe200078e02ff */
[-C--:B------:R-:W-:Y:S01]  /*417f0*/  LEA.HI.X.SX32 R77, R105, R0.reuse, 0x2, P2 ;  /* 0x00000000694d7211 */ /* 0x080fe200010f16ff */
[----:B------:R-:W-:Y:S01]  /*41800*/  IMAD.MOV.U32 R233, RZ, RZ, R232 ;  /* 0x000000ffffe97224 */ /* 0x000fe200078e00e8 */
[----:B------:R-:W-:Y:S01]  /*41810*/  LEA.HI.X.SX32 R79, R106, R0, 0x2, P6 ;  /* 0x000000006a4f7211 */ /* 0x000fe200030f16ff */
[----:B------:R-:W-:-:S02]  /*41820*/  IMAD R109, R109, c[0x0][0x190], RZ ;  /* 0x000064006d6d7a24 */ /* 0x000fc400078e02ff */
[----:B------:R-:W-:Y:S01]  /*41830*/  IMAD.MOV.U32 R232, RZ, RZ, R231 ;  /* 0x000000ffffe87224 */ /* 0x000fe200078e00e7 */
[----:B-----5:R-:W-:Y:S01]  /*41840*/  MOV R231, R227 ;  /* 0x000000e300e77202 */ /* 0x020fe20000000f00 */
        /* <DEDUP_REMOVED lines=11> */
[-C--:B-1----:R-:W-:Y:S01]  /*41900*/  LEA R76, P2, R108, R242.reuse, 0x2 ;  /* 0x000000f26c4c7211 */ /* 0x082fe200078410ff */
[----:B------:R-:W-:Y:S01]  /*41910*/  IMAD.MOV.U32 R233, RZ, RZ, R232 ;  /* 0x000000ffffe97224 */ /* 0x000fe200078e00e8 */
[----:B------:R-:W-:Y:S01]  /*41920*/  LEA R78, P6, R109, R242, 0x2 ;  /* 0x000000f26d4e7211 */ /* 0x000fe200078c10ff */
[----:B------:R-:W-:Y:S01]  /*41930*/  IMAD R110, R110, c[0x0][0x190], RZ ;  /* 0x000064006e6e7a24 */ /* 0x000fe200078e02ff */
[-C--:B------:R-:W-:Y:S01]  /*41940*/  LEA.HI.X.SX32 R77, R108, R0.reuse, 0x2, P2 ;  /* 0x000000006c4d7211 */ /* 0x080fe200010f16ff */
[----:B------:R-:W-:Y:S01]  /*41950*/  IMAD R111, R111, c[0x0][0x190], RZ ;  /* 0x000064006f6f7a24 */ /* 0x000fe200078e02ff */
[----:B------:R-:W-:Y:S01]  /*41960*/  MOV R232, R231 ;  /* 0x000000e700e87202 */ /* 0x000fe20000000f00 */
[----:B------:R-:W-:Y:S01]  /*41970*/  IMAD.MOV.U32 R231, RZ, RZ, R226 ;  /* 0x000000ffffe77224 */ /* 0x000fe200078e00e2 */
[----:B------:R-:W-:Y:S01]  /*41980*/  LEA.HI.X.SX32 R79, R109, R0, 0x2, P6 ;  /* 0x000000006d4f7211 */ /* 0x000fe200030f16ff */
        /* <DEDUP_REMOVED lines=74> */
[----:B--2---:R-:W-:Y:S01]  /*41e30*/  LEA R78, P6, R118, R242, 0x2 ;  /* 0x000000f2764e7211 */ /* 0x004fe200078c10ff */
        /* <DEDUP_REMOVED lines=8> */
[----:B------:R-:W2:Y:S01]  /*41ec0*/  LDL.LU R215, [R1+0x1d80] ;  /* 0x001d800001d77983 */ /* 0x000ea20000300800 */
        /* <DEDUP_REMOVED lines=9> */
[-C--:B-1----:R-:W-:Y:S01]  /*41f60*/  LEA R76, P2, R120, R242.reuse, 0x2 ;  /* 0x000000f2784c7211 */ /* 0x082fe200078410ff */
[----:B------:R-:W-:Y:S01]  /*41f70*/  IMAD R131, R240, c[0x0][0x190], RZ ;  /* 0x00006400f0837a24 */ /* 0x000fe200078e02ff */
[----:B---3--:R-:W-:Y:S01]  /*41f80*/  LEA R78, P6, R121, R242, 0x2 ;  /* 0x000000f2794e7211 */ /* 0x008fe200078c10ff */
[----:B------:R-:W-:Y:S01]  /*41f90*/  IMAD R122, R122, c[0x0][0x190], RZ ;  /* 0x000064007a7a7a24 */ /* 0x000fe200078e02ff */
[----:B------:R-:W-:Y:S01]  /*41fa0*/  LEA.HI.X.SX32 R77, R120, R0, 0x2, P2 ;  /* 0x00000000784d7211 */ /* 0x000fe200010f16ff */
[----:B------:R-:W-:Y:S01]  /*41fb0*/  IMAD R123, R123, c[0x0][0x190], RZ ;  /* 0x000064007b7b7a24 */ /* 0x000fe200078e02ff */
        /* <DEDUP_REMOVED lines=15> */
[----:B------:R-:W-:Y:S01]  /*420b0*/  IMAD.MOV.U32 R240, RZ, RZ, R239 ;  /* 0x000000fffff07224 */ /* 0x000fe200078e00ef */
[----:B------:R-:W-:Y:S01]  /*420c0*/  MOV R239, R238 ;  /* 0x000000ee00ef7202 */ /* 0x000fe20000000f00 */
[----:B------:R-:W-:-:S02]  /*420d0*/  IMAD.MOV.U32 R233, RZ, RZ, R232 ;  /* 0x000000ffffe97224 */ /* 0x000fc400078e00e8 */
[----:B------:R-:W-:Y:S01]  /*420e0*/  IMAD.MOV.U32 R232, RZ, RZ, R231 ;  /* 0x000000ffffe87224 */ /* 0x000fe200078e00e7 */
[CC--:B-1----:R-:W-:Y:S01]  /*420f0*/  LEA R76, P2, R122.reuse, R242.reuse, 0x2 ;  /* 0x000000f27a4c7211 */ /* 0x0c2fe200078410ff */
[----:B------:R-:W-:Y:S01]  /*42100*/  IMAD.MOV.U32 R238, RZ, RZ, R237 ;  /* 0x000000ffffee7224 */ /* 0x000fe200078e00ed */
[C---:B----4-:R-:W-:Y:S01]  /*42110*/  LEA R78, P6, R123.reuse, R242, 0x2 ;  /* 0x000000f27b4e7211 */ /* 0x050fe200078c10ff */
[----:B------:R-:W-:Y:S01]  /*42120*/  IMAD.MOV.U32 R237, RZ, RZ, R236 ;  /* 0x000000ffffed7224 */ /* 0x000fe200078e00ec */
[----:B------:R-:W-:Y:S02]  /*42130*/  MOV R231, R230 ;  /* 0x000000e600e77202 */ /* 0x000fe40000000f00 */
[-C--:B------:R-:W-:Y:S02]  /*42140*/  LEA.HI.X.SX32 R77, R122, R0.reuse, 0x2, P2 ;  /* 0x000000007a4d7211 */ /* 0x080fe400010f16ff */
[----:B------:R-:W-:Y:S02]  /*42150*/  LEA.HI.X.SX32 R79, R123, R0, 0x2, P6 ;  /* 0x000000007b4f7211 */ /* 0x000fe400030f16ff */
[----:B------:R-:W-:Y:S01]  /*42160*/  MOV R236, R235 ;  /* 0x000000eb00ec7202 */ /* 0x000fe20000000f00 */
[----:B------:R-:W-:-:S02]  /*42170*/  IMAD.MOV.U32 R235, RZ, RZ, R234 ;  /* 0x000000ffffeb7224 */ /* 0x000fc400078e00ea */
[----:B------:R-:W-:Y:S02]  /*42180*/  IMAD.MOV.U32 R230, RZ, RZ, R213 ;  /* 0x000000ffffe67224 */ /* 0x000fe400078e00d5 */
[----:B------:R-:W-:Y:S01]  /*42190*/  IMAD.MOV.U32 R234, RZ, RZ, R233 ;  /* 0x000000ffffea7224 */ /* 0x000fe200078e00e9 */
[----:B------:R-:W4:Y:S01]  /*421a0*/  LDL.LU R213, [R1+0x1d60] ;  /* 0x001d600001d57983 */ /* 0x000f220000300800 */
[----:B------:R-:W-:Y:S01]  /*421b0*/  MOV R233, R232 ;  /* 0x000000e800e97202 */ /* 0x000fe20000000f00 */
[----:B------:R-:W-:Y:S02]  /*421c0*/  IMAD.MOV.U32 R232, RZ, RZ, R231 ;  /* 0x000000ffffe87224 */ /* 0x000fe400078e00e7 */
[----:B------:R1:W-:Y:S01]  /*421d0*/  STL.64 [R1+0xf8], R76 ;  /* 0x0000f84c01007387 */ /* 0x0003e20000100a00 */
[----:B------:R-:W-:-:S03]  /*421e0*/  IMAD.MOV.U32 R231, RZ, RZ, R229 ;  /* 0x000000ffffe77224 */ /* 0x000fc600078e00e5 */
[----:B------:R1:W-:Y:S04]  /*421f0*/  STL.64 [R1+0xf0], R78 ;  /* 0x0000f04e01007387 */ /* 0x0003e80000100a00 */
[----:B------:R-:W2:Y:S01]  /*42200*/  LDL.LU R229, [R1+0x1d4c] ;  /* 0x001d4c0001e57983 */ /* 0x000ea20000300800 */
[----:B------:R-:W-:Y:S02]  /*42210*/  IMAD R124, R124, c[0x0][0x190], RZ ;  /* 0x000064007c7c7a24 */ /* 0x000fe400078e02ff */
[----:B------:R-:W-:-:S03]  /*42220*/  IMAD R126, R126, c[0x0][0x190], RZ ;  /* 0x000064007e7e7a24 */ /* 0x000fc600078e02ff */
[-C--:B-1----:R-:W-:Y:S02]  /*42230*/  LEA R76, P2, R124, R242.reuse, 0x2 ;  /* 0x000000f27c4c7211 */ /* 0x082fe400078410ff */
[----:B------:R-:W-:Y:S01]  /*42240*/  LEA R78, P6, R126, R242, 0x2 ;  /* 0x000000f27e4e7211 */ /* 0x000fe200078c10ff */
[----:B------:R-:W-:Y:S01]  /*42250*/  IMAD R127, R127, c[0x0][0x190], RZ ;  /* 0x000064007f7f7a24 */ /* 0x000fe200078e02ff */
[-C--:B------:R-:W-:Y:S01]  /*42260*/  LEA.HI.X.SX32 R77, R124, R0.reuse, 0x2, P2 ;  /* 0x000000007c4d7211 */ /* 0x080fe200010f16ff */
[----:B------:R-:W-:Y:S01]  /*42270*/  IMAD R140, R240, c[0x0][0x190], RZ ;  /* 0x00006400f08c7a24 */ /* 0x000fe200078e02ff */
[----:B------:R-:W-:Y:S01]  /*42280*/  LEA.HI.X.SX32 R79, R126, R0, 0x2, P6 ;  /* 0x000000007e4f7211 */ /* 0x000fe200030f16ff */
[----:B------:R-:W-:Y:S01]  /*42290*/  IMAD R128, R128, c[0x0][0x190], RZ ;  /* 0x0000640080807a24 */ /* 0x000fe200078e02ff */
        /* <DEDUP_REMOVED lines=9> */
[----:B------:R-:W-:-:S02]  /*42330*/  IMAD.MOV.U32 R233, RZ, RZ, R232 ;  /* 0x000000ffffe97224 */ /* 0x000fc400078e00e8 */
[----:B------:R-:W-:Y:S01]  /*42340*/  IMAD R137, R240, c[0x0][0x190], RZ ;  /* 0x00006400f0897a24 */ /* 0x000fe200078e02ff */
[-C--:B-1----:R-:W-:Y:S01]  /*42350*/  LEA R76, P2, R127, R242.reuse, 0x2 ;  /* 0x000000f27f4c7211 */ /* 0x082fe200078410ff */
[----:B------:R-:W-:Y:S01]  /*42360*/  IMAD.MOV.U32 R232, RZ, RZ, R231 ;  /* 0x000000ffffe87224 */ /* 0x000fe200078e00e7 */
[C---:B------:R-:W-:Y:S01]  /*42370*/  LEA R78, P6, R128.reuse, R242, 0x2 ;  /* 0x000000f2804e7211 */ /* 0x040fe200078c10ff */
[----:B------:R-:W-:Y:S01]  /*42380*/  IMAD R129, R129, c[0x0][0x190], RZ ;  /* 0x0000640081817a24 */ /* 0x000fe200078e02ff */
[-C--:B------:R-:W-:Y:S02]  /*42390*/  LEA.HI.X.SX32 R77, R127, R0.reuse, 0x2, P2 ;  /* 0x000000007f4d7211 */ /* 0x080fe400010f16ff */
[----:B------:R-:W-:Y:S01]  /*423a0*/  MOV R240, R239 ;  /* 0x000000ef00f07202 */ /* 0x000fe20000000f00 */
[----:B------:R-:W-:Y:S01]  /*423b0*/  IMAD.MOV.U32 R239, RZ, RZ, R238 ;  /* 0x000000ffffef7224 */ /* 0x000fe200078e00ee */
[----:B------:R-:W-:Y:S01]  /*423c0*/  LEA.HI.X.SX32 R79, R128, R0, 0x2, P6 ;  /* 0x00000000804f7211 */ /* 0x000fe200030f16ff */
[----:B------:R-:W-:-:S02]  /*423d0*/  IMAD R130, R130, c[0x0][0x190], RZ ;  /* 0x0000640082827a24 */ /* 0x000fc400078e02ff */
[----:B------:R-:W-:Y:S01]  /*423e0*/  IMAD.MOV.U32 R238, RZ, RZ, R237 ;  /* 0x000000ffffee7224 */ /* 0x000fe200078e00ed */
[----:B------:R-:W-:Y:S01]  /*423f0*/  MOV R237, R236 ;  /* 0x000000ec00ed7202 */ /* 0x000fe20000000f00 */
[----:B------:R-:W-:Y:S02]  /*42400*/  IMAD.MOV.U32 R236, RZ, RZ, R235 ;  /* 0x000000ffffec7224 */ /* 0x000fe400078e00eb */
[----:B------:R-:W-:Y:S01]  /*42410*/  IMAD.MOV.U32 R235, RZ, RZ, R234 ;  /* 0x000000ffffeb7224 */ /* 0x000fe200078e00ea */
[----:B------:R-:W-:Y:S01]  /*42420*/  MOV R234, R233 ;  /* 0x000000e900ea7202 */ /* 0x000fe20000000f00 */
[----:B------:R-:W-:Y:S02]  /*42430*/  IMAD R139, R240, c[0x0][0x190], RZ ;  /* 0x00006400f08b7a24 */ /* 0x000fe400078e02ff */
        /* <DEDUP_REMOVED lines=8> */
[----:B--2---:R-:W-:Y:S01]  /*424c0*/  MOV R231, R229 ;  /* 0x000000e500e77202 */ /* 0x004fe20000000f00 */
[----:B------:R-:W-:Y:S02]  /*424d0*/  IMAD.MOV.U32 R229, RZ, RZ, R228 ;  /* 0x000000ffffe57224 */ /* 0x000fe400078e00e4 */
[----:B------:R-:W-:-:S02]  /*424e0*/  IMAD.MOV.U32 R228, RZ, RZ, R224 ;  /* 0x000000ffffe47224 */ /* 0x000fc400078e00e0 */
[----:B------:R-:W2:Y:S01]  /*424f0*/  LDL.LU R224, [R1+0x1d90] ;  /* 0x001d900001e07983 */ /* 0x000ea20000300800 */
[----:B------:R-:W-:-:S03]  /*42500*/  IMAD.MOV.U32 R232, RZ, RZ, R229 ;  /* 0x000000ffffe87224 */ /* 0x000fc600078e00e5 */
[----:B------:R1:W-:Y:S01]  /*42510*/  STL.64 [R1+0xd8], R76 ;  /* 0x0000d84c01007387 */ /* 0x0003e20000100a00 */
[----:B------:R-:W-:-:S03]  /*42520*/  MOV R229, R228 ;  /* 0x000000e400e57202 */ /* 0x000fc60000000f00 */
[----:B------:R3:W-:Y:S01]  /*42530*/  STL.64 [R1+0xd0], R78 ;  /* 0x0000d04e01007387 */ /* 0x0007e20000100a00 */
[----:B------:R-:W-:Y:S01]  /*42540*/  IMAD.MOV.U32 R228, RZ, RZ, R225 ;  /* 0x000000ffffe47224 */ /* 0x000fe200078e00e1 */
[----:B------:R-:W-:Y:S02]  /*42550*/  MOV R233, R232 ;  /* 0x000000e800e97202 */ /* 0x000fe40000000f00 */
[----:B------:R-:W2:Y:S01]  /*42560*/  LDL.LU R225, [R1+0x1d8c] ;  /* 0x001d8c0001e17983 */ /* 0x000ea20000300800 */
[CC--:B-1----:R-:W-:Y:S02]  /*42570*/  LEA R76, P2, R129.reuse, R242.reuse, 0x2 ;  /* 0x000000f2814c7211 */ /* 0x0c2fe400078410ff */
[C---:B---3--:R-:W-:Y:S02]  /*42580*/  LEA R78, P6, R130.reuse, R242, 0x2 ;  /* 0x000000f2824e7211 */ /* 0x048fe400078c10ff */
[-C--:B------:R-:W-:Y:S02]  /*42590*/  LEA.HI.X.SX32 R77, R129, R0.reuse, 0x2, P2 ;  /* 0x00000000814d7211 */ /* 0x080fe400010f16ff */
[----:B------:R-:W-:Y:S01]  /*425a0*/  LEA.HI.X.SX32 R79, R130, R0, 0x2, P6 ;  /* 0x00000000824f7211 */ /* 0x000fe200030f16ff */
[----:B------:R-:W-:-:S02]  /*425b0*/  IMAD.MOV.U32 R232, RZ, RZ, R228 ;  /* 0x000000ffffe87224 */ /* 0x000fc400078e00e4 */
[----:B------:R1:W-:Y:S01]  /*425c0*/  STL.64 [R1+0xc8], R76 ;  /* 0x0000c84c01007387 */ /* 0x0003e20000100a00 */
[----:B-----5:R-:W-:Y:S01]  /*425d0*/  IMAD.MOV.U32 R228, RZ, RZ, R227 ;  /* 0x000000ffffe47224 */ /* 0x020fe200078e00e3 */
[----:B------:R-:W-:Y:S02]  /*425e0*/  MOV R227, R226 ;  /* 0x000000e200e37202 */ /* 0x000fe40000000f00 */
[----:B------:R3:W-:Y:S04]  /*425f0*/  STL.64 [R1+0xc0], R78 ;  /* 0x0000c04e01007387 */ /* 0x0007e80000100a00 */
[----:B------:R-:W5:Y:S01]  /*42600*/  LDL.LU R226, [R1+0x1d58] ;  /* 0x001d580001e27983 */ /* 0x000f620000300800 */
[----:B------:R-:W-:Y:S02]  /*42610*/  IMAD R132, R132, c[0x0][0x190], RZ ;  /* 0x0000640084847a24 */ /* 0x000fe400078e02ff */
[----:B------:R-:W-:-:S03]  /*42620*/  IMAD R133, R133, c[0x0][0x190], RZ ;  /* 0x0000640085857a24 */ /* 0x000fc600078e02ff */
[-C--:B-1----:R-:W-:Y:S02]  /*42630*/  LEA R76, P2, R132, R242.reuse, 0x2 ;  /* 0x000000f2844c7211 */ /* 0x082fe400078410ff */
[C---:B---3--:R-:W-:Y:S01]  /*42640*/  LEA R78, P6, R133.reuse, R242, 0x2 ;  /* 0x000000f2854e7211 */ /* 0x048fe200078c10ff */
[----:B------:R-:W-:Y:S01]  /*42650*/  IMAD R134, R134, c[0x0][0x190], RZ ;  /* 0x0000640086867a24 */ /* 0x000fe200078e02ff */
[-C--:B------:R-:W-:Y:S01]  /*42660*/  LEA.HI.X.SX32 R77, R132, R0.reuse, 0x2, P2 ;  /* 0x00000000844d7211 */ /* 0x080fe200010f16ff */
[----:B------:R-:W-:Y:S01]  /*42670*/  IMAD R141, R240, c[0x0][0x190], RZ ;  /* 0x00006400f08d7a24 */ /* 0x000fe200078e02ff */
[----:B------:R-:W-:Y:S01]  /*42680*/  LEA.HI.X.SX32 R79, R133, R0, 0x2, P6 ;  /* 0x00000000854f7211 */ /* 0x000fe200030f16ff */
[----:B------:R-:W-:Y:S02]  /*42690*/  IMAD.MOV.U32 R240, RZ, RZ, R239 ;  /* 0x000000fffff07224 */ /* 0x000fe400078e00ef */
[----:B------:R-:W-:Y:S01]  /*426a0*/  IMAD.MOV.U32 R239, RZ, RZ, R238 ;  /* 0x000000ffffef7224 */ /* 0x000fe200078e00ee */
[----:B------:R-:W-:Y:S01]  /*426b0*/  MOV R238, R237 ;  /* 0x000000ed00ee7202 */ /* 0x000fe20000000f00 */
[----:B------:R1:W-:Y:S01]  /*426c0*/  STL.64 [R1+0xb8], R76 ;  /* 0x0000b84c01007387 */ /* 0x0003e20000100a00 */
[----:B------:R-:W-:-:S02]  /*426d0*/  IMAD.MOV.U32 R237, RZ, RZ, R236 ;  /* 0x000000ffffed7224 */ /* 0x000fc400078e00ec */
[----:B------:R-:W-:Y:S01]  /*426e0*/  IMAD.MOV.U32 R236, RZ, RZ, R235 ;  /* 0x000000ffffec7224 */ /* 0x000fe200078e00eb */
[----:B------:R3:W-:Y:S01]  /*426f0*/  STL.64 [R1+0xb0], R78 ;  /* 0x0000b04e01007387 */ /* 0x0007e20000100a00 */
[----:B------:R-:W-:Y:S01]  /*42700*/  MOV R235, R234 ;  /* 0x000000ea00eb7202 */ /* 0x000fe20000000f00 */
[----:B------:R-:W-:Y:S02]  /*42710*/  IMAD.MOV.U32 R234, RZ, RZ, R233 ;  /* 0x000000ffffea7224 */ /* 0x000fe400078e00e9 */
[----:B------:R-:W-:Y:S01]  /*42720*/  IMAD.MOV.U32 R233, RZ, RZ, R232 ;  /* 0x000000ffffe97224 */ /* 0x000fe200078e00e8 */
[-C--:B-1----:R-:W-:Y:S01]  /*42730*/  LEA R76, P2, R134, R242.reuse, 0x2 ;  /* 0x000000f2864c7211 */ /* 0x082fe200078410ff */
[----:B------:R-:W-:Y:S01]  /*42740*/  IMAD R143, R240, c[0x0][0x190], RZ ;  /* 0x00006400f08f7a24 */ /* 0x000fe200078e02ff */
[C---:B---3--:R-:W-:Y:S01]  /*42750*/  LEA R78, P6, R135.reuse, R242, 0x2 ;  /* 0x000000f2874e7211 */ /* 0x048fe200078c10ff */
[----:B------:R-:W-:Y:S01]  /*42760*/  IMAD.MOV.U32 R240, RZ, RZ, R239 ;  /* 0x000000fffff07224 */ /* 0x000fe200078e00ef */
[----:B------:R-:W-:Y:S01]  /*42770*/  MOV R232, R228 ;  /* 0x000000e400e87202 */ /* 0x000fe20000000f00 */
[----:B------:R-:W-:Y:S01]  /*42780*/  IMAD.MOV.U32 R228, RZ, RZ, R227 ;  /* 0x000000ffffe47224 */ /* 0x000fe200078e00e3 */
[-C--:B------:R-:W-:Y:S01]  /*42790*/  LEA.HI.X.SX32 R77, R134, R0.reuse, 0x2, P2 ;  /* 0x00000000864d7211 */ /* 0x080fe200010f16ff */
[----:B------:R-:W-:Y:S01]  /*427a0*/  IMAD.MOV.U32 R239, RZ, RZ, R238 ;  /* 0x000000ffffef7224 */ /* 0x000fe200078e00ee */
[----:B------:R-:W-:-:S02]  /*427b0*/  LEA.HI.X.SX32 R79, R135, R0, 0x2, P6 ;  /* 0x00000000874f7211 */ /* 0x000fc400030f16ff */
[----:B------:R-:W-:Y:S01]  /*427c0*/  MOV R238, R237 ;  /* 0x000000ed00ee7202 */ /* 0x000fe20000000f00 */
[----:B------:R-:W-:Y:S02]  /*427d0*/  IMAD.MOV.U32 R237, RZ, RZ, R236 ;  /* 0x000000ffffed7224 */ /* 0x000fe400078e00ec */
[----:B------:R-:W-:Y:S01]  /*427e0*/  IMAD.MOV.U32 R236, RZ, RZ, R235 ;  /* 0x000000ffffec7224 */ /* 0x000fe200078e00eb */
[----:B------:R-:W-:Y:S01]  /*427f0*/  MOV R235, R234 ;  /* 0x000000ea00eb7202 */ /* 0x000fe20000000f00 */
[----:B------:R-:W-:Y:S01]  /*42800*/  IMAD R145, R240, c[0x0][0x190], RZ ;  /* 0x00006400f0917a24 */ /* 0x000fe200078e02ff */
        /* <DEDUP_REMOVED lines=9> */
[----:B-----5:R-:W-:Y:S01]  /*428a0*/  IMAD.MOV.U32 R227, RZ, RZ, R226 ;  /* 0x000000ffffe37224 */ /* 0x020fe200078e00e2 */
[----:B------:R-:W-:Y:S02]  /*428b0*/  MOV R226, R220 ;  /* 0x000000dc00e27202 */ /* 0x000fe40000000f00 */
[----:B------:R-:W3:Y:S04]  /*428c0*/  LDL.LU R220, [R1+0x1db4] ;  /* 0x001db40001dc7983 */ /* 0x000ee80000300800 */
[----:B------:R1:W-:Y:S01]  /*428d0*/  STL.64 [R1+0xa8], R76 ;  /* 0x0000a84c01007387 */ /* 0x0003e20000100a00 */
[----:B------:R-:W-:-:S03]  /*428e0*/  MOV R232, R226 ;  /* 0x000000e200e87202 */ /* 0x000fc60000000f00 */
[----:B------:R5:W-:Y:S01]  /*428f0*/  STL.64 [R1+0xa0], R78 ;  /* 0x0000a04e01007387 */ /* 0x000be20000100a00 */
[----:B------:R-:W-:Y:S01]  /*42900*/  IMAD.MOV.U32 R226, RZ, RZ, R221 ;  /* 0x000000ffffe27224 */ /* 0x000fe200078e00dd */
[-C--:B-1----:R-:W-:Y:S02]  /*42910*/  LEA R76, P2, R136, R242.reuse, 0x2 ;  /* 0x000000f2884c7211 */ /* 0x082fe400078410ff */
[----:B-----5:R-:W-:Y:S02]  /*42920*/  LEA R78, P6, R138, R242, 0x2 ;  /* 0x000000f28a4e7211 */ /* 0x020fe400078c10ff */
[-C--:B------:R-:W-:Y:S02]  /*42930*/  LEA.HI.X.SX32 R77, R136, R0.reuse, 0x2, P2 ;  /* 0x00000000884d7211 */ /* 0x080fe400010f16ff */
[----:B------:R-:W-:Y:S01]  /*42940*/  LEA.HI.X.SX32 R79, R138, R0, 0x2, P6 ;  /* 0x000000008a4f7211 */ /* 0x000fe200030f16ff */
[----:B------:R-:W-:Y:S02]  /*42950*/  IMAD.MOV.U32 R221, RZ, RZ, R212 ;  /* 0x000000ffffdd7224 */ /* 0x000fe400078e00d4 */
[----:B------:R-:W5:Y:S01]  /*42960*/  LDL.LU R212, [R1+0x1dc4] ;  /* 0x001dc40001d47983 */ /* 0x000f620000300800 */
[----:B------:R-:W-:-:S02]  /*42970*/  IMAD.MOV.U32 R233, RZ, RZ, R232 ;  /* 0x000000ffffe97224 */ /* 0x000fc400078e00e8 */
[----:B------:R-:W-:Y:S01]  /*42980*/  IMAD.MOV.U32 R232, RZ, RZ, R226 ;  /* 0x000000ffffe87224 */ /* 0x000fe200078e00e2 */
[----:B------:R1:W-:Y:S01]  /*42990*/  STL.64 [R1+0x98], R76 ;  /* 0x0000984c01007387 */ /* 0x0003e20000100a00 */
[----:B------:R-:W-:-:S03]  /*429a0*/  MOV R226, R223 ;  /* 0x000000df00e27202 */ /* 0x000fc60000000f00 */
[----:B------:R2:W-:Y:S04]  /*429b0*/  STL.64 [R1+0x90], R78 ;  /* 0x0000904e01007387 */ /* 0x0005e80000100a00 */
[----:B------:R-:W3:Y:S01]  /*429c0*/  LDL.LU R223, [R1+0x1d88] ;  /* 0x001d880001df7983 */ /* 0x000ee20000300800 */
[----:B------:R-:W-:Y:S02]  /*429d0*/  IMAD R161, R161, c[0x0][0x190], RZ ;  /* 0x00006400a1a17a24 */ /* 0x000fe400078e02ff */
[----:B------:R-:W-:Y:S01]  /*429e0*/  IMAD R3, R240, c[0x0][0x190], RZ ;  /* 0x00006400f0037a24 */ /* 0x000fe200078e02ff */
[-C--:B-1----:R-:W-:Y:S01]  /*429f0*/  LEA R76, P2, R160, R242.reuse, 0x2 ;  /* 0x000000f2a04c7211 */ /* 0x082fe200078410ff */
[----:B------:R-:W-:Y:S02]  /*42a00*/  IMAD.MOV.U32 R240, RZ, RZ, R239 ;  /* 0x000000fffff07224 */ /* 0x000fe400078e00ef */
[----:B------:R-:W-:Y:S01]  /*42a10*/  IMAD.MOV.U32 R239, RZ, RZ, R238 ;  /* 0x000000ffffef7224 */ /* 0x000fe200078e00ee */
[----:B--2---:R-:W-:-:S02]  /*42a20*/  LEA R78, P6, R161, R242, 0x2 ;  /* 0x000000f2a14e7211 */ /* 0x004fc400078c10ff */
[----:B------:R-:W-:Y:S01]  /*42a30*/  MOV R238, R237 ;  /* 0x000000ed00ee7202 */ /* 0x000fe20000000f00 */
[----:B------:R-:W-:Y:S01]  /*42a40*/  IMAD.MOV.U32 R237, RZ, RZ, R236 ;  /* 0x000000ffffed7224 */ /* 0x000fe200078e00ec */
[-C--:B------:R-:W-:Y:S01]  /*42a50*/  LEA.HI.X.SX32 R77, R160, R0.reuse, 0x2, P2 ;  /* 0x00000000a04d7211 */ /* 0x080fe200010f16ff */
[----:B------:R-:W-:Y:S01]  /*42a60*/  IMAD.MOV.U32 R236, RZ, RZ, R235 ;  /* 0x000000ffffec7224 */ /* 0x000fe200078e00eb */
[----:B------:R-:W-:Y:S02]  /*42a70*/  LEA.HI.X.SX32 R79, R161, R0, 0x2, P6 ;  /* 0x00000000a14f7211 */ /* 0x000fe400030f16ff */
[----:B------:R-:W-:Y:S01]  /*42a80*/  MOV R235, R234 ;  /* 0x000000ea00eb7202 */ /* 0x000fe20000000f00 */
[----:B------:R-:W-:Y:S01]  /*42a90*/  IMAD.MOV.U32 R234, RZ, RZ, R233 ;  /* 0x000000ffffea7224 */ /* 0x000fe200078e00e9 */
[----:B------:R1:W-:Y:S01]  /*42aa0*/  STL.64 [R1+0x88], R76 ;  /* 0x0000884c01007387 */ /* 0x0003e20000100a00 */
[----:B------:R-:W-:Y:S01]  /*42ab0*/  IMAD.MOV.U32 R233, RZ, RZ, R232 ;  /* 0x000000ffffe97224 */ /* 0x000fe200078e00e8 */
[----:B------:R-:W-:-:S02]  /*42ac0*/  MOV R232, R226 ;  /* 0x000000e200e87202 */ /* 0x000fc40000000f00 */
[----:B------:R2:W-:Y:S01]  /*42ad0*/  STL.64 [R1+0x80], R78 ;  /* 0x0000804e01007387 */ /* 0x0005e20000100a00 */
[----:B---3--:R-:W-:-:S03]  /*42ae0*/  IMAD.MOV.U32 R226, RZ, RZ, R223 ;  /* 0x000000ffffe27224 */ /* 0x008fc600078e00df */
[----:B------:R-:W3:Y:S01]  /*42af0*/  LDL.LU R223, [R1+0x1d44] ;  /* 0x001d440001df7983 */ /* 0x000ee20000300800 */
[----:B------:R-:W-:Y:S02]  /*42b00*/  IMAD R164, R164, c[0x0][0x190], RZ ;  /* 0x00006400a4a47a24 */ /* 0x000fe400078e02ff */
[----:B------:R-:W-:-:S03]  /*42b10*/  IMAD R166, R166, c[0x0][0x190], RZ ;  /* 0x00006400a6a67a24 */ /* 0x000fc600078e02ff */
[-C--:B-1----:R-:W-:Y:S02]  /*42b20*/  LEA R76, P2, R164, R242.reuse, 0x2 ;  /* 0x000000f2a44c7211 */ /* 0x082fe400078410ff */
[----:B--2---:R-:W-:Y:S01]  /*42b30*/  LEA R78, P6, R166, R242, 0x2 ;  /* 0x000000f2a64e7211 */ /* 0x004fe200078c10ff */
[----:B------:R-:W-:Y:S01]  /*42b40*/  IMAD R167, R167, c[0x0][0x190], RZ ;  /* 0x00006400a7a77a24 */ /* 0x000fe200078e02ff */
[-C--:B------:R-:W-:Y:S02]  /*42b50*/  LEA.HI.X.SX32 R77, R164, R0.reuse, 0x2, P2 ;  /* 0x00000000a44d7211 */ /* 0x080fe400010f16ff */
[----:B------:R-:W-:Y:S01]  /*42b60*/  LEA.HI.X.SX32 R79, R166, R0, 0x2, P6 ;  /* 0x00000000a64f7211 */ /* 0x000fe200030f16ff */
[----:B------:R-:W-:Y:S02]  /*42b70*/  IMAD R160, R240, c[0x0][0x190], RZ ;  /* 0x00006400f0a07a24 */ /* 0x000fe400078e02ff */
        /* <DEDUP_REMOVED lines=9> */
[C---:B--2---:R-:W-:Y:S01]  /*42c10*/  LEA R78, P6, R170.reuse, R242, 0x2 ;  /* 0x000000f2aa4e7211 */ /* 0x044fe200078c10ff */
[----:B------:R-:W-:Y:S01]  /*42c20*/  IMAD.MOV.U32 R234, RZ, RZ, R233 ;  /* 0x000000ffffea7224 */ /* 0x000fe200078e00e9 */
[-C--:B------:R-:W-:Y:S02]  /*42c30*/  LEA.HI.X.SX32 R77, R167, R0.reuse, 0x2, P2 ;  /* 0x00000000a74d7211 */ /* 0x080fe400010f16ff */
[----:B------:R-:W-:Y:S02]  /*42c40*/  LEA.HI.X.SX32 R79, R170, R0, 0x2, P6 ;  /* 0x00000000aa4f7211 */ /* 0x000fe400030f16ff */
[----:B------:R-:W-:Y:S01]  /*42c50*/  MOV R233, R232 ;  /* 0x000000e800e97202 */ /* 0x000fe20000000f00 */
[----:B------:R-:W-:Y:S02]  /*42c60*/  IMAD R161, R240, c[0x0][0x190], RZ ;  /* 0x00006400f0a17a24 */ /* 0x000fe400078e02ff */
[----:B------:R-:W-:Y:S01]  /*42c70*/  IMAD.MOV.U32 R240, RZ, RZ, R239 ;  /* 0x000000fffff07224 */ /* 0x000fe200078e00ef */
[----:B------:R-:W-:Y:S01]  /*42c80*/  MOV R239, R238 ;  /* 0x000000ee00ef7202 */ /* 0x000fe20000000f00 */
[----:B------:R-:W-:-:S02]  /*42c90*/  IMAD.MOV.U32 R238, RZ, RZ, R237 ;  /* 0x000000ffffee7224 */ /* 0x000fc400078e00ed */
[----:B------:R-:W-:Y:S01]  /*42ca0*/  IMAD.MOV.U32 R237, RZ, RZ, R236 ;  /* 0x000000ffffed7224 */ /* 0x000fe200078e00ec */
[----:B------:R-:W-:Y:S01]  /*42cb0*/  MOV R236, R235 ;  /* 0x000000eb00ec7202 */ /* 0x000fe20000000f00 */
[----:B------:R-:W-:Y:S02]  /*42cc0*/  IMAD.MOV.U32 R235, RZ, RZ, R234 ;  /* 0x000000ffffeb7224 */ /* 0x000fe400078e00ea */
[----:B------:R-:W-:Y:S02]  /*42cd0*/  IMAD.MOV.U32 R234, RZ, RZ, R233 ;  /* 0x000000ffffea7224 */ /* 0x000fe400078e00e9 */
[----:B------:R-:W-:Y:S02]  /*42ce0*/  IMAD R164, R240, c[0x0][0x190], RZ ;  /* 0x00006400f0a47a24 */ /* 0x000fe400078e02ff */
[----:B------:R-:W-:Y:S01]  /*42cf0*/  IMAD.MOV.U32 R240, RZ, RZ, R239 ;  /* 0x000000fffff07224 */ /* 0x000fe200078e00ef */
[----:B------:R-:W-:Y:S01]  /*42d00*/  MOV R239, R238 ;  /* 0x000000ee00ef7202 */ /* 0x000fe20000000f00 */
[----:B------:R-:W-:-:S02]  /*42d10*/  IMAD.MOV.U32 R238, RZ, RZ, R237 ;  /* 0x000000ffffee7224 */ /* 0x000fc400078e00ed */
[----:B------:R-:W-:Y:S01]  /*42d20*/  IMAD.MOV.U32 R237, RZ, RZ, R236 ;  /* 0x000000ffffed7224 */ /* 0x000fe200078e00ec */
[----:B------:R-:W-:Y:S01]  /*42d30*/  MOV R236, R235 ;  /* 0x000000eb00ec7202 */ /* 0x000fe20000000f00 */
[----:B------:R-:W-:Y:S01]  /*42d40*/  IMAD R166, R240, c[0x0][0x190], RZ ;  /* 0x00006400f0a67a24 */ /* 0x000fe200078e02ff */
[----:B------:R-:W-:Y:S01]  /*42d50*/  MOV R240, R239 ;  /* 0x000000ef00f07202 */ /* 0x000fe20000000f00 */
[----:B------:R-:W-:Y:S02]  /*42d60*/  IMAD.MOV.U32 R235, RZ, RZ, R234 ;  /* 0x000000ffffeb7224 */ /* 0x000fe400078e00ea */
[----:B------:R-:W-:Y:S02]  /*42d70*/  IMAD.MOV.U32 R239, RZ, RZ, R238 ;  /* 0x000000ffffef7224 */ /* 0x000fe400078e00ee */
[----:B------:R-:W-:Y:S01]  /*42d80*/  IMAD.MOV.U32 R238, RZ, RZ, R237 ;  /* 0x000000ffffee7224 */ /* 0x000fe200078e00ed */
[----:B------:R-:W-:Y:S01]  /*42d90*/  MOV R237, R236 ;  /* 0x000000ec00ed7202 */ /* 0x000fe20000000f00 */
[----:B------:R-:W-:-:S02]  /*42da0*/  IMAD.MOV.U32 R236, RZ, RZ, R235 ;  /* 0x000000ffffec7224 */ /* 0x000fc400078e00eb */
[----:B---3--:R-:W-:Y:S02]  /*42db0*/  IMAD.MOV.U32 R232, RZ, RZ, R223 ;  /* 0x000000ffffe87224 */ /* 0x008fe400078e00df */
[----:B------:R-:W2:Y:S04]  /*42dc0*/  LDL.LU R223, [R1+0x1d94] ;  /* 0x001d940001df7983 */ /* 0x000ea80000300800 */
[----:B------:R1:W-:Y:S04]  /*42dd0*/  STL.64 [R1+0x68], R76 ;  /* 0x0000684c01007387 */ /* 0x0003e80000100a00 */
[----:B------:R3:W-:Y:S01]  /*42de0*/  STL.64 [R1+0x60], R78 ;  /* 0x0000604e01007387 */ /* 0x0007e20000100a00 */
[----:B------:R-:W-:-:S02]  /*42df0*/  MOV R233, R232 ;  /* 0x000000e800e97202 */ /* 0x000fc40000000f00 */
[CC--:B-1----:R-:W-:Y:S02]  /*42e00*/  LEA R76, P2, R183.reuse, R242.reuse, 0x2 ;  /* 0x000000f2b74c7211 */ /* 0x0c2fe400078410ff */
[C---:B---3--:R-:W-:Y:S02]  /*42e10*/  LEA R78, P6, R182.reuse, R242, 0x2 ;  /* 0x000000f2b64e7211 */ /* 0x048fe400078c10ff */
[-C--:B------:R-:W-:Y:S02]  /*42e20*/  LEA.HI.X.SX32 R77, R183, R0.reuse, 0x2, P2 ;  /* 0x00000000b74d7211 */ /* 0x080fe400010f16ff */
[----:B------:R-:W-:Y:S01]  /*42e30*/  LEA.HI.X.SX32 R79, R182, R0, 0x2, P6 ;  /* 0x00000000b64f7211 */ /* 0x000fe200030f16ff */
[----:B------:R-:W-:Y:S02]  /*42e40*/  IMAD.MOV.U32 R232, RZ, RZ, R230 ;  /* 0x000000ffffe87224 */ /* 0x000fe400078e00e6 */
[----:B------:R-:W3:Y:S01]  /*42e50*/  LDL.LU R230, [R1+0x1d74] ;  /* 0x001d740001e67983 */ /* 0x000ee20000300800 */
[----:B------:R-:W-:-:S03]  /*42e60*/  IMAD.MOV.U32 R234, RZ, RZ, R233 ;  /* 0x000000ffffea7224 */ /* 0x000fc600078e00e9 */
[----:B------:R1:W-:Y:S01]  /*42e70*/  STL.64 [R1+0x58], R76 ;  /* 0x0000584c01007387 */ /* 0x0003e20000100a00 */
[----:B------:R-:W-:-:S03]  /*42e80*/  MOV R233, R232 ;  /* 0x000000e800e97202 */ /* 0x000fc60000000f00 */
[----:B------:R5:W-:Y:S01]  /*42e90*/  STL.64 [R1+0x50], R78 ;  /* 0x0000504e01007387 */ /* 0x000be20000100a00 */
[----:B----4-:R-:W-:Y:S01]  /*42ea0*/  IMAD.MOV.U32 R232, RZ, RZ, R213 ;  /* 0x000000ffffe87224 */ /* 0x010fe200078e00d5 */
[CC--:B-1----:R-:W-:Y:S02]  /*42eb0*/  LEA R76, P2, R181.reuse, R242.reuse, 0x2 ;  /* 0x000000f2b54c7211 */ /* 0x0c2fe400078410ff */
[C---:B-----5:R-:W-:Y:S02]  /*42ec0*/  LEA R78, P6, R180.reuse, R242, 0x2 ;  /* 0x000000f2b44e7211 */ /* 0x060fe400078c10ff */
[-C--:B------:R-:W-:Y:S01]  /*42ed0*/  LEA.HI.X.SX32 R77, R181, R0.reuse, 0x2, P2 ;  /* 0x00000000b54d7211 */ /* 0x080fe200010f16ff */
[----:B------:R-:W-:Y:S01]  /*42ee0*/  IMAD.MOV.U32 R235, RZ, RZ, R234 ;  /* 0x000000ffffeb7224 */ /* 0x000fe200078e00ea */
[----:B------:R-:W-:Y:S01]  /*42ef0*/  LEA.HI.X.SX32 R79, R180, R0, 0x2, P6 ;  /* 0x00000000b44f7211 */ /* 0x000fe200030f16ff */
[----:B------:R-:W-:Y:S01]  /*42f00*/  IMAD.MOV.U32 R213, RZ, RZ, R207 ;  /* 0x000000ffffd57224 */ /* 0x000fe200078e00cf */
[----:B------:R-:W-:Y:S01]  /*42f10*/  MOV R234, R233 ;  /* 0x000000e900ea7202 */ /* 0x000fe20000000f00 */
[----:B------:R-:W4:Y:S01]  /*42f20*/  LDL.LU R207, [R1+0x1dbc] ;  /* 0x001dbc0001cf7983 */ /* 0x000f220000300800 */
[----:B------:R-:W-:-:S02]  /*42f30*/  IMAD.MOV.U32 R233, RZ, RZ, R232 ;  /* 0x000000ffffe97224 */ /* 0x000fc400078e00e8 */
[----:B------:R-:W-:Y:S01]  /*42f40*/  IMAD.MOV.U32 R232, RZ, RZ, R231 ;  /* 0x000000ffffe87224 */ /* 0x000fe200078e00e7 */
[----:B------:R1:W-:Y:S01]  /*42f50*/  STL.64 [R1+0x48], R76 ;  /* 0x0000484c01007387 */ /* 0x0003e20000100a00 */
[----:B------:R-:W-:-:S03]  /*42f60*/  MOV R231, R229 ;  /* 0x000000e500e77202 */ /* 0x000fc60000000f00 */
[----:B------:R5:W-:Y:S04]  /*42f70*/  STL.64 [R1+0x40], R78 ;  /* 0x0000404e01007387 */ /* 0x000be80000100a00 */
[----:B------:R-:W2:Y:S01]  /*42f80*/  LDL.LU R229, [R1+0x1d68] ;  /* 0x001d680001e57983 */ /* 0x000ea20000300800 */
[CC--:B-1----:R-:W-:Y:S02]  /*42f90*/  LEA R76, P2, R179.reuse, R242.reuse, 0x2 ;  /* 0x000000f2b34c7211 */ /* 0x0c2fe400078410ff */
[C---:B-----5:R-:W-:Y:S02]  /*42fa0*/  LEA R78, P6, R178.reuse, R242, 0x2 ;  /* 0x000000f2b24e7211 */ /* 0x060fe400078c10ff */
[-C--:B------:R-:W-:Y:S02]  /*42fb0*/  LEA.HI.X.SX32 R77, R179, R0.reuse, 0x2, P2 ;  /* 0x00000000b34d7211 */ /* 0x080fe400010f16ff */
[----:B------:R-:W-:Y:S01]  /*42fc0*/  LEA.HI.X.SX32 R79, R178, R0, 0x2, P6 ;  /* 0x00000000b24f7211 */ /* 0x000fe200030f16ff */
[----:B------:R-:W-:-:S02]  /*42fd0*/  IMAD R167, R240, c[0x0][0x190], RZ ;  /* 0x00006400f0a77a24 */ /* 0x000fc400078e02ff */
        /* <DEDUP_REMOVED lines=9> */
[CC--:B-1----:R-:W-:Y:S02]  /*43070*/  LEA R76, P2, R177.reuse, R242.reuse, 0x2 ;  /* 0x000000f2b14c7211 */ /* 0x0c2fe400078410ff */
[----:B-----5:R-:W-:Y:S01]  /*43080*/  LEA R78, P6, R176, R242, 0x2 ;  /* 0x000000f2b04e7211 */ /* 0x020fe200078c10ff */
[----:B------:R-:W-:Y:S01]  /*43090*/  IMAD.MOV.U32 R233, RZ, RZ, R232 ;  /* 0x000000ffffe97224 */ /* 0x000fe200078e00e8 */
[----:B------:R-:W-:-:S02]  /*430a0*/  LEA.HI.X.SX32 R77, R177, R0, 0x2, P2 ;  /* 0x00000000b14d7211 */ /* 0x000fc400010f16ff */
[----:B------:R-:W-:Y:S01]  /*430b0*/  LEA.HI.X.SX32 R79, R176, R0, 0x2, P6 ;  /* 0x00000000b04f7211 */ /* 0x000fe200030f16ff */
[----:B------:R-:W-:Y:S02]  /*430c0*/  IMAD R170, R240, c[0x0][0x190], RZ ;  /* 0x00006400f0aa7a24 */ /* 0x000fe400078e02ff */
[----:B------:R-:W-:Y:S01]  /*430d0*/  IMAD.MOV.U32 R240, RZ, RZ, R239 ;  /* 0x000000fffff07224 */ /* 0x000fe200078e00ef */
[----:B------:R-:W-:Y:S01]  /*430e0*/  MOV R239, R238 ;  /* 0x000000ee00ef7202 */ /* 0x000fe20000000f00 */
[----:B------:R-:W-:Y:S02]  /*430f0*/  IMAD.MOV.U32 R238, RZ, RZ, R237 ;  /* 0x000000ffffee7224 */ /* 0x000fe400078e00ed */
[----:B------:R-:W-:Y:S01]  /*43100*/  IMAD.MOV.U32 R237, RZ, RZ, R236 ;  /* 0x000000ffffed7224 */ /* 0x000fe200078e00ec */
[----:B------:R-:W-:Y:S01]  /*43110*/  MOV R236, R235 ;  /* 0x000000eb00ec7202 */ /* 0x000fe20000000f00 */
[----:B------:R-:W-:Y:S02]  /*43120*/  IMAD.MOV.U32 R235, RZ, RZ, R234 ;  /* 0x000000ffffeb7224 */ /* 0x000fe400078e00ea */
[----:B------:R-:W-:-:S02]  /*43130*/  IMAD.MOV.U32 R234, RZ, RZ, R233 ;  /* 0x000000ffffea7224 */ /* 0x000fc400078e00e9 */
[----:B------:R-:W-:Y:S01]  /*43140*/  IMAD R178, R240, c[0x0][0x190], RZ ;  /* 0x00006400f0b27a24 */ /* 0x000fe200078e02ff */
[----:B------:R-:W-:Y:S01]  /*43150*/  MOV R240, R239 ;  /* 0x000000ef00f07202 */ /* 0x000fe20000000f00 */
[----:B------:R-:W-:Y:S02]  /*43160*/  IMAD.MOV.U32 R239, RZ, RZ, R238 ;  /* 0x000000ffffef7224 */ /* 0x000fe400078e00ee */
[----:B------:R-:W-:Y:S01]  /*43170*/  IMAD.MOV.U32 R238, RZ, RZ, R237 ;  /* 0x000000ffffee7224 */ /* 0x000fe200078e00ed */
[----:B------:R-:W-:Y:S01]  /*43180*/  MOV R237, R236 ;  /* 0x000000ec00ed7202 */ /* 0x000fe20000000f00 */
[----:B------:R-:W-:Y:S02]  /*43190*/  IMAD.MOV.U32 R236, RZ, RZ, R234 ;  /* 0x000000ffffec7224 */ /* 0x000fe400078e00ea */
[----:B------:R-:W-:Y:S01]  /*431a0*/  IMAD R176, R240, c[0x0][0x190], RZ ;  /* 0x00006400f0b07a24 */ /* 0x000fe200078e02ff */
[----:B------:R-:W-:Y:S01]  /*431b0*/  MOV R240, R239 ;  /* 0x000000ef00f07202 */ /* 0x000fe20000000f00 */
[----:B------:R-:W-:-:S02]  /*431c0*/  IMAD.MOV.U32 R239, RZ, RZ, R238 ;  /* 0x000000ffffef7224 */ /* 0x000fc400078e00ee */
[----:B------:R-:W-:Y:S01]  /*431d0*/  IMAD.MOV.U32 R238, RZ, RZ, R237 ;  /* 0x000000ffffee7224 */ /* 0x000fe200078e00ed */
[----:B------:R-:W-:Y:S02]  /*431e0*/  MOV R237, R236 ;  /* 0x000000ec00ed7202 */ /* 0x000fe40000000f00 */
[----:B--2---:R-:W-:Y:S01]  /*431f0*/  MOV R232, R229 ;  /* 0x000000e500e87202 */ /* 0x004fe20000000f00 */
[----:B------:R-:W-:Y:S02]  /*43200*/  IMAD.MOV.U32 R229, RZ, RZ, R218 ;  /* 0x000000ffffe57224 */ /* 0x000fe400078e00da */
[----:B------:R-:W2:Y:S04]  /*43210*/  LDL.LU R218, [R1+0x1db8] ;  /* 0x001db80001da7983 */ /* 0x000ea80000300800 */
[----:B------:R1:W-:Y:S04]  /*43220*/  STL.64 [R1+0x28], R76 ;  /* 0x0000284c01007387 */ /* 0x0003e80000100a00 */
[----:B------:R5:W-:Y:S01]  /*43230*/  STL.64 [R1+0x20], R78 ;  /* 0x0000204e01007387 */ /* 0x000be20000100a00 */
[----:B------:R-:W-:Y:S01]  /*43240*/  MOV R233, R232 ;  /* 0x000000e800e97202 */ /* 0x000fe20000000f00 */
[----:B------:R-:W-:Y:S01]  /*43250*/  IMAD.MOV.U32 R232, RZ, RZ, R229 ;  /* 0x000000ffffe87224 */ /* 0x000fe200078e00e5 */
[----:B-1----:R-:W-:-:S02]  /*43260*/  LEA R76, P2, R175, R242, 0x2 ;  /* 0x000000f2af4c7211 */ /* 0x002fc400078410ff */
[C---:B-----5:R-:W-:Y:S02]  /*43270*/  LEA R78, P6, R174.reuse, R242, 0x2 ;  /* 0x000000f2ae4e7211 */ /* 0x060fe400078c10ff */
[-C--:B------:R-:W-:Y:S02]  /*43280*/  LEA.HI.X.SX32 R77, R175, R0.reuse, 0x2, P2 ;  /* 0x00000000af4d7211 */ /* 0x080fe400010f16ff */
[----:B------:R-:W-:Y:S01]  /*43290*/  LEA.HI.X.SX32 R79, R174, R0, 0x2, P6 ;  /* 0x00000000ae4f7211 */ /* 0x000fe200030f16ff */
[----:B------:R-:W-:Y:S02]  /*432a0*/  IMAD.MOV.U32 R229, RZ, RZ, R228 ;  /* 0x000000ffffe57224 */ /* 0x000fe400078e00e4 */
[----:B------:R-:W5:Y:S01]  /*432b0*/  LDL.LU R228, [R1+0x1d7c] ;  /* 0x001d7c0001e47983 */ /* 0x000f620000300800 */
[----:B------:R-:W-:-:S03]  /*432c0*/  IMAD.MOV.U32 R234, RZ, RZ, R232 ;  /* 0x000000ffffea7224 */ /* 0x000fc600078e00e8 */
[----:B------:R1:W-:Y:S01]  /*432d0*/  STL.64 [R1+0x18], R76 ;  /* 0x0000184c01007387 */ /* 0x0003e20000100a00 */
[----:B------:R-:W-:-:S03]  /*432e0*/  MOV R232, R229 ;  /* 0x000000e500e87202 */ /* 0x000fc60000000f00 */
[----:B------:R3:W-:Y:S01]  /*432f0*/  STL.64 [R1+0x10], R78 ;  /* 0x0000104e01007387 */ /* 0x0007e20000100a00 */
[----:B------:R-:W-:Y:S02]  /*43300*/  IMAD.MOV.U32 R229, RZ, RZ, R227 ;  /* 0x000000ffffe57224 */ /* 0x000fe400078e00e3 */
[----:B------:R-:W-:Y:S02]  /*43310*/  IMAD.MOV.U32 R227, RZ, RZ, R216 ;  /* 0x000000ffffe37224 */ /* 0x000fe400078e00d8 */
[----:B------:R-:W-:Y:S01]  /*43320*/  IMAD.MOV.U32 R236, RZ, RZ, R234 ;  /* 0x000000ffffec7224 */ /* 0x000fe200078e00ea */
[----:B------:R-:W2:Y:S01]  /*43330*/  LDL.LU R216, [R1+0x1db0] ;  /* 0x001db00001d87983 */ /* 0x000ea20000300800 */
[CC--:B-1----:R-:W-:Y:S02]  /*43340*/  LEA R76, P2, R173.reuse, R242.reuse, 0x2 ;  /* 0x000000f2ad4c7211 */ /* 0x0c2fe400078410ff */
[----:B---3--:R-:W-:Y:S02]  /*43350*/  LEA R78, P6, R172, R242, 0x2 ;  /* 0x000000f2ac4e7211 */ /* 0x008fe400078c10ff */
[----:B------:R-:W-:-:S02]  /*43360*/  LEA.HI.X.SX32 R77, R173, R0, 0x2, P2 ;  /* 0x00000000ad4d7211 */ /* 0x000fc400010f16ff */
[----:B------:R-:W-:Y:S01]  /*43370*/  LEA.HI.X.SX32 R79, R172, R0, 0x2, P6 ;  /* 0x00000000ac4f7211 */ /* 0x000fe200030f16ff */
[----:B------:R-:W-:Y:S01]  /*43380*/  IMAD.MOV.U32 R234, RZ, RZ, R232 ;  /* 0x000000ffffea7224 */ /* 0x000fe200078e00e8 */
[----:B------:R-:W-:Y:S01]  /*43390*/  MOV R232, R229 ;  /* 0x000000e500e87202 */ /* 0x000fe20000000f00 */
[----:B------:R-:W-:Y:S01]  /*433a0*/  STL.64 [R1+0x8], R76 ;  /* 0x0000084c01007387 */ /* 0x000fe20000100a00 */
[----:B------:R-:W-:-:S03]  /*433b0*/  IMAD.MOV.U32 R229, RZ, RZ, R227 ;  /* 0x000000ffffe57224 */ /* 0x000fc600078e00e3 */
[----:B------:R1:W-:Y:S04]  /*433c0*/  STL.64 [R1], R78 ;  /* 0x0000004e01007387 */ /* 0x0003e80000100a00 */
[----:B------:R-:W3:Y:S01]  /*433d0*/  LDL.LU R227, [R1+0x1d64] ;  /* 0x001d640001e37983 */ /* 0x000ee20000300800 */
[----:B------:R-:W-:Y:S02]  /*433e0*/  IMAD R174, R240, c[0x0][0x190], RZ ;  /* 0x00006400f0ae7a24 */ /* 0x000fe400078e02ff */
[----:B------:R-:W-:Y:S01]  /*433f0*/  IMAD.MOV.U32 R240, RZ, RZ, R239 ;  /* 0x000000fffff07224 */ /* 0x000fe200078e00ef */
[----:B------:R-:W-:Y:S01]  /*43400*/  MOV R239, R238 ;  /* 0x000000ee00ef7202 */ /* 0x000fe20000000f00 */
[----:B------:R-:W-:Y:S02]  /*43410*/  IMAD.MOV.U32 R238, RZ, RZ, R237 ;  /* 0x000000ffffee7224 */ /* 0x000fe400078e00ed */
[----:B------:R-:W-:Y:S01]  /*43420*/  IMAD.MOV.U32 R237, RZ, RZ, R236 ;  /* 0x000000ffffed7224 */ /* 0x000fe200078e00ec */
[----:B------:R-:W-:Y:S01]  /*43430*/  MOV R236, R234 ;  /* 0x000000ea00ec7202 */ /* 0x000fe20000000f00 */
[----:B------:R-:W-:-:S02]  /*43440*/  IMAD.MOV.U32 R234, RZ, RZ, R232 ;  /* 0x000000ffffea7224 */ /* 0x000fc400078e00e8 */
[----:B------:R-:W-:Y:S01]  /*43450*/  IMAD.MOV.U32 R232, RZ, RZ, R229 ;  /* 0x000000ffffe87224 */ /* 0x000fe200078e00e5 */
[-C--:B-1----:R-:W-:Y:S02]  /*43460*/  LEA R78, P6, R169, R242.reuse, 0x2 ;  /* 0x000000f2a94e7211 */ /* 0x082fe400078c10ff */
[----:B------:R-:W-:Y:S02]  /*43470*/  LEA R76, P2, R171, R242, 0x2 ;  /* 0x000000f2ab4c7211 */ /* 0x000fe400078410ff */
[----:B------:R-:W-:Y:S02]  /*43480*/  LEA.HI.X.SX32 R79, R169, R0, 0x2, P6 ;  /* 0x00000000a94f7211 */ /* 0x000fe400030f16ff */
[----:B------:R-:W-:Y:S02]  /*43490*/  LEA R82, P6, R165, R242, 0x2 ;  /* 0x000000f2a5527211 */ /* 0x000fe400078c10ff */
[-C--:B------:R-:W-:Y:S02]  /*434a0*/  LEA.HI.X.SX32 R77, R171, R0.reuse, 0x2, P2 ;  /* 0x00000000ab4d7211 */ /* 0x080fe400010f16ff */
[----:B------:R-:W-:-:S02]  /*434b0*/  LEA.HI.X.SX32 R83, R165, R0, 0x2, P6 ;  /* 0x00000000a5537211 */ /* 0x000fc400030f16ff */
[-C--:B------:R-:W-:Y:S02]  /*434c0*/  LEA R80, P2, R168, R242.reuse, 0x2 ;  /* 0x000000f2a8507211 */ /* 0x080fe400078410ff */
[----:B------:R-:W-:Y:S02]  /*434d0*/  LEA R86, P6, R162, R242, 0x2 ;  /* 0x000000f2a2567211 */ /* 0x000fe400078c10ff */
[-C--:B------:R-:W-:Y:S02]  /*434e0*/  LEA.HI.X.SX32 R81, R168, R0.reuse, 0x2, P2 ;  /* 0x00000000a8517211 */ /* 0x080fe400010f16ff */
[----:B------:R-:W-:Y:S02]  /*434f0*/  LEA.HI.X.SX32 R87, R162, R0, 0x2, P6 ;  /* 0x00000000a2577211 */ /* 0x000fe400030f16ff */
[-C--:B------:R-:W-:Y:S02]  /*43500*/  LEA R84, P2, R163, R242.reuse, 0x2 ;  /* 0x000000f2a3547211 */ /* 0x080fe400078410ff */
[----:B------:R-:W-:-:S02]  /*43510*/  LEA R90, P6, R158, R242, 0x2 ;  /* 0x000000f29e5a7211 */ /* 0x000fc400078c10ff */
[-C--:B------:R-:W-:Y:S02]  /*43520*/  LEA.HI.X.SX32 R85, R163, R0.reuse, 0x2, P2 ;  /* 0x00000000a3557211 */ /* 0x080fe400010f16ff */
[----:B------:R-:W-:Y:S02]  /*43530*/  LEA.HI.X.SX32 R91, R158, R0, 0x2, P6 ;  /* 0x000000009e5b7211 */ /* 0x000fe400030f16ff */
[----:B---3--:R-:W-:Y:S02]  /*43540*/  MOV R229, R227 ;  /* 0x000000e300e57202 */ /* 0x008fe40000000f00 */
[----:B------:R-:W3:Y:S01]  /*43550*/  LDL.LU R227, [R1+0x1d6c] ;  /* 0x001d6c0001e37983 */ /* 0x000ee20000300800 */
[-C--:B------:R-:W-:Y:S02]  /*43560*/  LEA R88, P2, R159, R242.reuse, 0x2 ;  /* 0x000000f29f587211 */ /* 0x080fe400078410ff */
[----:B------:R-:W-:Y:S02]  /*43570*/  LEA R94, P6, R95, R242, 0x2 ;  /* 0x000000f25f5e7211 */ /* 0x000fe400078c10ff */
[----:B------:R-:W-:-:S02]  /*43580*/  LEA.HI.X.SX32 R89, R159, R0, 0x2, P2 ;  /* 0x000000009f597211 */ /* 0x000fc400010f16ff */
[----:B------:R-:W-:Y:S02]  /*43590*/  LEA.HI.X.SX32 R95, R95, R0, 0x2, P6 ;  /* 0x000000005f5f7211 */ /* 0x000fe400030f16ff */
[-C--:B------:R-:W-:Y:S02]  /*435a0*/  LEA R92, P2, R157, R242.reuse, 0x2 ;  /* 0x000000f29d5c7211 */ /* 0x080fe400078410ff */
[----:B------:R-:W-:Y:S02]  /*435b0*/  LEA R98, P6, R155, R242, 0x2 ;  /* 0x000000f29b627211 */ /* 0x000fe400078c10ff */
[-C--:B------:R-:W-:Y:S02]  /*435c0*/  LEA.HI.X.SX32 R93, R157, R0.reuse, 0x2, P2 ;  /* 0x000000009d5d7211 */ /* 0x080fe400010f16ff */
[----:B------:R-:W-:Y:S02]  /*435d0*/  LEA.HI.X.SX32 R99, R155, R0, 0x2, P6 ;  /* 0x000000009b637211 */ /* 0x000fe400030f16ff */
[----:B------:R-:W-:-:S02]  /*435e0*/  LEA R96, P2, R156, R242, 0x2 ;  /* 0x000000f29c607211 */ /* 0x000fc400078410ff */
[----:B------:R-:W-:Y:S02]  /*435f0*/  LEA R102, P6, R154, R242, 0x2 ;  /* 0x000000f29a667211 */ /* 0x000fe400078c10ff */
[-C--:B------:R-:W-:Y:S02]  /*43600*/  LEA.HI.X.SX32 R97, R156, R0.reuse, 0x2, P2 ;  /* 0x000000009c617211 */ /* 0x080fe400010f16ff */
[----:B------:R-:W-:Y:S02]  /*43610*/  LEA.HI.X.SX32 R103, R154, R0, 0x2, P6 ;  /* 0x000000009a677211 */ /* 0x000fe400030f16ff */
        /* <DEDUP_REMOVED lines=9> */
[----:B------:R-:W-:Y:S01]  /*436b0*/  LEA R114, P6, R150, R242, 0x2 ;  /* 0x000000f296727211 */ /* 0x000fe200078c10ff */
[----:B------:R-:W-:Y:S01]  /*436c0*/  IMAD R172, R240, c[0x0][0x190], RZ ;  /* 0x00006400f0ac7a24 */ /* 0x000fe200078e02ff */
[-C--:B------:R-:W-:Y:S02]  /*436d0*/  LEA.HI.X.SX32 R109, R152, R0.reuse, 0x2, P2 ;  /* 0x00000000986d7211 */ /* 0x080fe400010f16ff */
[----:B------:R-:W-:Y:S01]  /*436e0*/  LEA.HI.X.SX32 R115, R150, R0, 0x2, P6 ;  /* 0x0000000096737211 */ /* 0x000fe200030f16ff */
[----:B------:R-:W-:Y:S01]  /*436f0*/  IMAD.MOV.U32 R240, RZ, RZ, R239 ;  /* 0x000000fffff07224 */ /* 0x000fe200078e00ef */
[-C--:B------:R-:W-:Y:S02]  /*43700*/  LEA R112, P2, R113, R242.reuse, 0x2 ;  /* 0x000000f271707211 */ /* 0x080fe400078410ff */
[----:B------:R-:W-:Y:S01]  /*43710*/  LEA R118, P6, R119, R242, 0x2 ;  /* 0x000000f277767211 */ /* 0x000fe200078c10ff */
[----:B------:R-:W-:Y:S01]  /*43720*/  IMAD.MOV.U32 R239, RZ, RZ, R238 ;  /* 0x000000ffffef7224 */ /* 0x000fe200078e00ee */
[----:B------:R-:W-:Y:S01]  /*43730*/  MOV R238, R237 ;  /* 0x000000ed00ee7202 */ /* 0x000fe20000000f00 */
[----:B------:R-:W-:Y:S01]  /*43740*/  IMAD.MOV.U32 R237, RZ, RZ, R236 ;  /* 0x000000ffffed7224 */ /* 0x000fe200078e00ec */
[-C--:B------:R-:W-:Y:S01]  /*43750*/  LEA.HI.X.SX32 R113, R113, R0.reuse, 0x2, P2 ;  /* 0x0000000071717211 */ /* 0x080fe200010f16ff */
[----:B------:R-:W-:Y:S01]  /*43760*/  IMAD.MOV.U32 R236, RZ, RZ, R234 ;  /* 0x000000ffffec7224 */ /* 0x000fe200078e00ea */
[----:B------:R-:W-:-:S02]  /*43770*/  LEA.HI.X.SX32 R119, R119, R0, 0x2, P6 ;  /* 0x0000000077777211 */ /* 0x000fc400030f16ff */
[-C--:B------:R-:W-:Y:S02]  /*43780*/  LEA R116, P2, R149, R242.reuse, 0x2 ;  /* 0x000000f295747211 */ /* 0x080fe400078410ff */
[----:B------:R-:W-:Y:S02]  /*43790*/  LEA R122, P6, R147, R242, 0x2 ;  /* 0x000000f2937a7211 */ /* 0x000fe400078c10ff */
[----:B------:R-:W-:Y:S01]  /*437a0*/  MOV R234, R232 ;  /* 0x000000e800ea7202 */ /* 0x000fe20000000f00 */
[----:B------:R-:W-:Y:S01]  /*437b0*/  IMAD.MOV.U32 R232, RZ, RZ, R229 ;  /* 0x000000ffffe87224 */ /* 0x000fe200078e00e5 */
[-C--:B------:R-:W-:Y:S02]  /*437c0*/  LEA.HI.X.SX32 R117, R149, R0.reuse, 0x2, P2 ;  /* 0x0000000095757211 */ /* 0x080fe400010f16ff */
[----:B------:R-:W-:Y:S02]  /*437d0*/  LEA.HI.X.SX32 R123, R147, R0, 0x2, P6 ;  /* 0x00000000937b7211 */ /* 0x000fe400030f16ff */
[----:B------:R-:W-:-:S02]  /*437e0*/  LEA R120, P2, R148, R242, 0x2 ;  /* 0x000000f294787211 */ /* 0x000fc400078410ff */
[----:B------:R-:W-:Y:S02]  /*437f0*/  LEA R126, P6, R146, R242, 0x2 ;  /* 0x000000f2927e7211 */ /* 0x000fe400078c10ff */
[-C--:B------:R-:W-:Y:S02]  /*43800*/  LEA.HI.X.SX32 R121, R148, R0.reuse, 0x2, P2 ;  /* 0x0000000094797211 */ /* 0x080fe400010f16ff */
[----:B------:R-:W-:Y:S02]  /*43810*/  LEA.HI.X.SX32 R127, R146, R0, 0x2, P6 ;  /* 0x00000000927f7211 */ /* 0x000fe400030f16ff */
[-C--:B------:R-:W-:Y:S02]  /*43820*/  LEA R124, P2, R125, R242.reuse, 0x2 ;  /* 0x000000f27d7c7211 */ /* 0x080fe400078410ff */
[----:B------:R-:W-:Y:S01]  /*43830*/  LEA R130, P6, R131, R242, 0x2 ;  /* 0x000000f283827211 */ /* 0x000fe200078c10ff */
[----:B------:R-:W-:Y:S01]  /*43840*/  IMAD R169, R240, c[0x0][0x190], RZ ;  /* 0x00006400f0a97a24 */ /* 0x000fe200078e02ff */
[----:B------:R-:W-:-:S02]  /*43850*/  LEA.HI.X.SX32 R125, R125, R0, 0x2, P2 ;  /* 0x000000007d7d7211 */ /* 0x000fc400010f16ff */
        /* <DEDUP_REMOVED lines=10> */
[CC--:B------:R-:W-:Y:S02]  /*43900*/  LEA R132, P2, R142.reuse, R242.reuse, 0x2 ;  /* 0x000000f28e847211 */ /* 0x0c0fe400078410ff */
[C---:B------:R-:W-:Y:S02]  /*43910*/  LEA R138, P6, R139.reuse, R242, 0x2 ;  /* 0x000000f28b8a7211 */ /* 0x040fe400078c10ff */
[----:B------:R-:W-:Y:S02]  /*43920*/  MOV R234, R232 ;  /* 0x000000e800ea7202 */ /* 0x000fe40000000f00 */
[-C--:B------:R-:W-:Y:S02]  /*43930*/  LEA.HI.X.SX32 R133, R142, R0.reuse, 0x2, P2 ;  /* 0x000000008e857211 */ /* 0x080fe400010f16ff */
[----:B------:R-:W-:Y:S02]  /*43940*/  LEA.HI.X.SX32 R139, R139, R0, 0x2, P6 ;  /* 0x000000008b8b7211 */ /* 0x000fe400030f16ff */
[----:B------:R-:W-:Y:S01]  /*43950*/  LEA R142, P6, R143, R242, 0x2 ;  /* 0x000000f28f8e7211 */ /* 0x000fe200078c10ff */
[----:B------:R-:W-:-:S03]  /*43960*/  IMAD R211, R221, c[0x0][0x190], RZ ;  /* 0x00006400ddd37a24 */ /* 0x000fc600078e02ff */
[----:B------:R-:W-:Y:S01]  /*43970*/  LEA.HI.X.SX32 R143, R143, R0, 0x2, P6 ;  /* 0x000000008f8f7211 */ /* 0x000fe200030f16ff */
[----:B--2---:R-:W-:Y:S01]  /*43980*/  IMAD R221, R216, c[0x0][0x190], RZ ;  /* 0x00006400d8dd7a24 */ /* 0x004fe200078e02ff */
[----:B------:R-:W-:-:S04]  /*43990*/  LEA R146, P6, R3, R242, 0x2 ;  /* 0x000000f203927211 */ /* 0x000fc800078c10ff */
[----:B------:R-:W-:Y:S01]  /*439a0*/  LEA.HI.X.SX32 R147, R3, R0, 0x2, P6 ;  /* 0x0000000003937211 */ /* 0x000fe200030f16ff */
[----:B------:R-:W-:Y:S02]  /*439b0*/  IMAD R3, R223, c[0x0][0x190], RZ ;  /* 0x00006400df037a24 */ /* 0x000fe400078e02ff */
[----:B------:R-:W-:Y:S02]  /*439c0*/  IMAD R223, R220, c[0x0][0x190], RZ ;  /* 0x00006400dcdf7a24 */ /* 0x000fe400078e02ff */
[----:B------:R-:W-:Y:S02]  /*439d0*/  IMAD R205, R224, c[0x0][0x190], RZ ;  /* 0x00006400e0cd7a24 */ /* 0x000fe400078e02ff */
[----:B-----5:R-:W-:Y:S02]  /*439e0*/  IMAD R195, R228, c[0x0][0x190], RZ ;  /* 0x00006400e4c37a24 */ /* 0x020fe400078e02ff */
[----:B------:R-:W-:Y:S02]  /*439f0*/  IMAD R179, R236, c[0x0][0x190], RZ ;  /* 0x00006400ecb37a24 */ /* 0x000fe400078e02ff */
[----:B---3--:R-:W-:Y:S01]  /*43a00*/  IMAD.MOV.U32 R229, RZ, RZ, R227 ;  /* 0x000000ffffe57224 */ /* 0x008fe200078e00e3 */
[----:B------:R-:W-:-:S02]  /*43a10*/  MOV R227, R199 ;  /* 0x000000c700e37202 */ /* 0x000fc40000000f00 */
[----:B------:R-:W2:Y:S01]  /*43a20*/  LDL.LU R199, [R1+0x1d84] ;  /* 0x001d840001c77983 */ /* 0x000ea20000300800 */
[----:B------:R-:W-:Y:S02]  /*43a30*/  IMAD.MOV.U32 R232, RZ, RZ, R229 ;  /* 0x000000ffffe87224 */ /* 0x000fe400078e00e5 */
[----:B------:R-:W-:Y:S01]  /*43a40*/  IMAD.MOV.U32 R229, RZ, RZ, R227 ;  /* 0x000000ffffe57224 */ /* 0x000fe200078e00e3 */
[----:B------:R-:W-:Y:S02]  /*43a50*/  MOV R227, R215 ;  /* 0x000000d700e37202 */ /* 0x000fe40000000f00 */
[----:B------:R-:W3:Y:S04]  /*43a60*/  LDL.LU R215, [R1+0x1da4] ;  /* 0x001da40001d77983 */ /* 0x000ee80000300800 */
[----:B------:R-:W5:Y:S04]  /*43a70*/  LDL.LU R216, [R1+0x1dc8] ;  /* 0x001dc80001d87983 */ /* 0x000f680000300800 */
[----:B------:R-:W3:Y:S04]  /*43a80*/  LDL.LU R220, [R1+0x1dcc] ;  /* 0x001dcc0001dc7983 */ /* 0x000ee80000300800 */
[----:B------:R-:W3:Y:S04]  /*43a90*/  LDL.LU R224, [R1+0x1dd0] ;  /* 0x001dd00001e07983 */ /* 0x000ee80000300800 */
[----:B------:R-:W5:Y:S01]  /*43aa0*/  LDL.LU R228, [R1+0x1dd4] ;  /* 0x001dd40001e47983 */ /* 0x000f620000300800 */
[----:B------:R-:W-:-:S03]  /*43ab0*/  IMAD R187, R232, c[0x0][0x190], RZ ;  /* 0x00006400e8bb7a24 */ /* 0x000fc600078e02ff */
[----:B------:R-:W5:Y:S04]  /*43ac0*/  LDL.LU R232, [R1+0x1dd8] ;  /* 0x001dd80001e87983 */ /* 0x000f680000300800 */
[----:B------:R-:W5:Y:S01]  /*43ad0*/  LDL.LU R236, [R1+0x1ddc] ;  /* 0x001ddc0001ec7983 */ /* 0x000f620000300800 */
[----:B------:R-:W-:-:S04]  /*43ae0*/  LEA R136, P2, R137, R242, 0x2 ;  /* 0x000000f289887211 */ /* 0x000fc800078410ff */
[----:B------:R-:W-:Y:S02]  /*43af0*/  LEA.HI.X.SX32 R137, R137, R0, 0x2, P2 ;  /* 0x0000000089897211 */ /* 0x000fe400010f16ff */
[----:B------:R-:W-:-:S04]  /*43b00*/  LEA R140, P2, R141, R242, 0x2 ;  /* 0x000000f28d8c7211 */ /* 0x000fc800078410ff */
[----:B------:R-:W-:Y:S02]  /*43b10*/  LEA.HI.X.SX32 R141, R141, R0, 0x2, P2 ;  /* 0x000000008d8d7211 */ /* 0x000fe400010f16ff */
[----:B------:R-:W-:-:S04]  /*43b20*/  LEA R144, P2, R145, R242, 0x2 ;  /* 0x000000f291907211 */ /* 0x000fc800078410ff */
[----:B------:R-:W-:Y:S02]  /*43b30*/  LEA.HI.X.SX32 R145, R145, R0, 0x2, P2 ;  /* 0x0000000091917211 */ /* 0x000fe400010f16ff */
[CC--:B------:R-:W-:Y:S02]  /*43b40*/  LEA R148, P2, R160.reuse, R242.reuse, 0x2 ;  /* 0x000000f2a0947211 */ /* 0x0c0fe400078410ff */
[C---:B------:R-:W-:Y:S02]  /*43b50*/  LEA R150, P6, R161.reuse, R242, 0x2 ;  /* 0x000000f2a1967211 */ /* 0x040fe400078c10ff */
[----:B------:R-:W-:Y:S02]  /*43b60*/  LEA.HI.X.SX32 R149, R160, R0, 0x2, P2 ;  /* 0x00000000a0957211 */ /* 0x000fe400010f16ff */
[----:B------:R-:W-:Y:S02]  /*43b70*/  LEA R152, P2, R164, R242, 0x2 ;  /* 0x000000f2a4987211 */ /* 0x000fe400078410ff */
[----:B------:R-:W-:-:S02]  /*43b80*/  LEA.HI.X.SX32 R151, R161, R0, 0x2, P6 ;  /* 0x00000000a1977211 */ /* 0x000fc400030f16ff */
[----:B------:R-:W-:Y:S02]  /*43b90*/  LEA R154, P6, R166, R242, 0x2 ;  /* 0x000000f2a69a7211 */ /* 0x000fe400078c10ff */
[----:B------:R-:W-:Y:S02]  /*43ba0*/  LEA.HI.X.SX32 R153, R164, R0, 0x2, P2 ;  /* 0x00000000a4997211 */ /* 0x000fe400010f16ff */
[C---:B------:R-:W-:Y:S02]  /*43bb0*/  LEA R156, P2, R167.reuse, R242, 0x2 ;  /* 0x000000f2a79c7211 */ /* 0x040fe400078410ff */
[----:B------:R-:W-:Y:S02]  /*43bc0*/  LEA.HI.X.SX32 R155, R166, R0, 0x2, P6 ;  /* 0x00000000a69b7211 */ /* 0x000fe400030f16ff */
[----:B------:R-:W-:Y:S02]  /*43bd0*/  LEA R158, P6, R170, R242, 0x2 ;  /* 0x000000f2aa9e7211 */ /* 0x000fe400078c10ff */
[----:B------:R-:W-:-:S02]  /*43be0*/  LEA.HI.X.SX32 R157, R167, R0, 0x2, P2 ;  /* 0x00000000a79d7211 */ /* 0x000fc400010f16ff */
[----:B------:R-:W-:Y:S02]  /*43bf0*/  LEA R160, P2, R178, R242, 0x2 ;  /* 0x000000f2b2a07211 */ /* 0x000fe400078410ff */
[----:B------:R-:W-:Y:S02]  /*43c00*/  LEA.HI.X.SX32 R159, R170, R0, 0x2, P6 ;  /* 0x00000000aa9f7211 */ /* 0x000fe400030f16ff */
[----:B------:R-:W-:Y:S02]  /*43c10*/  LEA R162, P6, R176, R242, 0x2 ;  /* 0x000000f2b0a27211 */ /* 0x000fe400078c10ff */
[----:B------:R-:W-:Y:S02]  /*43c20*/  LEA.HI.X.SX32 R161, R178, R0, 0x2, P2 ;  /* 0x00000000b2a17211 */ /* 0x000fe400010f16ff */
[----:B------:R-:W-:Y:S01]  /*43c30*/  LEA R164, P2, R174, R242, 0x2 ;  /* 0x000000f2aea47211 */ /* 0x000fe200078410ff */
[----:B------:R-:W-:Y:S01]  /*43c40*/  IMAD R171, R240, c[0x0][0x190], RZ ;  /* 0x00006400f0ab7a24 */ /* 0x000fe200078e02ff */
[----:B------:R-:W-:-:S02]  /*43c50*/  LEA.HI.X.SX32 R163, R176, R0, 0x2, P6 ;  /* 0x00000000b0a37211 */ /* 0x000fc400030f16ff */
[----:B------:R-:W-:Y:S01]  /*43c60*/  LEA R166, P6, R172, R242, 0x2 ;  /* 0x000000f2aca67211 */ /* 0x000fe200078c10ff */
[----:B------:R-:W-:Y:S01]  /*43c70*/  IMAD R173, R239, c[0x0][0x190], RZ ;  /* 0x00006400efad7a24 */ /* 0x000fe200078e02ff */
[----:B------:R-:W-:Y:S02]  /*43c80*/  LEA.HI.X.SX32 R165, R174, R0, 0x2, P2 ;  /* 0x00000000aea57211 */ /* 0x000fe400010f16ff */
[----:B------:R-:W-:Y:S01]  /*43c90*/  LEA R168, P2, R169, R242, 0x2 ;  /* 0x000000f2a9a87211 */ /* 0x000fe200078410ff */
[----:B------:R-:W-:Y:S01]  /*43ca0*/  IMAD R175, R238, c[0x0][0x190], RZ ;  /* 0x00006400eeaf7a24 */ /* 0x000fe200078e02ff */
[----:B------:R-:W-:Y:S02]  /*43cb0*/  LEA.HI.X.SX32 R167, R172, R0, 0x2, P6 ;  /* 0x00000000aca77211 */ /* 0x000fe400030f16ff */
[----:B------:R-:W-:Y:S01]  /*43cc0*/  LEA R170, P6, R171, R242, 0x2 ;  /* 0x000000f2abaa7211 */ /* 0x000fe200078c10ff */
[----:B------:R-:W-:Y:S01]  /*43cd0*/  IMAD R177, R237, c[0x0][0x190], RZ ;  /* 0x00006400edb17a24 */ /* 0x000fe200078e02ff */
[----:B------:R-:W-:-:S02]  /*43ce0*/  LEA.HI.X.SX32 R169, R169, R0, 0x2, P2 ;  /* 0x00000000a9a97211 */ /* 0x000fc400010f16ff */
[----:B------:R-:W-:Y:S02]  /*43cf0*/  LEA R172, P2, R173, R242, 0x2 ;  /* 0x000000f2adac7211 */ /* 0x000fe400078410ff */
[----:B------:R-:W-:Y:S02]  /*43d00*/  LEA.HI.X.SX32 R171, R171, R0, 0x2, P6 ;  /* 0x00000000abab7211 */ /* 0x000fe400030f16ff */
[----:B------:R-:W-:Y:S01]  /*43d10*/  LEA R174, P6, R175, R242, 0x2 ;  /* 0x000000f2afae7211 */ /* 0x000fe200078c10ff */
[----:B------:R-:W-:Y:S01]  /*43d20*/  IMAD R181, R235, c[0x0][0x190], RZ ;  /* 0x00006400ebb57a24 */ /* 0x000fe200078e02ff */
[----:B------:R-:W-:Y:S02]  /*43d30*/  LEA.HI.X.SX32 R173, R173, R0, 0x2, P2 ;  /* 0x00000000adad7211 */ /* 0x000fe400010f16ff */
[----:B------:R-:W-:Y:S01]  /*43d40*/  LEA R176, P2, R177, R242, 0x2 ;  /* 0x000000f2b1b07211 */ /* 0x000fe200078410ff */
[----:B------:R-:W-:Y:S01]  /*43d50*/  IMAD R183, R234, c[0x0][0x190], RZ ;  /* 0x00006400eab77a24 */ /* 0x000fe200078e02ff */
[----:B------:R-:W-:-:S02]  /*43d60*/  LEA.HI.X.SX32 R175, R175, R0, 0x2, P6 ;  /* 0x00000000afaf7211 */ /* 0x000fc400030f16ff */
[----:B------:R-:W-:Y:S01]  /*43d70*/  LEA R178, P6, R179, R242, 0x2 ;  /* 0x000000f2b3b27211 */ /* 0x000fe200078c10ff */
[----:B------:R-:W-:Y:S01]  /*43d80*/  IMAD R185, R233, c[0x0][0x190], RZ ;  /* 0x00006400e9b97a24 */ /* 0x000fe200078e02ff */
        /* <DEDUP_REMOVED lines=12> */
[----:B------:R-:W-:Y:S02]  /*43e50*/  LEA R188, P2, R189, R242, 0x2 ;  /* 0x000000f2bdbc7211 */ /* 0x000fe400078410ff */
        /* <DEDUP_REMOVED lines=11> */
[-C--:B------:R-:W-:Y:S02]  /*43f10*/  LEA.HI.X.SX32 R195, R195, R0.reuse, 0x2, P6 ;  /* 0x00000000c3c37211 */ /* 0x080fe400030f16ff */
[----:B------:R-:W-:Y:S02]  /*43f20*/  LEA.HI.X.SX32 R197, R197, R0, 0x2, P2 ;  /* 0x00000000c5c57211 */ /* 0x000fe400010f16ff */
[----:B------:R-:W-:Y:S01]  /*43f30*/  LEA R200, P2, R201, R242, 0x2 ;  /* 0x000000f2c9c87211 */ /* 0x000fe200078410ff */
[----:B------:R-:W-:-:S03]  /*43f40*/  IMAD R209, R222, c[0x0][0x190], RZ ;  /* 0x00006400ded17a24 */ /* 0x000fc600078e02ff */
[----:B------:R-:W-:Y:S02]  /*43f50*/  LEA.HI.X.SX32 R201, R201, R0, 0x2, P2 ;  /* 0x00000000c9c97211 */ /* 0x000fe400010f16ff */
[----:B------:R-:W-:Y:S01]  /*43f60*/  LEA R204, P2, R205, R242, 0x2 ;  /* 0x000000f2cdcc7211 */ /* 0x000fe200078410ff */
[----:B------:R-:W-:Y:S02]  /*43f70*/  IMAD R213, R213, c[0x0][0x190], RZ ;  /* 0x00006400d5d57a24 */ /* 0x000fe400078e02ff */
[----:B----4-:R-:W-:Y:S01]  /*43f80*/  IMAD R227, R207, c[0x0][0x190], RZ ;  /* 0x00006400cfe37a24 */ /* 0x010fe200078e02ff */
[----:B------:R-:W-:Y:S02]  /*43f90*/  LEA.HI.X.SX32 R205, R205, R0, 0x2, P2 ;  /* 0x00000000cdcd7211 */ /* 0x000fe400010f16ff */
[----:B------:R-:W-:Y:S01]  /*43fa0*/  LEA R208, P2, R209, R242, 0x2 ;  /* 0x000000f2d1d07211 */ /* 0x000fe200078410ff */
[----:B------:R-:W-:-:S03]  /*43fb0*/  IMAD R217, R217, c[0x0][0x190], RZ ;  /* 0x00006400d9d97a24 */ /* 0x000fc600078e02ff */
[----:B------:R-:W-:Y:S01]  /*43fc0*/  LEA.HI.X.SX32 R209, R209, R0, 0x2, P2 ;  /* 0x00000000d1d17211 */ /* 0x000fe200010f16ff */
[----:B------:R-:W-:Y:S02]  /*43fd0*/  IMAD R229, R214, c[0x0][0x190], RZ ;  /* 0x00006400d6e57a24 */ /* 0x000fe400078e02ff */
[----:B------:R-:W-:Y:S02]  /*43fe0*/  IMAD R219, R219, c[0x0][0x190], RZ ;  /* 0x00006400dbdb7a24 */ /* 0x000fe400078e02ff */
[----:B------:R-:W-:Y:S02]  /*43ff0*/  IMAD R225, R218, c[0x0][0x190], RZ ;  /* 0x00006400dae17a24 */ /* 0x000fe400078e02ff */
[----:B------:R-:W-:-:S05]  /*44000*/  IMAD.MOV.U32 R252, RZ, RZ, c[0x0][0x180] ;  /* 0x00006000fffc7624 */ /* 0x000fca00078e00ff */
[----:B------:R-:W-:Y:S01]  /*44010*/  IADD3 R243, R252, -0x8d, RZ ;  /* 0xffffff73fcf37810 */ /* 0x000fe20007ffe0ff */
[----:B--2---:R-:W-:-:S05]  /*44020*/  IMAD R199, R199, c[0x0][0x190], RZ ;  /* 0x00006400c7c77a24 */ /* 0x004fca00078e02ff */
[----:B------:R-:W-:-:S04]  /*44030*/  LEA R198, P6, R199, R242, 0x2 ;  /* 0x000000f2c7c67211 */ /* 0x000fc800078c10ff */
[----:B------:R-:W-:Y:S02]  /*44040*/  LEA.HI.X.SX32 R199, R199, R0, 0x2, P6 ;  /* 0x00000000c7c77211 */ /* 0x000fe400030f16ff */
[----:B------:R-:W-:-:S04]  /*44050*/  LEA R202, P6, R203, R242, 0x2 ;  /* 0x000000f2cbca7211 */ /* 0x000fc800078c10ff */
[----:B------:R-:W-:Y:S02]  /*44060*/  LEA.HI.X.SX32 R203, R203, R0, 0x2, P6 ;  /* 0x00000000cbcb7211 */ /* 0x000fe400030f16ff */
[----:B------:R-:W-:Y:S01]  /*44070*/  LEA R206, P6, R3, R242, 0x2 ;  /* 0x000000f203ce7211 */ /* 0x000fe200078c10ff */
[----:B---3--:R-:W-:-:S03]  /*44080*/  IMAD R215, R215, c[0x0][0x190], RZ ;  /* 0x00006400d7d77a24 */ /* 0x008fc600078e02ff */
[----:B------:R-:W-:Y:S02]  /*44090*/  LEA.HI.X.SX32 R207, R3, R0, 0x2, P6 ;  /* 0x0000000003cf7211 */ /* 0x000fe400030f16ff */
[-C--:B------:R-:W-:Y:S01]  /*440a0*/  LEA R210, P6, R211, R242.reuse, 0x2 ;  /* 0x000000f2d3d27211 */ /* 0x080fe200078c10ff */
[----:B------:R-:W-:Y:S01]  /*440b0*/  IMAD R3, R212, c[0x0][0x190], RZ ;  /* 0x00006400d4037a24 */ /* 0x000fe200078e02ff */
[----:B------:R-:W-:Y:S02]  /*440c0*/  LEA R212, P2, R213, R242, 0x2 ;  /* 0x000000f2d5d47211 */ /* 0x000fe400078410ff */
[----:B------:R-:W-:Y:S02]  /*440d0*/  LEA.HI.X.SX32 R211, R211, R0, 0x2, P6 ;  /* 0x00000000d3d37211 */ /* 0x000fe400030f16ff */
[----:B------:R-:W-:Y:S01]  /*440e0*/  LEA R214, P6, R215, R242, 0x2 ;  /* 0x000000f2d7d67211 */ /* 0x000fe200078c10ff */
[----:B-----5:R-:W-:Y:S01]  /*440f0*/  IMAD R233, R216, c[0x0][0x190], RZ ;  /* 0x00006400d8e97a24 */ /* 0x020fe200078e02ff */
[----:B------:R-:W-:-:S02]  /*44100*/  LEA.HI.X.SX32 R213, R213, R0, 0x2, P2 ;  /* 0x00000000d5d57211 */ /* 0x000fc400010f16ff */
[----:B------:R-:W-:Y:S02]  /*44110*/  LEA R216, P2, R217, R242, 0x2 ;  /* 0x000000f2d9d87211 */ /* 0x000fe400078410ff */
        /* <DEDUP_REMOVED lines=26> */
[----:B------:R-:W-:Y:S02]  /*442c0*/  LEA R238, P6, R239, R242, 0x2 ;  /* 0x000000f2efee7211 */ /* 0x000fe400078c10ff */
[----:B------:R-:W-:-:S02]  /*442d0*/  LEA.HI.X.SX32 R237, R237, R0, 0x2, P2 ;  /* 0x00000000eded7211 */ /* 0x000fc400010f16ff */
[----:B------:R-:W-:Y:S02]  /*442e0*/  LEA R240, P2, R241, R242, 0x2 ;  /* 0x000000f2f1f07211 */ /* 0x000fe400078410ff */
[----:B------:R-:W-:Y:S02]  /*442f0*/  LEA.HI.X.SX32 R239, R239, R0, 0x2, P6 ;  /* 0x00000000efef7211 */ /* 0x000fe400030f16ff */
[----:B------:R-:W-:Y:S02]  /*44300*/  LEA R242, P6, R3, R242, 0x2 ;  /* 0x000000f203f27211 */ /* 0x000fe400078c10ff */
[-C--:B------:R-:W-:Y:S02]  /*44310*/  LEA.HI.X.SX32 R241, R241, R0.reuse, 0x2, P2 ;  /* 0x00000000f1f17211 */ /* 0x080fe400010f16ff */
[----:B------:R-:W-:Y:S02]  /*44320*/  ISETP.GE.U32.AND P2, PT, R243, 0x7ffffef4, PT ;  /* 0x7ffffef4f300780c */ /* 0x000fe40003f46070 */
[----:B------:R-:W-:Y:S01]  /*44330*/  LEA.HI.X.SX32 R243, R3, R0, 0x2, P6 ;  /* 0x0000000003f37211 */ /* 0x000fe200030f16ff */
[----:B------:R-:W-:Y:S04]  /*44340*/  STL.64 [R1+0x6130], R226 ;  /* 0x006130e201007387 */ /* 0x000fe80000100a00 */
[----:B------:R1:W-:Y:S04]  /*44350*/  STL.64 [R1+0x6128], R242 ;  /* 0x006128f201007387 */ /* 0x0003e80000100a00 */
[----:B-1----:R-:W2:Y:S04]  /*44360*/  LDL.64 R242, [R1+0x410] ;  /* 0x0004100001f27983 */ /* 0x002ea80000100a00 */
[----:B------:R1:W-:Y:S04]  /*44370*/  STL.64 [R1+0x6118], R84 ;  /* 0x0061185401007387 */ /* 0x0003e80000100a00 */
[----:B-1----:R-:W3:Y:S04]  /*44380*/  LDL.64 R84, [R1+0x450] ;  /* 0x0004500001547983 */ /* 0x002ee80000100a00 */
[----:B------:R-:W-:Y:S04]  /*44390*/  STL.64 [R1+0x6110], R100 ;  /* 0x0061106401007387 */ /* 0x000fe80000100a00 */
[----:B------:R1:W-:Y:S04]  /*443a0*/  STL.64 [R1+0x6108], R116 ;  /* 0x0061087401007387 */ /* 0x0003e80000100a00 */
[----:B-1----:R-:W4:Y:S04]  /*443b0*/  LDL.64 R116, [R1+0x500] ;  /* 0x0005000001747983 */ /* 0x002f280000100a00 */
[----:B------:R-:W1:Y:S04]  /*443c0*/  S2R R0, SR_TID.X ;  /* 0x0000000000007919 */ /* 0x000e680000002100 */
[----:B------:R-:W5:Y:S01]  /*443d0*/  S2R R227, SR_TID.X ;  /* 0x0000000000e37919 */ /* 0x000f620000002100 */
[----:B-1----:R-:W-:-:S05]  /*443e0*/  LOP3.LUT R0, R0, 0x7f, RZ, 0xc0, !PT ;  /* 0x0000007f00007812 */ /* 0x002fca00078ec0ff */
[----:B------:R-:W-:Y:S01]  /*443f0*/  IMAD.SHL.U32 R3, R0, 0x4, RZ ;  /* 0x0000000400037824 */ /* 0x000fe200078e00ff */
[----:B-----5:R-:W-:-:S04]  /*44400*/  LOP3.LUT R100, R227, 0x7f, RZ, 0xc0, !PT ;  /* 0x0000007fe3647812 */ /* 0x020fc800078ec0ff */
[C---:B------:R-:W-:Y:S02]  /*44410*/  IADD3 R0, R3.reuse, 0x100000, RZ ;  /* 0x0010000003007810 */ /* 0x040fe40007ffe0ff */
[----:B------:R-:W-:Y:S02]  /*44420*/  IADD3 R3, R3, 0x100000, RZ ;  /* 0x0010000003037810 */ /* 0x000fe40007ffe0ff */
[----:B------:R-:W-:Y:S01]  /*44430*/  SHF.L.U32 R101, R100, 0x2, RZ ;  /* 0x0000000264657819 */ /* 0x000fe200000006ff */
[----:B------:R1:W-:Y:S04]  /*44440*/  LDGSTS.E [R0+0x40000], [R72.64], P3 ;  /* 0x4000000048007fae */ /* 0x0003e80009921844 */
[----:B------:R5:W-:Y:S01]  /*44450*/  LDGSTS.E [R3+0x41000], [R4.64], P3 ;  /* 0x4100000004037fae */ /* 0x000be20009921844 */
[----:B-1----:R-:W-:-:S02]  /*44460*/  IADD3 R0, R101, 0x100000, RZ ;  /* 0x0010000065007810 */ /* 0x002fc40007ffe0ff */
[----:B-----5:R-:W-:-:S03]  /*44470*/  IADD3 R3, R101, 0x100000, RZ ;  /* 0x0010000065037810 */ /* 0x020fc60007ffe0ff */
[----:B------:R1:W-:Y:S04]  /*44480*/  LDGSTS.E [R0+0x42000], [R6.64], P3 ;  /* 0x4200000006007fae */ /* 0x0003e80009921844 */
[----:B------:R-:W-:Y:S04]  /*44490*/  STL.64 [R1+0x6100], R132 ;  /* 0x0061008401007387 */ /* 0x000fe80000100a00 */
        /* <DEDUP_REMOVED lines=13> */
[----:B------:R1:W-:Y:S04]  /*44570*/  STL.64 [R1+0x60c8], R74 ;  /* 0x0060c84a01007387 */ /* 0x0003e80000100a00 */
[----:B------:R2:W-:Y:S04]  /*44580*/  LDGSTS.E [R0+0x4a000], [R22.64], P3 ;  /* 0x4a00000016007fae */ /* 0x0005e80009921844 */
[----:B------:R5:W-:Y:S04]  /*44590*/  LDGSTS.E [R3+0x4b000], [R24.64], P3 ;  /* 0x4b00000018037fae */ /* 0x000be80009921844 */
[----:B-1----:R-:W5:Y:S04]  /*445a0*/  LDL.64 R74, [R1+0x290] ;  /* 0x00029000014a7983 */ /* 0x002f680000100a00 */
        /* <DEDUP_REMOVED lines=20> */
[----:B------:R1:W-:Y:S04]  /*446f0*/  LDGSTS.E [R0+0x56000], [R46.64], P3 ;  /* 0x560000002e007fae */ /* 0x0003e80009921844 */
[----:B------:R1:W-:Y:S04]  /*44700*/  LDGSTS.E [R3+0x57000], [R48.64], P3 ;  /* 0x5700000030037fae */ /* 0x0003e80009921844 */
[----:B------:R1:W-:Y:S04]  /*44710*/  LDGSTS.E [R0+0x58000], [R50.64], P3 ;  /* 0x5800000032007fae */ /* 0x0003e80009921844 */
[----:B------:R1:W-:Y:S04]  /*44720*/  LDGSTS.E [R3+0x59000], [R52.64], P3 ;  /* 0x5900000034037fae */ /* 0x0003e80009921844 */
[----:B------:R1:W-:Y:S04]  /*44730*/  LDGSTS.E [R0+0x5a000], [R54.64], P3 ;  /* 0x5a00000036007fae */ /* 0x0003e80009921844 */
[----:B------:R1:W-:Y:S04]  /*44740*/  LDGSTS.E [R3+0x5b000], [R56.64], P3 ;  /* 0x5b00000038037fae */ /* 0x0003e80009921844 */
[----:B------:R-:W5:Y:S04]  /*44750*/  LDL.64 R228, [R1+0x250] ;  /* 0x0002500001e47983 */ /* 0x000f680000100a00 */
        /* <DEDUP_REMOVED lines=10> */
[----:B------:R-:W5:Y:S04]  /*44800*/  LDL.64 R132, [R1+0xd0] ;  /* 0x0000d00001847983 */ /* 0x000f680000100a00 */
[----:B----4-:R4:W-:Y:S04]  /*44810*/  LDGSTS.E [R3+0x61000], [R116.64], P3 ;  /* 0x6100000074037fae */ /* 0x0109e80009921844 */
[----:B------:R1:W-:Y:S04]  /*44820*/  LDGSTS.E [R0+0x62000], [R68.64], P3 ;  /* 0x6200000044007fae */ /* 0x0003e80009921844 */
[----:B------:R1:W-:Y:S04]  /*44830*/  LDGSTS.E [R3+0x63000], [R70.64], P3 ;  /* 0x6300000046037fae */ /* 0x0003e80009921844 */
[----:B----4-:R-:W4:Y:S04]  /*44840*/  LDL.64 R116, [R1+0x90] ;  /* 0x0000900001747983 */ /* 0x010f280000100a00 */
[----:B---3--:R3:W-:Y:S04]  /*44850*/  LDGSTS.E [R0+0x64000], [R84.64], P3 ;  /* 0x6400000054007fae */ /* 0x0087e80009921844 */
[----:B--2---:R2:W-:Y:S04]  /*44860*/  LDGSTS.E [R3+0x65000], [R242.64], P3 ;  /* 0x65000000f2037fae */ /* 0x0045e80009921844 */
[----:B---3--:R-:W3:Y:S04]  /*44870*/  LDL.64 R84, [R1+0x50] ;  /* 0x0000500001547983 */ /* 0x008ee80000100a00 */
[----:B--2---:R-:W2:Y:S04]  /*44880*/  LDL.64 R242, [R1+0x10] ;  /* 0x0000100001f27983 */ /* 0x004ea80000100a00 */
[----:B-----5:R5:W-:Y:S04]  /*44890*/  LDGSTS.E [R0+0x66000], [R72.64], P3 ;  /* 0x6600000048007fae */ /* 0x020be80009921844 */
[----:B------:R1:W-:Y:S04]  /*448a0*/  LDGSTS.E [R3+0x67000], [R248.64], P3 ;  /* 0x67000000f8037fae */ /* 0x0003e80009921844 */
[----:B------:R1:W-:Y:S04]  /*448b0*/  LDGSTS.E [R0+0x68000], [R246.64], P3 ;  /* 0x68000000f6007fae */ /* 0x0003e80009921844 */
[----:B------:R1:W-:Y:S04]  /*448c0*/  LDGSTS.E [R3+0x69000], [R250.64], P3 ;  /* 0x69000000fa037fae */ /* 0x0003e80009921844 */
[----:B------:R1:W-:Y:S04]  /*448d0*/  LDGSTS.E [R0+0x6a000], [R244.64], P3 ;  /* 0x6a000000f4007fae */ /* 0x0003e80009921844 */
[----:B------:R1:W-:Y:S01]  /*448e0*/  LDGSTS.E [R3+0x6b000], [R74.64], P3 ;  /* 0x6b0000004a037fae */ /* 0x0003e20009921844 */
[----:B------:R-:W-:-:S02]  /*448f0*/  IADD3 R252, R252, -0x91, RZ ;  /* 0xffffff6ffcfc7810 */ /* 0x000fc40007ffe0ff */
[----:B------:R-:W-:Y:S01]  /*44900*/  MOV R2, c[0x0][0x188] ;  /* 0x0000620000027a02 */ /* 0x000fe20000000f00 */
[----:B-----5:R-:W5:Y:S04]  /*44910*/  LDL.64 R72, [R1+0x3c8] ;  /* 0x0003c80001487983 */ /* 0x020f680000100a00 */
[----:B------:R1:W-:Y:S04]  /*44920*/  LDGSTS.E [R0+0x6c000], [R228.64], P3 ;  /* 0x6c000000e4007fae */ /* 0x0003e80009921844 */
[----:B-1----:R-:W5:Y:S04]  /*44930*/  LDL.64 R74, [R1+0xb20] ;  /* 0x000b2000014a7983 */ /* 0x002f680000100a00 */
[----:B------:R1:W-:Y:S04]  /*44940*/  LDGSTS.E [R3+0x6d000], [R212.64], P3 ;  /* 0x6d000000d4037fae */ /* 0x0003e80009921844 */
[----:B------:R-:W5:Y:S04]  /*44950*/  LDL.64 R228, [R1+0xc00] ;  /* 0x000c000001e47983 */ /* 0x000f680000100a00 */
[----:B------:R1:W-:Y:S01]  /*44960*/  LDGSTS.E [R0+0x6e000], [R196.64], P3 ;  /* 0x6e000000c4007fae */ /* 0x0003e20009921844 */
[----:B------:R-:W-:-:S03]  /*44970*/  ISETP.GE.U32.AND P6, PT, R252, 0x7ffffef0, PT ;  /* 0x7ffffef0fc00780c */ /* 0x000fc60003fc6070 */
[----:B-1----:R-:W5:Y:S04]  /*44980*/  LDL.64 R212, [R1+0xab0] ;  /* 0x000ab00001d47983 */ /* 0x002f680000100a00 */
[----:B------:R1:W-:Y:S04]  /*44990*/  LDGSTS.E [R3+0x6f000], [R180.64], P3 ;  /* 0x6f000000b4037fae */ /* 0x0003e80009921844 */
[----:B------:R-:W5:Y:S04]  /*449a0*/  LDL.64 R196, [R1+0xa78] ;  /* 0x000a780001c47983 */ /* 0x000f680000100a00 */
[----:B------:R1:W-:Y:S01]  /*449b0*/  LDGSTS.E [R0+0x70000], [R164.64], P3 ;  /* 0x70000000a4007fae */ /* 0x0003e20009921844 */
[----:B------:R-:W-:-:S03]  /*449c0*/  IADD3 R252, R101, 0x100000, RZ ;  /* 0x0010000065fc7810 */ /* 0x000fc60007ffe0ff */
[----:B-1----:R-:W5:Y:S04]  /*449d0*/  LDL.64 R180, [R1+0xa40] ;  /* 0x000a400001b47983 */ /* 0x002f680000100a00 */
[----:B------:R1:W-:Y:S04]  /*449e0*/  LDGSTS.E [R3+0x71000], [R148.64], P3 ;  /* 0x7100000094037fae */ /* 0x0003e80009921844 */
[----:B------:R1:W-:Y:S04]  /*449f0*/  LDGSTS.E [R0+0x72000], [R132.64], P3 ;  /* 0x7200000084007fae */ /* 0x0003e80009921844 */
[----:B------:R-:W5:Y:S04]  /*44a00*/  LDL.64 R164, [R1+0xa08] ;  /* 0x000a080001a47983 */ /* 0x000f680000100a00 */
[----:B-1----:R-:W5:Y:S04]  /*44a10*/  LDL.64 R148, [R1+0xc38] ;  /* 0x000c380001947983 */ /* 0x002f680000100a00 */
[----:B------:R-:W5:Y:S04]  /*44a20*/  LDL.64 R132, [R1+0xbc8] ;  /* 0x000bc80001847983 */ /* 0x000f680000100a00 */
[----:B------:R-:W5:Y:S04]  /*44a30*/  LDL.64 R244, [R1+0x7d8] ;  /* 0x0007d80001f47983 */ /* 0x000f680000100a00 */
[----:B------:R-:W5:Y:S04]  /*44a40*/  LDL.64 R248, [R1+0x388] ;  /* 0x0003880001f87983 */ /* 0x000f680000100a00 */
[----:B------:R-:W5:Y:S04]  /*44a50*/  LDL.64 R246, [R1+0x348] ;  /* 0x0003480001f67983 */ /* 0x000f680000100a00 */
[----:B----4-:R1:W-:Y:S04]  /*44a60*/  LDGSTS.E [R3+0x73000], [R116.64], P3 ;  /* 0x7300000074037fae */ /* 0x0103e80009921844 */
[----:B------:R-:W4:Y:S04]  /*44a70*/  LDL.64 R250, [R1+0x308] ;  /* 0x0003080001fa7983 */ /* 0x000f280000100a00 */
[----:B-1----:R-:W4:Y:S04]  /*44a80*/  LDL.64 R116, [R1+0xb90] ;  /* 0x000b900001747983 */ /* 0x002f280000100a00 */
[----:B---3--:R1:W-:Y:S04]  /*44a90*/  LDGSTS.E [R0+0x74000], [R84.64], P3 ;  /* 0x7400000054007fae */ /* 0x0083e80009921844 */
[----:B--2---:R2:W-:Y:S04]  /*44aa0*/  LDGSTS.E [R3+0x75000], [R242.64], P3 ;  /* 0x75000000f2037fae */ /* 0x0045e80009921844 */
[----:B------:R3:W-:Y:S04]  /*44ab0*/  LDGSTS.E [R0+0x76000], [R86.64], P3 ;  /* 0x7600000056007fae */ /* 0x0007e80009921844 */
[----:B-1----:R-:W4:Y:S04]  /*44ac0*/  LDL.64 R84, [R1+0xb58] ;  /* 0x000b580001547983 */ /* 0x002f280000100a00 */
[----:B--2---:R-:W4:Y:S04]  /*44ad0*/  LDL.64 R242, [R1+0xae8] ;  /* 0x000ae80001f27983 */ /* 0x004f280000100a00 */
[----:B------:R1:W-:Y:S04]  /*44ae0*/  LDGSTS.E [R3+0x77000], [R102.64], P3 ;  /* 0x7700000066037fae */ /* 0x0003e80009921844 */
[----:B------:R3:W-:Y:S04]  /*44af0*/  LDGSTS.E [R0+0x78000], [R118.64], P3 ;  /* 0x7800000076007fae */ /* 0x0007e80009921844 */
[----:B------:R1:W-:Y:S04]  /*44b00*/  LDGSTS.E [R3+0x79000], [R134.64], P3 ;  /* 0x7900000086037fae */ /* 0x0003e80009921844 */
[----:B------:R3:W-:Y:S04]  /*44b10*/  LDGSTS.E [R0+0x7a000], [R150.64], P3 ;  /* 0x7a00000096007fae */ /* 0x0007e80009921844 */
[----:B------:R1:W-:Y:S04]  /*44b20*/  LDGSTS.E [R252+0x7b000], [R166.64], P3 ;  /* 0x7b000000a6fc7fae */ /* 0x0003e80009921844 */
[----:B------:R3:W-:Y:S01]  /*44b30*/  LDGSTS.E [R3+0x7c000], [R182.64], P3 ;  /* 0x7c000000b6037fae */ /* 0x0007e20009921844 */
[----:B-1----:R-:W-:-:S05]  /*44b40*/  IMAD.SHL.U32 R252, R100, 0x4, RZ ;  /* 0x0000000464fc7824 */ /* 0x002fca00078e00ff */
[C---:B---3--:R-:W-:Y:S02]  /*44b50*/  IADD3 R0, R252.reuse, 0x100000, RZ ;  /* 0x00100000fc007810 */ /* 0x048fe40007ffe0ff */
[C---:B------:R-:W-:Y:S02]  /*44b60*/  IADD3 R3, R252.reuse, 0x100000, RZ ;  /* 0x00100000fc037810 */ /* 0x040fe40007ffe0ff */
[----:B------:R-:W-:Y:S01]  /*44b70*/  LOP3.LUT R2, R252, 0x10, RZ, 0x3c, !PT ;  /* 0x00000010fc027812 */ /* 0x000fe200078e3cff */
[----:B------:R1:W-:Y:S04]  /*44b80*/  LDGSTS.E [R0+0x7d000], [R198.64], P3 ;  /* 0x7d000000c6007fae */ /* 0x0003e80009921844 */
[----:B------:R3:W-:Y:S04]  /*44b90*/  LDGSTS.E [R3+0x7e000], [R214.64], P3 ;  /* 0x7e000000d6037fae */ /* 0x0007e80009921844 */
[----:B------:R1:W-:Y:S01]  /*44ba0*/  LDGSTS.E [R0+0x7f000], [R230.64], P3 ;  /* 0x7f000000e6007fae */ /* 0x0003e20009921844 */
[----:B---3--:R-:W-:-:S02]  /*44bb0*/  IADD3 R3, R2, 0x100000, RZ ;  /* 0x0010000002037810 */ /* 0x008fc40007ffe0ff */
[----:B-1----:R-:W-:-:S03]  /*44bc0*/  IADD3 R0, R2, 0x100000, RZ ;  /* 0x0010000002007810 */ /* 0x002fc60007ffe0ff */
[----:B-----5:R1:W-:Y:S04]  /*44bd0*/  LDGSTS.E [R3+0x40200], [R148.64], P3 ;  /* 0x4020000094037fae */ /* 0x0203e80009921844 */
[----:B------:R3:W-:Y:S04]  /*44be0*/  LDGSTS.E [R0+0x41200], [R228.64], P3 ;  /* 0x41200000e4007fae */ /* 0x0007e80009921844 */
[----:B------:R5:W-:Y:S04]  /*44bf0*/  LDGSTS.E [R3+0x42200], [R132.64], P3 ;  /* 0x4220000084037fae */ /* 0x000be80009921844 */
[----:B-1----:R-:W2:Y:S04]  /*44c00*/  LDL.64 R148, [R1+0x9d0] ;  /* 0x0009d00001947983 */ /* 0x002ea80000100a00 */
[----:B---3--:R-:W3:Y:S04]  /*44c10*/  LDL.64 R228, [R1+0x998] ;  /* 0x0009980001e47983 */ /* 0x008ee80000100a00 */
[----:B-----5:R-:W5:Y:S04]  /*44c20*/  LDL.64 R132, [R1+0x960] ;  /* 0x0009600001847983 */ /* 0x020f680000100a00 */
[----:B----4-:R1:W-:Y:S04]  /*44c30*/  LDGSTS.E [R0+0x43200], [R116.64], P3 ;  /* 0x4320000074007fae */ /* 0x0103e80009921844 */
[----:B-1----:R-:W4:Y:S04]  /*44c40*/  LDL.64 R116, [R1+0x928] ;  /* 0x0009280001747983 */ /* 0x002f280000100a00 */
[----:B------:R1:W-:Y:S04]  /*44c50*/  LDGSTS.E [R3+0x44200], [R84.64], P3 ;  /* 0x4420000054037fae */ /* 0x0003e80009921844 */
[----:B------:R1:W-:Y:S04]  /*44c60*/  LDGSTS.E [R0+0x45200], [R74.64], P3 ;  /* 0x452000004a007fae */ /* 0x0003e80009921844 */
[----:B------:R1:W-:Y:S04]  /*44c70*/  LDGSTS.E [R3+0x46200], [R242.64], P3 ;  /* 0x46200000f2037fae */ /* 0x0003e80009921844 */
[----:B-1----:R-:W4:Y:S04]  /*44c80*/  LDL.64 R84, [R1+0x8f0] ;  /* 0x0008f00001547983 */ /* 0x002f280000100a00 */
[----:B------:R1:W-:Y:S04]  /*44c90*/  LDGSTS.E [R0+0x47200], [R212.64], P3 ;  /* 0x47200000d4007fae */ /* 0x0003e80009921844 */
[----:B------:R-:W4:Y:S04]  /*44ca0*/  LDL.64 R242, [R1+0x8b8] ;  /* 0x0008b80001f27983 */ /* 0x000f280000100a00 */
[----:B------:R1:W-:Y:S04]  /*44cb0*/  LDGSTS.E [R3+0x48200], [R196.64], P3 ;  /* 0x48200000c4037fae */ /* 0x0003e80009921844 */
[----:B-1----:R-:W4:Y:S04]  /*44cc0*/  LDL.64 R212, [R1+0x880] ;  /* 0x0008800001d47983 */ /* 0x002f280000100a00 */
[----:B------:R1:W-:Y:S04]  /*44cd0*/  LDGSTS.E [R0+0x49200], [R180.64], P3 ;  /* 0x49200000b4007fae */ /* 0x0003e80009921844 */
[----:B------:R-:W4:Y:S04]  /*44ce0*/  LDL.64 R196, [R1+0x848] ;  /* 0x0008480001c47983 */ /* 0x000f280000100a00 */
[----:B------:R1:W-:Y:S04]  /*44cf0*/  LDGSTS.E [R3+0x4a200], [R164.64], P3 ;  /* 0x4a200000a4037fae */ /* 0x0003e80009921844 */
[----:B-1----:R-:W4:Y:S04]  /*44d00*/  LDL.64 R180, [R1+0x810] ;  /* 0x0008100001b47983 */ /* 0x002f280000100a00 */
[----:B------:R-:W4:Y:S04]  /*44d10*/  LDL.64 R74, [R1+0x730] ;  /* 0x00073000014a7983 */ /* 0x000f280000100a00 */
[----:B------:R-:W4:Y:S04]  /*44d20*/  LDL.64 R164, [R1+0x7a0] ;  /* 0x0007a00001a47983 */ /* 0x000f280000100a00 */
[----:B--2---:R1:W-:Y:S04]  /*44d30*/  LDGSTS.E [R0+0x4b200], [R148.64], P3 ;  /* 0x4b20000094007fae */ /* 0x0043e80009921844 */
[----:B---3--:R2:W-:Y:S04]  /*44d40*/  LDGSTS.E [R3+0x4c200], [R228.64], P3 ;  /* 0x4c200000e4037fae */ /* 0x0085e80009921844 */
[----:B-----5:R3:W-:Y:S04]  /*44d50*/  LDGSTS.E [R0+0x4d200], [R132.64], P3 ;  /* 0x4d20000084007fae */ /* 0x0207e80009921844 */
[----:B-1----:R-:W5:Y:S04]  /*44d60*/  LDL.64 R148, [R1+0x768] ;  /* 0x0007680001947983 */ /* 0x002f680000100a00 */
[----:B--2---:R-:W4:Y:S04]  /*44d70*/  LDL.64 R228, [R1+0x688] ;  /* 0x0006880001e47983 */ /* 0x004f280000100a00 */
[----:B---3--:R-:W3:Y:S04]  /*44d80*/  LDL.64 R132, [R1+0x6f8] ;  /* 0x0006f80001847983 */ /* 0x008ee80000100a00 */
[----:B----4-:R1:W-:Y:S04]  /*44d90*/  LDGSTS.E [R3+0x4e200], [R116.64], P3 ;  /* 0x4e20000074037fae */ /* 0x0103e80009921844 */
[----:B-1----:R-:W4:Y:S04]  /*44da0*/  LDL.64 R116, [R1+0x6c0] ;  /* 0x0006c00001747983 */ /* 0x002f280000100a00 */
        /* <DEDUP_REMOVED lines=8> */
[----:B------:R1:W-:Y:S04]  /*44e30*/  LDGSTS.E [R3+0x54200], [R244.64], P3 ;  /* 0x54200000f4037fae */ /* 0x0003e80009921844 */
[----:B------:R-:W4:Y:S04]  /*44e40*/  LDL.64 R196, [R1+0x5a8] ;  /* 0x0005a80001c47983 */ /* 0x000f280000100a00 */
[----:B------:R1:W-:Y:S04]  /*44e50*/  LDGSTS.E [R0+0x55200], [R164.64], P3 ;  /* 0x55200000a4007fae */ /* 0x0003e80009921844 */
[----:B-1----:R-:W4:Y:S04]  /*44e60*/  LDL.64 R180, [R1+0x570] ;  /* 0x0005700001b47983 */ /* 0x002f280000100a00 */
[----:B------:R-:W4:Y:S04]  /*44e70*/  LDL.64 R244, [R1+0x2c8] ;  /* 0x0002c80001f47983 */ /* 0x000f280000100a00 */
[----:B------:R-:W4:Y:S04]  /*44e80*/  LDL.64 R164, [R1+0x538] ;  /* 0x0005380001a47983 */ /* 0x000f280000100a00 */
[----:B-----5:R1:W-:Y:S04]  /*44e90*/  LDGSTS.E [R3+0x56200], [R148.64], P3 ;  /* 0x5620000094037fae */ /* 0x0203e80009921844 */
[----:B------:R5:W-:Y:S04]  /*44ea0*/  LDGSTS.E [R0+0x57200], [R74.64], P3 ;  /* 0x572000004a007fae */ /* 0x000be80009921844 */
[----:B---3--:R3:W-:Y:S04]  /*44eb0*/  LDGSTS.E [R3+0x58200], [R132.64], P3 ;  /* 0x5820000084037fae */ /* 0x0087e80009921844 */
[----:B-1----:R-:W2:Y:S04]  /*44ec0*/  LDL.64 R148, [R1+0x4f8] ;  /* 0x0004f80001947983 */ /* 0x002ea80000100a00 */
[----:B-----5:R-:W5:Y:S04]  /*44ed0*/  LDL.64 R74, [R1+0x288] ;  /* 0x00028800014a7983 */ /* 0x020f680000100a00 */
[----:B---3--:R-:W3:Y:S04]  /*44ee0*/  LDL.64 R132, [R1+0x4c0] ;  /* 0x0004c00001847983 */ /* 0x008ee80000100a00 */
[----:B----4-:R1:W-:Y:S04]  /*44ef0*/  LDGSTS.E [R0+0x59200], [R116.64], P3 ;  /* 0x5920000074007fae */ /* 0x0103e80009921844 */
[----:B------:R4:W-:Y:S04]  /*44f00*/  LDGSTS.E [R3+0x5a200], [R228.64], P3 ;  /* 0x5a200000e4037fae */ /* 0x0009e80009921844 */
[----:B-1----:R-:W5:Y:S04]  /*44f10*/  LDL.64 R116, [R1+0x488] ;  /* 0x0004880001747983 */ /* 0x002f680000100a00 */
[----:B------:R1:W-:Y:S04]  /*44f20*/  LDGSTS.E [R0+0x5b200], [R84.64], P3 ;  /* 0x5b20000054007fae */ /* 0x0003e80009921844 */
[----:B----4-:R-:W4:Y:S04]  /*44f30*/  LDL.64 R228, [R1+0x248] ;  /* 0x0002480001e47983 */ /* 0x010f280000100a00 */
        /* <DEDUP_REMOVED lines=11> */
[----:B--2---:R1:W-:Y:S04]  /*44ff0*/  LDGSTS.E [R0+0x61200], [R148.64], P3 ;  /* 0x6120000094007fae */ /* 0x0043e80009921844 */
[----:B---3--:R2:W-:Y:S04]  /*45000*/  LDGSTS.E [R3+0x62200], [R132.64], P3 ;  /* 0x6220000084037fae */ /* 0x0085e80009921844 */
[----:B-1----:R-:W3:Y:S04]  /*45010*/  LDL.64 R148, [R1+0x108] ;  /* 0x0001080001947983 */ /* 0x002ee80000100a00 */
[----:B--2---:R-:W2:Y:S04]  /*45020*/  LDL.64 R132, [R1+0xc8] ;  /* 0x0000c80001847983 */ /* 0x004ea80000100a00 */
[----:B-----5:R1:W-:Y:S04]  /*45030*/  LDGSTS.E [R0+0x63200], [R116.64], P3 ;  /* 0x6320000074007fae */ /* 0x0203e80009921844 */
[----:B-1----:R-:W5:Y:S04]  /*45040*/  LDL.64 R116, [R1+0x88] ;  /* 0x0000880001747983 */ /* 0x002f680000100a00 */
[----:B----4-:R1:W-:Y:S04]  /*45050*/  LDGSTS.E [R3+0x64200], [R84.64], P3 ;  /* 0x6420000054037fae */ /* 0x0103e80009921844 */
[----:B------:R4:W-:Y:S04]  /*45060*/  LDGSTS.E [R0+0x65200], [R242.64], P3 ;  /* 0x65200000f2007fae */ /* 0x0009e80009921844 */
[----:B-1----:R-:W5:Y:S04]  /*45070*/  LDL.64 R84, [R1+0x48] ;  /* 0x0000480001547983 */ /* 0x002f680000100a00 */
[----:B------:R1:W-:Y:S04]  /*45080*/  LDGSTS.E [R3+0x66200], [R72.64], P3 ;  /* 0x6620000048037fae */ /* 0x0003e80009921844 */
[----:B----4-:R-:W4:Y:S04]  /*45090*/  LDL.64 R242, [R1+0x8] ;  /* 0x0000080001f27983 */ /* 0x010f280000100a00 */
[----:B------:R1:W-:Y:S04]  /*450a0*/  LDGSTS.E [R0+0x67200], [R248.64], P3 ;  /* 0x67200000f8007fae */ /* 0x0003e80009921844 */
        /* <DEDUP_REMOVED lines=9> */
[----:B-1----:R-:W4:Y:S04]  /*45140*/  LDL.64 R228, [R1+0xbf8] ;  /* 0x000bf80001e47983 */ /* 0x002f280000100a00 */
[----:B------:R-:W4:Y:S04]  /*45150*/  LDL.64 R74, [R1+0xb18] ;  /* 0x000b1800014a7983 */ /* 0x000f280000100a00 */
[----:B------:R-:W4:Y:S01]  /*45160*/  LDL.64 R164, [R1+0xc30] ;  /* 0x000c300001a47983 */ /* 0x000f220000100a00 */
[----:B------:R-:W-:-:S03]  /*45170*/  LOP3.LUT R227, R227, 0x7f, RZ, 0xc0, !PT ;  /* 0x0000007fe3e37812 */ /* 0x000fc600078ec0ff */
[----:B------:R-:W4:Y:S04]  /*45180*/  LDL.64 R212, [R1+0xaa8] ;  /* 0x000aa80001d47983 */ /* 0x000f280000100a00 */
[----:B------:R-:W4:Y:S04]  /*45190*/  LDL.64 R196, [R1+0xa38] ;  /* 0x000a380001c47983 */ /* 0x000f280000100a00 */
[----:B------:R-:W4:Y:S04]  /*451a0*/  LDL.64 R180, [R1+0xa00] ;  /* 0x000a000001b47983 */ /* 0x000f280000100a00 */
[----:B------:R-:W4:Y:S04]  /*451b0*/  LDL.64 R244, [R1+0x7d0] ;  /* 0x0007d00001f47983 */ /* 0x000f280000100a00 */
[----:B------:R-:W4:Y:S04]  /*451c0*/  LDL.64 R72, [R1+0x380] ;  /* 0x0003800001487983 */ /* 0x000f280000100a00 */
[----:B------:R-:W4:Y:S04]  /*451d0*/  LDL.64 R248, [R1+0x340] ;  /* 0x0003400001f87983 */ /* 0x000f280000100a00 */
[----:B------:R-:W4:Y:S04]  /*451e0*/  LDL.64 R246, [R1+0x300] ;  /* 0x0003000001f67983 */ /* 0x000f280000100a00 */
[----:B------:R-:W4:Y:S04]  /*451f0*/  LDL.64 R250, [R1+0x2c0] ;  /* 0x0002c00001fa7983 */ /* 0x000f280000100a00 */
[----:B---3--:R1:W-:Y:S04]  /*45200*/  LDGSTS.E [R0+0x71200], [R148.64], P3 ;  /* 0x7120000094007fae */ /* 0x0083e80009921844 */
[----:B--2---:R2:W-:Y:S04]  /*45210*/  LDGSTS.E [R3+0x72200], [R132.64], P3 ;  /* 0x7220000084037fae */ /* 0x0045e80009921844 */
[----:B--2---:R-:W2:Y:S04]  /*45220*/  LDL.64 R132, [R1+0xbc0] ;  /* 0x000bc00001847983 */ /* 0x004ea80000100a00 */
[----:B-----5:R3:W-:Y:S04]  /*45230*/  LDGSTS.E [R0+0x73200], [R116.64], P3 ;  /* 0x7320000074007fae */ /* 0x0207e80009921844 */
[----:B---3--:R-:W3:Y:S04]  /*45240*/  LDL.64 R116, [R1+0xb88] ;  /* 0x000b880001747983 */ /* 0x008ee80000100a00 */
[----:B------:R5:W-:Y:S04]  /*45250*/  LDGSTS.E [R3+0x74200], [R84.64], P3 ;  /* 0x7420000054037fae */ /* 0x000be80009921844 */
[----:B----4-:R4:W-:Y:S04]  /*45260*/  LDGSTS.E [R0+0x75200], [R242.64], P3 ;  /* 0x75200000f2007fae */ /* 0x0109e80009921844 */
[----:B-----5:R-:W5:Y:S01]  /*45270*/  LDL.64 R84, [R1+0xb50] ;  /* 0x000b500001547983 */ /* 0x020f620000100a00 */
[----:B------:R-:W-:-:S03]  /*45280*/  IMAD.SHL.U32 R227, R227, 0x4, RZ ;  /* 0x00000004e3e37824 */ /* 0x000fc600078e00ff */
[----:B------:R4:W-:Y:S04]  /*45290*/  LDGSTS.E [R3+0x76200], [R88.64], P3 ;  /* 0x7620000058037fae */ /* 0x0009e80009921844 */
[----:B----4-:R-:W4:Y:S01]  /*452a0*/  LDL.64 R242, [R1+0xae0] ;  /* 0x000ae00001f27983 */ /* 0x010f220000100a00 */
[----:B-1----:R-:W-:-:S03]  /*452b0*/  LOP3.LUT R149, R227, 0x20, RZ, 0x3c, !PT ;  /* 0x00000020e3957812 */ /* 0x002fc600078e3cff */
[----:B------:R1:W-:Y:S04]  /*452c0*/  LDGSTS.E [R0+0x77200], [R104.64], P3 ;  /* 0x7720000068007fae */ /* 0x0003e80009921844 */
[----:B------:R1:W-:Y:S04]  /*452d0*/  LDGSTS.E [R3+0x78200], [R120.64], P3 ;  /* 0x7820000078037fae */ /* 0x0003e80009921844 */
[----:B------:R1:W-:Y:S04]  /*452e0*/  LDGSTS.E [R0+0x79200], [R136.64], P3 ;  /* 0x7920000088007fae */ /* 0x0003e80009921844 */
[----:B------:R1:W-:Y:S04]  /*452f0*/  LDGSTS.E [R3+0x7a200], [R152.64], P3 ;  /* 0x7a20000098037fae */ /* 0x0003e80009921844 */
[----:B------:R1:W-:Y:S04]  /*45300*/  LDGSTS.E [R0+0x7b200], [R168.64], P3 ;  /* 0x7b200000a8007fae */ /* 0x0003e80009921844 */
[----:B------:R-:W4:Y:S04]  /*45310*/  LDL.64 R226, [R1+0xa70] ;  /* 0x000a700001e27983 */ /* 0x000f280000100a00 */
[----:B------:R1:W-:Y:S04]  /*45320*/  LDGSTS.E [R3+0x7c200], [R184.64], P3 ;  /* 0x7c200000b8037fae */ /* 0x0003e80009921844 */
[----:B------:R1:W-:Y:S04]  /*45330*/  LDGSTS.E [R0+0x7d200], [R200.64], P3 ;  /* 0x7d200000c8007fae */ /* 0x0003e80009921844 */
[----:B------:R1:W-:Y:S04]  /*45340*/  LDGSTS.E [R3+0x7e200], [R216.64], P3 ;  /* 0x7e200000d8037fae */ /* 0x0003e80009921844 */
[----:B------:R1:W-:Y:S02]  /*45350*/  LDGSTS.E [R0+0x7f200], [R232.64], P3 ;  /* 0x7f200000e8007fae */ /* 0x0003e40009921844 */
[----:B-1----:R-:W-:-:S02]  /*45360*/  IADD3 R3, R149, 0x100000, RZ ;  /* 0x0010000095037810 */ /* 0x002fc40007ffe0ff */
[----:B------:R-:W-:-:S03]  /*45370*/  IADD3 R0, R149, 0x100000, RZ ;  /* 0x0010000095007810 */ /* 0x000fc60007ffe0ff */
[----:B------:R1:W-:Y:S04]  /*45380*/  LDGSTS.E [R3+0x40400], [R164.64], P3 ;  /* 0x40400000a4037fae */ /* 0x0003e80009921844 */
[----:B------:R1:W-:Y:S04]  /*45390*/  LDGSTS.E [R0+0x41400], [R228.64], P3 ;  /* 0x41400000e4007fae */ /* 0x0003e80009921844 */
[----:B-1----:R-:W4:Y:S04]  /*453a0*/  LDL.64 R164, [R1+0x9c8] ;  /* 0x0009c80001a47983 */ /* 0x002f280000100a00 */
[----:B------:R-:W4:Y:S04]  /*453b0*/  LDL.64 R228, [R1+0x990] ;  /* 0x0009900001e47983 */ /* 0x000f280000100a00 */
[----:B--2---:R1:W-:Y:S04]  /*453c0*/  LDGSTS.E [R3+0x42400], [R132.64], P3 ;  /* 0x4240000084037fae */ /* 0x0043e80009921844 */
[----:B-1----:R-:W2:Y:S04]  /*453d0*/  LDL.64 R132, [R1+0x958] ;  /* 0x0009580001847983 */ /* 0x002ea80000100a00 */
[----:B---3--:R1:W-:Y:S04]  /*453e0*/  LDGSTS.E [R0+0x43400], [R116.64], P3 ;  /* 0x4340000074007fae */ /* 0x0083e80009921844 */
[----:B-1----:R-:W3:Y:S04]  /*453f0*/  LDL.64 R116, [R1+0x920] ;  /* 0x0009200001747983 */ /* 0x002ee80000100a00 */
[----:B-----5:R1:W-:Y:S04]  /*45400*/  LDGSTS.E [R3+0x44400], [R84.64], P3 ;  /* 0x4440000054037fae */ /* 0x0203e80009921844 */
[----:B------:R5:W-:Y:S04]  /*45410*/  LDGSTS.E [R0+0x45400], [R74.64], P3 ;  /* 0x454000004a007fae */ /* 0x000be80009921844 */
[----:B----4-:R4:W-:Y:S04]  /*45420*/  LDGSTS.E [R3+0x46400], [R242.64], P3 ;  /* 0x46400000f2037fae */ /* 0x0109e80009921844 */
[----:B-1----:R-:W3:Y:S04]  /*45430*/  LDL.64 R84, [R1+0x8e8] ;  /* 0x0008e80001547983 */ /* 0x002ee80000100a00 */
[----:B------:R1:W-:Y:S04]  /*45440*/  LDGSTS.E [R0+0x47400], [R212.64], P3 ;  /* 0x47400000d4007fae */ /* 0x0003e80009921844 */
[----:B----4-:R-:W4:Y:S04]  /*45450*/  LDL.64 R242, [R1+0x8b0] ;  /* 0x0008b00001f27983 */ /* 0x010f280000100a00 */
[----:B-----5:R-:W5:Y:S04]  /*45460*/  LDL.64 R74, [R1+0x728] ;  /* 0x00072800014a7983 */ /* 0x020f680000100a00 */
[----:B-1----:R-:W5:Y:S04]  /*45470*/  LDL.64 R212, [R1+0x878] ;  /* 0x0008780001d47983 */ /* 0x002f680000100a00 */
[----:B------:R1:W-:Y:S04]  /*45480*/  LDGSTS.E [R3+0x48400], [R226.64], P3 ;  /* 0x48400000e2037fae */ /* 0x0003e80009921844 */
[----:B------:R1:W-:Y:S04]  /*45490*/  LDGSTS.E [R0+0x49400], [R196.64], P3 ;  /* 0x49400000c4007fae */ /* 0x0003e80009921844 */
[----:B------:R1:W-:Y:S04]  /*454a0*/  LDGSTS.E [R3+0x4a400], [R180.64], P3 ;  /* 0x4a400000b4037fae */ /* 0x0003e80009921844 */
[----:B-1----:R-:W5:Y:S04]  /*454b0*/  LDL.64 R226, [R1+0x840] ;  /* 0x0008400001e27983 */ /* 0x002f680000100a00 */
[----:B------:R-:W5:Y:S04]  /*454c0*/  LDL.64 R196, [R1+0x808] ;  /* 0x0008080001c47983 */ /* 0x000f680000100a00 */
[----:B------:R-:W5:Y:S04]  /*454d0*/  LDL.64 R180, [R1+0x798] ;  /* 0x0007980001b47983 */ /* 0x000f680000100a00 */
[----:B------:R1:W-:Y:S04]  /*454e0*/  LDGSTS.E [R0+0x4b400], [R164.64], P3 ;  /* 0x4b400000a4007fae */ /* 0x0003e80009921844 */
[----:B------:R1:W-:Y:S04]  /*454f0*/  LDGSTS.E [R3+0x4c400], [R228.64], P3 ;  /* 0x4c400000e4037fae */ /* 0x0003e80009921844 */
[----:B-1----:R-:W5:Y:S04]  /*45500*/  LDL.64 R164, [R1+0x760] ;  /* 0x0007600001a47983 */ /* 0x002f680000100a00 */
[----:B------:R-:W5:Y:S04]  /*45510*/  LDL.64 R228, [R1+0x680] ;  /* 0x0006800001e47983 */ /* 0x000f680000100a00 */
[----:B--2---:R1:W-:Y:S04]  /*45520*/  LDGSTS.E [R0+0x4d400], [R132.64], P3 ;  /* 0x4d40000084007fae */ /* 0x0043e80009921844 */
[----:B-1----:R-:W2:Y:S04]  /*45530*/  LDL.64 R132, [R1+0x6f0] ;  /* 0x0006f00001847983 */ /* 0x002ea80000100a00 */
[----:B---3--:R1:W-:Y:S04]  /*45540*/  LDGSTS.E [R3+0x4e400], [R116.64], P3 ;  /* 0x4e40000074037fae */ /* 0x0083e80009921844 */
[----:B-1----:R-:W3:Y:S04]  /*45550*/  LDL.64 R116, [R1+0x6b8] ;  /* 0x0006b80001747983 */ /* 0x002ee80000100a00 */
[----:B------:R1:W-:Y:S04]  /*45560*/  LDGSTS.E [R0+0x4f400], [R84.64], P3 ;  /* 0x4f40000054007fae */ /* 0x0003e80009921844 */
[----:B----4-:R4:W-:Y:S04]  /*45570*/  LDGSTS.E [R3+0x50400], [R242.64], P3 ;  /* 0x50400000f2037fae */ /* 0x0109e80009921844 */
[----:B-1----:R-:W3:Y:S04]  /*45580*/  LDL.64 R84, [R1+0x648] ;  /* 0x0006480001547983 */ /* 0x002ee80000100a00 */
[----:B-----5:R1:W-:Y:S04]  /*45590*/  LDGSTS.E [R0+0x51400], [R212.64], P3 ;  /* 0x51400000d4007fae */ /* 0x0203e80009921844 */
[----:B----4-:R-:W4:Y:S04]  /*455a0*/  LDL.64 R242, [R1+0x610] ;  /* 0x0006100001f27983 */ /* 0x010f280000100a00 */
[----:B-1----:R-:W5:Y:S04]  /*455b0*/  LDL.64 R212, [R1+0x5d8] ;  /* 0x0005d80001d47983 */ /* 0x002f680000100a00 */
[----:B------:R1:W-:Y:S04]  /*455c0*/  LDGSTS.E [R3+0x52400], [R226.64], P3 ;  /* 0x52400000e2037fae */ /* 0x0003e80009921844 */
[----:B------:R1:W-:Y:S04]  /*455d0*/  LDGSTS.E [R0+0x53400], [R196.64], P3 ;  /* 0x53400000c4007fae */ /* 0x0003e80009921844 */
[----:B------:R1:W-:Y:S04]  /*455e0*/  LDGSTS.E [R3+0x54400], [R244.64], P3 ;  /* 0x54400000f4037fae */ /* 0x0003e80009921844 */
[----:B-1----:R-:W5:Y:S04]  /*455f0*/  LDL.64 R226, [R1+0x5a0] ;  /* 0x0005a00001e27983 */ /* 0x002f680000100a00 */
[----:B------:R1:W-:Y:S04]  /*45600*/  LDGSTS.E [R0+0x55400], [R180.64], P3 ;  /* 0x55400000b4007fae */ /* 0x0003e80009921844 */
[----:B------:R-:W5:Y:S04]  /*45610*/  LDL.64 R196, [R1+0x568] ;  /* 0x0005680001c47983 */ /* 0x000f680000100a00 */
[----:B------:R-:W5:Y:S04]  /*45620*/  LDL.64 R244, [R1+0x280] ;  /* 0x0002800001f47983 */ /* 0x000f680000100a00 */
[----:B-1----:R-:W5:Y:S04]  /*45630*/  LDL.64 R180, [R1+0x530] ;  /* 0x0005300001b47983 */ /* 0x002f680000100a00 */
[----:B------:R1:W-:Y:S04]  /*45640*/  LDGSTS.E [R3+0x56400], [R164.64], P3 ;  /* 0x56400000a4037fae */ /* 0x0003e80009921844 */
[----:B------:R1:W-:Y:S04]  /*45650*/  LDGSTS.E [R0+0x57400], [R74.64], P3 ;  /* 0x574000004a007fae */ /* 0x0003e80009921844 */
[----:B-1----:R-:W5:Y:S04]  /*45660*/  LDL.64 R164, [R1+0x4f0] ;  /* 0x0004f00001a47983 */ /* 0x002f680000100a00 */
[----:B------:R-:W5:Y:S04]  /*45670*/  LDL.64 R74, [R1+0x240] ;  /* 0x00024000014a7983 */ /* 0x000f680000100a00 */
[----:B--2---:R1:W-:Y:S04]  /*45680*/  LDGSTS.E [R3+0x58400], [R132.64], P3 ;  /* 0x5840000084037fae */ /* 0x0043e80009921844 */
[----:B-1----:R-:W2:Y:S04]  /*45690*/  LDL.64 R132, [R1+0x4b8] ;  /* 0x0004b80001847983 */ /* 0x002ea80000100a00 */
[----:B---3--:R1:W-:Y:S04]  /*456a0*/  LDGSTS.E [R0+0x59400], [R116.64], P3 ;  /* 0x5940000074007fae */ /* 0x0083e80009921844 */
[----:B------:R3:W-:Y:S04]  /*456b0*/  LDGSTS.E [R3+0x5a400], [R228.64], P3 ;  /* 0x5a400000e4037fae */ /* 0x0007e80009921844 */
[----:B-1----:R-:W2:Y:S04]  /*456c0*/  LDL.64 R116, [R1+0x480] ;  /* 0x0004800001747983 */ /* 0x002ea80000100a00 */
[----:B------:R1:W-:Y:S04]  /*456d0*/  LDGSTS.E [R0+0x5b400], [R84.64], P3 ;  /* 0x5b40000054007fae */ /* 0x0003e80009921844 */
[----:B---3--:R-:W3:Y:S04]  /*456e0*/  LDL.64 R228, [R1+0x200] ;  /* 0x0002000001e47983 */ /* 0x008ee80000100a00 */
[----:B----4-:R4:W-:Y:S04]  /*456f0*/  LDGSTS.E [R3+0x5c400], [R242.64], P3 ;  /* 0x5c400000f2037fae */ /* 0x0109e80009921844 */
[----:B-1----:R-:W3:Y:S04]  /*45700*/  LDL.64 R84, [R1+0x440] ;  /* 0x0004400001547983 */ /* 0x002ee80000100a00 */
[----:B-----5:R1:W-:Y:S04]  /*45710*/  LDGSTS.E [R0+0x5d400], [R212.64], P3 ;  /* 0x5d400000d4007fae */ /* 0x0203e80009921844 */
[----:B----4-:R-:W4:Y:S04]  /*45720*/  LDL.64 R242, [R1+0x400] ;  /* 0x0004000001f27983 */ /* 0x010f280000100a00 */
[----:B-1----:R-:W5:Y:S04]  /*45730*/  LDL.64 R212, [R1+0x1c0] ;  /* 0x0001c00001d47983 */ /* 0x002f680000100a00 */
[----:B------:R1:W-:Y:S04]  /*45740*/  LDGSTS.E [R3+0x5e400], [R226.64], P3 ;  /* 0x5e400000e2037fae */ /* 0x0003e80009921844 */
[----:B------:R1:W-:Y:S04]  /*45750*/  LDGSTS.E [R0+0x5f400], [R196.64], P3 ;  /* 0x5f400000c4007fae */ /* 0x0003e80009921844 */
[----:B-1----:R-:W5:Y:S04]  /*45760*/  LDL.64 R226, [R1+0x3c0] ;  /* 0x0003c00001e27983 */ /* 0x002f680000100a00 */
[----:B------:R1:W-:Y:S04]  /*45770*/  LDGSTS.E [R3+0x60400], [R180.64], P3 ;  /* 0x60400000b4037fae */ /* 0x0003e80009921844 */
[----:B------:R-:W5:Y:S04]  /*45780*/  LDL.64 R196, [R1+0x180] ;  /* 0x0001800001c47983 */ /* 0x000f680000100a00 */
[----:B-1----:R-:W5:Y:S04]  /*45790*/  LDL.64 R180, [R1+0x140] ;  /* 0x0001400001b47983 */ /* 0x002f680000100a00 */
[----:B------:R1:W-:Y:S04]  /*457a0*/  LDGSTS.E [R0+0x61400], [R164.64], P3 ;  /* 0x61400000a4007fae */ /* 0x0003e80009921844 */
[----:B-1----:R-:W5:Y:S04]  /*457b0*/  LDL.64 R164, [R1+0x100] ;  /* 0x0001000001a47983 */ /* 0x002f680000100a00 */
[----:B--2---:R1:W-:Y:S04]  /*457c0*/  LDGSTS.E [R3+0x62400], [R132.64], P3 ;  /* 0x6240000084037fae */ /* 0x0043e80009921844 */
[----:B-1----:R-:W2:Y:S04]  /*457d0*/  LDL.64 R132, [R1+0xc0] ;  /* 0x0000c00001847983 */ /* 0x002ea80000100a00 */
[----:B------:R1:W-:Y:S04]  /*457e0*/  LDGSTS.E [R0+0x63400], [R116.64], P3 ;  /* 0x6340000074007fae */ /* 0x0003e80009921844 */
[----:B-1----:R-:W2:Y:S04]  /*457f0*/  LDL.64 R116, [R1+0x80] ;  /* 0x0000800001747983 */ /* 0x002ea80000100a00 */
[----:B---3--:R1:W-:Y:S04]  /*45800*/  LDGSTS.E [R3+0x64400], [R84.64], P3 ;  /* 0x6440000054037fae */ /* 0x0083e80009921844 */
[----:B----4-:R3:W-:Y:S04]  /*45810*/  LDGSTS.E [R0+0x65400], [R242.64], P3 ;  /* 0x65400000f2007fae */ /* 0x0107e80009921844 */
[----:B-1----:R-:W4:Y:S04]  /*45820*/  LDL.64 R84, [R1+0x40] ;  /* 0x0000400001547983 */ /* 0x002f280000100a00 */
[----:B---3--:R-:W3:Y:S04]  /*45830*/  LDL.64 R242, [R1] ;  /* 0x0000000001f27983 */ /* 0x008ee80000100a00 */
[----:B-----5:R1:W-:Y:S04]  /*45840*/  LDGSTS.E [R3+0x66400], [R226.64], P3 ;  /* 0x66400000e2037fae */ /* 0x0203e80009921844 */
        /* <DEDUP_REMOVED lines=10> */
[----:B-1----:R-:W3:Y:S04]  /*458f0*/  LDL.LU.64 R226, [R1+0x6130] ;  /* 0x0061300001e27983 */ /* 0x002ee80000300a00 */
[----:B------:R1:W-:Y:S04]  /*45900*/  LDGSTS.E [R0+0x71400], [R164.64], P3 ;  /* 0x71400000a4007fae */ /* 0x0003e80009921844 */
[----:B------:R-:W3:Y:S04]  /*45910*/  LDL.64 R228, [R1+0xc28] ;  /* 0x000c280001e47983 */ /* 0x000ee80000100a00 */
[----:B------:R-:W3:Y:S01]  /*45920*/  LDL.64 R74, [R1+0xb48] ;  /* 0x000b4800014a7983 */ /* 0x000ee20000100a00 */
[----:B------:R-:W-:-:S03]  /*45930*/  LOP3.LUT R2, R252, 0x30, RZ, 0x3c, !PT ;  /* 0x00000030fc027812 */ /* 0x000fc600078e3cff */
[----:B------:R-:W3:Y:S04]  /*45940*/  LDL.64 R212, [R1+0xad8] ;  /* 0x000ad80001d47983 */ /* 0x000ee80000100a00 */
[----:B-----5:R-:W5:Y:S04]  /*45950*/  LDL.64 R196, [R1+0xaa0] ;  /* 0x000aa00001c47983 */ /* 0x020f680000100a00 */
[----:B------:R-:W5:Y:S04]  /*45960*/  LDL.64 R180, [R1+0xa68] ;  /* 0x000a680001b47983 */ /* 0x000f680000100a00 */
[----:B-1----:R-:W5:Y:S04]  /*45970*/  LDL.64 R164, [R1+0xa30] ;  /* 0x000a300001a47983 */ /* 0x002f680000100a00 */
[----:B------:R-:W5:Y:S04]  /*45980*/  LDL.64 R148, [R1+0x9f8] ;  /* 0x0009f80001947983 */ /* 0x000f680000100a00 */
[----:B------:R-:W5:Y:S04]  /*45990*/  LDL.64 R244, [R1+0x800] ;  /* 0x0008000001f47983 */ /* 0x000f680000100a00 */
[----:B------:R-:W5:Y:S04]  /*459a0*/  LDL.64 R72, [R1+0x3f8] ;  /* 0x0003f80001487983 */ /* 0x000f680000100a00 */
[----:B------:R-:W5:Y:S04]  /*459b0*/  LDL.64 R248, [R1+0x3b8] ;  /* 0x0003b80001f87983 */ /* 0x000f680000100a00 */
[----:B------:R-:W5:Y:S04]  /*459c0*/  LDL.64 R246, [R1+0x378] ;  /* 0x0003780001f67983 */ /* 0x000f680000100a00 */
[----:B------:R-:W5:Y:S04]  /*459d0*/  LDL.64 R250, [R1+0x338] ;  /* 0x0003380001fa7983 */ /* 0x000f680000100a00 */
[----:B--2---:R1:W-:Y:S04]  /*459e0*/  LDGSTS.E [R3+0x72400], [R132.64], P3 ;  /* 0x7240000084037fae */ /* 0x0043e80009921844 */
[----:B-1----:R-:W2:Y:S04]  /*459f0*/  LDL.64 R132, [R1+0xbf0] ;  /* 0x000bf00001847983 */ /* 0x002ea80000100a00 */
[----:B------:R1:W-:Y:S04]  /*45a00*/  LDGSTS.E [R0+0x73400], [R116.64], P3 ;  /* 0x7340000074007fae */ /* 0x0003e80009921844 */
[----:B-1----:R-:W5:Y:S04]  /*45a10*/  LDL.64 R116, [R1+0xbb8] ;  /* 0x000bb80001747983 */ /* 0x002f680000100a00 */
[----:B----4-:R1:W-:Y:S04]  /*45a20*/  LDGSTS.E [R3+0x74400], [R84.64], P3 ;  /* 0x7440000054037fae */ /* 0x0103e80009921844 */
[----:B---3--:R3:W-:Y:S04]  /*45a30*/  LDGSTS.E [R0+0x75400], [R242.64], P3 ;  /* 0x75400000f2007fae */ /* 0x0087e80009921844 */
[----:B-1----:R-:W4:Y:S04]  /*45a40*/  LDL.64 R84, [R1+0xb80] ;  /* 0x000b800001547983 */ /* 0x002f280000100a00 */
[----:B------:R1:W-:Y:S04]  /*45a50*/  LDGSTS.E [R3+0x76400], [R90.64], P3 ;  /* 0x764000005a037fae */ /* 0x0003e80009921844 */
[----:B---3--:R-:W3:Y:S04]  /*45a60*/  LDL.64 R242, [R1+0xb10] ;  /* 0x000b100001f27983 */ /* 0x008ee80000100a00 */
        /* <DEDUP_REMOVED lines=8> */
[----:B------:R1:W-:Y:S02]  /*45af0*/  LDGSTS.E [R0+0x7f400], [R234.64], P3 ;  /* 0x7f400000ea007fae */ /* 0x0003e40009921844 */
[----:B-1----:R-:W-:-:S02]  /*45b00*/  IADD3 R3, R2, 0x100000, RZ ;  /* 0x0010000002037810 */ /* 0x002fc40007ffe0ff */
[----:B------:R-:W-:-:S03]  /*45b10*/  IADD3 R0, R2, 0x100000, RZ ;  /* 0x0010000002007810 */ /* 0x000fc60007ffe0ff */
[----:B------:R1:W-:Y:S04]  /*45b20*/  LDGSTS.E [R3+0x40600], [R228.64], P3 ;  /* 0x40600000e4037fae */ /* 0x0003e80009921844 */
[----:B-1----:R-:W3:Y:S04]  /*45b30*/  LDL.64 R228, [R1+0x9c0] ;  /* 0x0009c00001e47983 */ /* 0x002ee80000100a00 */
[----:B--2---:R1:W-:Y:S04]  /*45b40*/  LDGSTS.E [R0+0x41600], [R132.64], P3 ;  /* 0x4160000084007fae */ /* 0x0043e80009921844 */
[----:B-1----:R-:W2:Y:S04]  /*45b50*/  LDL.64 R132, [R1+0x988] ;  /* 0x0009880001847983 */ /* 0x002ea80000100a00 */
[----:B-----5:R1:W-:Y:S04]  /*45b60*/  LDGSTS.E [R3+0x42600], [R116.64], P3 ;  /* 0x4260000074037fae */ /* 0x0203e80009921844 */
[----:B-1----:R-:W5:Y:S04]  /*45b70*/  LDL.64 R116, [R1+0x950] ;  /* 0x0009500001747983 */ /* 0x002f680000100a00 */
[----:B----4-:R1:W-:Y:S04]  /*45b80*/  LDGSTS.E [R0+0x43600], [R84.64], P3 ;  /* 0x4360000054007fae */ /* 0x0103e80009921844 */
[----:B------:R4:W-:Y:S04]  /*45b90*/  LDGSTS.E [R3+0x44600], [R74.64], P3 ;  /* 0x446000004a037fae */ /* 0x0009e80009921844 */
[----:B---3--:R3:W-:Y:S04]  /*45ba0*/  LDGSTS.E [R0+0x45600], [R242.64], P3 ;  /* 0x45600000f2007fae */ /* 0x0087e80009921844 */
[----:B-1----:R-:W5:Y:S04]  /*45bb0*/  LDL.64 R84, [R1+0x918] ;  /* 0x0009180001547983 */ /* 0x002f680000100a00 */
[----:B------:R1:W-:Y:S04]  /*45bc0*/  LDGSTS.E [R3+0x46600], [R212.64], P3 ;  /* 0x46600000d4037fae */ /* 0x0003e80009921844 */
[----:B---3--:R-:W3:Y:S04]  /*45bd0*/  LDL.64 R242, [R1+0x8e0] ;  /* 0x0008e00001f27983 */ /* 0x008ee80000100a00 */
[----:B------:R4:W-:Y:S04]  /*45be0*/  LDGSTS.E [R0+0x47600], [R196.64], P3 ;  /* 0x47600000c4007fae */ /* 0x0009e80009921844 */
[----:B-1----:R-:W3:Y:S04]  /*45bf0*/  LDL.64 R212, [R1+0x8a8] ;  /* 0x0008a80001d47983 */ /* 0x002ee80000100a00 */
[----:B------:R1:W-:Y:S04]  /*45c00*/  LDGSTS.E [R3+0x48600], [R180.64], P3 ;  /* 0x48600000b4037fae */ /* 0x0003e80009921844 */
[----:B----4-:R-:W4:Y:S04]  /*45c10*/  LDL.64 R196, [R1+0x870] ;  /* 0x0008700001c47983 */ /* 0x010f280000100a00 */
[----:B------:R1:W-:Y:S04]  /*45c20*/  LDGSTS.E [R0+0x49600], [R164.64], P3 ;  /* 0x49600000a4007fae */ /* 0x0003e80009921844 */
[----:B-1----:R-:W4:Y:S04]  /*45c30*/  LDL.64 R180, [R1+0x838] ;  /* 0x0008380001b47983 */ /* 0x002f280000100a00 */
[----:B------:R1:W-:Y:S04]  /*45c40*/  LDGSTS.E [R3+0x4a600], [R148.64], P3 ;  /* 0x4a60000094037fae */ /* 0x0003e80009921844 */
[----:B------:R-:W4:Y:S04]  /*45c50*/  LDL.64 R164, [R1+0x7c8] ;  /* 0x0007c80001a47983 */ /* 0x000f280000100a00 */
[----:B------:R-:W4:Y:S04]  /*45c60*/  LDL.64 R74, [R1+0x758] ;  /* 0x00075800014a7983 */ /* 0x000f280000100a00 */
[----:B-1----:R-:W4:Y:S04]  /*45c70*/  LDL.64 R148, [R1+0x790] ;  /* 0x0007900001947983 */ /* 0x002f280000100a00 */
[----:B------:R1:W-:Y:S04]  /*45c80*/  LDGSTS.E [R0+0x4b600], [R228.64], P3 ;  /* 0x4b600000e4007fae */ /* 0x0003e80009921844 */
[----:B-1----:R-:W4:Y:S04]  /*45c90*/  LDL.64 R228, [R1+0x6b0] ;  /* 0x0006b00001e47983 */ /* 0x002f280000100a00 */
[----:B--2---:R1:W-:Y:S04]  /*45ca0*/  LDGSTS.E [R3+0x4c600], [R132.64], P3 ;  /* 0x4c60000084037fae */ /* 0x0043e80009921844 */
[----:B-1----:R-:W2:Y:S04]  /*45cb0*/  LDL.64 R132, [R1+0x720] ;  /* 0x0007200001847983 */ /* 0x002ea80000100a00 */
[----:B-----5:R1:W-:Y:S04]  /*45cc0*/  LDGSTS.E [R0+0x4d600], [R116.64], P3 ;  /* 0x4d60000074007fae */ /* 0x0203e80009921844 */
[----:B-1----:R-:W5:Y:S04]  /*45cd0*/  LDL.64 R116, [R1+0x6e8] ;  /* 0x0006e80001747983 */ /* 0x002f680000100a00 */
[----:B------:R1:W-:Y:S04]  /*45ce0*/  LDGSTS.E [R3+0x4e600], [R84.64], P3 ;  /* 0x4e60000054037fae */ /* 0x0003e80009921844 */
[----:B---3--:R3:W-:Y:S04]  /*45cf0*/  LDGSTS.E [R0+0x4f600], [R242.64], P3 ;  /* 0x4f600000f2007fae */ /* 0x0087e80009921844 */
[----:B-1----:R-:W5:Y:S04]  /*45d00*/  LDL.64 R84, [R1+0x678] ;  /* 0x0006780001547983 */ /* 0x002f680000100a00 */
[----:B------:R1:W-:Y:S04]  /*45d10*/  LDGSTS.E [R3+0x50600], [R212.64], P3 ;  /* 0x50600000d4037fae */ /* 0x0003e80009921844 */
[----:B---3--:R-:W3:Y:S04]  /*45d20*/  LDL.64 R242, [R1+0x640] ;  /* 0x0006400001f27983 */ /* 0x008ee80000100a00 */
[----:B----4-:R4:W-:Y:S04]  /*45d30*/  LDGSTS.E [R0+0x51600], [R196.64], P3 ;  /* 0x51600000c4007fae */ /* 0x0109e80009921844 */
[----:B-1----:R-:W3:Y:S04]  /*45d40*/  LDL.64 R212, [R1+0x608] ;  /* 0x0006080001d47983 */ /* 0x002ee80000100a00 */
[----:B------:R1:W-:Y:S04]  /*45d50*/  LDGSTS.E [R3+0x52600], [R180.64], P3 ;  /* 0x52600000b4037fae */ /* 0x0003e80009921844 */
        /* <DEDUP_REMOVED lines=11> */
[----:B-1----:R-:W2:Y:S04]  /*45e10*/  LDL.64 R132, [R1+0x4e8] ;  /* 0x0004e80001847983 */ /* 0x002ea80000100a00 */
[----:B-----5:R1:W-:Y:S04]  /*45e20*/  LDGSTS.E [R3+0x58600], [R116.64], P3 ;  /* 0x5860000074037fae */ /* 0x0203e80009921844 */
[----:B------:R5:W-:Y:S04]  /*45e30*/  LDGSTS.E [R0+0x59600], [R228.64], P3 ;  /* 0x59600000e4007fae */ /* 0x000be80009921844 */
[----:B-1----:R-:W2:Y:S04]  /*45e40*/  LDL.64 R116, [R1+0x4b0] ;  /* 0x0004b00001747983 */ /* 0x002ea80000100a00 */
[----:B------:R1:W-:Y:S04]  /*45e50*/  LDGSTS.E [R3+0x5a600], [R84.64], P3 ;  /* 0x5a60000054037fae */ /* 0x0003e80009921844 */
[----:B-----5:R-:W5:Y:S04]  /*45e60*/  LDL.64 R228, [R1+0x278] ;  /* 0x0002780001e47983 */ /* 0x020f680000100a00 */
[----:B---3--:R3:W-:Y:S04]  /*45e70*/  LDGSTS.E [R0+0x5b600], [R242.64], P3 ;  /* 0x5b600000f2007fae */ /* 0x0087e80009921844 */
[----:B-1----:R-:W5:Y:S04]  /*45e80*/  LDL.64 R84, [R1+0x478] ;  /* 0x0004780001547983 */ /* 0x002f680000100a00 */
[----:B------:R1:W-:Y:S04]  /*45e90*/  LDGSTS.E [R3+0x5c600], [R212.64], P3 ;  /* 0x5c600000d4037fae */ /* 0x0003e80009921844 */
[----:B---3--:R-:W3:Y:S04]  /*45ea0*/  LDL.64 R242, [R1+0x438] ;  /* 0x0004380001f27983 */ /* 0x008ee80000100a00 */
[----:B----4-:R4:W-:Y:S04]  /*45eb0*/  LDGSTS.E [R0+0x5d600], [R196.64], P3 ;  /* 0x5d600000c4007fae */ /* 0x0109e80009921844 */
[----:B-1----:R-:W3:Y:S04]  /*45ec0*/  LDL.64 R212, [R1+0x238] ;  /* 0x0002380001d47983 */ /* 0x002ee80000100a00 */
[----:B------:R1:W-:Y:S04]  /*45ed0*/  LDGSTS.E [R3+0x5e600], [R180.64], P3 ;  /* 0x5e600000b4037fae */ /* 0x0003e80009921844 */
[----:B----4-:R-:W4:Y:S04]  /*45ee0*/  LDL.64 R196, [R1+0x1f8] ;  /* 0x0001f80001c47983 */ /* 0x010f280000100a00 */
[----:B------:R1:W-:Y:S04]  /*45ef0*/  LDGSTS.E [R0+0x5f600], [R164.64], P3 ;  /* 0x5f600000a4007fae */ /* 0x0003e80009921844 */
[----:B-1----:R-:W4:Y:S04]  /*45f00*/  LDL.64 R180, [R1+0x1b8] ;  /* 0x0001b80001b47983 */ /* 0x002f280000100a00 */
[----:B------:R1:W-:Y:S04]  /*45f10*/  LDGSTS.E [R3+0x60600], [R148.64], P3 ;  /* 0x6060000094037fae */ /* 0x0003e80009921844 */
[----:B------:R-:W4:Y:S04]  /*45f20*/  LDL.64 R164, [R1+0x178] ;  /* 0x0001780001a47983 */ /* 0x000f280000100a00 */
[----:B-1----:R-:W4:Y:S04]  /*45f30*/  LDL.64 R148, [R1+0x138] ;  /* 0x0001380001947983 */ /* 0x002f280000100a00 */
[----:B--2---:R1:W-:Y:S04]  /*45f40*/  LDGSTS.E [R0+0x61600], [R132.64], P3 ;  /* 0x6160000084007fae */ /* 0x0043e80009921844 */
[----:B-1----:R-:W2:Y:S04]  /*45f50*/  LDL.64 R132, [R1+0xf8] ;  /* 0x0000f80001847983 */ /* 0x002ea80000100a00 */
[----:B------:R1:W-:Y:S04]  /*45f60*/  LDGSTS.E [R3+0x62600], [R116.64], P3 ;  /* 0x6260000074037fae */ /* 0x0003e80009921844 */
[----:B-1----:R-:W2:Y:S04]  /*45f70*/  LDL.64 R116, [R1+0xb8] ;  /* 0x0000b80001747983 */ /* 0x002ea80000100a00 */
[----:B-----5:R1:W-:Y:S04]  /*45f80*/  LDGSTS.E [R0+0x63600], [R84.64], P3 ;  /* 0x6360000054007fae */ /* 0x0203e80009921844 */
[----:B---3--:R3:W-:Y:S04]  /*45f90*/  LDGSTS.E [R3+0x64600], [R242.64], P3 ;  /* 0x64600000f2037fae */ /* 0x0087e80009921844 */
[----:B-1----:R-:W5:Y:S04]  /*45fa0*/  LDL.64 R84, [R1+0x78] ;  /* 0x0000780001547983 */ /* 0x002f680000100a00 */
        /* <DEDUP_REMOVED lines=9> */
[----:B----4-:R4:W-:Y:S04]  /*46040*/  LDGSTS.E [R0+0x6d600], [R196.64], P3 ;  /* 0x6d600000c4007fae */ /* 0x0109e80009921844 */
[----:B------:R1:W-:Y:S04]  /*46050*/  LDGSTS.E [R3+0x6e600], [R180.64], P3 ;  /* 0x6e600000b4037fae */ /* 0x0003e80009921844 */
[----:B------:R4:W-:Y:S04]  /*46060*/  LDGSTS.E [R0+0x6f600], [R164.64], P3 ;  /* 0x6f600000a4007fae */ /* 0x0009e80009921844 */
[----:B------:R4:W-:Y:S04]  /*46070*/  LDGSTS.E [R3+0x70600], [R148.64], P3 ;  /* 0x7060000094037fae */ /* 0x0009e80009921844 */
[----:B-1----:R-:W3:Y:S04]  /*46080*/  LDL.64 R228, [R1+0xc20] ;  /* 0x000c200001e47983 */ /* 0x002ee80000100a00 */
[----:B------:R-:W3:Y:S01]  /*46090*/  LDL.64 R74, [R1+0xb40] ;  /* 0x000b4000014a7983 */ /* 0x000ee20000100a00 */
[----:B------:R-:W-:-:S03]  /*460a0*/  SHF.L.U32 R100, R100, 0x2, RZ ;  /* 0x0000000264647819 */ /* 0x000fc600000006ff */
[----:B------:R-:W3:Y:S04]  /*460b0*/  LDL.64 R212, [R1+0xad0] ;  /* 0x000ad00001d47983 */ /* 0x000ee80000100a00 */
[----:B----4-:R-:W4:Y:S04]  /*460c0*/  LDL.64 R196, [R1+0xa98] ;  /* 0x000a980001c47983 */ /* 0x010f280000100a00 */
        /* <DEDUP_REMOVED lines=8> */
[----:B--2---:R1:W-:Y:S04]  /*46150*/  LDGSTS.E [R0+0x71600], [R132.64], P3 ;  /* 0x7160000084007fae */ /* 0x0043e80009921844 */
[----:B-1----:R-:W2:Y:S04]  /*46160*/  LDL.64 R132, [R1+0xbe8] ;  /* 0x000be80001847983 */ /* 0x002ea80000100a00 */
[----:B------:R1:W-:Y:S04]  /*46170*/  LDGSTS.E [R3+0x72600], [R116.64], P3 ;  /* 0x7260000074037fae */ /* 0x0003e80009921844 */
[----:B-1----:R-:W4:Y:S04]  /*46180*/  LDL.64 R116, [R1+0xbb0] ;  /* 0x000bb00001747983 */ /* 0x002f280000100a00 */
[----:B-----5:R1:W-:Y:S04]  /*46190*/  LDGSTS.E [R0+0x73600], [R84.64], P3 ;  /* 0x7360000054007fae */ /* 0x0203e80009921844 */
[----:B---3--:R3:W-:Y:S04]  /*461a0*/  LDGSTS.E [R3+0x74600], [R242.64], P3 ;  /* 0x74600000f2037fae */ /* 0x0087e80009921844 */
[----:B-1----:R-:W5:Y:S04]  /*461b0*/  LDL.64 R84, [R1+0xb78] ;  /* 0x000b780001547983 */ /* 0x002f680000100a00 */
[----:B------:R1:W-:Y:S04]  /*461c0*/  LDGSTS.E [R0+0x75600], [R76.64], P3 ;  /* 0x756000004c007fae */ /* 0x0003e80009921844 */
[----:B---3--:R-:W3:Y:S04]  /*461d0*/  LDL.64 R242, [R1+0xb08] ;  /* 0x000b080001f27983 */ /* 0x008ee80000100a00 */
[----:B------:R1:W-:Y:S04]  /*461e0*/  LDGSTS.E [R3+0x76600], [R92.64], P3 ;  /* 0x766000005c037fae */ /* 0x0003e80009921844 */
[----:B------:R1:W-:Y:S01]  /*461f0*/  LDGSTS.E [R0+0x77600], [R108.64], P3 ;  /* 0x776000006c007fae */ /* 0x0003e20009921844 */
[----:B------:R-:W-:-:S03]  /*46200*/  LOP3.LUT R100, R100, 0x40, RZ, 0x3c, !PT ;  /* 0x0000004064647812 */ /* 0x000fc600078e3cff */
        /* <DEDUP_REMOVED lines=14> */
[----:B----4-:R1:W-:Y:S04]  /*462f0*/  LDGSTS.E [R3+0x42800], [R116.64], P3 ;  /* 0x4280000074037fae */ /* 0x0103e80009921844 */
[----:B-1----:R-:W4:Y:S04]  /*46300*/  LDL.64 R116, [R1+0x948] ;  /* 0x0009480001747983 */ /* 0x002f280000100a00 */
[----:B-----5:R1:W-:Y:S04]  /*46310*/  LDGSTS.E [R0+0x43800], [R84.64], P3 ;  /* 0x4380000054007fae */ /* 0x0203e80009921844 */
[----:B------:R5:W-:Y:S04]  /*46320*/  LDGSTS.E [R3+0x44800], [R74.64], P3 ;  /* 0x448000004a037fae */ /* 0x000be80009921844 */
[----:B---3--:R3:W-:Y:S04]  /*46330*/  LDGSTS.E [R0+0x45800], [R242.64], P3 ;  /* 0x45800000f2007fae */ /* 0x0087e80009921844 */
[----:B-1----:R-:W4:Y:S04]  /*46340*/  LDL.64 R84, [R1+0x910] ;  /* 0x0009100001547983 */ /* 0x002f280000100a00 */
[----:B------:R1:W-:Y:S04]  /*46350*/  LDGSTS.E [R3+0x46800], [R212.64], P3 ;  /* 0x46800000d4037fae */ /* 0x0003e80009921844 */
[----:B---3--:R-:W3:Y:S04]  /*46360*/  LDL.64 R242, [R1+0x8d8] ;  /* 0x0008d80001f27983 */ /* 0x008ee80000100a00 */
[----:B------:R5:W-:Y:S04]  /*46370*/  LDGSTS.E [R0+0x47800], [R196.64], P3 ;  /* 0x47800000c4007fae */ /* 0x000be80009921844 */
[----:B-1----:R-:W3:Y:S04]  /*46380*/  LDL.64 R212, [R1+0x8a0] ;  /* 0x0008a00001d47983 */ /* 0x002ee80000100a00 */
[----:B------:R1:W-:Y:S04]  /*46390*/  LDGSTS.E [R3+0x48800], [R180.64], P3 ;  /* 0x48800000b4037fae */ /* 0x0003e80009921844 */
[----:B-----5:R-:W5:Y:S04]  /*463a0*/  LDL.64 R196, [R1+0x868] ;  /* 0x0008680001c47983 */ /* 0x020f680000100a00 */
[----:B------:R1:W-:Y:S04]  /*463b0*/  LDGSTS.E [R0+0x49800], [R164.64], P3 ;  /* 0x49800000a4007fae */ /* 0x0003e80009921844 */
[----:B-1----:R-:W5:Y:S04]  /*463c0*/  LDL.64 R180, [R1+0x830] ;  /* 0x0008300001b47983 */ /* 0x002f680000100a00 */
[----:B------:R1:W-:Y:S04]  /*463d0*/  LDGSTS.E [R3+0x4a800], [R148.64], P3 ;  /* 0x4a80000094037fae */ /* 0x0003e80009921844 */
[----:B------:R-:W5:Y:S04]  /*463e0*/  LDL.64 R164, [R1+0x7c0] ;  /* 0x0007c00001a47983 */ /* 0x000f680000100a00 */
[----:B------:R-:W5:Y:S04]  /*463f0*/  LDL.64 R74, [R1+0x750] ;  /* 0x00075000014a7983 */ /* 0x000f680000100a00 */
[----:B-1----:R-:W5:Y:S04]  /*46400*/  LDL.64 R148, [R1+0x788] ;  /* 0x0007880001947983 */ /* 0x002f680000100a00 */
[----:B------:R1:W-:Y:S04]  /*46410*/  LDGSTS.E [R0+0x4b800], [R228.64], P3 ;  /* 0x4b800000e4007fae */ /* 0x0003e80009921844 */
[----:B-1----:R-:W5:Y:S04]  /*46420*/  LDL.64 R228, [R1+0x6a8] ;  /* 0x0006a80001e47983 */ /* 0x002f680000100a00 */
[----:B--2---:R1:W-:Y:S04]  /*46430*/  LDGSTS.E [R3+0x4c800], [R132.64], P3 ;  /* 0x4c80000084037fae */ /* 0x0043e80009921844 */
[----:B-1----:R-:W2:Y:S04]  /*46440*/  LDL.64 R132, [R1+0x718] ;  /* 0x0007180001847983 */ /* 0x002ea80000100a00 */
[----:B----4-:R1:W-:Y:S04]  /*46450*/  LDGSTS.E [R0+0x4d800], [R116.64], P3 ;  /* 0x4d80000074007fae */ /* 0x0103e80009921844 */
[----:B-1----:R-:W4:Y:S04]  /*46460*/  LDL.64 R116, [R1+0x6e0] ;  /* 0x0006e00001747983 */ /* 0x002f280000100a00 */
[----:B------:R1:W-:Y:S04]  /*46470*/  LDGSTS.E [R3+0x4e800], [R84.64], P3 ;  /* 0x4e80000054037fae */ /* 0x0003e80009921844 */
[----:B---3--:R3:W-:Y:S04]  /*46480*/  LDGSTS.E [R0+0x4f800], [R242.64], P3 ;  /* 0x4f800000f2007fae */ /* 0x0087e80009921844 */
[----:B-1----:R-:W4:Y:S04]  /*46490*/  LDL.64 R84, [R1+0x670] ;  /* 0x0006700001547983 */ /* 0x002f280000100a00 */
[----:B------:R1:W-:Y:S04]  /*464a0*/  LDGSTS.E [R3+0x50800], [R212.64], P3 ;  /* 0x50800000d4037fae */ /* 0x0003e80009921844 */
[----:B---3--:R-:W3:Y:S04]  /*464b0*/  LDL.64 R242, [R1+0x638] ;  /* 0x0006380001f27983 */ /* 0x008ee80000100a00 */
[----:B-----5:R5:W-:Y:S04]  /*464c0*/  LDGSTS.E [R0+0x51800], [R196.64], P3 ;  /* 0x51800000c4007fae */ /* 0x020be80009921844 */
[----:B-1----:R-:W3:Y:S04]  /*464d0*/  LDL.64 R212, [R1+0x600] ;  /* 0x0006000001d47983 */ /* 0x002ee80000100a00 */
[----:B------:R1:W-:Y:S04]  /*464e0*/  LDGSTS.E [R3+0x52800], [R180.64], P3 ;  /* 0x52800000b4037fae */ /* 0x0003e80009921844 */
[----:B------:R1:W-:Y:S04]  /*464f0*/  LDGSTS.E [R0+0x53800], [R244.64], P3 ;  /* 0x53800000f4007fae */ /* 0x0003e80009921844 */
[----:B-----5:R-:W5:Y:S04]  /*46500*/  LDL.64 R196, [R1+0x5c8] ;  /* 0x0005c80001c47983 */ /* 0x020f680000100a00 */
[----:B------:R1:W-:Y:S04]  /*46510*/  LDGSTS.E [R3+0x54800], [R164.64], P3 ;  /* 0x54800000a4037fae */ /* 0x0003e80009921844 */
[----:B-1----:R-:W5:Y:S04]  /*46520*/  LDL.64 R180, [R1+0x590] ;  /* 0x0005900001b47983 */ /* 0x002f680000100a00 */
[----:B------:R1:W-:Y:S04]  /*46530*/  LDGSTS.E [R0+0x55800], [R148.64], P3 ;  /* 0x5580000094007fae */ /* 0x0003e80009921844 */
[----:B------:R-:W5:Y:S04]  /*46540*/  LDL.64 R164, [R1+0x558] ;  /* 0x0005580001a47983 */ /* 0x000f680000100a00 */
[----:B------:R1:W-:Y:S04]  /*46550*/  LDGSTS.E [R3+0x56800], [R74.64], P3 ;  /* 0x568000004a037fae */ /* 0x0003e80009921844 */
[----:B-1----:R-:W5:Y:S04]  /*46560*/  LDL.64 R148, [R1+0x520] ;  /* 0x0005200001947983 */ /* 0x002f680000100a00 */
[----:B------:R-:W5:Y:S04]  /*46570*/  LDL.64 R244, [R1+0x2f0] ;  /* 0x0002f00001f47983 */ /* 0x000f680000100a00 */
[----:B------:R-:W5:Y:S04]  /*46580*/  LDL.64 R74, [R1+0x2b0] ;  /* 0x0002b000014a7983 */ /* 0x000f680000100a00 */
[----:B--2---:R1:W-:Y:S04]  /*46590*/  LDGSTS.E [R0+0x57800], [R132.64], P3 ;  /* 0x5780000084007fae */ /* 0x0043e80009921844 */
[----:B-1----:R-:W2:Y:S04]  /*465a0*/  LDL.64 R132, [R1+0x4e0] ;  /* 0x0004e00001847983 */ /* 0x002ea80000100a00 */
[----:B----4-:R1:W-:Y:S04]  /*465b0*/  LDGSTS.E [R3+0x58800], [R116.64], P3 ;  /* 0x5880000074037fae */ /* 0x0103e80009921844 */
[----:B------:R4:W-:Y:S04]  /*465c0*/  LDGSTS.E [R0+0x59800], [R228.64], P3 ;  /* 0x59800000e4007fae */ /* 0x0009e80009921844 */
[----:B-1----:R-:W2:Y:S04]  /*465d0*/  LDL.64 R116, [R1+0x4a8] ;  /* 0x0004a80001747983 */ /* 0x002ea80000100a00 */
[----:B------:R1:W-:Y:S04]  /*465e0*/  LDGSTS.E [R3+0x5a800], [R84.64], P3 ;  /* 0x5a80000054037fae */ /* 0x0003e80009921844 */
[----:B----4-:R-:W4:Y:S04]  /*465f0*/  LDL.64 R228, [R1+0x270] ;  /* 0x0002700001e47983 */ /* 0x010f280000100a00 */
[----:B---3--:R3:W-:Y:S04]  /*46600*/  LDGSTS.E [R0+0x5b800], [R242.64], P3 ;  /* 0x5b800000f2007fae */ /* 0x0087e80009921844 */
[----:B-1----:R-:W4:Y:S04]  /*46610*/  LDL.64 R84, [R1+0x470] ;  /* 0x0004700001547983 */ /* 0x002f280000100a00 */
[----:B------:R1:W-:Y:S04]  /*46620*/  LDGSTS.E [R3+0x5c800], [R212.64], P3 ;  /* 0x5c800000d4037fae */ /* 0x0003e80009921844 */
[----:B---3--:R-:W3:Y:S04]  /*46630*/  LDL.64 R242, [R1+0x430] ;  /* 0x0004300001f27983 */ /* 0x008ee80000100a00 */
[----:B-----5:R5:W-:Y:S04]  /*46640*/  LDGSTS.E [R0+0x5d800], [R196.64], P3 ;  /* 0x5d800000c4007fae */ /* 0x020be80009921844 */
[----:B-1----:R-:W3:Y:S04]  /*46650*/  LDL.64 R212, [R1+0x230] ;  /* 0x0002300001d47983 */ /* 0x002ee80000100a00 */
[----:B------:R1:W-:Y:S04]  /*46660*/  LDGSTS.E [R3+0x5e800], [R180.64], P3 ;  /* 0x5e800000b4037fae */ /* 0x0003e80009921844 */
[----:B-----5:R-:W5:Y:S04]  /*46670*/  LDL.64 R196, [R1+0x1f0] ;  /* 0x0001f00001c47983 */ /* 0x020f680000100a00 */
[----:B------:R1:W-:Y:S04]  /*46680*/  LDGSTS.E [R0+0x5f800], [R164.64], P3 ;  /* 0x5f800000a4007fae */ /* 0x0003e80009921844 */
[----:B-1----:R-:W5:Y:S04]  /*46690*/  LDL.64 R180, [R1+0x1b0] ;  /* 0x0001b00001b47983 */ /* 0x002f680000100a00 */
[----:B------:R1:W-:Y:S04]  /*466a0*/  LDGSTS.E [R3+0x60800], [R148.64], P3 ;  /* 0x6080000094037fae */ /* 0x0003e80009921844 */
[----:B------:R-:W5:Y:S04]  /*466b0*/  LDL.64 R164, [R1+0x170] ;  /* 0x0001700001a47983 */ /* 0x000f680000100a00 */
[----:B-1----:R-:W5:Y:S04]  /*466c0*/  LDL.64 R148, [R1+0x130] ;  /* 0x0001300001947983 */ /* 0x002f680000100a00 */
[----:B--2---:R1:W-:Y:S04]  /*466d0*/  LDGSTS.E [R0+0x61800], [R132.64], P3 ;  /* 0x6180000084007fae */ /* 0x0043e80009921844 */
[----:B-1----:R-:W2:Y:S04]  /*466e0*/  LDL.64 R132, [R1+0xf0] ;  /* 0x0000f00001847983 */ /* 0x002ea80000100a00 */
[----:B------:R1:W-:Y:S04]  /*466f0*/  LDGSTS.E [R3+0x62800], [R116.64], P3 ;  /* 0x6280000074037fae */ /* 0x0003e80009921844 */
[----:B-1----:R-:W2:Y:S04]  /*46700*/  LDL.64 R116, [R1+0xb0] ;  /* 0x0000b00001747983 */ /* 0x002ea80000100a00 */
        /* <DEDUP_REMOVED lines=12> */
[----:B-----5:R5:W-:Y:S04]  /*467d0*/  LDGSTS.E [R0+0x6d800], [R196.64], P3 ;  /* 0x6d800000c4007fae */ /* 0x020be80009921844 */
[----:B------:R1:W-:Y:S04]  /*467e0*/  LDGSTS.E [R3+0x6e800], [R180.64], P3 ;  /* 0x6e800000b4037fae */ /* 0x0003e80009921844 */
[----:B------:R5:W-:Y:S04]  /*467f0*/  LDGSTS.E [R0+0x6f800], [R164.64], P3 ;  /* 0x6f800000a4007fae */ /* 0x000be80009921844 */
[----:B------:R5:W-:Y:S04]  /*46800*/  LDGSTS.E [R3+0x70800], [R148.64], P3 ;  /* 0x7080000094037fae */ /* 0x000be80009921844 */
[----:B-1----:R-:W3:Y:S04]  /*46810*/  LDL.64 R228, [R1+0xc18] ;  /* 0x000c180001e47983 */ /* 0x002ee80000100a00 */
[----:B------:R-:W3:Y:S01]  /*46820*/  LDL.64 R74, [R1+0xb38] ;  /* 0x000b3800014a7983 */ /* 0x000ee20000100a00 */
[----:B------:R-:W-:-:S03]  /*46830*/  LOP3.LUT R2, R252, 0x50, RZ, 0x3c, !PT ;  /* 0x00000050fc027812 */ /* 0x000fc600078e3cff */
[----:B------:R-:W3:Y:S04]  /*46840*/  LDL.64 R212, [R1+0xac8] ;  /* 0x000ac80001d47983 */ /* 0x000ee80000100a00 */
[----:B-----5:R-:W5:Y:S04]  /*46850*/  LDL.64 R196, [R1+0xa90] ;  /* 0x000a900001c47983 */ /* 0x020f680000100a00 */
[----:B------:R-:W5:Y:S04]  /*46860*/  LDL.64 R180, [R1+0xa58] ;  /* 0x000a580001b47983 */ /* 0x000f680000100a00 */
[----:B------:R-:W5:Y:S04]  /*46870*/  LDL.64 R164, [R1+0xa20] ;  /* 0x000a200001a47983 */ /* 0x000f680000100a00 */
        /* <DEDUP_REMOVED lines=114> */
[----:B------:R-:W3:Y:S04]  /*46fa0*/  LDL.64 R74, [R1+0xb30] ;  /* 0x000b3000014a7983 */ /* 0x000ee80000100a00 */
[----:B----4-:R-:W4:Y:S04]  /*46fb0*/  LDL.64 R148, [R1+0xbd8] ;  /* 0x000bd80001947983 */ /* 0x010f280000100a00 */
        /* <DEDUP_REMOVED lines=32> */
[----:B----4-:R4:W-:Y:S04]  /*471c0*/  LDGSTS.E [R0+0x41c00], [R148.64], P3 ;  /* 0x41c0000094007fae */ /* 0x0109e80009921844 */
[----:B-1----:R-:W3:Y:S04]  /*471d0*/  LDL.64 R228, [R1+0x9a8] ;  /* 0x0009a80001e47983 */ /* 0x002ee80000100a00 */
[----:B----4-:R-:W4:Y:S04]  /*471e0*/  LDL.64 R148, [R1+0x970] ;  /* 0x0009700001947983 */ /* 0x010f280000100a00 */
[----:B--2---:R1:W-:Y:S04]  /*471f0*/  LDGSTS.E [R3+0x42c00], [R132.64], P3 ;  /* 0x42c0000084037fae */ /* 0x0043e80009921844 */
[----:B-1----:R-:W2:Y:S04]  /*47200*/  LDL.64 R132, [R1+0x938] ;  /* 0x0009380001847983 */ /* 0x002ea80000100a00 */
[----:B------:R1:W-:Y:S04]  /*47210*/  LDGSTS.E [R0+0x43c00], [R116.64], P3 ;  /* 0x43c0000074007fae */ /* 0x0003e80009921844 */
[----:B------:R3:W-:Y:S04]  /*47220*/  LDGSTS.E [R3+0x44c00], [R74.64], P3 ;  /* 0x44c000004a037fae */ /* 0x0007e80009921844 */
[----:B-1----:R-:W2:Y:S04]  /*47230*/  LDL.64 R116, [R1+0x900] ;  /* 0x0009000001747983 */ /* 0x002ea80000100a00 */
[----:B-----5:R1:W-:Y:S04]  /*47240*/  LDGSTS.E [R0+0x45c00], [R84.64], P3 ;  /* 0x45c0000054007fae */ /* 0x0203e80009921844 */
[----:B------:R5:W-:Y:S04]  /*47250*/  LDGSTS.E [R3+0x46c00], [R212.64], P3 ;  /* 0x46c00000d4037fae */ /* 0x000be80009921844 */
[----:B---3--:R3:W-:Y:S04]  /*47260*/  LDGSTS.E [R0+0x47c00], [R242.64], P3 ;  /* 0x47c00000f2007fae */ /* 0x0087e80009921844 */
[----:B-1----:R-:W2:Y:S04]  /*47270*/  LDL.64 R84, [R1+0x8c8] ;  /* 0x0008c80001547983 */ /* 0x002ea80000100a00 */
[----:B-----5:R-:W5:Y:S04]  /*47280*/  LDL.64 R212, [R1+0x890] ;  /* 0x0008900001d47983 */ /* 0x020f680000100a00 */
[----:B---3--:R-:W3:Y:S04]  /*47290*/  LDL.64 R242, [R1+0x858] ;  /* 0x0008580001f27983 */ /* 0x008ee80000100a00 */
[----:B------:R1:W-:Y:S04]  /*472a0*/  LDGSTS.E [R3+0x48c00], [R196.64], P3 ;  /* 0x48c00000c4037fae */ /* 0x0003e80009921844 */
[----:B------:R1:W-:Y:S04]  /*472b0*/  LDGSTS.E [R0+0x49c00], [R180.64], P3 ;  /* 0x49c00000b4007fae */ /* 0x0003e80009921844 */
[----:B------:R1:W-:Y:S04]  /*472c0*/  LDGSTS.E [R3+0x4ac00], [R164.64], P3 ;  /* 0x4ac00000a4037fae */ /* 0x0003e80009921844 */
[----:B-1----:R-:W3:Y:S04]  /*472d0*/  LDL.64 R196, [R1+0x820] ;  /* 0x0008200001c47983 */ /* 0x002ee80000100a00 */
[----:B------:R-:W3:Y:S04]  /*472e0*/  LDL.64 R180, [R1+0x7b0] ;  /* 0x0007b00001b47983 */ /* 0x000ee80000100a00 */
[----:B------:R-:W3:Y:S04]  /*472f0*/  LDL.64 R164, [R1+0x778] ;  /* 0x0007780001a47983 */ /* 0x000ee80000100a00 */
[----:B------:R-:W3:Y:S04]  /*47300*/  LDL.64 R74, [R1+0x740] ;  /* 0x00074000014a7983 */ /* 0x000ee80000100a00 */
[----:B------:R1:W-:Y:S04]  /*47310*/  LDGSTS.E [R0+0x4bc00], [R228.64], P3 ;  /* 0x4bc00000e4007fae */ /* 0x0003e80009921844 */
[----:B----4-:R4:W-:Y:S04]  /*47320*/  LDGSTS.E [R3+0x4cc00], [R148.64], P3 ;  /* 0x4cc0000094037fae */ /* 0x0109e80009921844 */
[----:B-1----:R-:W3:Y:S04]  /*47330*/  LDL.64 R228, [R1+0x698] ;  /* 0x0006980001e47983 */ /* 0x002ee80000100a00 */
[----:B----4-:R-:W4:Y:S04]  /*47340*/  LDL.64 R148, [R1+0x708] ;  /* 0x0007080001947983 */ /* 0x010f280000100a00 */
[----:B--2---:R1:W-:Y:S04]  /*47350*/  LDGSTS.E [R0+0x4dc00], [R132.64], P3 ;  /* 0x4dc0000084007fae */ /* 0x0043e80009921844 */
[----:B-1----:R-:W2:Y:S04]  /*47360*/  LDL.64 R132, [R1+0x6d0] ;  /* 0x0006d00001847983 */ /* 0x002ea80000100a00 */
[----:B------:R1:W-:Y:S04]  /*47370*/  LDGSTS.E [R3+0x4ec00], [R116.64], P3 ;  /* 0x4ec0000074037fae */ /* 0x0003e80009921844 */
[----:B-1----:R-:W2:Y:S04]  /*47380*/  LDL.64 R116, [R1+0x660] ;  /* 0x0006600001747983 */ /* 0x002ea80000100a00 */
[----:B------:R1:W-:Y:S04]  /*47390*/  LDGSTS.E [R0+0x4fc00], [R84.64], P3 ;  /* 0x4fc0000054007fae */ /* 0x0003e80009921844 */
[----:B-----5:R5:W-:Y:S04]  /*473a0*/  LDGSTS.E [R3+0x50c00], [R212.64], P3 ;  /* 0x50c00000d4037fae */ /* 0x020be80009921844 */
        /* <DEDUP_REMOVED lines=8> */
[----:B------:R1:W-:Y:S04]  /*47430*/  LDGSTS.E [R0+0x55c00], [R164.64], P3 ;  /* 0x55c00000a4007fae */ /* 0x0003e80009921844 */
[----:B------:R1:W-:Y:S04]  /*47440*/  LDGSTS.E [R3+0x56c00], [R74.64], P3 ;  /* 0x56c000004a037fae */ /* 0x0003e80009921844 */
[----:B------:R-:W3:Y:S04]  /*47450*/  LDL.64 R180, [R1+0x548] ;  /* 0x0005480001b47983 */ /* 0x000ee80000100a00 */
[----:B-1----:R-:W3:Y:S04]  /*47460*/  LDL.64 R164, [R1+0x510] ;  /* 0x0005100001a47983 */ /* 0x002ee80000100a00 */
[----:B------:R-:W3:Y:S04]  /*47470*/  LDL.64 R244, [R1+0x2a0] ;  /* 0x0002a00001f47983 */ /* 0x000ee80000100a00 */
[----:B------:R-:W3:Y:S04]  /*47480*/  LDL.64 R74, [R1+0x260] ;  /* 0x00026000014a7983 */ /* 0x000ee80000100a00 */
[----:B----4-:R1:W-:Y:S04]  /*47490*/  LDGSTS.E [R0+0x57c00], [R148.64], P3 ;  /* 0x57c0000094007fae */ /* 0x0103e80009921844 */
[----:B-1----:R-:W3:Y:S04]  /*474a0*/  LDL.64 R148, [R1+0x4d0] ;  /* 0x0004d00001947983 */ /* 0x002ee80000100a00 */
[----:B--2---:R1:W-:Y:S04]  /*474b0*/  LDGSTS.E [R3+0x58c00], [R132.64], P3 ;  /* 0x58c0000084037fae */ /* 0x0043e80009921844 */
[----:B------:R2:W-:Y:S04]  /*474c0*/  LDGSTS.E [R0+0x59c00], [R228.64], P3 ;  /* 0x59c00000e4007fae */ /* 0x0005e80009921844 */
[----:B-1----:R-:W4:Y:S04]  /*474d0*/  LDL.64 R132, [R1+0x498] ;  /* 0x0004980001847983 */ /* 0x002f280000100a00 */
[----:B--2---:R-:W2:Y:S04]  /*474e0*/  LDL.64 R228, [R1+0x220] ;  /* 0x0002200001e47983 */ /* 0x004ea80000100a00 */
        /* <DEDUP_REMOVED lines=9> */
[----:B-1----:R-:W5:Y:S04]  /*47580*/  LDL.64 R196, [R1+0x1a0] ;  /* 0x0001a00001c47983 */ /* 0x002f680000100a00 */
[----:B------:R1:W-:Y:S04]  /*47590*/  LDGSTS.E [R0+0x5fc00], [R180.64], P3 ;  /* 0x5fc00000b4007fae */ /* 0x0003e80009921844 */
[----:B------:R1:W-:Y:S04]  /*475a0*/  LDGSTS.E [R3+0x60c00], [R164.64], P3 ;  /* 0x60c00000a4037fae */ /* 0x0003e80009921844 */
[----:B-1----:R-:W5:Y:S04]  /*475b0*/  LDL.64 R180, [R1+0x160] ;  /* 0x0001600001b47983 */ /* 0x002f680000100a00 */
[----:B------:R-:W5:Y:S04]  /*475c0*/  LDL.64 R164, [R1+0x120] ;  /* 0x0001200001a47983 */ /* 0x000f680000100a00 */
[----:B------:R1:W-:Y:S04]  /*475d0*/  LDGSTS.E [R0+0x61c00], [R148.64], P3 ;  /* 0x61c0000094007fae */ /* 0x0003e80009921844 */
[----:B-1----:R-:W5:Y:S04]  /*475e0*/  LDL.64 R148, [R1+0xe0] ;  /* 0x0000e00001947983 */ /* 0x002f680000100a00 */
[----:B----4-:R1:W-:Y:S04]  /*475f0*/  LDGSTS.E [R3+0x62c00], [R132.64], P3 ;  /* 0x62c0000084037fae */ /* 0x0103e80009921844 */
[----:B-1----:R-:W4:Y:S04]  /*47600*/  LDL.64 R132, [R1+0xa0] ;  /* 0x0000a00001847983 */ /* 0x002f280000100a00 */
[----:B--2---:R1:W-:Y:S04]  /*47610*/  LDGSTS.E [R0+0x63c00], [R116.64], P3 ;  /* 0x63c0000074007fae */ /* 0x0043e80009921844 */
[----:B-1----:R-:W2:Y:S04]  /*47620*/  LDL.64 R116, [R1+0x60] ;  /* 0x0000600001747983 */ /* 0x002ea80000100a00 */
[----:B------:R1:W-:Y:S04]  /*47630*/  LDGSTS.E [R3+0x64c00], [R84.64], P3 ;  /* 0x64c0000054037fae */ /* 0x0003e80009921844 */
[----:B---3--:R3:W-:Y:S04]  /*47640*/  LDGSTS.E [R0+0x65c00], [R242.64], P3 ;  /* 0x65c00000f2007fae */ /* 0x0087e80009921844 */
[----:B-1----:R-:W2:Y:S04]  /*47650*/  LDL.64 R84, [R1+0x20] ;  /* 0x0000200001547983 */ /* 0x002ea80000100a00 */
[----:B------:R1:W-:Y:S04]  /*47660*/  LDGSTS.E [R3+0x66c00], [R72.64], P3 ;  /* 0x66c0000048037fae */ /* 0x0003e80009921844 */
[----:B------:R1:W-:Y:S04]  /*47670*/  LDGSTS.E [R0+0x67c00], [R248.64], P3 ;  /* 0x67c00000f8007fae */ /* 0x0003e80009921844 */
[----:B------:R1:W-:Y:S04]  /*47680*/  LDGSTS.E [R3+0x68c00], [R246.64], P3 ;  /* 0x68c00000f6037fae */ /* 0x0003e80009921844 */
[----:B---3--:R-:W3:Y:S04]  /*47690*/  LDL.LU.64 R242, [R1+0x6128] ;  /* 0x0061280001f27983 */ /* 0x008ee80000300a00 */
[----:B------:R1:W-:Y:S04]  /*476a0*/  LDGSTS.E [R0+0x69c00], [R250.64], P3 ;  /* 0x69c00000fa007fae */ /* 0x0003e80009921844 */
[----:B------:R1:W-:Y:S04]  /*476b0*/  LDGSTS.E [R3+0x6ac00], [R244.64], P3 ;  /* 0x6ac00000f4037fae */ /* 0x0003e80009921844 */
[----:B------:R1:W-:Y:S04]  /*476c0*/  LDGSTS.E [R0+0x6bc00], [R74.64], P3 ;  /* 0x6bc000004a007fae */ /* 0x0003e80009921844 */
[----:B------:R1:W-:Y:S04]  /*476d0*/  LDGSTS.E [R3+0x6cc00], [R228.64], P3 ;  /* 0x6cc00000e4037fae */ /* 0x0003e80009921844 */
[----:B-----5:R5:W-:Y:S04]  /*476e0*/  LDGSTS.E [R0+0x6dc00], [R212.64], P3 ;  /* 0x6dc00000d4007fae */ /* 0x020be80009921844 */
[----:B------:R1:W-:Y:S04]  /*476f0*/  LDGSTS.E [R3+0x6ec00], [R196.64], P3 ;  /* 0x6ec00000c4037fae */ /* 0x0003e80009921844 */
[----:B-1----:R-:W3:Y:S04]  /*47700*/  LDL.64 R228, [R1+0xc08] ;  /* 0x000c080001e47983 */ /* 0x002ee80000100a00 */
[----:B------:R1:W-:Y:S04]  /*47710*/  LDGSTS.E [R0+0x6fc00], [R180.64], P3 ;  /* 0x6fc00000b4007fae */ /* 0x0003e80009921844 */
[----:B------:R-:W3:Y:S04]  /*47720*/  LDL.64 R196, [R1+0xbd0] ;  /* 0x000bd00001c47983 */ /* 0x000ee80000100a00 */
[----:B------:R5:W-:Y:S01]  /*47730*/  LDGSTS.E [R3+0x70c00], [R164.64], P3 ;  /* 0x70c00000a4037fae */ /* 0x000be20009921844 */
[----:B------:R-:W-:-:S03]  /*47740*/  LOP3.LUT R2, R252, 0x70, RZ, 0x3c, !PT ;  /* 0x00000070fc027812 */ /* 0x000fc600078e3cff */
[----:B-----5:R-:W5:Y:S04]  /*47750*/  LDL.64 R212, [R1+0xb98] ;  /* 0x000b980001d47983 */ /* 0x020f680000100a00 */
[----:B-1----:R-:W5:Y:S04]  /*47760*/  LDL.64 R180, [R1+0xb60] ;  /* 0x000b600001b47983 */ /* 0x002f680000100a00 */
[----:B------:R1:W-:Y:S04]  /*47770*/  LDGSTS.E [R0+0x71c00], [R148.64], P3 ;  /* 0x71c0000094007fae */ /* 0x0003e80009921844 */
[----:B------:R-:W5:Y:S04]  /*47780*/  LDL.64 R74, [R1+0xb28] ;  /* 0x000b2800014a7983 */ /* 0x000f680000100a00 */
        /* <DEDUP_REMOVED lines=8> */
[----:B----4-:R1:W-:Y:S04]  /*47810*/  LDGSTS.E [R3+0x72c00], [R132.64], P3 ;  /* 0x72c0000084037fae */ /* 0x0103e80009921844 */
[----:B-1----:R-:W4:Y:S04]  /*47820*/  LDL.64 R132, [R1+0xa10] ;  /* 0x000a100001847983 */ /* 0x002f280000100a00 */
[----:B--2---:R1:W-:Y:S04]  /*47830*/  LDGSTS.E [R0+0x73c00], [R116.64], P3 ;  /* 0x73c0000074007fae */ /* 0x0043e80009921844 */
[----:B-1----:R-:W2:Y:S04]  /*47840*/  LDL.64 R116, [R1+0xab8] ;  /* 0x000ab80001747983 */ /* 0x002ea80000100a00 */
        /* <DEDUP_REMOVED lines=12> */
[----:B---3--:R1:W-:Y:S01]  /*47910*/  LDGSTS.E [R0+0x7fc00], [R242.64], P3 ;  /* 0x7fc00000f2007fae */ /* 0x0083e20009921844 */
[----:B------:R-:W-:-:S05]  /*47920*/  IADD3 R3, R2, 0x100000, RZ ;  /* 0x0010000002037810 */ /* 0x000fca0007ffe0ff */
[----:B------:R3:W-:Y:S01]  /*47930*/  LDGSTS.E [R3+0x40e00], [R228.64], P3 ;  /* 0x40e00000e4037fae */ /* 0x0007e20009921844 */
[----:B-1----:R-:W-:-:S05]  /*47940*/  IADD3 R0, R2, 0x100000, RZ ;  /* 0x0010000002007810 */ /* 0x002fca0007ffe0ff */
        /* <DEDUP_REMOVED lines=13> */
[----:B----4-:R1:W-:Y:S04]  /*47a20*/  LDGSTS.E [R0+0x47e00], [R84.64], P3 ;  /* 0x47e0000054007fae */ /* 0x0103e80009921844 */
[----:B------:R4:W-:Y:S04]  /*47a30*/  LDGSTS.E [R3+0x48e00], [R100.64], P3 ;  /* 0x48e0000064037fae */ /* 0x0009e80009921844 */
[----:B------:R4:W-:Y:S04]  /*47a40*/  LDGSTS.E [R0+0x49e00], [R132.64], P3 ;  /* 0x49e0000084007fae */ /* 0x0009e80009921844 */
[----:B-1----:R-:W2:Y:S04]  /*47a50*/  LDL.64 R84, [R1+0x850] ;  /* 0x0008500001547983 */ /* 0x002ea80000100a00 */
[----:B----4-:R-:W4:Y:S04]  /*47a60*/  LDL.64 R100, [R1+0x818] ;  /* 0x0008180001647983 */ /* 0x010f280000100a00 */
[----:B------:R-:W4:Y:S04]  /*47a70*/  LDL.64 R132, [R1+0x7a8] ;  /* 0x0007a80001847983 */ /* 0x000f280000100a00 */
[----:B------:R1:W-:Y:S04]  /*47a80*/  LDGSTS.E [R3+0x4ae00], [R164.64], P3 ;  /* 0x4ae00000a4037fae */ /* 0x0003e80009921844 */
[----:B---3--:R3:W-:Y:S04]  /*47a90*/  LDGSTS.E [R0+0x4be00], [R228.64], P3 ;  /* 0x4be00000e4007fae */ /* 0x0087e80009921844 */
[----:B------:R3:W-:Y:S04]  /*47aa0*/  LDGSTS.E [R3+0x4ce00], [R196.64], P3 ;  /* 0x4ce00000c4037fae */ /* 0x0007e80009921844 */
[----:B-1----:R-:W4:Y:S04]  /*47ab0*/  LDL.64 R164, [R1+0x770] ;  /* 0x0007700001a47983 */ /* 0x002f280000100a00 */
[----:B---3--:R-:W3:Y:S04]  /*47ac0*/  LDL.64 R228, [R1+0x6c8] ;  /* 0x0006c80001e47983 */ /* 0x008ee80000100a00 */
[----:B------:R-:W3:Y:S04]  /*47ad0*/  LDL.64 R196, [R1+0x700] ;  /* 0x0007000001c47983 */ /* 0x000ee80000100a00 */
[----:B-----5:R1:W-:Y:S04]  /*47ae0*/  LDGSTS.E [R0+0x4de00], [R212.64], P3 ;  /* 0x4de00000d4007fae */ /* 0x0203e80009921844 */
[----:B------:R5:W-:Y:S04]  /*47af0*/  LDGSTS.E [R3+0x4ee00], [R180.64], P3 ;  /* 0x4ee00000b4037fae */ /* 0x000be80009921844 */
[----:B-1----:R-:W3:Y:S04]  /*47b00*/  LDL.64 R212, [R1+0x690] ;  /* 0x0006900001d47983 */ /* 0x002ee80000100a00 */
[----:B-----5:R-:W5:Y:S04]  /*47b10*/  LDL.64 R180, [R1+0x658] ;  /* 0x0006580001b47983 */ /* 0x020f680000100a00 */
[----:B------:R1:W-:Y:S04]  /*47b20*/  LDGSTS.E [R0+0x4fe00], [R148.64], P3 ;  /* 0x4fe0000094007fae */ /* 0x0003e80009921844 */
[----:B-1----:R-:W5:Y:S04]  /*47b30*/  LDL.64 R148, [R1+0x620] ;  /* 0x0006200001947983 */ /* 0x002f680000100a00 */
[----:B--2---:R1:W-:Y:S04]  /*47b40*/  LDGSTS.E [R3+0x50e00], [R116.64], P3 ;  /* 0x50e0000074037fae */ /* 0x0043e80009921844 */
[----:B-1----:R-:W2:Y:S04]  /*47b50*/  LDL.64 R116, [R1+0x5e8] ;  /* 0x0005e80001747983 */ /* 0x002ea80000100a00 */
[----:B------:R1:W-:Y:S04]  /*47b60*/  LDGSTS.E [R0+0x51e00], [R84.64], P3 ;  /* 0x51e0000054007fae */ /* 0x0003e80009921844 */
[----:B----4-:R4:W-:Y:S04]  /*47b70*/  LDGSTS.E [R3+0x52e00], [R100.64], P3 ;  /* 0x52e0000064037fae */ /* 0x0109e80009921844 */
[----:B------:R4:W-:Y:S04]  /*47b80*/  LDGSTS.E [R0+0x53e00], [R244.64], P3 ;  /* 0x53e00000f4007fae */ /* 0x0009e80009921844 */
[----:B-1----:R-:W2:Y:S04]  /*47b90*/  LDL.64 R84, [R1+0x5b0] ;  /* 0x0005b00001547983 */ /* 0x002ea80000100a00 */
[----:B----4-:R-:W4:Y:S04]  /*47ba0*/  LDL.64 R100, [R1+0x578] ;  /* 0x0005780001647983 */ /* 0x010f280000100a00 */
[----:B------:R1:W-:Y:S04]  /*47bb0*/  LDGSTS.E [R3+0x54e00], [R132.64], P3 ;  /* 0x54e0000084037fae */ /* 0x0003e80009921844 */
[----:B------:R-:W4:Y:S04]  /*47bc0*/  LDL.64 R244, [R1+0x458] ;  /* 0x0004580001f47983 */ /* 0x000f280000100a00 */
[----:B------:R3:W-:Y:S04]  /*47bd0*/  LDGSTS.E [R0+0x55e00], [R164.64], P3 ;  /* 0x55e00000a4007fae */ /* 0x0007e80009921844 */
[----:B-1----:R-:W4:Y:S04]  /*47be0*/  LDL.64 R132, [R1+0x540] ;  /* 0x0005400001847983 */ /* 0x002f280000100a00 */
[----:B------:R1:W-:Y:S04]  /*47bf0*/  LDGSTS.E [R3+0x56e00], [R74.64], P3 ;  /* 0x56e000004a037fae */ /* 0x0003e80009921844 */
[----:B---3--:R-:W3:Y:S04]  /*47c00*/  LDL.64 R164, [R1+0x508] ;  /* 0x0005080001a47983 */ /* 0x008ee80000100a00 */
[----:B------:R1:W-:Y:S04]  /*47c10*/  LDGSTS.E [R0+0x57e00], [R196.64], P3 ;  /* 0x57e00000c4007fae */ /* 0x0003e80009921844 */
[----:B------:R1:W-:Y:S04]  /*47c20*/  LDGSTS.E [R3+0x58e00], [R228.64], P3 ;  /* 0x58e00000e4037fae */ /* 0x0003e80009921844 */
[----:B------:R5:W-:Y:S04]  /*47c30*/  LDGSTS.E [R0+0x59e00], [R212.64], P3 ;  /* 0x59e00000d4007fae */ /* 0x000be80009921844 */
[----:B-1----:R-:W3:Y:S04]  /*47c40*/  LDL.64 R196, [R1+0x4c8] ;  /* 0x0004c80001c47983 */ /* 0x002ee80000100a00 */
[----:B------:R-:W3:Y:S04]  /*47c50*/  LDL.64 R228, [R1+0x490] ;  /* 0x0004900001e47983 */ /* 0x000ee80000100a00 */
[----:B-----5:R1:W-:Y:S04]  /*47c60*/  LDGSTS.E [R3+0x5ae00], [R180.64], P3 ;  /* 0x5ae00000b4037fae */ /* 0x0203e80009921844 */
[----:B------:R-:W5:Y:S04]  /*47c70*/  LDL.64 R212, [R1+0x198] ;  /* 0x0001980001d47983 */ /* 0x000f680000100a00 */
[----:B------:R1:W-:Y:S04]  /*47c80*/  LDGSTS.E [R0+0x5be00], [R148.64], P3 ;  /* 0x5be0000094007fae */ /* 0x0003e80009921844 */
[----:B-1----:R-:W5:Y:S04]  /*47c90*/  LDL.64 R180, [R1+0x218] ;  /* 0x0002180001b47983 */ /* 0x002f680000100a00 */
[----:B------:R-:W5:Y:S04]  /*47ca0*/  LDL.64 R74, [R1+0x118] ;  /* 0x00011800014a7983 */ /* 0x000f680000100a00 */
[----:B------:R-:W5:Y:S04]  /*47cb0*/  LDL.64 R148, [R1+0x298] ;  /* 0x0002980001947983 */ /* 0x000f680000100a00 */
[----:B--2---:R1:W-:Y:S04]  /*47cc0*/  LDGSTS.E [R3+0x5ce00], [R116.64], P3 ;  /* 0x5ce0000074037fae */ /* 0x0043e80009921844 */
[----:B-1----:R-:W2:Y:S04]  /*47cd0*/  LDL.64 R116, [R1+0x318] ;  /* 0x0003180001747983 */ /* 0x002ea80000100a00 */
[----:B------:R1:W-:Y:S04]  /*47ce0*/  LDGSTS.E [R0+0x5de00], [R84.64], P3 ;  /* 0x5de0000054007fae */ /* 0x0003e80009921844 */
[----:B----4-:R4:W-:Y:S04]  /*47cf0*/  LDGSTS.E [R3+0x5ee00], [R100.64], P3 ;  /* 0x5ee0000064037fae */ /* 0x0109e80009921844 */
[----:B-1----:R-:W2:Y:S04]  /*47d00*/  LDL.64 R84, [R1+0x398] ;  /* 0x0003980001547983 */ /* 0x002ea80000100a00 */
[----:B----4-:R-:W4:Y:S04]  /*47d10*/  LDL.64 R100, [R1+0x358] ;  /* 0x0003580001647983 */ /* 0x010f280000100a00 */
[----:B------:R1:W-:Y:S04]  /*47d20*/  LDGSTS.E [R0+0x5fe00], [R132.64], P3 ;  /* 0x5fe0000084007fae */ /* 0x0003e80009921844 */
[----:B---3--:R3:W-:Y:S04]  /*47d30*/  LDGSTS.E [R3+0x60e00], [R164.64], P3 ;  /* 0x60e00000a4037fae */ /* 0x0087e80009921844 */
[----:B-1----:R-:W5:Y:S04]  /*47d40*/  LDL.64 R132, [R1+0x2d8] ;  /* 0x0002d80001847983 */ /* 0x002f680000100a00 */
[----:B---3--:R-:W5:Y:S04]  /*47d50*/  LDL.64 R164, [R1+0x258] ;  /* 0x0002580001a47983 */ /* 0x008f680000100a00 */
        /* <DEDUP_REMOVED lines=9> */
[----:B------:R-:W5:Y:S04]  /*47df0*/  LDL.LU.64 R72, [R1+0x6120] ;  /* 0x0061200001487983 */ /* 0x000f680000300a00 */
[----:B--2---:R1:W-:Y:S04]  /*47e00*/  LDGSTS.E [R3+0x66e00], [R84.64], P3 ;  /* 0x66e0000054037fae */ /* 0x0043e80009921844 */
[----:B----4-:R2:W-:Y:S04]  /*47e10*/  LDGSTS.E [R0+0x67e00], [R100.64], P3 ;  /* 0x67e0000064007fae */ /* 0x0105e80009921844 */
[----:B------:R4:W-:Y:S04]  /*47e20*/  LDGSTS.E [R3+0x68e00], [R116.64], P3 ;  /* 0x68e0000074037fae */ /* 0x0009e80009921844 */
[----:B-1----:R-:W3:Y:S04]  /*47e30*/  LDL.LU.64 R84, [R1+0x6118] ;  /* 0x0061180001547983 */ /* 0x002ee80000300a00 */
[----:B--2---:R-:W2:Y:S04]  /*47e40*/  LDL.LU.64 R100, [R1+0x6110] ;  /* 0x0061100001647983 */ /* 0x004ea80000300a00 */
[----:B----4-:R-:W4:Y:S04]  /*47e50*/  LDL.LU.64 R116, [R1+0x6108] ;  /* 0x0061080001747983 */ /* 0x010f280000300a00 */
[----:B-----5:R1:W-:Y:S04]  /*47e60*/  LDGSTS.E [R0+0x69e00], [R132.64], P3 ;  /* 0x69e0000084007fae */ /* 0x0203e80009921844 */
[----:B------:R5:W-:Y:S04]  /*47e70*/  LDGSTS.E [R3+0x6ae00], [R148.64], P3 ;  /* 0x6ae0000094037fae */ /* 0x000be80009921844 */
[----:B------:R5:W-:Y:S04]  /*47e80*/  LDGSTS.E [R0+0x6be00], [R164.64], P3 ;  /* 0x6be00000a4007fae */ /* 0x000be80009921844 */
[----:B-1----:R-:W4:Y:S04]  /*47e90*/  LDL.LU.64 R132, [R1+0x6100] ;  /* 0x0061000001847983 */ /* 0x002f280000300a00 */
[----:B-----5:R-:W5:Y:S04]  /*47ea0*/  LDL.LU.64 R148, [R1+0x60f8] ;  /* 0x0060f80001947983 */ /* 0x020f680000300a00 */
[----:B------:R-:W5:Y:S04]  /*47eb0*/  LDL.LU.64 R164, [R1+0x60f0] ;  /* 0x0060f00001a47983 */ /* 0x000f680000300a00 */
[----:B------:R1:W-:Y:S04]  /*47ec0*/  LDGSTS.E [R3+0x6ce00], [R180.64], P3 ;  /* 0x6ce00000b4037fae */ /* 0x0003e80009921844 */
[----:B------:R1:W-:Y:S04]  /*47ed0*/  LDGSTS.E [R0+0x6de00], [R196.64], P3 ;  /* 0x6de00000c4007fae */ /* 0x0003e80009921844 */
[----:B------:R1:W-:Y:S04]  /*47ee0*/  LDGSTS.E [R3+0x6ee00], [R212.64], P3 ;  /* 0x6ee00000d4037fae */ /* 0x0003e80009921844 */
[----:B-1----:R-:W5:Y:S04]  /*47ef0*/  LDL.LU.64 R180, [R1+0x60e8] ;  /* 0x0060e80001b47983 */ /* 0x002f680000300a00 */
[----:B------:R-:W5:Y:S04]  /*47f00*/  LDL.LU.64 R196, [R1+0x60e0] ;  /* 0x0060e00001c47983 */ /* 0x000f680000300a00 */
        /* <DEDUP_REMOVED lines=12> */
[----:B------:R-:W5:Y:S01]  /*47fd0*/  LDL.LU.64 R248, [R1+0x60a8] ;  /* 0x0060a80001f87983 */ /* 0x000f620000300a00 */
[----:B------:R-:W-:-:S04]  /*47fe0*/  IMAD.MOV.U32 R2, RZ, RZ, c[0x0][0x188] ;  /* 0x00006200ff027624 */ /* 0x000fc800078e00ff */
[----:B------:R-:W-:Y:S01]  /*47ff0*/  IMAD.SHL.U32 R2, R2, 0x80, RZ ;  /* 0x0000008002027824 */ /* 0x000fe200078e00ff */
[----:B---3--:R1:W-:Y:S04]  /*48000*/  LDGSTS.E [R0+0x75e00], [R84.64], P3 ;  /* 0x75e0000054007fae */ /* 0x0083e80009921844 */
[----:B--2---:R2:W-:Y:S04]  /*48010*/  LDGSTS.E [R3+0x76e00], [R100.64], P3 ;  /* 0x76e0000064037fae */ /* 0x0045e80009921844 */
[----:B----4-:R3:W-:Y:S04]  /*48020*/  LDGSTS.E [R0+0x77e00], [R116.64], P3 ;  /* 0x77e0000074007fae */ /* 0x0107e80009921844 */
[----:B------:R4:W-:Y:S04]  /*48030*/  LDGSTS.E [R3+0x78e00], [R132.64], P3 ;  /* 0x78e0000084037fae */ /* 0x0009e80009921844 */
[----:B-----5:R2:W-:Y:S04]  /*48040*/  LDGSTS.E [R0+0x79e00], [R148.64], P3 ;  /* 0x79e0000094007fae */ /* 0x0205e80009921844 */
[----:B------:R1:W-:Y:S04]  /*48050*/  LDGSTS.E [R3+0x7ae00], [R164.64], P3 ;  /* 0x7ae00000a4037fae */ /* 0x0003e80009921844 */
[----:B------:R1:W-:Y:S04]  /*48060*/  LDGSTS.E [R0+0x7be00], [R180.64], P3 ;  /* 0x7be00000b4007fae */ /* 0x0003e80009921844 */
[----:B------:R1:W-:Y:S01]  /*48070*/  LDGSTS.E [R3+0x7ce00], [R196.64], P3 ;  /* 0x7ce00000c4037fae */ /* 0x0003e20009921844 */
[----:B------:R-:W-:-:S05]  /*48080*/  IMAD.WIDE R244, R2, 0x4, R244 ;  /* 0x0000000402f47825 */ /* 0x000fca00078e02f4 */
[----:B------:R1:W-:Y:S01]  /*48090*/  STL.64 [R1+0x2be8], R244 ;  /* 0x002be8f401007387 */ /* 0x0003e20000100a00 */
[----:B------:R-:W-:-:S04]  /*480a0*/  IMAD.WIDE R250, R2, 0x4, R250 ;  /* 0x0000000402fa7825 */ /* 0x000fc800078e02fa */
[C---:B-1----:R-:W-:Y:S01]  /*480b0*/  IMAD.WIDE R244, R2.reuse, 0x4, R246 ;  /* 0x0000000402f47825 */ /* 0x042fe200078e02f6 */
[----:B------:R1:W-:Y:S04]  /*480c0*/  STL.64 [R1+0x2bf0], R250 ;  /* 0x002bf0fa01007387 */ /* 0x0003e80000100a00 */
[----:B------:R2:W-:Y:S01]  /*480d0*/  STL.64 [R1+0x1c40], R244 ;  /* 0x001c40f401007387 */ /* 0x0005e20000100a00 */
[----:B-1----:R-:W-:-:S03]  /*480e0*/  IMAD.WIDE R250, R2, 0x4, R248 ;  /* 0x0000000402fa7825 */ /* 0x002fc600078e02f8 */
[----:B------:R-:W5:Y:S04]  /*480f0*/  LDL.64 R248, [R1+0x2bf0] ;  /* 0x002bf00001f87983 */ /* 0x000f680000100a00 */
[----:B--2---:R-:W2:Y:S04]  /*48100*/  LDL.LU.64 R244, [R1+0xe08] ;  /* 0x000e080001f47983 */ /* 0x004ea80000300a00 */
[----:B------:R-:W2:Y:S04]  /*48110*/  LDL.LU.64 R246, [R1+0xdf0] ;  /* 0x000df00001f67983 */ /* 0x000ea80000300a00 */
[----:B------:R1:W-:Y:S04]  /*48120*/  STL.64 [R1+0x6118], R242 ;  /* 0x006118f201007387 */ /* 0x0003e80000100a00 */
[----:B-1----:R-:W2:Y:S04]  /*48130*/  LDL.LU.64 R242, [R1+0xe10] ;  /* 0x000e100001f27983 */ /* 0x002ea80000300a00 */
[----:B------:R-:W-:Y:S04]  /*48140*/  STL.64 [R1+0x6110], R84 ;  /* 0x0061105401007387 */ /* 0x000fe80000100a00 */
[----:B------:R1:W-:Y:S04]  /*48150*/  STL.64 [R1+0x6108], R100 ;  /* 0x0061086401007387 */ /* 0x0003e80000100a00 */
[----:B-1----:R-:W2:Y:S04]  /*48160*/  LDL.LU.64 R100, [R1+0xe18] ;  /* 0x000e180001647983 */ /* 0x002ea80000300a00 */
[----:B------:R3:W-:Y:S04]  /*48170*/  STL.64 [R1+0x6100], R116 ;  /* 0x0061007401007387 */ /* 0x0007e80000100a00 */
[----:B---3--:R-:W3:Y:S04]  /*48180*/  LDL.LU.64 R116, [R1+0xe28] ;  /* 0x000e280001747983 */ /* 0x008ee80000300a00 */
[----:B------:R4:W-:Y:S04]  /*48190*/  STL.64 [R1+0x60f8], R132 ;  /* 0x0060f88401007387 */ /* 0x0009e80000100a00 */
[----:B----4-:R-:W4:Y:S04]  /*481a0*/  LDL.LU.64 R132, [R1+0xe20] ;  /* 0x000e200001847983 */ /* 0x010f280000300a00 */
[----:B------:R1:W-:Y:S04]  /*481b0*/  STL.64 [R1+0x60f0], R148 ;  /* 0x0060f09401007387 */ /* 0x0003e80000100a00 */
[----:B-1----:R-:W2:Y:S04]  /*481c0*/  LDL.64 R148, [R1+0x1c40] ;  /* 0x001c400001947983 */ /* 0x002ea80000100a00 */
[----:B------:R1:W-:Y:S04]  /*481d0*/  STL.64 [R1+0x60e8], R164 ;  /* 0x0060e8a401007387 */ /* 0x0003e80000100a00 */
[----:B-1----:R-:W2:Y:S04]  /*481e0*/  LDL.LU.64 R164, [R1+0xdf8] ;  /* 0x000df80001a47983 */ /* 0x002ea80000300a00 */
[----:B------:R1:W-:Y:S04]  /*481f0*/  STL.64 [R1+0x60e0], R180 ;  /* 0x0060e0b401007387 */ /* 0x0003e80000100a00 */
[----:B-1----:R-:W2:Y:S04]  /*48200*/  LDL.LU.64 R180, [R1+0xe00] ;  /* 0x000e000001b47983 */ /* 0x002ea80000300a00 */
[----:B------:R1:W-:Y:S04]  /*48210*/  STL.64 [R1+0x60d8], R196 ;  /* 0x0060d8c401007387 */ /* 0x0003e80000100a00 */
[----:B-1----:R-:W2:Y:S01]  /*48220*/  LDL.64 R196, [R1+0x2be8] ;  /* 0x002be80001c47983 */ /* 0x002ea20000100a00 */
[----:B------:R-:W-:-:S03]  /*48230*/  LOP3.LUT R0, R252, 0x70, RZ, 0x3c, !PT ;  /* 0x00000070fc007812 */ /* 0x000fc600078e3cff */
[----:B------:R-:W1:Y:S01]  /*48240*/  S2R R85, SR_TID.X ;  /* 0x0000000000557919 */ /* 0x000e620000002100 */
[C---:B------:R-:W-:Y:S02]  /*48250*/  IADD3 R252, R0.reuse, 0x100000, RZ ;  /* 0x0010000000fc7810 */ /* 0x040fe40007ffe0ff */
[C---:B------:R-:W-:Y:S02]  /*48260*/  IADD3 R3, R0.reuse, 0x100000, RZ ;  /* 0x0010000000037810 */ /* 0x040fe40007ffe0ff */
[----:B------:R-:W-:Y:S01]  /*48270*/  IADD3 R0, R0, 0x100000, RZ ;  /* 0x0010000000007810 */ /* 0x000fe20007ffe0ff */
[----:B------:R1:W-:Y:S04]  /*48280*/  LDGSTS.E [R252+0x7de00], [R212.64], P3 ;  /* 0x7de00000d4fc7fae */ /* 0x0003e80009921844 */
[----:B------:R1:W-:Y:S04]  /*48290*/  LDGSTS.E [R3+0x7ee00], [R228.64], P3 ;  /* 0x7ee00000e4037fae */ /* 0x0003e80009921844 */
[----:B------:R1:W-:Y:S04]  /*482a0*/  LDGSTS.E [R0+0x7fe00], [R74.64], P3 ;  /* 0x7fe000004a007fae */ /* 0x0003e80009921844 */
[----:B------:R-:W0:Y:S01]  /*482b0*/  LDGDEPBAR ;  /* 0x00000000000079af */ /* 0x000e220000000000 */
[----:B-1----:R-:W-:Y:S01]  /*482c0*/  MOV R3, c[0x0][0x180] ;  /* 0x0000600000037a02 */ /* 0x002fe20000000f00 */
[----:B------:R-:W-:-:S03]  /*482d0*/  IMAD.MOV.U32 R252, RZ, RZ, c[0x0][0x180] ;  /* 0x00006000fffc7624 */ /* 0x000fc600078e00ff */
[----:B------:R-:W-:Y:S02]  /*482e0*/  IADD3 R3, R3, 0x7f, RZ ;  /* 0x0000007f03037810 */ /* 0x000fe40007ffe0ff */
[C---:B------:R-:W-:Y:S01]  /*482f0*/  IADD3 R0, R252.reuse, -0x95, RZ ;  /* 0xffffff6bfc007810 */ /* 0x040fe20007ffe0ff */
[----:B------:R-:W-:Y:S01]  /*48300*/  BAR.SYNC.DEFER_BLOCKING 0x0 ;  /* 0x0000000000007b1d */ /* 0x000fe20000010000 */
[----:B------:R-:W-:Y:S02]  /*48310*/  ISETP.GT.AND P3, PT, R3, 0xff, PT ;  /* 0x000000ff0300780c */ /* 0x000fe40003f64270 */
[----:B------:R-:W-:Y:S02]  /*48320*/  SEL R3, RZ, 0x4, P4 ;  /* 0x00000004ff037807 */ /* 0x000fe40002000000 */
[----:B------:R-:W-:Y:S02]  /*48330*/  IADD3 R252, R252, -0x99, RZ ;  /* 0xffffff67fcfc7810 */ /* 0x000fe40007ffe0ff */
[----:B------:R-:W-:-:S02]  /*48340*/  SEL R3, R3, RZ, P3 ;  /* 0x000000ff03037207 */ /* 0x000fc40001800000 */
[----:B------:R-:W-:Y:S01]  /*48350*/  ISETP.GE.U32.AND P3, PT, R252, 0x7ffffee8, PT ;  /* 0x7ffffee8fc00780c */ /* 0x000fe20003f66070 */
[----:B------:R-:W-:Y:S01]  /*48360*/  STL.64 [R1+0x60d0], R212 ;  /* 0x0060d0d401007387 */ /* 0x000fe20000100a00 */
[----:B------:R-:W-:-:S03]  /*48370*/  LOP3.LUT R252, R85, 0x7f, RZ, 0xc0, !PT ;  /* 0x0000007f55fc7812 */ /* 0x000fc600078ec0ff */
[----:B------:R-:W-:Y:S04]  /*48380*/  STL.64 [R1+0x60c8], R228 ;  /* 0x0060c8e401007387 */ /* 0x000fe80000100a00 */
[----:B------:R1:W-:Y:S02]  /*48390*/  STL.64 [R1+0x60c0], R74 ;  /* 0x0060c04a01007387 */ /* 0x0003e40000100a00 */
[----:B-1----:R-:W-:-:S05]  /*483a0*/  SHF.L.U32 R75, R252, 0x2, RZ ;  /* 0x00000002fc4b7819 */ /* 0x002fca00000006ff */
[----:B------:R-:W-:Y:S01]  /*483b0*/  @!PT LDS RZ, [RZ] ;  /* 0x00000000fffff984 */ /* 0x000fe20000000800 */
[----:B------:R-:W-:Y:S01]  /*483c0*/  @!PT LDS RZ, [RZ] ;  /* 0x00000000fffff984 */ /* 0x000fe20000000800 */
[----:B------:R-:W-:Y:S01]  /*483d0*/  @!PT LDS RZ, [RZ] ;  /* 0x00000000fffff984 */ /* 0x000fe20000000800 */
[----:B--2---:R1:W-:Y:S04]  /*483e0*/  LDGSTS.E [R75+0x40000], [R196.64], !P0 ;  /* 0x40000000c44b7fae */ /* 0x0043e8000c121844 */
[----:B------:R2:W-:Y:S04]  /*483f0*/  LDGSTS.E [R75+0x40200], [R148.64], !P0 ;  /* 0x40200000944b7fae */ /* 0x0005e8000c121844 */
[----:B------:R1:W-:Y:S04]  /*48400*/  LDGSTS.E [R75+0x40400], [R250.64], !P0 ;  /* 0x40400000fa4b7fae */ /* 0x0003e8000c121844 */
[----:B-----5:R5:W-:Y:S04]  /*48410*/  LDGSTS.E [R75+0x40600], [R248.64], !P0 ;  /* 0x40600000f84b7fae */ /* 0x020be8000c121844 */
[----:B--2---:R-:W2:Y:S04]  /*48420*/  LDL.LU.64 R148, [R1+0xde8] ;  /* 0x000de80001947983 */ /* 0x004ea80000300a00 */
[----:B-----5:R-:W5:Y:S01]  /*48430*/  LDL.LU.64 R248, [R1+0xde0] ;  /* 0x000de00001f87983 */ /* 0x020f620000300a00 */
[----:B----4-:R-:W-:-:S04]  /*48440*/  IMAD.WIDE R228, R2, 0x4, R132 ;  /* 0x0000000402e47825 */ /* 0x010fc800078e0284 */
[C---:B------:R-:W-:Y:S01]  /*48450*/  IMAD.WIDE R212, R2.reuse, 0x4, R100 ;  /* 0x0000000402d47825 */ /* 0x040fe200078e0264 */
[----:B------:R2:W-:Y:S03]  /*48460*/  LDGSTS.E [R75+0x42000], [R228.64], !P1 ;  /* 0x42000000e44b7fae */ /* 0x0005e6000c921844 */
[C---:B-1----:R-:W-:Y:S01]  /*48470*/  IMAD.WIDE R196, R2.reuse, 0x4, R242 ;  /* 0x0000000402c47825 */ /* 0x042fe200078e02f2 */
[----:B------:R-:W4:Y:S04]  /*48480*/  LDL.LU.64 R100, [R1+0xdd8] ;  /* 0x000dd80001647983 */ /* 0x000f280000300a00 */
[----:B------:R-:W-:Y:S04]  /*48490*/  STL.64 [R1+0x2b80], R228 ;  /* 0x002b80e401007387 */ /* 0x000fe80000100a00 */
[----:B------:R-:W4:Y:S01]  /*484a0*/  LDL.LU.64 R242, [R1+0xdd0] ;  /* 0x000dd00001f27983 */ /* 0x000f220000300a00 */
[----:B------:R-:W-:-:S03]  /*484b0*/  IMAD.WIDE R132, R2, 0x4, R244 ;  /* 0x0000000402847825 */ /* 0x000fc600078e02f4 */
[----:B------:R-:W-:Y:S04]  /*484c0*/  STL.64 [R1+0x2b78], R212 ;  /* 0x002b78d401007387 */ /* 0x000fe80000100a00 */
[----:B------:R1:W-:Y:S04]  /*484d0*/  LDGSTS.E [R75+0x42200], [R212.64], !P1 ;  /* 0x42200000d44b7fae */ /* 0x0003e8000c921844 */
[----:B------:R-:W-:Y:S04]  /*484e0*/  STL.64 [R1+0x2b70], R196 ;  /* 0x002b70c401007387 */ /* 0x000fe80000100a00 */
[----:B------:R1:W-:Y:S04]  /*484f0*/  LDGSTS.E [R75+0x42400], [R196.64], !P1 ;  /* 0x42400000c44b7fae */ /* 0x0003e8000c921844 */
[----:B------:R1:W-:Y:S04]  /*48500*/  STL.64 [R1+0x2b68], R132 ;  /* 0x002b688401007387 */ /* 0x0003e80000100a00 */
[----:B------:R1:W-:Y:S04]  /*48510*/  LDGSTS.E [R75+0x42600], [R132.64], !P1 ;  /* 0x42600000844b7fae */ /* 0x0003e8000c921844 */
[----:B-1----:R-:W4:Y:S04]  /*48520*/  LDL.LU.64 R132, [R1+0xdc8] ;  /* 0x000dc80001847983 */ /* 0x002f280000300a00 */
[----:B------:R-:W4:Y:S01]  /*48530*/  LDL.LU.64 R244, [R1+0xdc0] ;  /* 0x000dc00001f47983 */ /* 0x000f220000300a00 */
[----:B------:R-:W-:-:S03]  /*48540*/  IMAD.WIDE R212, R2, 0x4, R180 ;  /* 0x0000000402d47825 */ /* 0x000fc600078e02b4 */
[----:B------:R-:W4:Y:S01]  /*48550*/  LDL.LU.64 R180, [R1+0xdb8] ;  /* 0x000db80001b47983 */ /* 0x000f220000300a00 */
[----:B------:R-:W-:-:S03]  /*48560*/  IMAD.WIDE R196, R2, 0x4, R164 ;  /* 0x0000000402c47825 */ /* 0x000fc600078e02a4 */
[----:B------:R-:W-:Y:S01]  /*48570*/  STL.64 [R1+0x2b00], R212 ;  /* 0x002b00d401007387 */ /* 0x000fe20000100a00 */
[----:B------:R-:W-:-:S03]  /*48580*/  IMAD.WIDE R164, R2, 0x4, R246 ;  /* 0x0000000402a47825 */ /* 0x000fc600078e02f6 */
[----:B------:R-:W4:Y:S01]  /*48590*/  LDL.LU.64 R246, [R1+0xe30] ;  /* 0x000e300001f67983 */ /* 0x000f220000300a00 */
[----:B---3--:R-:W-:-:S03]  /*485a0*/  IMAD.WIDE R116, R2, 0x4, R116 ;  /* 0x0000000402747825 */ /* 0x008fc600078e0274 */
[----:B------:R-:W-:Y:S04]  /*485b0*/  STL.64 [R1+0x2af8], R196 ;  /* 0x002af8c401007387 */ /* 0x000fe80000100a00 */
[----:B------:R5:W-:Y:S04]  /*485c0*/  LDGSTS.E [R75+0x44000], [R212.64], !P5 ;  /* 0x44000000d44b7fae */ /* 0x000be8000e921844 */
[----:B------:R1:W-:Y:S04]  /*485d0*/  STL.64 [R1+0x2af0], R164 ;  /* 0x002af0a401007387 */ /* 0x0003e80000100a00 */
[----:B------:R4:W-:Y:S04]  /*485e0*/  LDGSTS.E [R75+0x44200], [R196.64], !P5 ;  /* 0x44200000c44b7fae */ /* 0x0009e8000e921844 */
[----:B------:R3:W-:Y:S04]  /*485f0*/  STL.64 [R1+0x2ae8], R116 ;  /* 0x002ae87401007387 */ /* 0x0007e80000100a00 */
[----:B------:R1:W-:Y:S04]  /*48600*/  LDGSTS.E [R75+0x44400], [R164.64], !P5 ;  /* 0x44400000a44b7fae */ /* 0x0003e8000e921844 */
[----:B------:R3:W-:Y:S04]  /*48610*/  LDGSTS.E [R75+0x44600], [R116.64], !P5 ;  /* 0x44600000744b7fae */ /* 0x0007e8000e921844 */
[----:B-1----:R-:W4:Y:S04]  /*48620*/  LDL.LU.64 R164, [R1+0xdb0] ;  /* 0x000db00001a47983 */ /* 0x002f280000300a00 */
[----:B---3--:R-:W3:Y:S01]  /*48630*/  LDL.LU.64 R116, [R1+0xda8] ;  /* 0x000da80001747983 */ /* 0x008ee20000300a00 */
[----:B--2---:R-:W-:-:S03]  /*48640*/  IMAD.WIDE R228, R2, 0x4, R148 ;  /* 0x0000000402e47825 */ /* 0x004fc600078e0294 */
[----:B------:R-:W2:Y:S04]  /*48650*/  LDL.LU.64 R148, [R1+0xda0] ;  /* 0x000da00001947983 */ /* 0x000ea80000300a00 */
[----:B------:R1:W-:Y:S01]  /*48660*/  LDGSTS.E [R75+0x46000], [R228.64], !P2 ;  /* 0x46000000e44b7fae */ /* 0x0003e2000d121844 */
[----:B-----5:R-:W-:-:S03]  /*48670*/  IMAD.WIDE R212, R2, 0x4, R248 ;  /* 0x0000000402d47825 */ /* 0x020fc600078e02f8 */
[----:B------:R-:W5:Y:S04]  /*48680*/  LDL.LU.64 R248, [R1+0xd98] ;  /* 0x000d980001f87983 */ /* 0x000f680000300a00 */
[----:B------:R-:W-:Y:S01]  /*48690*/  STL.64 [R1+0x2a80], R228 ;  /* 0x002a80e401007387 */ /* 0x000fe20000100a00 */
[----:B----4-:R-:W-:-:S03]  /*486a0*/  IMAD.WIDE R196, R2, 0x4, R100 ;  /* 0x0000000402c47825 */ /* 0x010fc600078e0264 */
[----:B------:R-:W-:Y:S04]  /*486b0*/  STL.64 [R1+0x2a78], R212 ;  /* 0x002a78d401007387 */ /* 0x000fe80000100a00 */
[----:B------:R4:W-:Y:S01]  /*486c0*/  LDGSTS.E [R75+0x46200], [R212.64], !P2 ;  /* 0x46200000d44b7fae */ /* 0x0009e2000d121844 */
[----:B------:R-:W-:-:S03]  /*486d0*/  IMAD.WIDE R100, R2, 0x4, R242 ;  /* 0x0000000402647825 */ /* 0x000fc600078e02f2 */
[----:B------:R-:W-:Y:S04]  /*486e0*/  STL.64 [R1+0x2a70], R196 ;  /* 0x002a70c401007387 */ /* 0x000fe80000100a00 */
[----:B------:R1:W-:Y:S04]  /*486f0*/  LDGSTS.E [R75+0x46400], [R196.64], !P2 ;  /* 0x46400000c44b7fae */ /* 0x0003e8000d121844 */
[----:B------:R1:W-:Y:S04]  /*48700*/  STL.64 [R1+0x2a68], R100 ;  /* 0x002a686401007387 */ /* 0x0003e80000100a00 */
[----:B------:R1:W-:Y:S04]  /*48710*/  LDGSTS.E [R75+0x46600], [R100.64], !P2 ;  /* 0x46600000644b7fae */ /* 0x0003e8000d121844 */
[----:B-1----:R-:W5:Y:S04]  /*48720*/  LDL.LU.64 R100, [R1+0xd90] ;  /* 0x000d900001647983 */ /* 0x002f680000300a00 */
[----:B------:R-:W5:Y:S01]  /*48730*/  LDL.LU.64 R242, [R1+0xd88] ;  /* 0x000d880001f27983 */ /* 0x000f620000300a00 */
[----:B------:R-:W-:-:S03]  /*48740*/  IMAD.WIDE R228, R2, 0x4, R132 ;  /* 0x0000000402e47825 */ /* 0x000fc600078e0284 */
[----:B------:R-:W5:Y:S01]  /*48750*/  LDL.LU.64 R132, [R1+0xd80] ;  /* 0x000d800001847983 */ /* 0x000f620000300a00 */
[----:B----4-:R-:W-:-:S03]  /*48760*/  IMAD.WIDE R212, R2, 0x4, R244 ;  /* 0x0000000402d47825 */ /* 0x010fc600078e02f4 */
[----:B------:R-:W4:Y:S01]  /*48770*/  LDL.LU.64 R244, [R1+0xe38] ;  /* 0x000e380001f47983 */ /* 0x000f220000300a00 */
[----:B------:R-:W-:-:S03]  /*48780*/  IMAD.WIDE R196, R2, 0x4, R180 ;  /* 0x0000000402c47825 */ /* 0x000fc600078e02b4 */
[----:B------:R-:W-:Y:S04]  /*48790*/  STL.64 [R1+0x2a00], R228 ;  /* 0x002a00e401007387 */ /* 0x000fe80000100a00 */
[----:B------:R1:W-:Y:S01]  /*487a0*/  LDGSTS.E [R75+0x48000], [R228.64], !P6 ;  /* 0x48000000e44b7fae */ /* 0x0003e2000f121844 */
[----:B------:R-:W-:-:S03]  /*487b0*/  IMAD.WIDE R180, R2, 0x4, R246 ;  /* 0x0000000402b47825 */ /* 0x000fc600078e02f6 */
[----:B------:R-:W-:Y:S04]  /*487c0*/  STL.64 [R1+0x29f8], R212 ;  /* 0x0029f8d401007387 */ /* 0x000fe80000100a00 */
[----:B------:R1:W-:Y:S04]  /*487d0*/  STL.64 [R1+0x29f0], R196 ;  /* 0x0029f0c401007387 */ /* 0x0003e80000100a00 */
[----:B------:R3:W-:Y:S04]  /*487e0*/  LDGSTS.E [R75+0x48200], [R212.64], !P6 ;  /* 0x48200000d44b7fae */ /* 0x0007e8000f121844 */
[----:B------:R2:W-:Y:S04]  /*487f0*/  STL.64 [R1+0x29e8], R180 ;  /* 0x0029e8b401007387 */ /* 0x0005e80000100a00 */
[----:B------:R1:W-:Y:S01]  /*48800*/  LDGSTS.E [R75+0x48400], [R196.64], !P6 ;  /* 0x48400000c44b7fae */ /* 0x0003e2000f121844 */
[----:B------:R-:W-:-:S03]  /*48810*/  ISETP.GE.U32.AND P4, PT, R0, 0x7ffffeec, PT ;  /* 0x7ffffeec0000780c */ /* 0x000fc60003f86070 */
[----:B------:R2:W-:Y:S04]  /*48820*/  LDGSTS.E [R75+0x48600], [R180.64], !P6 ;  /* 0x48600000b44b7fae */ /* 0x0005e8000f121844 */
[----:B-1----:R-:W4:Y:S04]  /*48830*/  LDL.LU.64 R196, [R1+0xd78] ;  /* 0x000d780001c47983 */ /* 0x002f280000300a00 */
[----:B------:R-:W4:Y:S01]  /*48840*/  LDL.LU.64 R246, [R1+0xd70] ;  /* 0x000d700001f67983 */ /* 0x000f220000300a00 */
[----:B------:R-:W-:-:S03]  /*48850*/  IMAD.WIDE R228, R2, 0x4, R164 ;  /* 0x0000000402e47825 */ /* 0x000fc600078e02a4 */
[----:B------:R-:W4:Y:S01]  /*48860*/  LDL.LU.64 R164, [R1+0xd68] ;  /* 0x000d680001a47983 */ /* 0x000f220000300a00 */
[----:B---3--:R-:W-:-:S03]  /*48870*/  IMAD.WIDE R212, R2, 0x4, R116 ;  /* 0x0000000402d47825 */ /* 0x008fc600078e0274 */
[----:B------:R-:W3:Y:S04]  /*48880*/  LDL.LU.64 R116, [R1+0xd60] ;  /* 0x000d600001747983 */ /* 0x000ee80000300a00 */
[----:B------:R-:W-:Y:S04]  /*48890*/  STL.64 [R1+0x2980], R228 ;  /* 0x002980e401007387 */ /* 0x000fe80000100a00 */
[----:B------:R1:W-:Y:S04]  /*488a0*/  LDGSTS.E [R75+0x4a000], [R228.64], !P4 ;  /* 0x4a000000e44b7fae */ /* 0x0003e8000e121844 */
[----:B------:R-:W-:Y:S04]  /*488b0*/  STL.64 [R1+0x2978], R212 ;  /* 0x002978d401007387 */ /* 0x000fe80000100a00 */
[----:B------:R1:W-:Y:S01]  /*488c0*/  LDGSTS.E [R75+0x4a200], [R212.64], !P4 ;  /* 0x4a200000d44b7fae */ /* 0x0003e2000e121844 */
[----:B--2---:R-:W-:-:S04]  /*488d0*/  IMAD.WIDE R180, R2, 0x4, R148 ;  /* 0x0000000402b47825 */ /* 0x004fc800078e0294 */
[C---:B-----5:R-:W-:Y:S01]  /*488e0*/  IMAD.WIDE R148, R2.reuse, 0x4, R248 ;  /* 0x0000000402947825 */ /* 0x060fe200078e02f8 */
[----:B------:R-:W-:Y:S04]  /*488f0*/  STL.64 [R1+0x2970], R180 ;  /* 0x002970b401007387 */ /* 0x000fe80000100a00 */
[----:B------:R2:W-:Y:S04]  /*48900*/  LDGSTS.E [R75+0x4a400], [R180.64], !P4 ;  /* 0x4a400000b44b7fae */ /* 0x0005e8000e121844 */
[----:B------:R5:W-:Y:S04]  /*48910*/  STL.64 [R1+0x2968], R148 ;  /* 0x0029689401007387 */ /* 0x000be80000100a00 */
[----:B------:R5:W-:Y:S04]  /*48920*/  LDGSTS.E [R75+0x4a600], [R148.64], !P4 ;  /* 0x4a600000944b7fae */ /* 0x000be8000e121844 */
[----:B-----5:R-:W5:Y:S04]  /*48930*/  LDL.LU.64 R148, [R1+0xd58] ;  /* 0x000d580001947983 */ /* 0x020f680000300a00 */
[----:B------:R-:W5:Y:S01]  /*48940*/  LDL.LU.64 R248, [R1+0xd50] ;  /* 0x000d500001f87983 */ /* 0x000f620000300a00 */
[----:B-1----:R-:W-:-:S03]  /*48950*/  IMAD.WIDE R228, R2, 0x4, R100 ;  /* 0x0000000402e47825 */ /* 0x002fc600078e0264 */
[----:B------:R-:W5:Y:S01]  /*48960*/  LDL.LU.64 R100, [R1+0xd48] ;  /* 0x000d480001647983 */ /* 0x000f620000300a00 */
[----:B------:R-:W-:-:S03]  /*48970*/  IMAD.WIDE R212, R2, 0x4, R242 ;  /* 0x0000000402d47825 */ /* 0x000fc600078e02f2 */
[----:B------:R-:W5:Y:S04]  /*48980*/  LDL.LU.64 R242, [R1+0xe40] ;  /* 0x000e400001f27983 */ /* 0x000f680000300a00 */
[----:B------:R-:W-:Y:S01]  /*48990*/  STL.64 [R1+0x2900], R228 ;  /* 0x002900e401007387 */ /* 0x000fe20000100a00 */
[----:B--2---:R-:W-:-:S03]  /*489a0*/  IMAD.WIDE R180, R2, 0x4, R132 ;  /* 0x0000000402b47825 */ /* 0x004fc600078e0284 */
[----:B------:R-:W-:Y:S01]  /*489b0*/  STL.64 [R1+0x28f8], R212 ;  /* 0x0028f8d401007387 */ /* 0x000fe20000100a00 */
[----:B----4-:R-:W-:-:S03]  /*489c0*/  IMAD.WIDE R132, R2, 0x4, R244 ;  /* 0x0000000402847825 */ /* 0x010fc600078e02f4 */
[----:B------:R1:W-:Y:S04]  /*489d0*/  LDGSTS.E [R75+0x4c000], [R228.64], !P3 ;  /* 0x4c000000e44b7fae */ /* 0x0003e8000d921844 */
[----:B------:R2:W-:Y:S04]  /*489e0*/  STL.64 [R1+0x28f0], R180 ;  /* 0x0028f0b401007387 */ /* 0x0005e80000100a00 */
[----:B------:R4:W-:Y:S04]  /*489f0*/  LDGSTS.E [R75+0x4c200], [R212.64], !P3 ;  /* 0x4c200000d44b7fae */ /* 0x0009e8000d921844 */
[----:B------:R1:W-:Y:S04]  /*48a00*/  STL.64 [R1+0x28e8], R132 ;  /* 0x0028e88401007387 */ /* 0x0003e80000100a00 */
[----:B------:R2:W-:Y:S04]  /*48a10*/  LDGSTS.E [R75+0x4c400], [R180.64], !P3 ;  /* 0x4c400000b44b7fae */ /* 0x0005e8000d921844 */
[----:B------:R1:W-:Y:S04]  /*48a20*/  LDGSTS.E [R75+0x4c600], [R132.64], !P3 ;  /* 0x4c600000844b7fae */ /* 0x0003e8000d921844 */
[----:B--2---:R-:W2:Y:S04]  /*48a30*/  LDL.LU.64 R180, [R1+0xd40] ;  /* 0x000d400001b47983 */ /* 0x004ea80000300a00 */
[----:B-1----:R-:W2:Y:S04]  /*48a40*/  LDL.LU.64 R132, [R1+0xd38] ;  /* 0x000d380001847983 */ /* 0x002ea80000300a00 */
[----:B------:R-:W2:Y:S01]  /*48a50*/  LDL.LU.64 R244, [R1+0xd30] ;  /* 0x000d300001f47983 */ /* 0x000ea20000300a00 */
[----:B----4-:R-:W-:-:S04]  /*48a60*/  IMAD.WIDE R212, R2, 0x4, R196 ;  /* 0x0000000402d47825 */ /* 0x010fc800078e02c4 */
[----:B------:R-:W-:Y:S02]  /*48a70*/  IMAD.WIDE R196, R2, 0x4, R246 ;  /* 0x0000000402c47825 */ /* 0x000fe400078e02f6 */
[----:B------:R-:W4:Y:S02]  /*48a80*/  LDL.LU.64 R246, [R1+0xd28] ;  /* 0x000d280001f67983 */ /* 0x000f240000300a00 */
[----:B------:R-:W-:-:S05]  /*48a90*/  IMAD.MOV.U32 R0, RZ, RZ, c[0x0][0x180] ;  /* 0x00006000ff007624 */ /* 0x000fca00078e00ff */
[----:B------:R-:W-:-:S04]  /*48aa0*/  IADD3 R0, R0, -0x9d, RZ ;  /* 0xffffff6300007810 */ /* 0x000fc80007ffe0ff */
[----:B------:R-:W-:Y:S01]  /*48ab0*/  ISETP.GE.U32.AND P0, PT, R0, 0x7ffffee4, PT ;  /* 0x7ffffee40000780c */ /* 0x000fe20003f06070 */
[C---:B------:R-:W-:Y:S01]  /*48ac0*/  IMAD.WIDE R164, R2.reuse, 0x4, R164 ;  /* 0x0000000402a47825 */ /* 0x040fe200078e02a4 */
[----:B------:R-:W-:Y:S03]  /*48ad0*/  STL.64 [R1+0x2880], R212 ;  /* 0x002880d401007387 */ /* 0x000fe60000100a00 */
[C---:B---3--:R-:W-:Y:S01]  /*48ae0*/  IMAD.WIDE R116, R2.reuse, 0x4, R116 ;  /* 0x0000000402747825 */ /* 0x048fe200078e0274 */
[----:B------:R1:W-:Y:S04]  /*48af0*/  STL.64 [R1+0x2878], R196 ;  /* 0x002878c401007387 */ /* 0x0003e80000100a00 */
[----:B------:R3:W-:Y:S04]  /*48b00*/  STL.64 [R1+0x2870], R164 ;  /* 0x002870a401007387 */ /* 0x0007e80000100a00 */
[----:B------:R5:W-:Y:S04]  /*48b10*/  LDGSTS.E [R75+0x4e000], [R212.64], !P0 ;  /* 0x4e000000d44b7fae */ /* 0x000be8000c121844 */
[----:B------:R1:W-:Y:S04]  /*48b20*/  LDGSTS.E [R75+0x4e200], [R196.64], !P0 ;  /* 0x4e200000c44b7fae */ /* 0x0003e8000c121844 */
[----:B------:R3:W-:Y:S04]  /*48b30*/  STL.64 [R1+0x2868], R116 ;  /* 0x0028687401007387 */ /* 0x0007e80000100a00 */
[----:B------:R3:W-:Y:S04]  /*48b40*/  LDGSTS.E [R75+0x4e400], [R164.64], !P0 ;  /* 0x4e400000a44b7fae */ /* 0x0007e8000c121844 */
[----:B-1----:R-:W4:Y:S04]  /*48b50*/  LDL.LU.64 R196, [R1+0xd20] ;  /* 0x000d200001c47983 */ /* 0x002f280000300a00 */
[----:B------:R1:W-:Y:S04]  /*48b60*/  LDGSTS.E [R75+0x4e600], [R116.64], !P0 ;  /* 0x4e600000744b7fae */ /* 0x0003e8000c121844 */
[----:B---3--:R-:W3:Y:S04]  /*48b70*/  LDL.LU.64 R164, [R1+0xd18] ;  /* 0x000d180001a47983 */ /* 0x008ee80000300a00 */
[----:B-1----:R-:W3:Y:S01]  /*48b80*/  LDL.LU.64 R116, [R1+0xd10] ;  /* 0x000d100001747983 */ /* 0x002ee20000300a00 */
[----:B-----5:R-:W-:-:S03]  /*48b90*/  IMAD.WIDE R212, R2, 0x4, R248 ;  /* 0x0000000402d47825 */ /* 0x020fc600078e02f8 */
[----:B------:R-:W5:Y:S01]  /*48ba0*/  LDL.LU.64 R248, [R1+0xe48] ;  /* 0x000e480001f87983 */ /* 0x000f620000300a00 */
[----:B------:R-:W-:-:S05]  /*48bb0*/  IMAD.MOV.U32 R74, RZ, RZ, c[0x0][0x180] ;  /* 0x00006000ff4a7624 */ /* 0x000fca00078e00ff */
[----:B------:R-:W-:-:S04]  /*48bc0*/  IADD3 R0, R74, -0xa1, RZ ;  /* 0xffffff5f4a007810 */ /* 0x000fc80007ffe0ff */
[----:B------:R-:W-:Y:S01]  /*48bd0*/  ISETP.GE.U32.AND P1, PT, R0, 0x7ffffee0, PT ;  /* 0x7ffffee00000780c */ /* 0x000fe20003f26070 */
[----:B------:R-:W-:-:S04]  /*48be0*/  IMAD.WIDE R228, R2, 0x4, R148 ;  /* 0x0000000402e47825 */ /* 0x000fc800078e0294 */
[C---:B------:R-:W-:Y:S01]  /*48bf0*/  IMAD.WIDE R148, R2.reuse, 0x4, R100 ;  /* 0x0000000402947825 */ /* 0x040fe200078e0264 */
[----:B------:R-:W-:Y:S03]  /*48c00*/  STL.64 [R1+0x2800], R228 ;  /* 0x002800e401007387 */ /* 0x000fe60000100a00 */
[C---:B------:R-:W-:Y:S01]  /*48c10*/  IMAD.WIDE R100, R2.reuse, 0x4, R242 ;  /* 0x0000000402647825 */ /* 0x040fe200078e02f2 */
[----:B------:R-:W-:Y:S04]  /*48c20*/  STL.64 [R1+0x27f8], R212 ;  /* 0x0027f8d401007387 */ /* 0x000fe80000100a00 */
[----:B------:R2:W-:Y:S04]  /*48c30*/  LDGSTS.E [R75+0x50000], [R228.64], !P1 ;  /* 0x50000000e44b7fae */ /* 0x0005e8000c921844 */
[----:B------:R1:W-:Y:S04]  /*48c40*/  STL.64 [R1+0x27f0], R148 ;  /* 0x0027f09401007387 */ /* 0x0003e80000100a00 */
[----:B------:R1:W-:Y:S04]  /*48c50*/  LDGSTS.E [R75+0x50200], [R212.64], !P1 ;  /* 0x50200000d44b7fae */ /* 0x0003e8000c921844 */
[----:B------:R1:W-:Y:S04]  /*48c60*/  STL.64 [R1+0x27e8], R100 ;  /* 0x0027e86401007387 */ /* 0x0003e80000100a00 */
[----:B------:R1:W-:Y:S04]  /*48c70*/  LDGSTS.E [R75+0x50400], [R148.64], !P1 ;  /* 0x50400000944b7fae */ /* 0x0003e8000c921844 */
[----:B------:R2:W-:Y:S04]  /*48c80*/  LDGSTS.E [R75+0x50600], [R100.64], !P1 ;  /* 0x50600000644b7fae */ /* 0x0005e8000c921844 */
[----:B-1----:R-:W5:Y:S04]  /*48c90*/  LDL.LU.64 R148, [R1+0xd08] ;  /* 0x000d080001947983 */ /* 0x002f680000300a00 */
[----:B--2---:R-:W2:Y:S01]  /*48ca0*/  LDL.LU.64 R100, [R1+0xd00] ;  /* 0x000d000001647983 */ /* 0x004ea20000300a00 */
[----:B------:R-:W-:-:S03]  /*48cb0*/  IMAD.WIDE R228, R2, 0x4, R180 ;  /* 0x0000000402e47825 */ /* 0x000fc600078e02b4 */
[----:B------:R-:W2:Y:S01]  /*48cc0*/  LDL.LU.64 R242, [R1+0xcf8] ;  /* 0x000cf80001f27983 */ /* 0x000ea20000300a00 */
[----:B------:R-:W-:-:S03]  /*48cd0*/  IMAD.WIDE R180, R2, 0x4, R244 ;  /* 0x0000000402b47825 */ /* 0x000fc600078e02f4 */
[----:B------:R-:W2:Y:S01]  /*48ce0*/  LDL.LU.64 R244, [R1+0xcf0] ;  /* 0x000cf00001f47983 */ /* 0x000ea20000300a00 */
[----:B------:R-:W-:-:S04]  /*48cf0*/  IADD3 R0, R74, -0xa5, RZ ;  /* 0xffffff5b4a007810 */ /* 0x000fc80007ffe0ff */
[----:B------:R-:W-:Y:S01]  /*48d00*/  ISETP.GE.U32.AND P5, PT, R0, 0x7ffffedc, PT ;  /* 0x7ffffedc0000780c */ /* 0x000fe20003fa6070 */
[C---:B------:R-:W-:Y:S01]  /*48d10*/  IMAD.WIDE R212, R2.reuse, 0x4, R132 ;  /* 0x0000000402d47825 */ /* 0x040fe200078e0284 */
[----:B------:R-:W-:Y:S03]  /*48d20*/  STL.64 [R1+0x2780], R228 ;  /* 0x002780e401007387 */ /* 0x000fe60000100a00 */
[----:B----4-:R-:W-:Y:S01]  /*48d30*/  IMAD.WIDE R132, R2, 0x4, R246 ;  /* 0x0000000402847825 */ /* 0x010fe200078e02f6 */
[----:B------:R-:W-:Y:S04]  /*48d40*/  STL.64 [R1+0x2778], R212 ;  /* 0x002778d401007387 */ /* 0x000fe80000100a00 */
[----:B------:R1:W-:Y:S04]  /*48d50*/  STL.64 [R1+0x2770], R180 ;  /* 0x002770b401007387 */ /* 0x0003e80000100a00 */
[----:B------:R4:W-:Y:S04]  /*48d60*/  LDGSTS.E [R75+0x52000], [R228.64], !P5 ;  /* 0x52000000e44b7fae */ /* 0x0009e8000e921844 */
[----:B------:R1:W-:Y:S04]  /*48d70*/  LDGSTS.E [R75+0x52200], [R212.64], !P5 ;  /* 0x52200000d44b7fae */ /* 0x0003e8000e921844 */
[----:B------:R1:W-:Y:S04]  /*48d80*/  STL.64 [R1+0x2768], R132 ;  /* 0x0027688401007387 */ /* 0x0003e80000100a00 */
[----:B------:R1:W-:Y:S04]  /*48d90*/  LDGSTS.E [R75+0x52400], [R180.64], !P5 ;  /* 0x52400000b44b7fae */ /* 0x0003e8000e921844 */
[----:B------:R4:W-:Y:S04]  /*48da0*/  LDGSTS.E [R75+0x52600], [R132.64], !P5 ;  /* 0x52600000844b7fae */ /* 0x0009e8000e921844 */
[----:B-1----:R-:W2:Y:S04]  /*48db0*/  LDL.LU.64 R180, [R1+0xce8] ;  /* 0x000ce80001b47983 */ /* 0x002ea80000300a00 */
[----:B----4-:R-:W4:Y:S04]  /*48dc0*/  LDL.LU.64 R132, [R1+0xce0] ;  /* 0x000ce00001847983 */ /* 0x010f280000300a00 */
[----:B------:R-:W4:Y:S01]  /*48dd0*/  LDL.LU.64 R246, [R1+0xcd8] ;  /* 0x000cd80001f67983 */ /* 0x000f220000300a00 */
[----:B------:R-:W-:-:S04]  /*48de0*/  IADD3 R0, R74, -0xa9, RZ ;  /* 0xffffff574a007810 */ /* 0x000fc80007ffe0ff */
[----:B------:R-:W-:Y:S01]  /*48df0*/  ISETP.GE.U32.AND P2, PT, R0, 0x7ffffed8, PT ;  /* 0x7ffffed80000780c */ /* 0x000fe20003f46070 */
[----:B------:R-:W-:-:S04]  /*48e00*/  IMAD.WIDE R228, R2, 0x4, R196 ;  /* 0x0000000402e47825 */ /* 0x000fc800078e02c4 */
[C---:B---3--:R-:W-:Y:S02]  /*48e10*/  IMAD.WIDE R196, R2.reuse, 0x4, R116 ;  /* 0x0000000402c47825 */ /* 0x048fe400078e0274 */
[----:B------:R-:W3:Y:S02]  /*48e20*/  LDL.LU.64 R116, [R1+0xe50] ;  /* 0x000e500001747983 */ /* 0x000ee40000300a00 */
[C---:B------:R-:W-:Y:S02]  /*48e30*/  IMAD.WIDE R212, R2.reuse, 0x4, R164 ;  /* 0x0000000402d47825 */ /* 0x040fe400078e02a4 */
[----:B------:R-:W-:Y:S04]  /*48e40*/  STL.64 [R1+0x2700], R228 ;  /* 0x002700e401007387 */ /* 0x000fe80000100a00 */
[----:B------:R1:W-:Y:S04]  /*48e50*/  LDGSTS.E [R75+0x54000], [R228.64], !P2 ;  /* 0x54000000e44b7fae */ /* 0x0003e8000d121844 */
[----:B------:R-:W-:Y:S04]  /*48e60*/  STL.64 [R1+0x26f8], R212 ;  /* 0x0026f8d401007387 */ /* 0x000fe80000100a00 */
[----:B------:R2:W-:Y:S04]  /*48e70*/  LDGSTS.E [R75+0x54200], [R212.64], !P2 ;  /* 0x54200000d44b7fae */ /* 0x0005e8000d121844 */
[----:B------:R-:W-:Y:S04]  /*48e80*/  STL.64 [R1+0x26f0], R196 ;  /* 0x0026f0c401007387 */ /* 0x000fe80000100a00 */
[----:B------:R1:W-:Y:S01]  /*48e90*/  LDGSTS.E [R75+0x54400], [R196.64], !P2 ;  /* 0x54400000c44b7fae */ /* 0x0003e2000d121844 */
[----:B-----5:R-:W-:-:S05]  /*48ea0*/  IMAD.WIDE R164, R2, 0x4, R248 ;  /* 0x0000000402a47825 */ /* 0x020fca00078e02f8 */
[----:B------:R5:W-:Y:S04]  /*48eb0*/  STL.64 [R1+0x26e8], R164 ;  /* 0x0026e8a401007387 */ /* 0x000be80000100a00 */
[----:B------:R5:W-:Y:S04]  /*48ec0*/  LDGSTS.E [R75+0x54600], [R164.64], !P2 ;  /* 0x54600000a44b7fae */ /* 0x000be8000d121844 */
[----:B-----5:R-:W5:Y:S04]  /*48ed0*/  LDL.LU.64 R164, [R1+0xcd0] ;  /* 0x000cd00001a47983 */ /* 0x020f680000300a00 */
[----:B------:R-:W5:Y:S01]  /*48ee0*/  LDL.LU.64 R248, [R1+0xcc8] ;  /* 0x000cc80001f87983 */ /* 0x000f620000300a00 */
[----:B------:R-:W-:-:S04]  /*48ef0*/  IADD3 R0, R74, -0xad, RZ ;  /* 0xffffff534a007810 */ /* 0x000fc80007ffe0ff */
[----:B------:R-:W-:Y:S01]  /*48f00*/  ISETP.GE.U32.AND P6, PT, R0, 0x7ffffed4, PT ;  /* 0x7ffffed40000780c */ /* 0x000fe20003fc6070 */
[----:B-1----:R-:W-:-:S04]  /*48f10*/  IMAD.WIDE R228, R2, 0x4, R148 ;  /* 0x0000000402e47825 */ /* 0x002fc800078e0294 */
[----:B--2---:R-:W-:-:S08]  /*48f20*/  IMAD.WIDE R212, R2, 0x4, R100 ;  /* 0x0000000402d47825 */ /* 0x004fd000078e0264 */
[----:B------:R5:W-:Y:S01]  /*48f30*/  LDGSTS.E [R75+0x56000], [R228.64], !P6 ;  /* 0x56000000e44b7fae */ /* 0x000be2000f121844 */
[----:B------:R-:W-:-:S03]  /*48f40*/  IMAD.WIDE R196, R2, 0x4, R242 ;  /* 0x0000000402c47825 */ /* 0x000fc600078e02f2 */
[----:B------:R-:W2:Y:S04]  /*48f50*/  LDL.LU.64 R100, [R1+0xcc0] ;  /* 0x000cc00001647983 */ /* 0x000ea80000300a00 */
[----:B------:R-:W-:Y:S04]  /*48f60*/  STL.64 [R1+0x2680], R228 ;  /* 0x002680e401007387 */ /* 0x000fe80000100a00 */
[----:B------:R-:W2:Y:S01]  /*48f70*/  LDL.LU.64 R242, [R1+0xcb8] ;  /* 0x000cb80001f27983 */ /* 0x000ea20000300a00 */
[----:B------:R-:W-:-:S03]  /*48f80*/  IMAD.WIDE R148, R2, 0x4, R244 ;  /* 0x0000000402947825 */ /* 0x000fc600078e02f4 */
[----:B------:R-:W-:Y:S04]  /*48f90*/  STL.64 [R1+0x2678], R212 ;  /* 0x002678d401007387 */ /* 0x000fe80000100a00 */
[----:B------:R1:W-:Y:S04]  /*48fa0*/  LDGSTS.E [R75+0x56200], [R212.64], !P6 ;  /* 0x56200000d44b7fae */ /* 0x0003e8000f121844 */
[----:B------:R-:W-:Y:S04]  /*48fb0*/  STL.64 [R1+0x2670], R196 ;  /* 0x002670c401007387 */ /* 0x000fe80000100a00 */
[----:B------:R4:W-:Y:S04]  /*48fc0*/  LDGSTS.E [R75+0x56400], [R196.64], !P6 ;  /* 0x56400000c44b7fae */ /* 0x0009e8000f121844 */
[----:B------:R1:W-:Y:S04]  /*48fd0*/  STL.64 [R1+0x2668], R148 ;  /* 0x0026689401007387 */ /* 0x0003e80000100a00 */
[----:B------:R1:W-:Y:S04]  /*48fe0*/  LDGSTS.E [R75+0x56600], [R148.64], !P6 ;  /* 0x56600000944b7fae */ /* 0x0003e8000f121844 */
[----:B-1----:R-:W2:Y:S04]  /*48ff0*/  LDL.LU.64 R148, [R1+0xcb0] ;  /* 0x000cb00001947983 */ /* 0x002ea80000300a00 */
[----:B------:R-:W2:Y:S01]  /*49000*/  LDL.LU.64 R244, [R1+0xca8] ;  /* 0x000ca80001f47983 */ /* 0x000ea20000300a00 */
[----:B------:R-:W-:-:S03]  /*49010*/  IMAD.WIDE R212, R2, 0x4, R180 ;  /* 0x0000000402d47825 */ /* 0x000fc600078e02b4 */
[----:B------:R-:W2:Y:S01]  /*49020*/  LDL.LU.64 R180, [R1+0xca0] ;  /* 0x000ca00001b47983 */ /* 0x000ea20000300a00 */
[----:B----4-:R-:W-:-:S03]  /*49030*/  IMAD.WIDE R196, R2, 0x4, R132 ;  /* 0x0000000402c47825 */ /* 0x010fc600078e0284 */
[----:B------:R-:W-:Y:S01]  /*49040*/  STL.64 [R1+0x2600], R212 ;  /* 0x002600d401007387 */ /* 0x000fe20000100a00 */
[----:B------:R-:W-:-:S03]  /*49050*/  IMAD.WIDE R132, R2, 0x4, R246 ;  /* 0x0000000402847825 */ /* 0x000fc600078e02f6 */
[----:B------:R-:W4:Y:S01]  /*49060*/  LDL.LU.64 R246, [R1+0xe58] ;  /* 0x000e580001f67983 */ /* 0x000f220000300a00 */
[----:B------:R-:W-:-:S04]  /*49070*/  IADD3 R0, R74, -0xb1, RZ ;  /* 0xffffff4f4a007810 */ /* 0x000fc80007ffe0ff */
[----:B------:R-:W-:Y:S01]  /*49080*/  ISETP.GE.U32.AND P4, PT, R0, 0x7ffffed0, PT ;  /* 0x7ffffed00000780c */ /* 0x000fe20003f86070 */
[----:B------:R-:W-:Y:S01]  /*49090*/  STL.64 [R1+0x25f8], R196 ;  /* 0x0025f8c401007387 */ /* 0x000fe20000100a00 */
[----:B---3--:R-:W-:-:S03]  /*490a0*/  IMAD.WIDE R116, R2, 0x4, R116 ;  /* 0x0000000402747825 */ /* 0x008fc600078e0274 */
[----:B------:R1:W-:Y:S04]  /*490b0*/  STL.64 [R1+0x25f0], R132 ;  /* 0x0025f08401007387 */ /* 0x0003e80000100a00 */
[----:B------:R3:W-:Y:S04]  /*490c0*/  STL.64 [R1+0x25e8], R116 ;  /* 0x0025e87401007387 */ /* 0x0007e80000100a00 */
[----:B------:R1:W-:Y:S04]  /*490d0*/  LDGSTS.E [R75+0x58000], [R212.64], !P4 ;  /* 0x58000000d44b7fae */ /* 0x0003e8000e121844 */
[----:B------:R2:W-:Y:S04]  /*490e0*/  LDGSTS.E [R75+0x58200], [R196.64], !P4 ;  /* 0x58200000c44b7fae */ /* 0x0005e8000e121844 */
[----:B------:R1:W-:Y:S04]  /*490f0*/  LDGSTS.E [R75+0x58400], [R132.64], !P4 ;  /* 0x58400000844b7fae */ /* 0x0003e8000e121844 */
[----:B------:R3:W-:Y:S04]  /*49100*/  LDGSTS.E [R75+0x58600], [R116.64], !P4 ;  /* 0x58600000744b7fae */ /* 0x0007e8000e121844 */
[----:B-1----:R-:W4:Y:S04]  /*49110*/  LDL.LU.64 R132, [R1+0xc98] ;  /* 0x000c980001847983 */ /* 0x002f280000300a00 */
[----:B---3--:R-:W3:Y:S01]  /*49120*/  LDL.LU.64 R116, [R1+0xc90] ;  /* 0x000c900001747983 */ /* 0x008ee20000300a00 */
[----:B-----5:R-:W-:-:S03]  /*49130*/  IMAD.WIDE R228, R2, 0x4, R164 ;  /* 0x0000000402e47825 */ /* 0x020fc600078e02a4 */
[----:B------:R-:W5:Y:S01]  /*49140*/  LDL.LU.64 R164, [R1+0xc88] ;  /* 0x000c880001a47983 */ /* 0x000f620000300a00 */
[----:B------:R-:W-:-:S03]  /*49150*/  IMAD.WIDE R212, R2, 0x4, R248 ;  /* 0x0000000402d47825 */ /* 0x000fc600078e02f8 */
[----:B------:R-:W5:Y:S01]  /*49160*/  LDL.LU.64 R248, [R1+0xc80] ;  /* 0x000c800001f87983 */ /* 0x000f620000300a00 */
[----:B------:R-:W-:-:S04]  /*49170*/  IADD3 R0, R74, -0xb5, RZ ;  /* 0xffffff4b4a007810 */ /* 0x000fc80007ffe0ff */
[----:B------:R-:W-:Y:S01]  /*49180*/  ISETP.GE.U32.AND P3, PT, R0, 0x7ffffecc, PT ;  /* 0x7ffffecc0000780c */ /* 0x000fe20003f66070 */
[----:B------:R-:W-:Y:S04]  /*49190*/  STL.64 [R1+0x2580], R228 ;  /* 0x002580e401007387 */ /* 0x000fe80000100a00 */
[----:B------:R-:W-:Y:S08]  /*491a0*/  STL.64 [R1+0x2578], R212 ;  /* 0x002578d401007387 */ /* 0x000ff00000100a00 */
[----:B------:R1:W-:Y:S04]  /*491b0*/  LDGSTS.E [R75+0x5a000], [R228.64], !P3 ;  /* 0x5a000000e44b7fae */ /* 0x0003e8000d921844 */
[----:B------:R1:W-:Y:S01]  /*491c0*/  LDGSTS.E [R75+0x5a200], [R212.64], !P3 ;  /* 0x5a200000d44b7fae */ /* 0x0003e2000d921844 */
[----:B--2---:R-:W-:-:S04]  /*491d0*/  IMAD.WIDE R196, R2, 0x4, R100 ;  /* 0x0000000402c47825 */ /* 0x004fc800078e0264 */
[C---:B------:R-:W-:Y:S01]  /*491e0*/  IMAD.WIDE R100, R2.reuse, 0x4, R242 ;  /* 0x0000000402647825 */ /* 0x040fe200078e02f2 */
        /* <DEDUP_REMOVED lines=8> */
[----:B------:R-:W-:-:S03]  /*49270*/  IMAD.WIDE R212, R2, 0x4, R244 ;  /* 0x0000000402d47825 */ /* 0x000fc600078e02f4 */
[----:B------:R-:W5:Y:S01]  /*49280*/  LDL.LU.64 R244, [R1+0xe60] ;  /* 0x000e600001f47983 */ /* 0x000f620000300a00 */
[----:B------:R-:W-:-:S04]  /*49290*/  IADD3 R0, R74, -0xb9, RZ ;  /* 0xffffff474a007810 */ /* 0x000fc80007ffe0ff */
[----:B------:R-:W-:Y:S01]  /*492a0*/  ISETP.GE.U32.AND P0, PT, R0, 0x7ffffec8, PT ;  /* 0x7ffffec80000780c */ /* 0x000fe20003f06070 */
[C---:B--2---:R-:W-:Y:S01]  /*492b0*/  IMAD.WIDE R196, R2.reuse, 0x4, R180 ;  /* 0x0000000402c47825 */ /* 0x044fe200078e02b4 */
[----:B------:R-:W-:Y:S03]  /*492c0*/  STL.64 [R1+0x2500], R228 ;  /* 0x002500e401007387 */ /* 0x000fe60000100a00 */
[----:B----4-:R-:W-:Y:S01]  /*492d0*/  IMAD.WIDE R180, R2, 0x4, R246 ;  /* 0x0000000402b47825 */ /* 0x010fe200078e02f6 */
[----:B------:R-:W-:Y:S04]  /*492e0*/  STL.64 [R1+0x24f8], R212 ;  /* 0x0024f8d401007387 */ /* 0x000fe80000100a00 */
[----:B------:R1:W-:Y:S04]  /*492f0*/  STL.64 [R1+0x24f0], R196 ;  /* 0x0024f0c401007387 */ /* 0x0003e80000100a00 */
[----:B------:R2:W-:Y:S04]  /*49300*/  LDGSTS.E [R75+0x5c000], [R228.64], !P0 ;  /* 0x5c000000e44b7fae */ /* 0x0005e8000c121844 */
[----:B------:R3:W-:Y:S04]  /*49310*/  LDGSTS.E [R75+0x5c200], [R212.64], !P0 ;  /* 0x5c200000d44b7fae */ /* 0x0007e8000c121844 */
[----:B------:R5:W-:Y:S04]  /*49320*/  STL.64 [R1+0x24e8], R180 ;  /* 0x0024e8b401007387 */ /* 0x000be80000100a00 */
[----:B------:R1:W-:Y:S01]  /*49330*/  LDGSTS.E [R75+0x5c400], [R196.64], !P0 ;  /* 0x5c400000c44b7fae */ /* 0x0003e2000c121844 */
[----:B------:R-:W-:-:S03]  /*49340*/  IADD3 R0, R74, -0xbd, RZ ;  /* 0xffffff434a007810 */ /* 0x000fc60007ffe0ff */
[----:B------:R5:W-:Y:S04]  /*49350*/  LDGSTS.E [R75+0x5c600], [R180.64], !P0 ;  /* 0x5c600000b44b7fae */ /* 0x000be8000c121844 */
[----:B-1----:R-:W4:Y:S04]  /*49360*/  LDL.LU.64 R196, [R1+0xc60] ;  /* 0x000c600001c47983 */ /* 0x002f280000300a00 */
[----:B------:R-:W4:Y:S01]  /*49370*/  LDL.LU.64 R246, [R1+0xc58] ;  /* 0x000c580001f67983 */ /* 0x000f220000300a00 */
[----:B------:R-:W-:Y:S01]  /*49380*/  ISETP.GE.U32.AND P1, PT, R0, 0x7ffffec4, PT ;  /* 0x7ffffec40000780c */ /* 0x000fe20003f26070 */
[----:B--2---:R-:W-:-:S02]  /*49390*/  IMAD.WIDE R228, R2, 0x4, R132 ;  /* 0x0000000402e47825 */ /* 0x004fc400078e0284 */
[----:B------:R-:W2:Y:S02]  /*493a0*/  LDL.LU.64 R132, [R1+0xc50] ;  /* 0x000c500001847983 */ /* 0x000ea40000300a00 */
[C---:B---3--:R-:W-:Y:S02]  /*493b0*/  IMAD.WIDE R212, R2.reuse, 0x4, R116 ;  /* 0x0000000402d47825 */ /* 0x048fe400078e0274 */
[----:B------:R-:W3:Y:S04]  /*493c0*/  LDL.LU.64 R116, [R1+0xc48] ;  /* 0x000c480001747983 */ /* 0x000ee80000300a00 */
[----:B------:R-:W-:Y:S04]  /*493d0*/  STL.64 [R1+0x2480], R228 ;  /* 0x002480e401007387 */ /* 0x000fe80000100a00 */
[----:B------:R-:W-:Y:S04]  /*493e0*/  STL.64 [R1+0x2478], R212 ;  /* 0x002478d401007387 */ /* 0x000fe80000100a00 */
[----:B------:R1:W-:Y:S04]  /*493f0*/  LDGSTS.E [R75+0x5e000], [R228.64], !P1 ;  /* 0x5e000000e44b7fae */ /* 0x0003e8000c921844 */
[----:B------:R1:W-:Y:S01]  /*49400*/  LDGSTS.E [R75+0x5e200], [R212.64], !P1 ;  /* 0x5e200000d44b7fae */ /* 0x0003e2000c921844 */
[----:B-----5:R-:W-:-:S04]  /*49410*/  IMAD.WIDE R180, R2, 0x4, R164 ;  /* 0x0000000402b47825 */ /* 0x020fc800078e02a4 */
[----:B------:R-:W-:Y:S01]  /*49420*/  IMAD.WIDE R164, R2, 0x4, R248 ;  /* 0x0000000402a47825 */ /* 0x000fe200078e02f8 */
[----:B------:R5:W-:Y:S04]  /*49430*/  STL.64 [R1+0x2470], R180 ;  /* 0x002470b401007387 */ /* 0x000be80000100a00 */
[----:B------:R1:W-:Y:S04]  /*49440*/  STL.64 [R1+0x2468], R164 ;  /* 0x002468a401007387 */ /* 0x0003e80000100a00 */
[----:B------:R5:W-:Y:S01]  /*49450*/  LDGSTS.E [R75+0x5e400], [R180.64], !P1 ;  /* 0x5e400000b44b7fae */ /* 0x000be2000c921844 */
[----:B------:R-:W-:-:S03]  /*49460*/  IADD3 R0, R74, -0xc1, RZ ;  /* 0xffffff3f4a007810 */ /* 0x000fc60007ffe0ff */
[----:B------:R1:W-:Y:S04]  /*49470*/  LDGSTS.E [R75+0x5e600], [R164.64], !P1 ;  /* 0x5e600000a44b7fae */ /* 0x0003e8000c921844 */
[----:B-----5:R-:W5:Y:S04]  /*49480*/  LDL.LU.64 R180, [R1+0xe68] ;  /* 0x000e680001b47983 */ /* 0x020f680000300a00 */
[----:B------:R-:W5:Y:S01]  /*49490*/  LDL.LU.64 R248, [R1+0xe70] ;  /* 0x000e700001f87983 */ /* 0x000f620000300a00 */
[----:B------:R-:W-:Y:S01]  /*494a0*/  ISETP.GE.U32.AND P5, PT, R0, 0x7ffffec0, PT ;  /* 0x7ffffec00000780c */ /* 0x000fe20003fa6070 */
[----:B-1----:R-:W-:-:S02]  /*494b0*/  IMAD.WIDE R228, R2, 0x4, R100 ;  /* 0x0000000402e47825 */ /* 0x002fc400078e0264 */
[----:B------:R-:W5:Y:S02]  /*494c0*/  LDL.LU.64 R100, [R1+0xe78] ;  /* 0x000e780001647983 */ /* 0x000f640000300a00 */
[C---:B------:R-:W-:Y:S02]  /*494d0*/  IMAD.WIDE R212, R2.reuse, 0x4, R242 ;  /* 0x0000000402d47825 */ /* 0x040fe400078e02f2 */
[----:B------:R-:W5:Y:S04]  /*494e0*/  LDL.LU.64 R242, [R1+0xe80] ;  /* 0x000e800001f27983 */ /* 0x000f680000300a00 */
[----:B------:R-:W-:Y:S01]  /*494f0*/  STL.64 [R1+0x2400], R228 ;  /* 0x002400e401007387 */ /* 0x000fe20000100a00 */
[----:B------:R-:W-:-:S03]  /*49500*/  IMAD.WIDE R164, R2, 0x4, R148 ;  /* 0x0000000402a47825 */ /* 0x000fc600078e0294 */
[----:B------:R-:W-:Y:S01]  /*49510*/  STL.64 [R1+0x23f8], R212 ;  /* 0x0023f8d401007387 */ /* 0x000fe20000100a00 */
[----:B------:R-:W-:-:S03]  /*49520*/  IMAD.WIDE R148, R2, 0x4, R244 ;  /* 0x0000000402947825 */ /* 0x000fc600078e02f4 */
[----:B------:R1:W-:Y:S04]  /*49530*/  LDGSTS.E [R75+0x60000], [R228.64], !P5 ;  /* 0x60000000e44b7fae */ /* 0x0003e8000e921844 */
[----:B------:R1:W-:Y:S04]  /*49540*/  STL.64 [R1+0x23f0], R164 ;  /* 0x0023f0a401007387 */ /* 0x0003e80000100a00 */
[----:B------:R4:W-:Y:S04]  /*49550*/  LDGSTS.E [R75+0x60200], [R212.64], !P5 ;  /* 0x60200000d44b7fae */ /* 0x0009e8000e921844 */
[----:B------:R1:W-:Y:S04]  /*49560*/  STL.64 [R1+0x23e8], R148 ;  /* 0x0023e89401007387 */ /* 0x0003e80000100a00 */
[----:B------:R1:W-:Y:S04]  /*49570*/  LDGSTS.E [R75+0x60400], [R164.64], !P5 ;  /* 0x60400000a44b7fae */ /* 0x0003e8000e921844 */
[----:B------:R1:W-:Y:S04]  /*49580*/  LDGSTS.E [R75+0x60600], [R148.64], !P5 ;  /* 0x60600000944b7fae */ /* 0x0003e8000e921844 */
[----:B-1----:R-:W5:Y:S04]  /*49590*/  LDL.LU.64 R164, [R1+0xe88] ;  /* 0x000e880001a47983 */ /* 0x002f680000300a00 */
[----:B------:R-:W5:Y:S04]  /*495a0*/  LDL.LU.64 R148, [R1+0xe90] ;  /* 0x000e900001947983 */ /* 0x000f680000300a00 */
[----:B------:R-:W5:Y:S01]  /*495b0*/  LDL.LU.64 R244, [R1+0xe98] ;  /* 0x000e980001f47983 */ /* 0x000f620000300a00 */
[----:B----4-:R-:W-:-:S04]  /*495c0*/  IMAD.WIDE R212, R2, 0x4, R196 ;  /* 0x0000000402d47825 */ /* 0x010fc800078e02c4 */
[----:B------:R-:W-:Y:S02]  /*495d0*/  IMAD.WIDE R196, R2, 0x4, R246 ;  /* 0x0000000402c47825 */ /* 0x000fe400078e02f6 */
[----:B------:R-:W4:Y:S01]  /*495e0*/  LDL.LU.64 R246, [R1+0xea0] ;  /* 0x000ea00001f67983 */ /* 0x000f220000300a00 */
[----:B------:R-:W-:-:S04]  /*495f0*/  IADD3 R0, R74, -0xc5, RZ ;  /* 0xffffff3b4a007810 */ /* 0x000fc80007ffe0ff */
[----:B------:R-:W-:Y:S01]  /*49600*/  ISETP.GE.U32.AND P2, PT, R0, 0x7ffffebc, PT ;  /* 0x7ffffebc0000780c */ /* 0x000fe20003f46070 */
[C---:B--2---:R-:W-:Y:S01]  /*49610*/  IMAD.WIDE R132, R2.reuse, 0x4, R132 ;  /* 0x0000000402847825 */ /* 0x044fe200078e0284 */
        /* <DEDUP_REMOVED lines=10> */
[----:B--2---:R-:W2:Y:S04]  /*496c0*/  LDL.LU.64 R132, [R1+0xeb0] ;  /* 0x000eb00001847983 */ /* 0x004ea80000300a00 */
[----:B---3--:R-:W3:Y:S01]  /*496d0*/  LDL.LU.64 R116, [R1+0xeb8] ;  /* 0x000eb80001747983 */ /* 0x008ee20000300a00 */
[----:B-----5:R-:W-:-:S03]  /*496e0*/  IMAD.WIDE R212, R2, 0x4, R248 ;  /* 0x0000000402d47825 */ /* 0x020fc600078e02f8 */
[----:B------:R-:W5:Y:S01]  /*496f0*/  LDL.LU.64 R248, [R1+0xec0] ;  /* 0x000ec00001f87983 */ /* 0x000f620000300a00 */
[----:B------:R-:W-:-:S04]  /*49700*/  IADD3 R0, R74, -0xc9, RZ ;  /* 0xffffff374a007810 */ /* 0x000fc80007ffe0ff */
[----:B------:R-:W-:Y:S01]  /*49710*/  ISETP.GE.U32.AND P6, PT, R0, 0x7ffffeb8, PT ;  /* 0x7ffffeb80000780c */ /* 0x000fe20003fc6070 */
[----:B------:R-:W-:-:S05]  /*49720*/  IMAD.WIDE R228, R2, 0x4, R180 ;  /* 0x0000000402e47825 */ /* 0x000fca00078e02b4 */
[----:B------:R-:W-:Y:S04]  /*49730*/  STL.64 [R1+0x2300], R228 ;  /* 0x002300e401007387 */ /* 0x000fe80000100a00 */
[----:B------:R-:W-:Y:S04]  /*49740*/  STL.64 [R1+0x22f8], R212 ;  /* 0x0022f8d401007387 */ /* 0x000fe80000100a00 */
[----:B------:R1:W-:Y:S04]  /*49750*/  LDGSTS.E [R75+0x64000], [R228.64], !P6 ;  /* 0x64000000e44b7fae */ /* 0x0003e8000f121844 */
[----:B------:R1:W-:Y:S01]  /*49760*/  LDGSTS.E [R75+0x64200], [R212.64], !P6 ;  /* 0x64200000d44b7fae */ /* 0x0003e2000f121844 */
[----:B------:R-:W-:-:S04]  /*49770*/  IMAD.WIDE R180, R2, 0x4, R100 ;  /* 0x0000000402b47825 */ /* 0x000fc800078e0264 */
[C---:B------:R-:W-:Y:S01]  /*49780*/  IMAD.WIDE R100, R2.reuse, 0x4, R242 ;  /* 0x0000000402647825 */ /* 0x040fe200078e02f2 */
[----:B------:R1:W-:Y:S04]  /*49790*/  STL.64 [R1+0x22f0], R180 ;  /* 0x0022f0b401007387 */ /* 0x0003e80000100a00 */
[----:B------:R1:W-:Y:S04]  /*497a0*/  STL.64 [R1+0x22e8], R100 ;  /* 0x0022e86401007387 */ /* 0x0003e80000100a00 */
[----:B------:R1:W-:Y:S04]  /*497b0*/  LDGSTS.E [R75+0x64400], [R180.64], !P6 ;  /* 0x64400000b44b7fae */ /* 0x0003e8000f121844 */
[----:B------:R1:W-:Y:S04]  /*497c0*/  LDGSTS.E [R75+0x64600], [R100.64], !P6 ;  /* 0x64600000644b7fae */ /* 0x0003e8000f121844 */
[----:B-1----:R-:W5:Y:S04]  /*497d0*/  LDL.LU.64 R180, [R1+0xec8] ;  /* 0x000ec80001b47983 */ /* 0x002f680000300a00 */
[----:B------:R-:W5:Y:S04]  /*497e0*/  LDL.LU.64 R100, [R1+0xed0] ;  /* 0x000ed00001647983 */ /* 0x000f680000300a00 */
[----:B------:R-:W5:Y:S01]  /*497f0*/  LDL.LU.64 R242, [R1+0xed8] ;  /* 0x000ed80001f27983 */ /* 0x000f620000300a00 */
[----:B------:R-:W-:-:S04]  /*49800*/  IMAD.WIDE R228, R2, 0x4, R164 ;  /* 0x0000000402e47825 */ /* 0x000fc800078e02a4 */
[----:B------:R-:W-:Y:S02]  /*49810*/  IMAD.WIDE R164, R2, 0x4, R244 ;  /* 0x0000000402a47825 */ /* 0x000fe400078e02f4 */
[----:B------:R-:W5:Y:S01]  /*49820*/  LDL.LU.64 R244, [R1+0xee0] ;  /* 0x000ee00001f47983 */ /* 0x000f620000300a00 */
        /* <DEDUP_REMOVED lines=12> */
[----:B-1----:R-:W5:Y:S04]  /*498f0*/  LDL.LU.64 R164, [R1+0xee8] ;  /* 0x000ee80001a47983 */ /* 0x002f680000300a00 */
[----:B----4-:R-:W4:Y:S04]  /*49900*/  LDL.LU.64 R148, [R1+0xef0] ;  /* 0x000ef00001947983 */ /* 0x010f280000300a00 */
[----:B------:R-:W4:Y:S01]  /*49910*/  LDL.LU.64 R246, [R1+0xef8] ;  /* 0x000ef80001f67983 */ /* 0x000f220000300a00 */
[----:B------:R-:W-:-:S04]  /*49920*/  IADD3 R0, R74, -0xd1, RZ ;  /* 0xffffff2f4a007810 */ /* 0x000fc80007ffe0ff */
[----:B------:R-:W-:Y:S01]  /*49930*/  ISETP.GE.U32.AND P3, PT, R0, 0x7ffffeb0, PT ;  /* 0x7ffffeb00000780c */ /* 0x000fe20003f66070 */
[C---:B--2---:R-:W-:Y:S02]  /*49940*/  IMAD.WIDE R212, R2.reuse, 0x4, R132 ;  /* 0x0000000402d47825 */ /* 0x044fe400078e0284 */
[----:B------:R-:W2:Y:S02]  /*49950*/  LDL.LU.64 R132, [R1+0xf00] ;  /* 0x000f000001847983 */ /* 0x000ea40000300a00 */
[----:B------:R-:W-:-:S04]  /*49960*/  IMAD.WIDE R228, R2, 0x4, R196 ;  /* 0x0000000402e47825 */ /* 0x000fc800078e02c4 */
[C---:B---3--:R-:W-:Y:S01]  /*49970*/  IMAD.WIDE R196, R2.reuse, 0x4, R116 ;  /* 0x0000000402c47825 */ /* 0x048fe200078e0274 */
        /* <DEDUP_REMOVED lines=14> */
[----:B---3--:R-:W-:-:S08]  /*49a60*/  IMAD.WIDE R212, R2, 0x4, R100 ;  /* 0x0000000402d47825 */ /* 0x008fd000078e0264 */
[----:B------:R5:W-:Y:S01]  /*49a70*/  LDGSTS.E [R75+0x6a000], [R228.64], !P0 ;  /* 0x6a000000e44b7fae */ /* 0x000be2000c121844 */
[----:B------:R-:W-:-:S03]  /*49a80*/  IMAD.WIDE R196, R2, 0x4, R242 ;  /* 0x0000000402c47825 */ /* 0x000fc600078e02f2 */
[----:B------:R-:W3:Y:S04]  /*49a90*/  LDL.LU.64 R100, [R1+0xf18] ;  /* 0x000f180001647983 */ /* 0x000ee80000300a00 */
[----:B------:R-:W-:Y:S04]  /*49aa0*/  STL.64 [R1+0x2180], R228 ;  /* 0x002180e401007387 */ /* 0x000fe80000100a00 */
[----:B------:R-:W3:Y:S04]  /*49ab0*/  LDL.LU.64 R242, [R1+0xf20] ;  /* 0x000f200001f27983 */ /* 0x000ee80000300a00 */
[----:B------:R-:W-:Y:S04]  /*49ac0*/  STL.64 [R1+0x2178], R212 ;  /* 0x002178d401007387 */ /* 0x000fe80000100a00 */
[----:B------:R1:W-:Y:S01]  /*49ad0*/  LDGSTS.E [R75+0x6a200], [R212.64], !P0 ;  /* 0x6a200000d44b7fae */ /* 0x0003e2000c121844 */
[----:B------:R-:W-:-:S03]  /*49ae0*/  IMAD.WIDE R180, R2, 0x4, R244 ;  /* 0x0000000402b47825 */ /* 0x000fc600078e02f4 */
[----:B------:R-:W-:Y:S04]  /*49af0*/  STL.64 [R1+0x2170], R196 ;  /* 0x002170c401007387 */ /* 0x000fe80000100a00 */
[----:B------:R4:W-:Y:S04]  /*49b00*/  LDGSTS.E [R75+0x6a400], [R196.64], !P0 ;  /* 0x6a400000c44b7fae */ /* 0x0009e8000c121844 */
[----:B------:R1:W-:Y:S04]  /*49b10*/  STL.64 [R1+0x2168], R180 ;  /* 0x002168b401007387 */ /* 0x0003e80000100a00 */
[----:B------:R1:W-:Y:S04]  /*49b20*/  LDGSTS.E [R75+0x6a600], [R180.64], !P0 ;  /* 0x6a600000b44b7fae */ /* 0x0003e8000c121844 */
[----:B-1----:R-:W3:Y:S04]  /*49b30*/  LDL.LU.64 R180, [R1+0xf28] ;  /* 0x000f280001b47983 */ /* 0x002ee80000300a00 */
[----:B------:R-:W3:Y:S01]  /*49b40*/  LDL.LU.64 R244, [R1+0xf30] ;  /* 0x000f300001f47983 */ /* 0x000ee20000300a00 */
[----:B------:R-:W-:-:S03]  /*49b50*/  IMAD.WIDE R212, R2, 0x4, R164 ;  /* 0x0000000402d47825 */ /* 0x000fc600078e02a4 */
[----:B------:R-:W3:Y:S01]  /*49b60*/  LDL.LU.64 R164, [R1+0xf38] ;  /* 0x000f380001a47983 */ /* 0x000ee20000300a00 */
[----:B----4-:R-:W-:-:S03]  /*49b70*/  IMAD.WIDE R196, R2, 0x4, R148 ;  /* 0x0000000402c47825 */ /* 0x010fc600078e0294 */
[----:B------:R-:W-:Y:S01]  /*49b80*/  STL.64 [R1+0x2100], R212 ;  /* 0x002100d401007387 */ /* 0x000fe20000100a00 */
[----:B------:R-:W-:-:S03]  /*49b90*/  IMAD.WIDE R148, R2, 0x4, R246 ;  /* 0x0000000402947825 */ /* 0x000fc600078e02f6 */
[----:B------:R-:W4:Y:S01]  /*49ba0*/  LDL.LU.64 R246, [R1+0xf40] ;  /* 0x000f400001f67983 */ /* 0x000f220000300a00 */
[----:B------:R-:W-:-:S04]  /*49bb0*/  IADD3 R0, R74, -0xd9, RZ ;  /* 0xffffff274a007810 */ /* 0x000fc80007ffe0ff */
[----:B------:R-:W-:Y:S01]  /*49bc0*/  ISETP.GE.U32.AND P1, PT, R0, 0x7ffffea8, PT ;  /* 0x7ffffea80000780c */ /* 0x000fe20003f26070 */
[C---:B--2---:R-:W-:Y:S01]  /*49bd0*/  IMAD.WIDE R132, R2.reuse, 0x4, R132 ;  /* 0x0000000402847825 */ /* 0x044fe200078e0284 */
[----:B------:R-:W-:Y:S04]  /*49be0*/  STL.64 [R1+0x20f8], R196 ;  /* 0x0020f8c401007387 */ /* 0x000fe80000100a00 */
[----:B------:R1:W-:Y:S04]  /*49bf0*/  STL.64 [R1+0x20f0], R148 ;  /* 0x0020f09401007387 */ /* 0x0003e80000100a00 */
[----:B------:R2:W-:Y:S04]  /*49c00*/  STL.64 [R1+0x20e8], R132 ;  /* 0x0020e88401007387 */ /* 0x0005e80000100a00 */
[----:B------:R1:W-:Y:S04]  /*49c10*/  LDGSTS.E [R75+0x6c000], [R212.64], !P1 ;  /* 0x6c000000d44b7fae */ /* 0x0003e8000c921844 */
[----:B------:R3:W-:Y:S04]  /*49c20*/  LDGSTS.E [R75+0x6c200], [R196.64], !P1 ;  /* 0x6c200000c44b7fae */ /* 0x0007e8000c921844 */
[----:B------:R1:W-:Y:S04]  /*49c30*/  LDGSTS.E [R75+0x6c400], [R148.64], !P1 ;  /* 0x6c400000944b7fae */ /* 0x0003e8000c921844 */
[----:B------:R2:W-:Y:S04]  /*49c40*/  LDGSTS.E [R75+0x6c600], [R132.64], !P1 ;  /* 0x6c600000844b7fae */ /* 0x0005e8000c921844 */
[----:B-1----:R-:W4:Y:S04]  /*49c50*/  LDL.LU.64 R148, [R1+0xf48] ;  /* 0x000f480001947983 */ /* 0x002f280000300a00 */
[----:B--2---:R-:W2:Y:S01]  /*49c60*/  LDL.LU.64 R132, [R1+0xf50] ;  /* 0x000f500001847983 */ /* 0x004ea20000300a00 */
        /* <DEDUP_REMOVED lines=10> */
[----:B------:R-:W-:Y:S01]  /*49d10*/  IADD3 R0, R74, -0xe1, RZ ;  /* 0xffffff1f4a007810 */ /* 0x000fe20007ffe0ff */
[----:B---3--:R-:W-:-:S04]  /*49d20*/  IMAD.WIDE R196, R2, 0x4, R100 ;  /* 0x0000000402c47825 */ /* 0x008fc800078e0264 */
[C---:B------:R-:W-:Y:S01]  /*49d30*/  IMAD.WIDE R100, R2.reuse, 0x4, R242 ;  /* 0x0000000402647825 */ /* 0x040fe200078e02f2 */
[----:B------:R-:W-:Y:S04]  /*49d40*/  STL.64 [R1+0x2070], R196 ;  /* 0x002070c401007387 */ /* 0x000fe80000100a00 */
[----:B------:R3:W-:Y:S04]  /*49d50*/  STL.64 [R1+0x2068], R100 ;  /* 0x0020686401007387 */ /* 0x0007e80000100a00 */
[----:B------:R1:W-:Y:S04]  /*49d60*/  LDGSTS.E [R75+0x6e400], [R196.64], !P5 ;  /* 0x6e400000c44b7fae */ /* 0x0003e8000e921844 */
[----:B------:R3:W-:Y:S04]  /*49d70*/  LDGSTS.E [R75+0x6e600], [R100.64], !P5 ;  /* 0x6e600000644b7fae */ /* 0x0007e8000e921844 */
[----:B------:R-:W5:Y:S04]  /*49d80*/  LDL.LU.64 R242, [R1+0xf68] ;  /* 0x000f680001f27983 */ /* 0x000f680000300a00 */
[----:B---3--:R-:W3:Y:S01]  /*49d90*/  LDL.LU.64 R100, [R1+0xf70] ;  /* 0x000f700001647983 */ /* 0x008ee20000300a00 */
[----:B-1----:R-:W-:-:S03]  /*49da0*/  IMAD.WIDE R228, R2, 0x4, R180 ;  /* 0x0000000402e47825 */ /* 0x002fc600078e02b4 */
[----:B------:R-:W3:Y:S01]  /*49db0*/  LDL.LU.64 R180, [R1+0xf78] ;  /* 0x000f780001b47983 */ /* 0x000ee20000300a00 */
[----:B------:R-:W-:-:S03]  /*49dc0*/  IMAD.WIDE R212, R2, 0x4, R244 ;  /* 0x0000000402d47825 */ /* 0x000fc600078e02f4 */
[----:B------:R-:W3:Y:S01]  /*49dd0*/  LDL.LU.64 R244, [R1+0xf80] ;  /* 0x000f800001f47983 */ /* 0x000ee20000300a00 */
[----:B------:R-:W-:-:S03]  /*49de0*/  ISETP.GE.U32.AND P2, PT, R0, 0x7ffffea0, PT ;  /* 0x7ffffea00000780c */ /* 0x000fc60003f46070 */
[----:B------:R-:W-:Y:S04]  /*49df0*/  STL.64 [R1+0x2000], R228 ;  /* 0x002000e401007387 */ /* 0x000fe80000100a00 */
[----:B------:R-:W-:Y:S01]  /*49e00*/  STL.64 [R1+0x1ff8], R212 ;  /* 0x001ff8d401007387 */ /* 0x000fe20000100a00 */
[----:B------:R-:W-:-:S05]  /*49e10*/  IMAD.WIDE R196, R2, 0x4, R164 ;  /* 0x0000000402c47825 */ /* 0x000fca00078e02a4 */
[----:B------:R1:W-:Y:S04]  /*49e20*/  LDGSTS.E [R75+0x70000], [R228.64], !P2 ;  /* 0x70000000e44b7fae */ /* 0x0003e8000d121844 */
[----:B------:R2:W-:Y:S01]  /*49e30*/  LDGSTS.E [R75+0x70200], [R212.64], !P2 ;  /* 0x70200000d44b7fae */ /* 0x0005e2000d121844 */
[----:B----4-:R-:W-:-:S03]  /*49e40*/  IMAD.WIDE R164, R2, 0x4, R246 ;  /* 0x0000000402a47825 */ /* 0x010fc600078e02f6 */
[----:B------:R-:W-:Y:S04]  /*49e50*/  STL.64 [R1+0x1ff0], R196 ;  /* 0x001ff0c401007387 */ /* 0x000fe80000100a00 */
[----:B------:R5:W-:Y:S04]  /*49e60*/  LDGSTS.E [R75+0x70400], [R196.64], !P2 ;  /* 0x70400000c44b7fae */ /* 0x000be8000d121844 */
[----:B------:R4:W-:Y:S04]  /*49e70*/  STL.64 [R1+0x1fe8], R164 ;  /* 0x001fe8a401007387 */ /* 0x0009e80000100a00 */
[----:B------:R4:W-:Y:S04]  /*49e80*/  LDGSTS.E [R75+0x70600], [R164.64], !P2 ;  /* 0x70600000a44b7fae */ /* 0x0009e8000d121844 */
[----:B----4-:R-:W4:Y:S04]  /*49e90*/  LDL.LU.64 R164, [R1+0xf88] ;  /* 0x000f880001a47983 */ /* 0x010f280000300a00 */
[----:B------:R-:W4:Y:S01]  /*49ea0*/  LDL.LU.64 R246, [R1+0xf90] ;  /* 0x000f900001f67983 */ /* 0x000f220000300a00 */
[----:B------:R-:W-:-:S04]  /*49eb0*/  IADD3 R0, R74, -0xe5, RZ ;  /* 0xffffff1b4a007810 */ /* 0x000fc80007ffe0ff */
[----:B------:R-:W-:Y:S01]  /*49ec0*/  ISETP.GE.U32.AND P6, PT, R0, 0x7ffffe9c, PT ;  /* 0x7ffffe9c0000780c */ /* 0x000fe20003fc6070 */
[C---:B-1----:R-:W-:Y:S02]  /*49ed0*/  IMAD.WIDE R228, R2.reuse, 0x4, R148 ;  /* 0x0000000402e47825 */ /* 0x042fe400078e0294 */
[----:B------:R-:W4:Y:S02]  /*49ee0*/  LDL.LU.64 R148, [R1+0xf98] ;  /* 0x000f980001947983 */ /* 0x000f240000300a00 */
[C---:B--2---:R-:W-:Y:S02]  /*49ef0*/  IMAD.WIDE R212, R2.reuse, 0x4, R132 ;  /* 0x0000000402d47825 */ /* 0x044fe400078e0284 */
[----:B------:R-:W4:Y:S04]  /*49f00*/  LDL.LU.64 R132, [R1+0xfa0] ;  /* 0x000fa00001847983 */ /* 0x000f280000300a00 */
[----:B------:R-:W-:Y:S04]  /*49f10*/  STL.64 [R1+0x1f80], R228 ;  /* 0x001f80e401007387 */ /* 0x000fe80000100a00 */
[----:B------:R3:W-:Y:S04]  /*49f20*/  LDGSTS.E [R75+0x72000], [R228.64], !P6 ;  /* 0x72000000e44b7fae */ /* 0x0007e8000f121844 */
[----:B------:R-:W-:Y:S04]  /*49f30*/  STL.64 [R1+0x1f78], R212 ;  /* 0x001f78d401007387 */ /* 0x000fe80000100a00 */
[----:B------:R1:W-:Y:S01]  /*49f40*/  LDGSTS.E [R75+0x72200], [R212.64], !P6 ;  /* 0x72200000d44b7fae */ /* 0x0003e2000f121844 */
[----:B-----5:R-:W-:-:S04]  /*49f50*/  IMAD.WIDE R196, R2, 0x4, R116 ;  /* 0x0000000402c47825 */ /* 0x020fc800078e0274 */
[----:B------:R-:W-:Y:S01]  /*49f60*/  IMAD.WIDE R116, R2, 0x4, R248 ;  /* 0x0000000402747825 */ /* 0x000fe200078e02f8 */
[----:B------:R-:W-:Y:S04]  /*49f70*/  STL.64 [R1+0x1f70], R196 ;  /* 0x001f70c401007387 */ /* 0x000fe80000100a00 */
[----:B------:R5:W-:Y:S04]  /*49f80*/  LDGSTS.E [R75+0x72400], [R196.64], !P6 ;  /* 0x72400000c44b7fae */ /* 0x000be8000f121844 */
[----:B------:R1:W-:Y:S04]  /*49f90*/  STL.64 [R1+0x1f68], R116 ;  /* 0x001f687401007387 */ /* 0x0003e80000100a00 */
[----:B------:R1:W-:Y:S04]  /*49fa0*/  LDGSTS.E [R75+0x72600], [R116.64], !P6 ;  /* 0x72600000744b7fae */ /* 0x0003e8000f121844 */
[----:B-1----:R-:W2:Y:S04]  /*49fb0*/  LDL.LU.64 R116, [R1+0xfa8] ;  /* 0x000fa80001747983 */ /* 0x002ea80000300a00 */
[----:B------:R-:W2:Y:S01]  /*49fc0*/  LDL.LU.64 R248, [R1+0xfb0] ;  /* 0x000fb00001f87983 */ /* 0x000ea20000300a00 */
[----:B------:R-:W-:-:S03]  /*49fd0*/  IADD3 R0, R74, -0xe9, RZ ;  /* 0xffffff174a007810 */ /* 0x000fc60007ffe0ff */
[----:B-----5:R-:W5:Y:S01]  /*49fe0*/  LDL.LU.64 R196, [R1+0xfb8] ;  /* 0x000fb80001c47983 */ /* 0x020f620000300a00 */
[----:B------:R-:W-:Y:S01]  /*49ff0*/  ISETP.GE.U32.AND P4, PT, R0, 0x7ffffe98, PT ;  /* 0x7ffffe980000780c */ /* 0x000fe20003f86070 */
[----:B------:R-:W-:-:S12]  /*4a000*/  IMAD.WIDE R242, R2, 0x4, R242 ;  /* 0x0000000402f27825 */ /* 0x000fd800078e02f2 */
[----:B------:R1:W-:Y:S01]  /*4a010*/  LDGSTS.E [R75+0x74000], [R242.64], !P4 ;  /* 0x74000000f24b7fae */ /* 0x0003e2000e121844 */
[----:B---3--:R-:W-:-:S03]  /*4a020*/  IMAD.WIDE R228, R2, 0x4, R100 ;  /* 0x0000000402e47825 */ /* 0x008fc600078e0264 */
[----:B------:R-:W3:Y:S04]  /*4a030*/  LDL.LU.64 R100, [R1+0xfc0] ;  /* 0x000fc00001647983 */ /* 0x000ee80000300a00 */
[----:B------:R1:W-:Y:S04]  /*4a040*/  STL.64 [R1+0x1f00], R242 ;  /* 0x001f00f201007387 */ /* 0x0003e80000100a00 */
[----:B------:R-:W-:Y:S01]  /*4a050*/  STL.64 [R1+0x1ef8], R228 ;  /* 0x001ef8e401007387 */ /* 0x000fe20000100a00 */
[----:B------:R-:W-:-:S03]  /*4a060*/  IMAD.WIDE R212, R2, 0x4, R180 ;  /* 0x0000000402d47825 */ /* 0x000fc600078e02b4 */
[----:B------:R1:W-:Y:S01]  /*4a070*/  LDGSTS.E [R75+0x74200], [R228.64], !P4 ;  /* 0x74200000e44b7fae */ /* 0x0003e2000e121844 */
[----:B------:R-:W-:-:S03]  /*4a080*/  IMAD.WIDE R180, R2, 0x4, R244 ;  /* 0x0000000402b47825 */ /* 0x000fc600078e02f4 */
[----:B------:R-:W-:Y:S04]  /*4a090*/  STL.64 [R1+0x1ef0], R212 ;  /* 0x001ef0d401007387 */ /* 0x000fe80000100a00 */
[----:B------:R1:W-:Y:S04]  /*4a0a0*/  STL.64 [R1+0x1ee8], R180 ;  /* 0x001ee8b401007387 */ /* 0x0003e80000100a00 */
[----:B-1----:R-:W3:Y:S04]  /*4a0b0*/  LDL.LU.64 R242, [R1+0xfc8] ;  /* 0x000fc80001f27983 */ /* 0x002ee80000300a00 */
[----:B------:R4:W-:Y:S04]  /*4a0c0*/  LDGSTS.E [R75+0x74400], [R212.64], !P4 ;  /* 0x74400000d44b7fae */ /* 0x0009e8000e121844 */
[----:B------:R1:W-:Y:S04]  /*4a0d0*/  LDGSTS.E [R75+0x74600], [R180.64], !P4 ;  /* 0x74600000b44b7fae */ /* 0x0003e8000e121844 */
[----:B-1----:R-:W3:Y:S04]  /*4a0e0*/  LDL.LU.64 R180, [R1+0xfd0] ;  /* 0x000fd00001b47983 */ /* 0x002ee80000300a00 */
[----:B------:R-:W3:Y:S01]  /*4a0f0*/  LDL.LU.64 R244, [R1+0xfd8] ;  /* 0x000fd80001f47983 */ /* 0x000ee20000300a00 */
[----:B----4-:R-:W-:-:S04]  /*4a100*/  IMAD.WIDE R212, R2, 0x4, R164 ;  /* 0x0000000402d47825 */ /* 0x010fc800078e02a4 */
[----:B------:R-:W-:Y:S02]  /*4a110*/  IMAD.WIDE R164, R2, 0x4, R246 ;  /* 0x0000000402a47825 */ /* 0x000fe400078e02f6 */
[----:B------:R-:W4:Y:S01]  /*4a120*/  LDL.LU.64 R246, [R1+0xfe0] ;  /* 0x000fe00001f67983 */ /* 0x000f220000300a00 */
[----:B------:R-:W-:-:S04]  /*4a130*/  IADD3 R0, R74, -0xed, RZ ;  /* 0xffffff134a007810 */ /* 0x000fc80007ffe0ff */
[----:B------:R-:W-:Y:S01]  /*4a140*/  ISETP.GE.U32.AND P3, PT, R0, 0x7ffffe94, PT ;  /* 0x7ffffe940000780c */ /* 0x000fe20003f66070 */
[----:B------:R-:W-:Y:S01]  /*4a150*/  STL.64 [R1+0x1e80], R212 ;  /* 0x001e80d401007387 */ /* 0x000fe20000100a00 */
[----:B------:R-:W-:-:S03]  /*4a160*/  IMAD.WIDE R148, R2, 0x4, R148 ;  /* 0x0000000402947825 */ /* 0x000fc600078e0294 */
[----:B------:R1:W-:Y:S01]  /*4a170*/  STL.64 [R1+0x1e78], R164 ;  /* 0x001e78a401007387 */ /* 0x0003e20000100a00 */
[----:B------:R-:W-:-:S03]  /*4a180*/  IMAD.WIDE R132, R2, 0x4, R132 ;  /* 0x0000000402847825 */ /* 0x000fc600078e0284 */
[----:B------:R1:W-:Y:S04]  /*4a190*/  STL.64 [R1+0x1e70], R148 ;  /* 0x001e709401007387 */ /* 0x0003e80000100a00 */
[----:B------:R2:W-:Y:S04]  /*4a1a0*/  LDGSTS.E [R75+0x76000], [R212.64], !P3 ;  /* 0x76000000d44b7fae */ /* 0x0005e8000d921844 */
[----:B------:R1:W-:Y:S04]  /*4a1b0*/  LDGSTS.E [R75+0x76200], [R164.64], !P3 ;  /* 0x76200000a44b7fae */ /* 0x0003e8000d921844 */
[----:B------:R1:W-:Y:S04]  /*4a1c0*/  STL.64 [R1+0x1e68], R132 ;  /* 0x001e688401007387 */ /* 0x0003e80000100a00 */
[----:B------:R1:W-:Y:S04]  /*4a1d0*/  LDGSTS.E [R75+0x76400], [R148.64], !P3 ;  /* 0x76400000944b7fae */ /* 0x0003e8000d921844 */
[----:B-1----:R-:W4:Y:S04]  /*4a1e0*/  LDL.LU.64 R164, [R1+0xfe8] ;  /* 0x000fe80001a47983 */ /* 0x002f280000300a00 */
[----:B------:R1:W-:Y:S04]  /*4a1f0*/  LDGSTS.E [R75+0x76600], [R132.64], !P3 ;  /* 0x76600000844b7fae */ /* 0x0003e8000d921844 */
[----:B------:R-:W4:Y:S04]  /*4a200*/  LDL.LU.64 R148, [R1+0xff0] ;  /* 0x000ff00001947983 */ /* 0x000f280000300a00 */
[----:B-1----:R-:W4:Y:S01]  /*4a210*/  LDL.LU.64 R132, [R1+0xff8] ;  /* 0x000ff80001847983 */ /* 0x002f220000300a00 */
[----:B--2---:R-:W-:-:S04]  /*4a220*/  IMAD.WIDE R212, R2, 0x4, R116 ;  /* 0x0000000402d47825 */ /* 0x004fc800078e0274 */
[----:B------:R-:W-:Y:S02]  /*4a230*/  IMAD.WIDE R116, R2, 0x4, R248 ;  /* 0x0000000402747825 */ /* 0x000fe400078e02f8 */
[----:B------:R-:W2:Y:S01]  /*4a240*/  LDL.LU.64 R248, [R1+0x1000] ;  /* 0x0010000001f87983 */ /* 0x000ea20000300a00 */
[----:B------:R-:W-:-:S04]  /*4a250*/  IADD3 R0, R74, -0xf1, RZ ;  /* 0xffffff0f4a007810 */ /* 0x000fc80007ffe0ff */
[----:B------:R-:W-:Y:S01]  /*4a260*/  ISETP.GE.U32.AND P0, PT, R0, 0x7ffffe90, PT ;  /* 0x7ffffe900000780c */ /* 0x000fe20003f06070 */
[C---:B-----5:R-:W-:Y:S01]  /*4a270*/  IMAD.WIDE R196, R2.reuse, 0x4, R196 ;  /* 0x0000000402c47825 */ /* 0x060fe200078e02c4 */
[----:B------:R-:W-:Y:S04]  /*4a280*/  STL.64 [R1+0x1e00], R212 ;  /* 0x001e00d401007387 */ /* 0x000fe80000100a00 */
[----:B------:R1:W-:Y:S04]  /*4a290*/  STL.64 [R1+0x1df8], R116 ;  /* 0x001df87401007387 */ /* 0x0003e80000100a00 */
[----:B------:R-:W-:Y:S04]  /*4a2a0*/  STL.64 [R1+0x1df0], R196 ;  /* 0x001df0c401007387 */ /* 0x000fe80000100a00 */
[----:B------:R5:W-:Y:S04]  /*4a2b0*/  LDGSTS.E [R75+0x78000], [R212.64], !P0 ;  /* 0x78000000d44b7fae */ /* 0x000be8000c121844 */
[----:B------:R1:W-:Y:S04]  /*4a2c0*/  LDGSTS.E [R75+0x78200], [R116.64], !P0 ;  /* 0x78200000744b7fae */ /* 0x0003e8000c121844 */
[----:B------:R1:W-:Y:S01]  /*4a2d0*/  LDGSTS.E [R75+0x78400], [R196.64], !P0 ;  /* 0x78400000c44b7fae */ /* 0x0003e2000c121844 */
[----:B---3--:R-:W-:-:S05]  /*4a2e0*/  IMAD.WIDE R100, R2, 0x4, R100 ;  /* 0x0000000402647825 */ /* 0x008fca00078e0264 */
[----:B------:R3:W-:Y:S04]  /*4a2f0*/  STL.64 [R1+0x1de8], R100 ;  /* 0x001de86401007387 */ /* 0x0007e80000100a00 */
[----:B-1----:R-:W2:Y:S04]  /*4a300*/  LDL.LU.64 R116, [R1+0x1008] ;  /* 0x0010080001747983 */ /* 0x002ea80000300a00 */
[----:B------:R3:W-:Y:S01]  /*4a310*/  LDGSTS.E [R75+0x78600], [R100.64], !P0 ;  /* 0x78600000644b7fae */ /* 0x0007e2000c121844 */
[----:B------:R-:W-:-:S03]  /*4a320*/  IMAD.WIDE R228, R2, 0x4, R242 ;  /* 0x0000000402e47825 */ /* 0x000fc600078e02f2 */
[----:B---3--:R-:W3:Y:S04]  /*4a330*/  LDL.LU.64 R100, [R1+0x1010] ;  /* 0x0010100001647983 */ /* 0x008ee80000300a00 */
[----:B------:R-:W3:Y:S04]  /*4a340*/  LDL.LU.64 R242, [R1+0x1018] ;  /* 0x0010180001f27983 */ /* 0x000ee80000300a00 */
[----:B------:R-:W-:Y:S01]  /*4a350*/  STL.64 [R1+0x1d80], R228 ;  /* 0x001d80e401007387 */ /* 0x000fe20000100a00 */
[----:B------:R-:W-:-:S03]  /*4a360*/  IMAD.WIDE R196, R2, 0x4, R244 ;  /* 0x0000000402c47825 */ /* 0x000fc600078e02f4 */
[----:B------:R-:W3:Y:S01]  /*4a370*/  LDL.LU.64 R244, [R1+0x1020] ;  /* 0x0010200001f47983 */ /* 0x000ee20000300a00 */
[----:B-----5:R-:W-:-:S05]  /*4a380*/  IMAD.WIDE R212, R2, 0x4, R180 ;  /* 0x0000000402d47825 */ /* 0x020fca00078e02b4 */
[----:B------:R1:W-:Y:S04]  /*4a390*/  STL.64 [R1+0x1d78], R212 ;  /* 0x001d78d401007387 */ /* 0x0003e80000100a00 */
[----:B------:R5:W-:Y:S01]  /*4a3a0*/  STL.64 [R1+0x1d70], R196 ;  /* 0x001d70c401007387 */ /* 0x000be20000100a00 */
[----:B----4-:R-:W-:-:S05]  /*4a3b0*/  IMAD.WIDE R180, R2, 0x4, R246 ;  /* 0x0000000402b47825 */ /* 0x010fca00078e02f6 */
[----:B------:R4:W-:Y:S04]  /*4a3c0*/  STL.64 [R1+0x1d68], R180 ;  /* 0x001d68b401007387 */ /* 0x0009e80000100a00 */
[----:B------:R-:W3:Y:S01]  /*4a3d0*/  LDL.LU.64 R246, [R1+0x1028] ;  /* 0x0010280001f67983 */ /* 0x000ee20000300a00 */
[----:B------:R-:W-:-:S04]  /*4a3e0*/  IADD3 R0, R74, -0xf5, RZ ;  /* 0xffffff0b4a007810 */ /* 0x000fc80007ffe0ff */
[----:B------:R-:W-:-:S13]  /*4a3f0*/  ISETP.GE.U32.AND P1, PT, R0, 0x7ffffe8c, PT ;  /* 0x7ffffe8c0000780c */ /* 0x000fda0003f26070 */
[----:B------:R1:W-:Y:S04]  /*4a400*/  LDGSTS.E [R75+0x7a000], [R228.64], !P1 ;  /* 0x7a000000e44b7fae */ /* 0x0003e8000c921844 */
[----:B------:R1:W-:Y:S04]  /*4a410*/  LDGSTS.E [R75+0x7a200], [R212.64], !P1 ;  /* 0x7a200000d44b7fae */ /* 0x0003e8000c921844 */
[----:B------:R5:W-:Y:S04]  /*4a420*/  LDGSTS.E [R75+0x7a400], [R196.64], !P1 ;  /* 0x7a400000c44b7fae */ /* 0x000be8000c921844 */
[----:B------:R4:W-:Y:S01]  /*4a430*/  LDGSTS.E [R75+0x7a600], [R180.64], !P1 ;  /* 0x7a600000b44b7fae */ /* 0x0009e2000c921844 */
[----:B-1----:R-:W-:-:S03]  /*4a440*/  IMAD.WIDE R212, R2, 0x4, R164 ;  /* 0x0000000402d47825 */ /* 0x002fc600078e02a4 */
[----:B-----5:R-:W5:Y:S01]  /*4a450*/  LDL.LU.64 R196, [R1+0x1030] ;  /* 0x0010300001c47983 */ /* 0x020f620000300a00 */
[----:B----4-:R-:W-:-:S03]  /*4a460*/  IMAD.WIDE R180, R2, 0x4, R148 ;  /* 0x0000000402b47825 */ /* 0x010fc600078e0294 */
[----:B------:R-:W-:Y:S01]  /*4a470*/  STL.64 [R1+0x1d18], R212 ;  /* 0x001d18d401007387 */ /* 0x000fe20000100a00 */
[----:B------:R-:W-:-:S03]  /*4a480*/  IMAD.WIDE R164, R2, 0x4, R132 ;  /* 0x0000000402a47825 */ /* 0x000fc600078e0284 */
[----:B------:R-:W4:Y:S04]  /*4a490*/  LDL.LU.64 R148, [R1+0x1038] ;  /* 0x0010380001947983 */ /* 0x000f280000300a00 */
[----:B------:R-:W-:Y:S01]  /*4a4a0*/  STL.64 [R1+0x1d10], R180 ;  /* 0x001d10b401007387 */ /* 0x000fe20000100a00 */
[----:B--2---:R-:W-:-:S03]  /*4a4b0*/  IMAD.WIDE R132, R2, 0x4, R248 ;  /* 0x0000000402847825 */ /* 0x004fc600078e02f8 */
[----:B------:R-:W2:Y:S01]  /*4a4c0*/  LDL.LU.64 R248, [R1+0x1040] ;  /* 0x0010400001f87983 */ /* 0x000ea20000300a00 */
[----:B------:R-:W-:-:S04]  /*4a4d0*/  IADD3 R0, R74, -0xf9, RZ ;  /* 0xffffff074a007810 */ /* 0x000fc80007ffe0ff */
[----:B------:R-:W-:Y:S01]  /*4a4e0*/  ISETP.GE.U32.AND P5, PT, R0, 0x7ffffe88, PT ;  /* 0x7ffffe880000780c */ /* 0x000fe20003fa6070 */
[----:B------:R-:W-:Y:S04]  /*4a4f0*/  STL.64 [R1+0x1d08], R164 ;  /* 0x001d08a401007387 */ /* 0x000fe80000100a00 */
[----:B------:R1:W-:Y:S08]  /*4a500*/  STL.64 [R1+0x1d00], R132 ;  /* 0x001d008401007387 */ /* 0x0003f00000100a00 */
[----:B------:R3:W-:Y:S04]  /*4a510*/  LDGSTS.E [R75+0x7c000], [R212.64], !P5 ;  /* 0x7c000000d44b7fae */ /* 0x0007e8000e921844 */
[----:B------:R1:W-:Y:S04]  /*4a520*/  LDGSTS.E [R75+0x7c200], [R180.64], !P5 ;  /* 0x7c200000b44b7fae */ /* 0x0003e8000e921844 */
[----:B------:R1:W-:Y:S04]  /*4a530*/  LDGSTS.E [R75+0x7c400], [R164.64], !P5 ;  /* 0x7c400000a44b7fae */ /* 0x0003e8000e921844 */
[----:B------:R1:W-:Y:S01]  /*4a540*/  LDGSTS.E [R75+0x7c600], [R132.64], !P5 ;  /* 0x7c600000844b7fae */ /* 0x0003e2000e921844 */
[----:B------:R-:W-:-:S03]  /*4a550*/  IADD3 R0, R74, -0xfd, RZ ;  /* 0xffffff034a007810 */ /* 0x000fc60007ffe0ff */
[----:B-1----:R-:W2:Y:S01]  /*4a560*/  LDL.LU.64 R132, [R1+0x1048] ;  /* 0x0010480001847983 */ /* 0x002ea20000300a00 */
[----:B------:R-:W-:Y:S01]  /*4a570*/  ISETP.GE.U32.AND P2, PT, R0, 0x7ffffe84, PT ;  /* 0x7ffffe840000780c */ /* 0x000fe20003f46070 */
[C---:B------:R-:W-:Y:S02]  /*4a580*/  IMAD.WIDE R228, R2.reuse, 0x4, R116 ;  /* 0x0000000402e47825 */ /* 0x040fe400078e0274 */
[----:B------:R-:W2:Y:S04]  /*4a590*/  LDL.LU.64 R116, [R1+0x1050] ;  /* 0x0010500001747983 */ /* 0x000ea80000300a00 */
[----:B------:R1:W-:Y:S06]  /*4a5a0*/  STL.64 [R1+0x1ca0], R228 ;  /* 0x001ca0e401007387 */ /* 0x0003ec0000100a00 */
[----:B------:R1:W-:Y:S01]  /*4a5b0*/  LDGSTS.E [R75+0x7e000], [R228.64], !P2 ;  /* 0x7e000000e44b7fae */ /* 0x0003e2000d121844 */
[----:B---3--:R-:W-:-:S03]  /*4a5c0*/  IMAD.WIDE R212, R2, 0x4, R100 ;  /* 0x0000000402d47825 */ /* 0x008fc600078e0264 */
[----:B------:R-:W3:Y:S01]  /*4a5d0*/  LDL.LU.64 R100, [R1+0x1058] ;  /* 0x0010580001647983 */ /* 0x000ee20000300a00 */
[----:B------:R-:W-:-:S03]  /*4a5e0*/  IMAD.WIDE R180, R2, 0x4, R242 ;  /* 0x0000000402b47825 */ /* 0x000fc600078e02f2 */
[----:B------:R-:W3:Y:S01]  /*4a5f0*/  LDL.LU.64 R242, [R1+0x1060] ;  /* 0x0010600001f27983 */ /* 0x000ee20000300a00 */
[----:B------:R-:W-:-:S03]  /*4a600*/  IMAD.WIDE R164, R2, 0x4, R244 ;  /* 0x0000000402a47825 */ /* 0x000fc600078e02f4 */
[----:B------:R5:W-:Y:S04]  /*4a610*/  LDGSTS.E [R75+0x7e200], [R212.64], !P2 ;  /* 0x7e200000d44b7fae */ /* 0x000be8000d121844 */
[----:B------:R-:W1:Y:S04]  /*4a620*/  S2R R245, SR_TID.X ;  /* 0x0000000000f57919 */ /* 0x000e680000002100 */
[----:B------:R-:W-:Y:S04]  /*4a630*/  STL.64 [R1+0x1c98], R212 ;  /* 0x001c98d401007387 */ /* 0x000fe80000100a00 */
[----:B------:R1:W-:Y:S04]  /*4a640*/  STL.64 [R1+0x1c90], R180 ;  /* 0x001c90b401007387 */ /* 0x0003e80000100a00 */
[----:B------:R1:W-:Y:S04]  /*4a650*/  STL.64 [R1+0x1c88], R164 ;  /* 0x001c88a401007387 */ /* 0x0003e80000100a00 */
[----:B------:R1:W-:Y:S04]  /*4a660*/  LDGSTS.E [R75+0x7e400], [R180.64], !P2 ;  /* 0x7e400000b44b7fae */ /* 0x0003e8000d121844 */
[----:B------:R1:W-:Y:S02]  /*4a670*/  LDGSTS.E [R75+0x7e600], [R164.64], !P2 ;  /* 0x7e600000a44b7fae */ /* 0x0003e4000d121844 */
[----:B-1----:R-:W-:Y:S01]  /*4a680*/  LOP3.LUT R245, R245, 0x7f, RZ, 0xc0, !PT ;  /* 0x0000007ff5f57812 */ /* 0x002fe200078ec0ff */
[----:B------:R-:W-:Y:S01]  /*4a690*/  IMAD.WIDE R228, R2, 0x4, R246 ;  /* 0x0000000402e47825 */ /* 0x000fe200078e02f6 */
[----:B------:R-:W3:Y:S03]  /*4a6a0*/  LDL.LU.64 R180, [R1+0x1068] ;  /* 0x0010680001b47983 */ /* 0x000ee60000300a00 */
[----:B------:R-:W-:Y:S01]  /*4a6b0*/  IMAD.SHL.U32 R247, R245, 0x4, RZ ;  /* 0x00000004f5f77824 */ /* 0x000fe200078e00ff */
[----:B------:R-:W3:Y:S04]  /*4a6c0*/  LDL.LU.64 R164, [R1+0x1070] ;  /* 0x0010700001a47983 */ /* 0x000ee80000300a00 */
[----:B------:R-:W3:Y:S01]  /*4a6d0*/  LDL.LU.64 R244, [R1+0x1078] ;  /* 0x0010780001f47983 */ /* 0x000ee20000300a00 */
[----:B------:R-:W-:-:S02]  /*4a6e0*/  LOP3.LUT R84, R247, 0x20, RZ, 0x3c, !PT ;  /* 0x00000020f7547812 */ /* 0x000fc400078e3cff */
[----:B------:R-:W-:Y:S01]  /*4a6f0*/  IADD3 R0, R74, -0x82, RZ ;  /* 0xffffff7e4a007810 */ /* 0x000fe20007ffe0ff */
[----:B------:R-:W-:Y:S04]  /*4a700*/  STL.64 [R1+0x2be0], R228 ;  /* 0x002be0e401007387 */ /* 0x000fe80000100a00 */
[----:B------:R-:W3:Y:S01]  /*4a710*/  LDL.LU.64 R246, [R1+0x1080] ;  /* 0x0010800001f67983 */ /* 0x000ee20000300a00 */
[----:B------:R-:W-:-:S13]  /*4a720*/  ISETP.GE.U32.AND P6, PT, R0, 0x7ffffeff, PT ;  /* 0x7ffffeff0000780c */ /* 0x000fda0003fc6070 */
[----:B------:R1:W-:Y:S01]  /*4a730*/  LDGSTS.E [R84+0x40800], [R228.64], !P6 ;  /* 0x40800000e4547fae */ /* 0x0003e2000f121844 */
[----:B-----5:R-:W-:-:S05]  /*4a740*/  IMAD.WIDE R212, R2, 0x4, R196 ;  /* 0x0000000402d47825 */ /* 0x020fca00078e02c4 */
[----:B------:R-:W-:Y:S01]  /*4a750*/  STL.64 [R1+0x2bd8], R212 ;  /* 0x002bd8d401007387 */ /* 0x000fe20000100a00 */
[----:B----4-:R-:W-:-:S03]  /*4a760*/  IMAD.WIDE R196, R2, 0x4, R148 ;  /* 0x0000000402c47825 */ /* 0x010fc600078e0294 */
[----:B------:R4:W-:Y:S04]  /*4a770*/  LDGSTS.E [R84+0x40a00], [R212.64], !P6 ;  /* 0x40a00000d4547fae */ /* 0x0009e8000f121844 */
[----:B------:R5:W-:Y:S04]  /*4a780*/  STL.64 [R1+0x2bd0], R196 ;  /* 0x002bd0c401007387 */ /* 0x000be80000100a00 */
[----:B------:R5:W-:Y:S01]  /*4a790*/  LDGSTS.E [R84+0x40c00], [R196.64], !P6 ;  /* 0x40c00000c4547fae */ /* 0x000be2000f121844 */
[----:B--2---:R-:W-:-:S05]  /*4a7a0*/  IMAD.WIDE R148, R2, 0x4, R248 ;  /* 0x0000000402947825 */ /* 0x004fca00078e02f8 */
[----:B------:R2:W-:Y:S04]  /*4a7b0*/  STL.64 [R1+0x2bc8], R148 ;  /* 0x002bc89401007387 */ /* 0x0005e80000100a00 */
[----:B------:R2:W-:Y:S04]  /*4a7c0*/  LDGSTS.E [R84+0x40e00], [R148.64], !P6 ;  /* 0x40e0000094547fae */ /* 0x0005e8000f121844 */
[----:B-----5:R-:W5:Y:S04]  /*4a7d0*/  LDL.LU.64 R196, [R1+0x1088] ;  /* 0x0010880001c47983 */ /* 0x020f680000300a00 */
[----:B--2---:R-:W2:Y:S04]  /*4a7e0*/  LDL.LU.64 R148, [R1+0x1090] ;  /* 0x0010900001947983 */ /* 0x004ea80000300a00 */
[----:B------:R-:W2:Y:S01]  /*4a7f0*/  LDL.LU.64 R248, [R1+0x1098] ;  /* 0x0010980001f87983 */ /* 0x000ea20000300a00 */
[----:B------:R-:W-:-:S04]  /*4a800*/  IADD3 R0, R74, -0x86, RZ ;  /* 0xffffff7a4a007810 */ /* 0x000fc80007ffe0ff */
[----:B------:R-:W-:Y:S01]  /*4a810*/  ISETP.GE.U32.AND P4, PT, R0, 0x7ffffefb, PT ;  /* 0x7ffffefb0000780c */ /* 0x000fe20003f86070 */
[C---:B-1----:R-:W-:Y:S02]  /*4a820*/  IMAD.WIDE R228, R2.reuse, 0x4, R132 ;  /* 0x0000000402e47825 */ /* 0x042fe400078e0284 */
[----:B------:R-:W2:Y:S04]  /*4a830*/  LDL.LU.64 R132, [R1+0x10a0] ;  /* 0x0010a00001847983 */ /* 0x000ea80000300a00 */
[----:B------:R-:W-:Y:S06]  /*4a840*/  STL.64 [R1+0x2b60], R228 ;  /* 0x002b60e401007387 */ /* 0x000fec0000100a00 */
[----:B------:R1:W-:Y:S01]  /*4a850*/  LDGSTS.E [R84+0x42800], [R228.64], !P4 ;  /* 0x42800000e4547fae */ /* 0x0003e2000e121844 */
[----:B----4-:R-:W-:-:S05]  /*4a860*/  IMAD.WIDE R212, R2, 0x4, R116 ;  /* 0x0000000402d47825 */ /* 0x010fca00078e0274 */
[----:B------:R-:W-:Y:S04]  /*4a870*/  STL.64 [R1+0x2b58], R212 ;  /* 0x002b58d401007387 */ /* 0x000fe80000100a00 */
[----:B------:R4:W-:Y:S01]  /*4a880*/  LDGSTS.E [R84+0x42a00], [R212.64], !P4 ;  /* 0x42a00000d4547fae */ /* 0x0009e2000e121844 */
[----:B---3--:R-:W-:-:S04]  /*4a890*/  IMAD.WIDE R116, R2, 0x4, R100 ;  /* 0x0000000402747825 */ /* 0x008fc800078e0264 */
[----:B------:R-:W-:Y:S01]  /*4a8a0*/  IMAD.WIDE R100, R2, 0x4, R242 ;  /* 0x0000000402647825 */ /* 0x000fe200078e02f2 */
[----:B------:R3:W-:Y:S04]  /*4a8b0*/  STL.64 [R1+0x2b50], R116 ;  /* 0x002b507401007387 */ /* 0x0007e80000100a00 */
[----:B------:R1:W-:Y:S04]  /*4a8c0*/  STL.64 [R1+0x2b48], R100 ;  /* 0x002b486401007387 */ /* 0x0003e80000100a00 */
[----:B------:R3:W-:Y:S04]  /*4a8d0*/  LDGSTS.E [R84+0x42c00], [R116.64], !P4 ;  /* 0x42c0000074547fae */ /* 0x0007e8000e121844 */
[----:B------:R1:W-:Y:S04]  /*4a8e0*/  LDGSTS.E [R84+0x42e00], [R100.64], !P4 ;  /* 0x42e0000064547fae */ /* 0x0003e8000e121844 */
[----:B---3--:R-:W3:Y:S04]  /*4a8f0*/  LDL.LU.64 R116, [R1+0x10a8] ;  /* 0x0010a80001747983 */ /* 0x008ee80000300a00 */
[----:B-1----:R-:W3:Y:S04]  /*4a900*/  LDL.LU.64 R100, [R1+0x10b0] ;  /* 0x0010b00001647983 */ /* 0x002ee80000300a00 */
[----:B------:R-:W3:Y:S01]  /*4a910*/  LDL.LU.64 R242, [R1+0x10b8] ;  /* 0x0010b80001f27983 */ /* 0x000ee20000300a00 */
[----:B------:R-:W-:-:S04]  /*4a920*/  IADD3 R0, R74, -0x8a, RZ ;  /* 0xffffff764a007810 */ /* 0x000fc80007ffe0ff */
[----:B------:R-:W-:Y:S01]  /*4a930*/  ISETP.GE.U32.AND P3, PT, R0, 0x7ffffef7, PT ;  /* 0x7ffffef70000780c */ /* 0x000fe20003f66070 */
[----:B------:R-:W-:-:S04]  /*4a940*/  IMAD.WIDE R228, R2, 0x4, R180 ;  /* 0x0000000402e47825 */ /* 0x000fc800078e02b4 */
[----:B----4-:R-:W-:-:S08]  /*4a950*/  IMAD.WIDE R212, R2, 0x4, R164 ;  /* 0x0000000402d47825 */ /* 0x010fd000078e02a4 */
[----:B------:R3:W-:Y:S01]  /*4a960*/  LDGSTS.E [R84+0x44800], [R228.64], !P3 ;  /* 0x44800000e4547fae */ /* 0x0007e2000d921844 */
[----:B------:R-:W-:-:S03]  /*4a970*/  IMAD.WIDE R180, R2, 0x4, R244 ;  /* 0x0000000402b47825 */ /* 0x000fc600078e02f4 */
[----:B------:R5:W-:Y:S04]  /*4a980*/  LDGSTS.E [R84+0x44a00], [R212.64], !P3 ;  /* 0x44a00000d4547fae */ /* 0x000be8000d921844 */
[----:B------:R-:W4:Y:S01]  /*4a990*/  LDL.LU.64 R244, [R1+0x10c0] ;  /* 0x0010c00001f47983 */ /* 0x000f220000300a00 */
[----:B------:R-:W-:-:S03]  /*4a9a0*/  IMAD.WIDE R164, R2, 0x4, R246 ;  /* 0x0000000402a47825 */ /* 0x000fc600078e02f6 */
[----:B------:R-:W-:Y:S04]  /*4a9b0*/  STL.64 [R1+0x2ae0], R228 ;  /* 0x002ae0e401007387 */ /* 0x000fe80000100a00 */
[----:B------:R-:W-:Y:S04]  /*4a9c0*/  STL.64 [R1+0x2ad8], R212 ;  /* 0x002ad8d401007387 */ /* 0x000fe80000100a00 */
[----:B------:R1:W-:Y:S04]  /*4a9d0*/  STL.64 [R1+0x2ad0], R180 ;  /* 0x002ad0b401007387 */ /* 0x0003e80000100a00 */
[----:B------:R1:W-:Y:S04]  /*4a9e0*/  STL.64 [R1+0x2ac8], R164 ;  /* 0x002ac8a401007387 */ /* 0x0003e80000100a00 */
[----:B------:R1:W-:Y:S04]  /*4a9f0*/  LDGSTS.E [R84+0x44c00], [R180.64], !P3 ;  /* 0x44c00000b4547fae */ /* 0x0003e8000d921844 */
[----:B------:R1:W-:Y:S04]  /*4aa00*/  LDGSTS.E [R84+0x44e00], [R164.64], !P3 ;  /* 0x44e00000a4547fae */ /* 0x0003e8000d921844 */
[----:B-1----:R-:W4:Y:S04]  /*4aa10*/  LDL.LU.64 R180, [R1+0x10c8] ;  /* 0x0010c80001b47983 */ /* 0x002f280000300a00 */
[----:B------:R-:W4:Y:S04]  /*4aa20*/  LDL.LU.64 R164, [R1+0x10d0] ;  /* 0x0010d00001a47983 */ /* 0x000f280000300a00 */
[----:B------:R-:W4:Y:S01]  /*4aa30*/  LDL.LU.64 R246, [R1+0x10d8] ;  /* 0x0010d80001f67983 */ /* 0x000f220000300a00 */
[----:B-----5:R-:W-:-:S04]  /*4aa40*/  IMAD.WIDE R212, R2, 0x4, R196 ;  /* 0x0000000402d47825 */ /* 0x020fc800078e02c4 */
[----:B--2---:R-:W-:-:S04]  /*4aa50*/  IMAD.WIDE R196, R2, 0x4, R148 ;  /* 0x0000000402c47825 */ /* 0x004fc800078e0294 */
[----:B------:R-:W-:Y:S02]  /*4aa60*/  IMAD.WIDE R148, R2, 0x4, R248 ;  /* 0x0000000402947825 */ /* 0x000fe400078e02f8 */
[----:B------:R-:W2:Y:S01]  /*4aa70*/  LDL.LU.64 R248, [R1+0x10e0] ;  /* 0x0010e00001f87983 */ /* 0x000ea20000300a00 */
[----:B------:R-:W-:-:S04]  /*4aa80*/  IADD3 R0, R74, -0x8e, RZ ;  /* 0xffffff724a007810 */ /* 0x000fc80007ffe0ff */
[----:B------:R-:W-:Y:S01]  /*4aa90*/  ISETP.GE.U32.AND P0, PT, R0, 0x7ffffef3, PT ;  /* 0x7ffffef30000780c */ /* 0x000fe20003f06070 */
[----:B------:R-:W-:Y:S04]  /*4aaa0*/  STL.64 [R1+0x2a60], R212 ;  /* 0x002a60d401007387 */ /* 0x000fe80000100a00 */
[----:B------:R-:W-:Y:S01]  /*4aab0*/  STL.64 [R1+0x2a58], R196 ;  /* 0x002a58c401007387 */ /* 0x000fe20000100a00 */
[----:B------:R-:W-:-:S07]  /*4aac0*/  IMAD.WIDE R132, R2, 0x4, R132 ;  /* 0x0000000402847825 */ /* 0x000fce00078e0284 */
[----:B------:R1:W-:Y:S04]  /*4aad0*/  LDGSTS.E [R84+0x46800], [R212.64], !P0 ;  /* 0x46800000d4547fae */ /* 0x0003e8000c121844 */
[----:B------:R5:W-:Y:S04]  /*4aae0*/  STL.64 [R1+0x2a50], R148 ;  /* 0x002a509401007387 */ /* 0x000be80000100a00 */
[----:B------:R1:W-:Y:S04]  /*4aaf0*/  LDGSTS.E [R84+0x46a00], [R196.64], !P0 ;  /* 0x46a00000c4547fae */ /* 0x0003e8000c121844 */
[----:B------:R1:W-:Y:S04]  /*4ab00*/  STL.64 [R1+0x2a48], R132 ;  /* 0x002a488401007387 */ /* 0x0003e80000100a00 */
[----:B------:R5:W-:Y:S01]  /*4ab10*/  LDGSTS.E [R84+0x46c00], [R148.64], !P0 ;  /* 0x46c0000094547fae */ /* 0x000be2000c121844 */
[----:B------:R-:W-:-:S03]  /*4ab20*/  IADD3 R0, R74, -0x92, RZ ;  /* 0xffffff6e4a007810 */ /* 0x000fc60007ffe0ff */
[----:B------:R1:W-:Y:S01]  /*4ab30*/  LDGSTS.E [R84+0x46e00], [R132.64], !P0 ;  /* 0x46e0000084547fae */ /* 0x0003e2000c121844 */
[----:B------:R-:W-:-:S03]  /*4ab40*/  ISETP.GE.U32.AND P1, PT, R0, 0x7ffffeef, PT ;  /* 0x7ffffeef0000780c */ /* 0x000fc60003f26070 */
[----:B-----5:R-:W5:Y:S04]  /*4ab50*/  LDL.LU.64 R148, [R1+0x10e8] ;  /* 0x0010e80001947983 */ /* 0x020f680000300a00 */
[----:B-1----:R-:W5:Y:S01]  /*4ab60*/  LDL.LU.64 R132, [R1+0x10f0] ;  /* 0x0010f00001847983 */ /* 0x002f620000300a00 */
[----:B---3--:R-:W-:-:S03]  /*4ab70*/  IMAD.WIDE R228, R2, 0x4, R116 ;  /* 0x0000000402e47825 */ /* 0x008fc600078e0274 */
[----:B------:R-:W3:Y:S04]  /*4ab80*/  LDL.LU.64 R116, [R1+0x10f8] ;  /* 0x0010f80001747983 */ /* 0x000ee80000300a00 */
[----:B------:R-:W-:Y:S01]  /*4ab90*/  STL.64 [R1+0x29e0], R228 ;  /* 0x0029e0e401007387 */ /* 0x000fe20000100a00 */
[----:B------:R-:W-:-:S03]  /*4aba0*/  IMAD.WIDE R196, R2, 0x4, R242 ;  /* 0x0000000402c47825 */ /* 0x000fc600078e02f2 */
[----:B------:R-:W3:Y:S01]  /*4abb0*/  LDL.LU.64 R242, [R1+0x1100] ;  /* 0x0011000001f27983 */ /* 0x000ee20000300a00 */
[----:B------:R-:W-:-:S03]  /*4abc0*/  IMAD.WIDE R212, R2, 0x4, R100 ;  /* 0x0000000402d47825 */ /* 0x000fc600078e0264 */
[----:B------:R1:W-:Y:S04]  /*4abd0*/  LDGSTS.E [R84+0x48800], [R228.64], !P1 ;  /* 0x48800000e4547fae */ /* 0x0003e8000c921844 */
[----:B------:R-:W-:Y:S04]  /*4abe0*/  STL.64 [R1+0x29d8], R212 ;  /* 0x0029d8d401007387 */ /* 0x000fe80000100a00 */
[----:B------:R1:W-:Y:S04]  /*4abf0*/  LDGSTS.E [R84+0x48a00], [R212.64], !P1 ;  /* 0x48a00000d4547fae */ /* 0x0003e8000c921844 */
[----:B------:R-:W-:Y:S04]  /*4ac00*/  STL.64 [R1+0x29d0], R196 ;  /* 0x0029d0c401007387 */ /* 0x000fe80000100a00 */
[----:B------:R1:W-:Y:S01]  /*4ac10*/  LDGSTS.E [R84+0x48c00], [R196.64], !P1 ;  /* 0x48c00000c4547fae */ /* 0x0003e2000c921844 */
[----:B----4-:R-:W-:-:S05]  /*4ac20*/  IMAD.WIDE R100, R2, 0x4, R244 ;  /* 0x0000000402647825 */ /* 0x010fca00078e02f4 */
[----:B------:R4:W-:Y:S04]  /*4ac30*/  STL.64 [R1+0x29c8], R100 ;  /* 0x0029c86401007387 */ /* 0x0009e80000100a00 */
[----:B------:R4:W-:Y:S04]  /*4ac40*/  LDGSTS.E [R84+0x48e00], [R100.64], !P1 ;  /* 0x48e0000064547fae */ /* 0x0009e8000c921844 */
[----:B----4-:R-:W4:Y:S04]  /*4ac50*/  LDL.LU.64 R100, [R1+0x1108] ;  /* 0x0011080001647983 */ /* 0x010f280000300a00 */
[----:B------:R-:W4:Y:S01]  /*4ac60*/  LDL.LU.64 R244, [R1+0x1110] ;  /* 0x0011100001f47983 */ /* 0x000f220000300a00 */
[----:B------:R-:W-:Y:S01]  /*4ac70*/  IADD3 R0, R74, -0x96, RZ ;  /* 0xffffff6a4a007810 */ /* 0x000fe20007ffe0ff */
[----:B-1----:R-:W-:-:S02]  /*4ac80*/  IMAD.WIDE R228, R2, 0x4, R180 ;  /* 0x0000000402e47825 */ /* 0x002fc400078e02b4 */
[----:B------:R-:W4:Y:S01]  /*4ac90*/  LDL.LU.64 R180, [R1+0x1118] ;  /* 0x0011180001b47983 */ /* 0x000f220000300a00 */
[----:B------:R-:W-:-:S03]  /*4aca0*/  ISETP.GE.U32.AND P5, PT, R0, 0x7ffffeeb, PT ;  /* 0x7ffffeeb0000780c */ /* 0x000fc60003fa6070 */
[----:B------:R-:W-:Y:S01]  /*4acb0*/  STL.64 [R1+0x2960], R228 ;  /* 0x002960e401007387 */ /* 0x000fe20000100a00 */
[----:B------:R-:W-:-:S03]  /*4acc0*/  IMAD.WIDE R196, R2, 0x4, R246 ;  /* 0x0000000402c47825 */ /* 0x000fc600078e02f6 */
[----:B------:R-:W4:Y:S01]  /*4acd0*/  LDL.LU.64 R246, [R1+0x1120] ;  /* 0x0011200001f67983 */ /* 0x000f220000300a00 */
[----:B------:R-:W-:-:S05]  /*4ace0*/  IMAD.WIDE R212, R2, 0x4, R164 ;  /* 0x0000000402d47825 */ /* 0x000fca00078e02a4 */
[----:B------:R5:W-:Y:S04]  /*4acf0*/  LDGSTS.E [R84+0x4a800], [R228.64], !P5 ;  /* 0x4a800000e4547fae */ /* 0x000be8000e921844 */
[----:B------:R-:W-:Y:S04]  /*4ad00*/  STL.64 [R1+0x2958], R212 ;  /* 0x002958d401007387 */ /* 0x000fe80000100a00 */
[----:B------:R1:W-:Y:S04]  /*4ad10*/  LDGSTS.E [R84+0x4aa00], [R212.64], !P5 ;  /* 0x4aa00000d4547fae */ /* 0x0003e8000e921844 */
[----:B------:R-:W-:Y:S04]  /*4ad20*/  STL.64 [R1+0x2950], R196 ;  /* 0x002950c401007387 */ /* 0x000fe80000100a00 */
[----:B------:R3:W-:Y:S01]  /*4ad30*/  LDGSTS.E [R84+0x4ac00], [R196.64], !P5 ;  /* 0x4ac00000c4547fae */ /* 0x0007e2000e921844 */
[----:B--2---:R-:W-:-:S05]  /*4ad40*/  IMAD.WIDE R164, R2, 0x4, R248 ;  /* 0x0000000402a47825 */ /* 0x004fca00078e02f8 */
[----:B------:R2:W-:Y:S04]  /*4ad50*/  STL.64 [R1+0x2948], R164 ;  /* 0x002948a401007387 */ /* 0x0005e80000100a00 */
[----:B------:R2:W-:Y:S04]  /*4ad60*/  LDGSTS.E [R84+0x4ae00], [R164.64], !P5 ;  /* 0x4ae00000a4547fae */ /* 0x0005e8000e921844 */
[----:B--2---:R-:W2:Y:S04]  /*4ad70*/  LDL.LU.64 R164, [R1+0x1128] ;  /* 0x0011280001a47983 */ /* 0x004ea80000300a00 */
[----:B------:R-:W2:Y:S01]  /*4ad80*/  LDL.LU.64 R248, [R1+0x1130] ;  /* 0x0011300001f87983 */ /* 0x000ea20000300a00 */
[----:B------:R-:W-:-:S04]  /*4ad90*/  IADD3 R0, R74, -0x9a, RZ ;  /* 0xffffff664a007810 */ /* 0x000fc80007ffe0ff */
[----:B------:R-:W-:Y:S01]  /*4ada0*/  ISETP.GE.U32.AND P2, PT, R0, 0x7ffffee7, PT ;  /* 0x7ffffee70000780c */ /* 0x000fe20003f46070 */
[C---:B-----5:R-:W-:Y:S02]  /*4adb0*/  IMAD.WIDE R228, R2.reuse, 0x4, R148 ;  /* 0x0000000402e47825 */ /* 0x060fe400078e0294 */
[----:B------:R-:W5:Y:S02]  /*4adc0*/  LDL.LU.64 R148, [R1+0x1138] ;  /* 0x0011380001947983 */ /* 0x000f640000300a00 */
[C---:B-1----:R-:W-:Y:S02]  /*4add0*/  IMAD.WIDE R212, R2.reuse, 0x4, R132 ;  /* 0x0000000402d47825 */ /* 0x042fe400078e0284 */
[----:B------:R-:W5:Y:S04]  /*4ade0*/  LDL.LU.64 R132, [R1+0x1140] ;  /* 0x0011400001847983 */ /* 0x000f680000300a00 */
[----:B------:R-:W-:Y:S04]  /*4adf0*/  STL.64 [R1+0x28e0], R228 ;  /* 0x0028e0e401007387 */ /* 0x000fe80000100a00 */
[----:B------:R4:W-:Y:S04]  /*4ae00*/  LDGSTS.E [R84+0x4c800], [R228.64], !P2 ;  /* 0x4c800000e4547fae */ /* 0x0009e8000d121844 */
[----:B------:R-:W-:Y:S04]  /*4ae10*/  STL.64 [R1+0x28d8], R212 ;  /* 0x0028d8d401007387 */ /* 0x000fe80000100a00 */
[----:B------:R1:W-:Y:S01]  /*4ae20*/  LDGSTS.E [R84+0x4ca00], [R212.64], !P2 ;  /* 0x4ca00000d4547fae */ /* 0x0003e2000d121844 */
[----:B---3--:R-:W-:-:S04]  /*4ae30*/  IMAD.WIDE R196, R2, 0x4, R116 ;  /* 0x0000000402c47825 */ /* 0x008fc800078e0274 */
[----:B------:R-:W-:Y:S01]  /*4ae40*/  IMAD.WIDE R116, R2, 0x4, R242 ;  /* 0x0000000402747825 */ /* 0x000fe200078e02f2 */
[----:B------:R-:W-:Y:S04]  /*4ae50*/  STL.64 [R1+0x28d0], R196 ;  /* 0x0028d0c401007387 */ /* 0x000fe80000100a00 */
[----:B------:R3:W-:Y:S04]  /*4ae60*/  LDGSTS.E [R84+0x4cc00], [R196.64], !P2 ;  /* 0x4cc00000c4547fae */ /* 0x0007e8000d121844 */
[----:B------:R1:W-:Y:S04]  /*4ae70*/  STL.64 [R1+0x28c8], R116 ;  /* 0x0028c87401007387 */ /* 0x0003e80000100a00 */
[----:B------:R1:W-:Y:S04]  /*4ae80*/  LDGSTS.E [R84+0x4ce00], [R116.64], !P2 ;  /* 0x4ce0000074547fae */ /* 0x0003e8000d121844 */
[----:B-1----:R-:W5:Y:S04]  /*4ae90*/  LDL.LU.64 R116, [R1+0x1148] ;  /* 0x0011480001747983 */ /* 0x002f680000300a00 */
[----:B------:R-:W5:Y:S01]  /*4aea0*/  LDL.LU.64 R242, [R1+0x1150] ;  /* 0x0011500001f27983 */ /* 0x000f620000300a00 */
[----:B------:R-:W-:-:S04]  /*4aeb0*/  IADD3 R0, R74, -0x9e, RZ ;  /* 0xffffff624a007810 */ /* 0x000fc80007ffe0ff */
[----:B------:R-:W-:Y:S01]  /*4aec0*/  ISETP.GE.U32.AND P6, PT, R0, 0x7ffffee3, PT ;  /* 0x7ffffee30000780c */ /* 0x000fe20003fc6070 */
[C---:B----4-:R-:W-:Y:S02]  /*4aed0*/  IMAD.WIDE R228, R2.reuse, 0x4, R100 ;  /* 0x0000000402e47825 */ /* 0x050fe400078e0264 */
[----:B------:R-:W4:Y:S02]  /*4aee0*/  LDL.LU.64 R100, [R1+0x1158] ;  /* 0x0011580001647983 */ /* 0x000f240000300a00 */
[C---:B------:R-:W-:Y:S02]  /*4aef0*/  IMAD.WIDE R212, R2.reuse, 0x4, R244 ;  /* 0x0000000402d47825 */ /* 0x040fe400078e02f4 */
[----:B------:R-:W4:Y:S04]  /*4af00*/  LDL.LU.64 R244, [R1+0x1160] ;  /* 0x0011600001f47983 */ /* 0x000f280000300a00 */
[----:B------:R-:W-:Y:S01]  /*4af10*/  STL.64 [R1+0x2860], R228 ;  /* 0x002860e401007387 */ /* 0x000fe20000100a00 */
[----:B---3--:R-:W-:-:S03]  /*4af20*/  IMAD.WIDE R196, R2, 0x4, R180 ;  /* 0x0000000402c47825 */ /* 0x008fc600078e02b4 */
[----:B------:R-:W-:Y:S04]  /*4af30*/  STL.64 [R1+0x2858], R212 ;  /* 0x002858d401007387 */ /* 0x000fe80000100a00 */
[----:B------:R1:W-:Y:S01]  /*4af40*/  LDGSTS.E [R84+0x4e800], [R228.64], !P6 ;  /* 0x4e800000e4547fae */ /* 0x0003e2000f121844 */
[----:B------:R-:W-:-:S03]  /*4af50*/  IMAD.WIDE R180, R2, 0x4, R246 ;  /* 0x0000000402b47825 */ /* 0x000fc600078e02f6 */
[----:B------:R3:W-:Y:S04]  /*4af60*/  STL.64 [R1+0x2850], R196 ;  /* 0x002850c401007387 */ /* 0x0007e80000100a00 */
[----:B------:R2:W-:Y:S04]  /*4af70*/  LDGSTS.E [R84+0x4ea00], [R212.64], !P6 ;  /* 0x4ea00000d4547fae */ /* 0x0005e8000f121844 */
[----:B------:R1:W-:Y:S04]  /*4af80*/  STL.64 [R1+0x2848], R180 ;  /* 0x002848b401007387 */ /* 0x0003e80000100a00 */
[----:B------:R3:W-:Y:S04]  /*4af90*/  LDGSTS.E [R84+0x4ec00], [R196.64], !P6 ;  /* 0x4ec00000c4547fae */ /* 0x0007e8000f121844 */
[----:B------:R1:W-:Y:S04]  /*4afa0*/  LDGSTS.E [R84+0x4ee00], [R180.64], !P6 ;  /* 0x4ee00000b4547fae */ /* 0x0003e8000f121844 */
[----:B---3--:R-:W3:Y:S04]  /*4afb0*/  LDL.LU.64 R196, [R1+0x1168] ;  /* 0x0011680001c47983 */ /* 0x008ee80000300a00 */
[----:B------:R-:W3:Y:S01]  /*4afc0*/  LDL.LU.64 R246, [R1+0x1170] ;  /* 0x0011700001f67983 */ /* 0x000ee20000300a00 */
[----:B--2---:R-:W-:-:S03]  /*4afd0*/  IMAD.WIDE R212, R2, 0x4, R164 ;  /* 0x0000000402d47825 */ /* 0x004fc600078e02a4 */
[----:B------:R-:W2:Y:S01]  /*4afe0*/  LDL.LU.64 R164, [R1+0x1178] ;  /* 0x0011780001a47983 */ /* 0x000ea20000300a00 */
[----:B-1----:R-:W-:-:S03]  /*4aff0*/  IMAD.WIDE R180, R2, 0x4, R248 ;  /* 0x0000000402b47825 */ /* 0x002fc600078e02f8 */
[----:B------:R-:W2:Y:S01]  /*4b000*/  LDL.LU.64 R248, [R1+0x1180] ;  /* 0x0011800001f87983 */ /* 0x000ea20000300a00 */
[----:B------:R-:W-:-:S04]  /*4b010*/  IADD3 R0, R74, -0xa2, RZ ;  /* 0xffffff5e4a007810 */ /* 0x000fc80007ffe0ff */
[----:B------:R-:W-:Y:S01]  /*4b020*/  ISETP.GE.U32.AND P4, PT, R0, 0x7ffffedf, PT ;  /* 0x7ffffedf0000780c */ /* 0x000fe20003f86070 */
[----:B------:R-:W-:Y:S04]  /*4b030*/  STL.64 [R1+0x27e0], R212 ;  /* 0x0027e0d401007387 */ /* 0x000fe80000100a00 */
[----:B------:R-:W-:Y:S01]  /*4b040*/  STL.64 [R1+0x27d8], R180 ;  /* 0x0027d8b401007387 */ /* 0x000fe20000100a00 */
[----:B------:R-:W-:-:S07]  /*4b050*/  IADD3 R0, R74, -0xa6, RZ ;  /* 0xffffff5a4a007810 */ /* 0x000fce0007ffe0ff */
[----:B------:R1:W-:Y:S01]  /*4b060*/  LDGSTS.E [R84+0x50800], [R212.64], !P4 ;  /* 0x50800000d4547fae */ /* 0x0003e2000e121844 */
[----:B-----5:R-:W-:-:S03]  /*4b070*/  IMAD.WIDE R148, R2, 0x4, R148 ;  /* 0x0000000402947825 */ /* 0x020fc600078e0294 */
[----:B------:R4:W-:Y:S01]  /*4b080*/  LDGSTS.E [R84+0x50a00], [R180.64], !P4 ;  /* 0x50a00000b4547fae */ /* 0x0009e2000e121844 */
[----:B------:R-:W-:-:S03]  /*4b090*/  IMAD.WIDE R132, R2, 0x4, R132 ;  /* 0x0000000402847825 */ /* 0x000fc600078e0284 */
[----:B------:R5:W-:Y:S04]  /*4b0a0*/  STL.64 [R1+0x27d0], R148 ;  /* 0x0027d09401007387 */ /* 0x000be80000100a00 */
[----:B------:R1:W-:Y:S04]  /*4b0b0*/  STL.64 [R1+0x27c8], R132 ;  /* 0x0027c88401007387 */ /* 0x0003e80000100a00 */
[----:B------:R5:W-:Y:S04]  /*4b0c0*/  LDGSTS.E [R84+0x50c00], [R148.64], !P4 ;  /* 0x50c0000094547fae */ /* 0x000be8000e121844 */
[----:B------:R1:W-:Y:S01]  /*4b0d0*/  LDGSTS.E [R84+0x50e00], [R132.64], !P4 ;  /* 0x50e0000084547fae */ /* 0x0003e2000e121844 */
[----:B------:R-:W-:-:S03]  /*4b0e0*/  ISETP.GE.U32.AND P3, PT, R0, 0x7ffffedb, PT ;  /* 0x7ffffedb0000780c */ /* 0x000fc60003f66070 */
[----:B-----5:R-:W5:Y:S04]  /*4b0f0*/  LDL.LU.64 R148, [R1+0x1188] ;  /* 0x0011880001947983 */ /* 0x020f680000300a00 */
[----:B-1----:R-:W5:Y:S01]  /*4b100*/  LDL.LU.64 R132, [R1+0x1190] ;  /* 0x0011900001847983 */ /* 0x002f620000300a00 */
[----:B------:R-:W-:-:S03]  /*4b110*/  IMAD.WIDE R228, R2, 0x4, R116 ;  /* 0x0000000402e47825 */ /* 0x000fc600078e0274 */
[----:B------:R-:W5:Y:S04]  /*4b120*/  LDL.LU.64 R116, [R1+0x1198] ;  /* 0x0011980001747983 */ /* 0x000f680000300a00 */
[----:B------:R1:W-:Y:S01]  /*4b130*/  LDGSTS.E [R84+0x52800], [R228.64], !P3 ;  /* 0x52800000e4547fae */ /* 0x0003e2000d921844 */
[----:B------:R-:W-:-:S04]  /*4b140*/  IMAD.WIDE R212, R2, 0x4, R242 ;  /* 0x0000000402d47825 */ /* 0x000fc800078e02f2 */
[----:B------:R-:W5:Y:S02]  /*4b150*/  LDL.LU.64 R242, [R1+0x11a0] ;  /* 0x0011a00001f27983 */ /* 0x000f640000300a00 */
[----:B------:R-:W-:Y:S01]  /*4b160*/  STL.64 [R1+0x2760], R228 ;  /* 0x002760e401007387 */ /* 0x000fe20000100a00 */
[----:B------:R-:W-:Y:S04]  /*4b170*/  STL.64 [R1+0x2758], R212 ;  /* 0x002758d401007387 */ /* 0x000fe80000100a00 */
[----:B------:R3:W-:Y:S01]  /*4b180*/  LDGSTS.E [R84+0x52a00], [R212.64], !P3 ;  /* 0x52a00000d4547fae */ /* 0x0007e2000d921844 */
[----:B----4-:R-:W-:-:S04]  /*4b190*/  IMAD.WIDE R180, R2, 0x4, R100 ;  /* 0x0000000402b47825 */ /* 0x010fc800078e0264 */
[----:B------:R-:W-:Y:S01]  /*4b1a0*/  IMAD.WIDE R100, R2, 0x4, R244 ;  /* 0x0000000402647825 */ /* 0x000fe200078e02f4 */
[----:B------:R4:W-:Y:S04]  /*4b1b0*/  STL.64 [R1+0x2750], R180 ;  /* 0x002750b401007387 */ /* 0x0009e80000100a00 */
[----:B------:R4:W-:Y:S04]  /*4b1c0*/  LDGSTS.E [R84+0x52c00], [R180.64], !P3 ;  /* 0x52c00000b4547fae */ /* 0x0009e8000d921844 */
[----:B------:R1:W-:Y:S01]  /*4b1d0*/  STL.64 [R1+0x2748], R100 ;  /* 0x0027486401007387 */ /* 0x0003e20000100a00 */
[----:B------:R1:W-:Y:S03]  /*4b1e0*/  LDGSTS.E [R84+0x52e00], [R100.64], !P3 ;  /* 0x52e0000064547fae */ /* 0x0003e6000d921844 */
[----:B----4-:R-:W4:Y:S01]  /*4b1f0*/  LDL.LU.64 R180, [R1+0x11a8] ;  /* 0x0011a80001b47983 */ /* 0x010f220000300a00 */
[----:B-1----:R-:W4:Y:S02]  /*4b200*/  LDL.LU.64 R100, [R1+0x11b0] ;  /* 0x0011b00001647983 */ /* 0x002f240000300a00 */
[----:B------:R-:W4:Y:S01]  /*4b210*/  LDL.LU.64 R244, [R1+0x11b8] ;  /* 0x0011b80001f47983 */ /* 0x000f220000300a00 */
[----:B------:R-:W-:-:S04]  /*4b220*/  IADD3 R0, R74, -0xaa, RZ ;  /* 0xffffff564a007810 */ /* 0x000fc80007ffe0ff */
[----:B------:R-:W-:Y:S01]  /*4b230*/  ISETP.GE.U32.AND P0, PT, R0, 0x7ffffed7, PT ;  /* 0x7ffffed70000780c */ /* 0x000fe20003f06070 */
[C---:B---3--:R-:W-:Y:S02]  /*4b240*/  IMAD.WIDE R212, R2.reuse, 0x4, R246 ;  /* 0x0000000402d47825 */ /* 0x048fe400078e02f6 */
[----:B------:R-:W3:Y:S02]  /*4b250*/  LDL.LU.64 R246, [R1+0x11c0] ;  /* 0x0011c00001f67983 */ /* 0x000ee40000300a00 */
[----:B------:R-:W-:-:S05]  /*4b260*/  IMAD.WIDE R228, R2, 0x4, R196 ;  /* 0x0000000402e47825 */ /* 0x000fca00078e02c4 */
[----:B------:R-:W-:Y:S01]  /*4b270*/  STL.64 [R1+0x26e0], R228 ;  /* 0x0026e0e401007387 */ /* 0x000fe20000100a00 */
[----:B------:R-:W-:Y:S03]  /*4b280*/  STL.64 [R1+0x26d8], R212 ;  /* 0x0026d8d401007387 */ /* 0x000fe60000100a00 */
[----:B------:R5:W-:Y:S01]  /*4b290*/  LDGSTS.E [R84+0x54800], [R228.64], !P0 ;  /* 0x54800000e4547fae */ /* 0x000be2000c121844 */
[----:B------:R1:W-:Y:S02]  /*4b2a0*/  LDGSTS.E [R84+0x54a00], [R212.64], !P0 ;  /* 0x54a00000d4547fae */ /* 0x0003e4000c121844 */
[----:B--2---:R-:W-:-:S04]  /*4b2b0*/  IMAD.WIDE R196, R2, 0x4, R164 ;  /* 0x0000000402c47825 */ /* 0x004fc800078e02a4 */
[----:B------:R-:W-:Y:S01]  /*4b2c0*/  IMAD.WIDE R164, R2, 0x4, R248 ;  /* 0x0000000402a47825 */ /* 0x000fe200078e02f8 */
[----:B------:R2:W-:Y:S04]  /*4b2d0*/  STL.64 [R1+0x26d0], R196 ;  /* 0x0026d0c401007387 */ /* 0x0005e80000100a00 */
[----:B------:R2:W-:Y:S04]  /*4b2e0*/  LDGSTS.E [R84+0x54c00], [R196.64], !P0 ;  /* 0x54c00000c4547fae */ /* 0x0005e8000c121844 */
[----:B------:R1:W-:Y:S01]  /*4b2f0*/  STL.64 [R1+0x26c8], R164 ;  /* 0x0026c8a401007387 */ /* 0x0003e20000100a00 */
[----:B------:R1:W-:Y:S03]  /*4b300*/  LDGSTS.E [R84+0x54e00], [R164.64], !P0 ;  /* 0x54e00000a4547fae */ /* 0x0003e6000c121844 */
[----:B--2---:R-:W2:Y:S01]  /*4b310*/  LDL.LU.64 R196, [R1+0x11c8] ;  /* 0x0011c80001c47983 */ /* 0x004ea20000300a00 */
[----:B-1----:R-:W2:Y:S02]  /*4b320*/  LDL.LU.64 R164, [R1+0x11d0] ;  /* 0x0011d00001a47983 */ /* 0x002ea40000300a00 */
[----:B------:R-:W2:Y:S01]  /*4b330*/  LDL.LU.64 R248, [R1+0x11d8] ;  /* 0x0011d80001f87983 */ /* 0x000ea20000300a00 */
[----:B------:R-:W-:-:S04]  /*4b340*/  IADD3 R0, R74, -0xae, RZ ;  /* 0xffffff524a007810 */ /* 0x000fc80007ffe0ff */
[----:B------:R-:W-:Y:S01]  /*4b350*/  ISETP.GE.U32.AND P1, PT, R0, 0x7ffffed3, PT ;  /* 0x7ffffed30000780c */ /* 0x000fe20003f26070 */
[----:B-----5:R-:W-:-:S04]  /*4b360*/  IMAD.WIDE R228, R2, 0x4, R148 ;  /* 0x0000000402e47825 */ /* 0x020fc800078e0294 */
[----:B------:R-:W-:-:S08]  /*4b370*/  IMAD.WIDE R212, R2, 0x4, R132 ;  /* 0x0000000402d47825 */ /* 0x000fd000078e0284 */
[----:B------:R4:W-:Y:S04]  /*4b380*/  LDGSTS.E [R84+0x56800], [R228.64], !P1 ;  /* 0x56800000e4547fae */ /* 0x0009e8000c921844 */
[----:B------:R-:W5:Y:S01]  /*4b390*/  LDL.LU.64 R132, [R1+0x11e0] ;  /* 0x0011e00001847983 */ /* 0x000f620000300a00 */
[----:B------:R-:W-:Y:S02]  /*4b3a0*/  STL.64 [R1+0x2660], R228 ;  /* 0x002660e401007387 */ /* 0x000fe40000100a00 */
[----:B------:R-:W-:Y:S01]  /*4b3b0*/  STL.64 [R1+0x2658], R212 ;  /* 0x002658d401007387 */ /* 0x000fe20000100a00 */
[----:B------:R1:W-:Y:S01]  /*4b3c0*/  LDGSTS.E [R84+0x56a00], [R212.64], !P1 ;  /* 0x56a00000d4547fae */ /* 0x0003e2000c921844 */
[----:B------:R-:W-:Y:S01]  /*4b3d0*/  IADD3 R0, R74, -0xb2, RZ ;  /* 0xffffff4e4a007810 */ /* 0x000fe20007ffe0ff */
[----:B------:R-:W-:-:S04]  /*4b3e0*/  IMAD.WIDE R148, R2, 0x4, R116 ;  /* 0x0000000402947825 */ /* 0x000fc800078e0274 */
[----:B------:R-:W-:Y:S01]  /*4b3f0*/  IMAD.WIDE R116, R2, 0x4, R242 ;  /* 0x0000000402747825 */ /* 0x000fe200078e02f2 */
[----:B------:R1:W-:Y:S04]  /*4b400*/  STL.64 [R1+0x2650], R148 ;  /* 0x0026509401007387 */ /* 0x0003e80000100a00 */
[----:B------:R1:W-:Y:S01]  /*4b410*/  STL.64 [R1+0x2648], R116 ;  /* 0x0026487401007387 */ /* 0x0003e20000100a00 */
[----:B------:R1:W-:Y:S01]  /*4b420*/  LDGSTS.E [R84+0x56c00], [R148.64], !P1 ;  /* 0x56c0000094547fae */ /* 0x0003e2000c921844 */
[----:B------:R1:W-:Y:S03]  /*4b430*/  LDGSTS.E [R84+0x56e00], [R116.64], !P1 ;  /* 0x56e0000074547fae */ /* 0x0003e6000c921844 */
[----:B-1----:R-:W5:Y:S01]  /*4b440*/  LDL.LU.64 R148, [R1+0x11e8] ;  /* 0x0011e80001947983 */ /* 0x002f620000300a00 */
[----:B------:R-:W5:Y:S02]  /*4b450*/  LDL.LU.64 R116, [R1+0x11f0] ;  /* 0x0011f00001747983 */ /* 0x000f640000300a00 */
[----:B------:R-:W5:Y:S01]  /*4b460*/  LDL.LU.64 R242, [R1+0x11f8] ;  /* 0x0011f80001f27983 */ /* 0x000f620000300a00 */
[----:B------:R-:W-:Y:S01]  /*4b470*/  ISETP.GE.U32.AND P5, PT, R0, 0x7ffffecf, PT ;  /* 0x7ffffecf0000780c */ /* 0x000fe20003fa6070 */
[----:B----4-:R-:W-:-:S04]  /*4b480*/  IMAD.WIDE R228, R2, 0x4, R180 ;  /* 0x0000000402e47825 */ /* 0x010fc800078e02b4 */
[C---:B------:R-:W-:Y:S02]  /*4b490*/  IMAD.WIDE R180, R2.reuse, 0x4, R244 ;  /* 0x0000000402b47825 */ /* 0x040fe400078e02f4 */
[----:B------:R-:W4:Y:S02]  /*4b4a0*/  LDL.LU.64 R244, [R1+0x1200] ;  /* 0x0012000001f47983 */ /* 0x000f240000300a00 */
[----:B------:R-:W-:-:S04]  /*4b4b0*/  IMAD.WIDE R212, R2, 0x4, R100 ;  /* 0x0000000402d47825 */ /* 0x000fc800078e0264 */
[----:B------:R-:W-:Y:S01]  /*4b4c0*/  STL.64 [R1+0x25e0], R228 ;  /* 0x0025e0e401007387 */ /* 0x000fe20000100a00 */
[----:B------:R1:W-:Y:S04]  /*4b4d0*/  LDGSTS.E [R84+0x58800], [R228.64], !P5 ;  /* 0x58800000e4547fae */ /* 0x0003e8000e921844 */
[----:B------:R-:W-:Y:S01]  /*4b4e0*/  STL.64 [R1+0x25d8], R212 ;  /* 0x0025d8d401007387 */ /* 0x000fe20000100a00 */
[----:B------:R1:W-:Y:S02]  /*4b4f0*/  STL.64 [R1+0x25d0], R180 ;  /* 0x0025d0b401007387 */ /* 0x0003e40000100a00 */
[----:B------:R2:W-:Y:S02]  /*4b500*/  LDGSTS.E [R84+0x58a00], [R212.64], !P5 ;  /* 0x58a00000d4547fae */ /* 0x0005e4000e921844 */
[----:B------:R1:W-:Y:S02]  /*4b510*/  LDGSTS.E [R84+0x58c00], [R180.64], !P5 ;  /* 0x58c00000b4547fae */ /* 0x0003e4000e921844 */
[----:B---3--:R-:W-:-:S05]  /*4b520*/  IMAD.WIDE R100, R2, 0x4, R246 ;  /* 0x0000000402647825 */ /* 0x008fca00078e02f6 */
[----:B------:R3:W-:Y:S04]  /*4b530*/  STL.64 [R1+0x25c8], R100 ;  /* 0x0025c86401007387 */ /* 0x0007e80000100a00 */
[----:B-1----:R-:W4:Y:S04]  /*4b540*/  LDL.LU.64 R180, [R1+0x1208] ;  /* 0x0012080001b47983 */ /* 0x002f280000300a00 */
[----:B------:R3:W-:Y:S04]  /*4b550*/  LDGSTS.E [R84+0x58e00], [R100.64], !P5 ;  /* 0x58e0000064547fae */ /* 0x0007e8000e921844 */
[----:B---3--:R-:W3:Y:S01]  /*4b560*/  LDL.LU.64 R100, [R1+0x1210] ;  /* 0x0012100001647983 */ /* 0x008ee20000300a00 */
[----:B------:R-:W3:Y:S02]  /*4b570*/  LDL.LU.64 R246, [R1+0x1218] ;  /* 0x0012180001f67983 */ /* 0x000ee40000300a00 */
[----:B--2---:R-:W-:-:S04]  /*4b580*/  IMAD.WIDE R212, R2, 0x4, R196 ;  /* 0x0000000402d47825 */ /* 0x004fc800078e02c4 */
[----:B------:R-:W-:-:S04]  /*4b590*/  IMAD.WIDE R196, R2, 0x4, R164 ;  /* 0x0000000402c47825 */ /* 0x000fc800078e02a4 */
[----:B------:R-:W-:Y:S02]  /*4b5a0*/  IMAD.WIDE R164, R2, 0x4, R248 ;  /* 0x0000000402a47825 */ /* 0x000fe400078e02f8 */
[----:B------:R-:W2:Y:S01]  /*4b5b0*/  LDL.LU.64 R248, [R1+0x1220] ;  /* 0x0012200001f87983 */ /* 0x000ea20000300a00 */
[----:B------:R-:W-:-:S04]  /*4b5c0*/  IADD3 R0, R74, -0xb6, RZ ;  /* 0xffffff4a4a007810 */ /* 0x000fc80007ffe0ff */
[----:B------:R-:W-:Y:S01]  /*4b5d0*/  ISETP.GE.U32.AND P2, PT, R0, 0x7ffffecb, PT ;  /* 0x7ffffecb0000780c */ /* 0x000fe20003f46070 */
[----:B------:R-:W-:Y:S01]  /*4b5e0*/  STL.64 [R1+0x2560], R212 ;  /* 0x002560d401007387 */ /* 0x000fe20000100a00 */
[----:B------:R-:W-:Y:S02]  /*4b5f0*/  STL.64 [R1+0x2558], R196 ;  /* 0x002558c401007387 */ /* 0x000fe40000100a00 */
[----:B------:R1:W-:Y:S01]  /*4b600*/  STL.64 [R1+0x2550], R164 ;  /* 0x002550a401007387 */ /* 0x0003e20000100a00 */
[----:B------:R-:W-:-:S08]  /*4b610*/  IADD3 R0, R74, -0xba, RZ ;  /* 0xffffff464a007810 */ /* 0x000fd00007ffe0ff */
[----:B------:R1:W-:Y:S01]  /*4b620*/  LDGSTS.E [R84+0x5a800], [R212.64], !P2 ;  /* 0x5a800000d4547fae */ /* 0x0003e2000d121844 */
[----:B------:R1:W-:Y:S02]  /*4b630*/  LDGSTS.E [R84+0x5aa00], [R196.64], !P2 ;  /* 0x5aa00000c4547fae */ /* 0x0003e4000d121844 */
[----:B------:R1:W-:Y:S01]  /*4b640*/  LDGSTS.E [R84+0x5ac00], [R164.64], !P2 ;  /* 0x5ac00000a4547fae */ /* 0x0003e2000d121844 */
[----:B------:R-:W-:Y:S01]  /*4b650*/  ISETP.GE.U32.AND P6, PT, R0, 0x7ffffec7, PT ;  /* 0x7ffffec70000780c */ /* 0x000fe20003fc6070 */
[----:B-----5:R-:W-:-:S05]  /*4b660*/  IMAD.WIDE R132, R2, 0x4, R132 ;  /* 0x0000000402847825 */ /* 0x020fca00078e0284 */
[----:B------:R5:W-:Y:S04]  /*4b670*/  STL.64 [R1+0x2548], R132 ;  /* 0x0025488401007387 */ /* 0x000be80000100a00 */
[----:B------:R5:W-:Y:S01]  /*4b680*/  LDGSTS.E [R84+0x5ae00], [R132.64], !P2 ;  /* 0x5ae0000084547fae */ /* 0x000be2000d121844 */
[----:B-1----:R-:W2:Y:S03]  /*4b690*/  LDL.LU.64 R164, [R1+0x1228] ;  /* 0x0012280001a47983 */ /* 0x002ea60000300a00 */
[----:B-----5:R-:W5:Y:S01]  /*4b6a0*/  LDL.LU.64 R132, [R1+0x1230] ;  /* 0x0012300001847983 */ /* 0x020f620000300a00 */
[----:B------:R-:W-:-:S04]  /*4b6b0*/  IMAD.WIDE R228, R2, 0x4, R148 ;  /* 0x0000000402e47825 */ /* 0x000fc800078e0294 */
[----:B------:R-:W-:-:S04]  /*4b6c0*/  IMAD.WIDE R212, R2, 0x4, R116 ;  /* 0x0000000402d47825 */ /* 0x000fc800078e0274 */
[C---:B------:R-:W-:Y:S01]  /*4b6d0*/  IMAD.WIDE R196, R2.reuse, 0x4, R242 ;  /* 0x0000000402c47825 */ /* 0x040fe200078e02f2 */
[----:B------:R-:W5:Y:S03]  /*4b6e0*/  LDL.LU.64 R116, [R1+0x1238] ;  /* 0x0012380001747983 */ /* 0x000f660000300a00 */
[----:B------:R-:W-:Y:S02]  /*4b6f0*/  STL.64 [R1+0x24e0], R228 ;  /* 0x0024e0e401007387 */ /* 0x000fe40000100a00 */
[----:B------:R-:W5:Y:S01]  /*4b700*/  LDL.LU.64 R242, [R1+0x1240] ;  /* 0x0012400001f27983 */ /* 0x000f620000300a00 */
[----:B------:R1:W-:Y:S01]  /*4b710*/  LDGSTS.E [R84+0x5c800], [R228.64], !P6 ;  /* 0x5c800000e4547fae */ /* 0x0003e2000f121844 */
[----:B------:R-:W-:Y:S02]  /*4b720*/  STL.64 [R1+0x24d8], R212 ;  /* 0x0024d8d401007387 */ /* 0x000fe40000100a00 */
[----:B------:R1:W-:Y:S02]  /*4b730*/  LDGSTS.E [R84+0x5ca00], [R212.64], !P6 ;  /* 0x5ca00000d4547fae */ /* 0x0003e4000f121844 */
[----:B------:R-:W-:Y:S01]  /*4b740*/  STL.64 [R1+0x24d0], R196 ;  /* 0x0024d0c401007387 */ /* 0x000fe20000100a00 */
[----:B------:R3:W-:Y:S01]  /*4b750*/  LDGSTS.E [R84+0x5cc00], [R196.64], !P6 ;  /* 0x5cc00000c4547fae */ /* 0x0007e2000f121844 */
[----:B----4-:R-:W-:-:S05]  /*4b760*/  IMAD.WIDE R148, R2, 0x4, R244 ;  /* 0x0000000402947825 */ /* 0x010fca00078e02f4 */
[----:B------:R4:W-:Y:S04]  /*4b770*/  STL.64 [R1+0x24c8], R148 ;  /* 0x0024c89401007387 */ /* 0x0009e80000100a00 */
[----:B------:R4:W-:Y:S04]  /*4b780*/  LDGSTS.E [R84+0x5ce00], [R148.64], !P6 ;  /* 0x5ce0000094547fae */ /* 0x0009e8000f121844 */
[----:B----4-:R-:W4:Y:S01]  /*4b790*/  LDL.LU.64 R148, [R1+0x1248] ;  /* 0x0012480001947983 */ /* 0x010f220000300a00 */
[----:B------:R-:W4:Y:S01]  /*4b7a0*/  LDL.LU.64 R244, [R1+0x1250] ;  /* 0x0012500001f47983 */ /* 0x000f220000300a00 */
[----:B------:R-:W-:-:S04]  /*4b7b0*/  IADD3 R0, R74, -0xbe, RZ ;  /* 0xffffff424a007810 */ /* 0x000fc80007ffe0ff */
[----:B------:R-:W-:Y:S01]  /*4b7c0*/  ISETP.GE.U32.AND P4, PT, R0, 0x7ffffec3, PT ;  /* 0x7ffffec30000780c */ /* 0x000fe20003f86070 */
[C---:B-1----:R-:W-:Y:S02]  /*4b7d0*/  IMAD.WIDE R228, R2.reuse, 0x4, R180 ;  /* 0x0000000402e47825 */ /* 0x042fe400078e02b4 */
[----:B------:R-:W4:Y:S03]  /*4b7e0*/  LDL.LU.64 R180, [R1+0x1258] ;  /* 0x0012580001b47983 */ /* 0x000f260000300a00 */
[----:B------:R-:W-:Y:S07]  /*4b7f0*/  STL.64 [R1+0x2460], R228 ;  /* 0x002460e401007387 */ /* 0x000fee0000100a00 */
[----:B------:R1:W-:Y:S01]  /*4b800*/  LDGSTS.E [R84+0x5e800], [R228.64], !P4 ;  /* 0x5e800000e4547fae */ /* 0x0003e2000e121844 */
[----:B---3--:R-:W-:-:S03]  /*4b810*/  IMAD.WIDE R196, R2, 0x4, R246 ;  /* 0x0000000402c47825 */ /* 0x008fc600078e02f6 */
[----:B------:R-:W3:Y:S01]  /*4b820*/  LDL.LU.64 R246, [R1+0x1260] ;  /* 0x0012600001f67983 */ /* 0x000ee20000300a00 */
[----:B------:R-:W-:-:S05]  /*4b830*/  IMAD.WIDE R212, R2, 0x4, R100 ;  /* 0x0000000402d47825 */ /* 0x000fca00078e0264 */
[----:B------:R-:W-:Y:S04]  /*4b840*/  STL.64 [R1+0x2458], R212 ;  /* 0x002458d401007387 */ /* 0x000fe80000100a00 */
[----:B------:R5:W-:Y:S01]  /*4b850*/  LDGSTS.E [R84+0x5ea00], [R212.64], !P4 ;  /* 0x5ea00000d4547fae */ /* 0x000be2000e121844 */
[----:B------:R-:W-:Y:S02]  /*4b860*/  STL.64 [R1+0x2450], R196 ;  /* 0x002450c401007387 */ /* 0x000fe40000100a00 */
[----:B------:R1:W-:Y:S02]  /*4b870*/  LDGSTS.E [R84+0x5ec00], [R196.64], !P4 ;  /* 0x5ec00000c4547fae */ /* 0x0003e4000e121844 */
[----:B--2---:R-:W-:-:S05]  /*4b880*/  IMAD.WIDE R100, R2, 0x4, R248 ;  /* 0x0000000402647825 */ /* 0x004fca00078e02f8 */
[----:B------:R2:W-:Y:S04]  /*4b890*/  STL.64 [R1+0x2448], R100 ;  /* 0x0024486401007387 */ /* 0x0005e80000100a00 */
[----:B------:R2:W-:Y:S04]  /*4b8a0*/  LDGSTS.E [R84+0x5ee00], [R100.64], !P4 ;  /* 0x5ee0000064547fae */ /* 0x0005e8000e121844 */
[----:B--2---:R-:W2:Y:S01]  /*4b8b0*/  LDL.LU.64 R100, [R1+0x1268] ;  /* 0x0012680001647983 */ /* 0x004ea20000300a00 */
[----:B------:R-:W2:Y:S01]  /*4b8c0*/  LDL.LU.64 R248, [R1+0x1270] ;  /* 0x0012700001f87983 */ /* 0x000ea20000300a00 */
[----:B------:R-:W-:-:S04]  /*4b8d0*/  IADD3 R0, R74, -0xc2, RZ ;  /* 0xffffff3e4a007810 */ /* 0x000fc80007ffe0ff */
[----:B------:R-:W-:Y:S01]  /*4b8e0*/  ISETP.GE.U32.AND P3, PT, R0, 0x7ffffebf, PT ;  /* 0x7ffffebf0000780c */ /* 0x000fe20003f66070 */
[C---:B-1----:R-:W-:Y:S02]  /*4b8f0*/  IMAD.WIDE R228, R2.reuse, 0x4, R164 ;  /* 0x0000000402e47825 */ /* 0x042fe400078e02a4 */
[----:B------:R-:W2:Y:S10]  /*4b900*/  LDL.LU.64 R164, [R1+0x1278] ;  /* 0x0012780001a47983 */ /* 0x000eb40000300a00 */
[----:B------:R4:W-:Y:S01]  /*4b910*/  LDGSTS.E [R84+0x60800], [R228.64], !P3 ;  /* 0x60800000e4547fae */ /* 0x0009e2000d921844 */
[----:B-----5:R-:W-:-:S03]  /*4b920*/  IMAD.WIDE R212, R2, 0x4, R132 ;  /* 0x0000000402d47825 */ /* 0x020fc600078e0284 */
[----:B------:R-:W5:Y:S01]  /*4b930*/  LDL.LU.64 R132, [R1+0x1280] ;  /* 0x0012800001847983 */ /* 0x000f620000300a00 */
[----:B------:R-:W-:Y:S02]  /*4b940*/  STL.64 [R1+0x23e0], R228 ;  /* 0x0023e0e401007387 */ /* 0x000fe40000100a00 */
[----:B------:R-:W-:Y:S01]  /*4b950*/  STL.64 [R1+0x23d8], R212 ;  /* 0x0023d8d401007387 */ /* 0x000fe20000100a00 */
[----:B------:R1:W-:Y:S01]  /*4b960*/  LDGSTS.E [R84+0x60a00], [R212.64], !P3 ;  /* 0x60a00000d4547fae */ /* 0x0003e2000d921844 */
[----:B------:R-:W-:Y:S01]  /*4b970*/  IADD3 R0, R74, -0xc6, RZ ;  /* 0xffffff3a4a007810 */ /* 0x000fe20007ffe0ff */
[----:B------:R-:W-:-:S04]  /*4b980*/  IMAD.WIDE R196, R2, 0x4, R116 ;  /* 0x0000000402c47825 */ /* 0x000fc800078e0274 */
[----:B------:R-:W-:Y:S01]  /*4b990*/  IMAD.WIDE R116, R2, 0x4, R242 ;  /* 0x0000000402747825 */ /* 0x000fe200078e02f2 */
[----:B------:R-:W-:Y:S04]  /*4b9a0*/  STL.64 [R1+0x23d0], R196 ;  /* 0x0023d0c401007387 */ /* 0x000fe80000100a00 */
[----:B------:R1:W-:Y:S01]  /*4b9b0*/  LDGSTS.E [R84+0x60c00], [R196.64], !P3 ;  /* 0x60c00000c4547fae */ /* 0x0003e2000d921844 */
[----:B------:R1:W-:Y:S02]  /*4b9c0*/  STL.64 [R1+0x23c8], R116 ;  /* 0x0023c87401007387 */ /* 0x0003e40000100a00 */
[----:B------:R1:W-:Y:S02]  /*4b9d0*/  LDGSTS.E [R84+0x60e00], [R116.64], !P3 ;  /* 0x60e0000074547fae */ /* 0x0003e4000d921844 */
[----:B-1----:R-:W5:Y:S01]  /*4b9e0*/  LDL.LU.64 R116, [R1+0x1288] ;  /* 0x0012880001747983 */ /* 0x002f620000300a00 */
[----:B------:R-:W5:Y:S01]  /*4b9f0*/  LDL.LU.64 R242, [R1+0x1290] ;  /* 0x0012900001f27983 */ /* 0x000f620000300a00 */
[----:B------:R-:W-:Y:S01]  /*4ba00*/  ISETP.GE.U32.AND P0, PT, R0, 0x7ffffebb, PT ;  /* 0x7ffffebb0000780c */ /* 0x000fe20003f06070 */
[----:B----4-:R-:W-:-:S04]  /*4ba10*/  IMAD.WIDE R228, R2, 0x4, R148 ;  /* 0x0000000402e47825 */ /* 0x010fc800078e0294 */
[C---:B------:R-:W-:Y:S01]  /*4ba20*/  IMAD.WIDE R212, R2.reuse, 0x4, R244 ;  /* 0x0000000402d47825 */ /* 0x040fe200078e02f4 */
[----:B------:R-:W4:Y:S03]  /*4ba30*/  LDL.LU.64 R148, [R1+0x1298] ;  /* 0x0012980001947983 */ /* 0x000f260000300a00 */
[----:B------:R-:W4:Y:S02]  /*4ba40*/  LDL.LU.64 R244, [R1+0x12a0] ;  /* 0x0012a00001f47983 */ /* 0x000f240000300a00 */
[----:B------:R-:W-:Y:S02]  /*4ba50*/  STL.64 [R1+0x2360], R228 ;  /* 0x002360e401007387 */ /* 0x000fe40000100a00 */
[----:B------:R1:W-:Y:S04]  /*4ba60*/  LDGSTS.E [R84+0x62800], [R228.64], !P0 ;  /* 0x62800000e4547fae */ /* 0x0003e8000c121844 */
[----:B------:R-:W-:Y:S01]  /*4ba70*/  STL.64 [R1+0x2358], R212 ;  /* 0x002358d401007387 */ /* 0x000fe20000100a00 */
[----:B------:R2:W-:Y:S02]  /*4ba80*/  LDGSTS.E [R84+0x62a00], [R212.64], !P0 ;  /* 0x62a00000d4547fae */ /* 0x0005e4000c121844 */
[----:B------:R-:W-:-:S05]  /*4ba90*/  IMAD.WIDE R196, R2, 0x4, R180 ;  /* 0x0000000402c47825 */ /* 0x000fca00078e02b4 */
[----:B------:R1:W-:Y:S04]  /*4baa0*/  STL.64 [R1+0x2350], R196 ;  /* 0x002350c401007387 */ /* 0x0003e80000100a00 */
[----:B------:R1:W-:Y:S01]  /*4bab0*/  LDGSTS.E [R84+0x62c00], [R196.64], !P0 ;  /* 0x62c00000c4547fae */ /* 0x0003e2000c121844 */
[----:B---3--:R-:W-:-:S05]  /*4bac0*/  IMAD.WIDE R180, R2, 0x4, R246 ;  /* 0x0000000402b47825 */ /* 0x008fca00078e02f6 */
[----:B------:R3:W-:Y:S04]  /*4bad0*/  STL.64 [R1+0x2348], R180 ;  /* 0x002348b401007387 */ /* 0x0007e80000100a00 */
[----:B-1----:R-:W4:Y:S01]  /*4bae0*/  LDL.LU.64 R196, [R1+0x12a8] ;  /* 0x0012a80001c47983 */ /* 0x002f220000300a00 */
[----:B------:R-:W4:Y:S03]  /*4baf0*/  LDL.LU.64 R246, [R1+0x12b0] ;  /* 0x0012b00001f67983 */ /* 0x000f260000300a00 */
[----:B------:R3:W-:Y:S01]  /*4bb00*/  LDGSTS.E [R84+0x62e00], [R180.64], !P0 ;  /* 0x62e00000b4547fae */ /* 0x0007e2000c121844 */
[----:B--2---:R-:W-:-:S04]  /*4bb10*/  IMAD.WIDE R212, R2, 0x4, R100 ;  /* 0x0000000402d47825 */ /* 0x004fc800078e0264 */
[----:B---3--:R-:W-:Y:S01]  /*4bb20*/  IMAD.WIDE R180, R2, 0x4, R248 ;  /* 0x0000000402b47825 */ /* 0x008fe200078e02f8 */
[----:B------:R-:W2:Y:S03]  /*4bb30*/  LDL.LU.64 R100, [R1+0x12b8] ;  /* 0x0012b80001647983 */ /* 0x000ea60000300a00 */
[----:B------:R-:W3:Y:S01]  /*4bb40*/  LDL.LU.64 R248, [R1+0x12c0] ;  /* 0x0012c00001f87983 */ /* 0x000ee20000300a00 */
[----:B------:R-:W-:-:S04]  /*4bb50*/  IADD3 R0, R74, -0xca, RZ ;  /* 0xffffff364a007810 */ /* 0x000fc80007ffe0ff */
[----:B------:R-:W-:Y:S01]  /*4bb60*/  ISETP.GE.U32.AND P1, PT, R0, 0x7ffffeb7, PT ;  /* 0x7ffffeb70000780c */ /* 0x000fe20003f26070 */
[----:B------:R-:W-:Y:S01]  /*4bb70*/  STL.64 [R1+0x22e0], R212 ;  /* 0x0022e0d401007387 */ /* 0x000fe20000100a00 */
[----:B------:R-:W-:Y:S01]  /*4bb80*/  STL.64 [R1+0x22d8], R180 ;  /* 0x0022d8b401007387 */ /* 0x000fe20000100a00 */
[----:B------:R-:W-:-:S10]  /*4bb90*/  IADD3 R0, R74, -0xce, RZ ;  /* 0xffffff324a007810 */ /* 0x000fd40007ffe0ff */
[----:B------:R1:W-:Y:S01]  /*4bba0*/  LDGSTS.E [R84+0x64800], [R212.64], !P1 ;  /* 0x64800000d4547fae */ /* 0x0003e2000c921844 */
[----:B------:R4:W-:Y:S02]  /*4bbb0*/  LDGSTS.E [R84+0x64a00], [R180.64], !P1 ;  /* 0x64a00000b4547fae */ /* 0x0009e4000c921844 */
[----:B------:R-:W-:-:S05]  /*4bbc0*/  IMAD.WIDE R164, R2, 0x4, R164 ;  /* 0x0000000402a47825 */ /* 0x000fca00078e02a4 */
[----:B------:R1:W-:Y:S04]  /*4bbd0*/  STL.64 [R1+0x22d0], R164 ;  /* 0x0022d0a401007387 */ /* 0x0003e80000100a00 */
[----:B------:R1:W-:Y:S01]  /*4bbe0*/  LDGSTS.E [R84+0x64c00], [R164.64], !P1 ;  /* 0x64c00000a4547fae */ /* 0x0003e2000c921844 */
[----:B-----5:R-:W-:-:S05]  /*4bbf0*/  IMAD.WIDE R132, R2, 0x4, R132 ;  /* 0x0000000402847825 */ /* 0x020fca00078e0284 */
[----:B------:R5:W-:Y:S04]  /*4bc00*/  STL.64 [R1+0x22c8], R132 ;  /* 0x0022c88401007387 */ /* 0x000be80000100a00 */
[----:B------:R5:W-:Y:S01]  /*4bc10*/  LDGSTS.E [R84+0x64e00], [R132.64], !P1 ;  /* 0x64e0000084547fae */ /* 0x000be2000c921844 */
[----:B-1----:R-:W3:Y:S01]  /*4bc20*/  LDL.LU.64 R164, [R1+0x12c8] ;  /* 0x0012c80001a47983 */ /* 0x002ee20000300a00 */
[----:B------:R-:W-:Y:S02]  /*4bc30*/  ISETP.GE.U32.AND P5, PT, R0, 0x7ffffeb3, PT ;  /* 0x7ffffeb30000780c */ /* 0x000fe40003fa6070 */
[----:B-----5:R-:W5:Y:S01]  /*4bc40*/  LDL.LU.64 R132, [R1+0x12d0] ;  /* 0x0012d00001847983 */ /* 0x020f620000300a00 */
[----:B------:R-:W-:-:S04]  /*4bc50*/  IMAD.WIDE R228, R2, 0x4, R116 ;  /* 0x0000000402e47825 */ /* 0x000fc800078e0274 */
[C---:B------:R-:W-:Y:S01]  /*4bc60*/  IMAD.WIDE R212, R2.reuse, 0x4, R242 ;  /* 0x0000000402d47825 */ /* 0x040fe200078e02f2 */
[----:B------:R-:W5:Y:S03]  /*4bc70*/  LDL.LU.64 R116, [R1+0x12d8] ;  /* 0x0012d80001747983 */ /* 0x000f660000300a00 */
[----:B------:R-:W5:Y:S02]  /*4bc80*/  LDL.LU.64 R242, [R1+0x12e0] ;  /* 0x0012e00001f27983 */ /* 0x000f640000300a00 */
[----:B------:R-:W-:Y:S01]  /*4bc90*/  STL.64 [R1+0x2260], R228 ;  /* 0x002260e401007387 */ /* 0x000fe20000100a00 */
[----:B------:R1:W-:Y:S04]  /*4bca0*/  LDGSTS.E [R84+0x66800], [R228.64], !P5 ;  /* 0x66800000e4547fae */ /* 0x0003e8000e921844 */
[----:B------:R-:W-:Y:S01]  /*4bcb0*/  STL.64 [R1+0x2258], R212 ;  /* 0x002258d401007387 */ /* 0x000fe20000100a00 */
[----:B------:R1:W-:Y:S02]  /*4bcc0*/  LDGSTS.E [R84+0x66a00], [R212.64], !P5 ;  /* 0x66a00000d4547fae */ /* 0x0003e4000e921844 */
[----:B----4-:R-:W-:-:S04]  /*4bcd0*/  IMAD.WIDE R180, R2, 0x4, R148 ;  /* 0x0000000402b47825 */ /* 0x010fc800078e0294 */
[----:B------:R-:W-:Y:S01]  /*4bce0*/  IMAD.WIDE R148, R2, 0x4, R244 ;  /* 0x0000000402947825 */ /* 0x000fe200078e02f4 */
[----:B------:R4:W-:Y:S04]  /*4bcf0*/  STL.64 [R1+0x2250], R180 ;  /* 0x002250b401007387 */ /* 0x0009e80000100a00 */
[----:B------:R1:W-:Y:S01]  /*4bd00*/  STL.64 [R1+0x2248], R148 ;  /* 0x0022489401007387 */ /* 0x0003e20000100a00 */
[----:B------:R4:W-:Y:S01]  /*4bd10*/  LDGSTS.E [R84+0x66c00], [R180.64], !P5 ;  /* 0x66c00000b4547fae */ /* 0x0009e2000e921844 */
[----:B------:R1:W-:Y:S03]  /*4bd20*/  LDGSTS.E [R84+0x66e00], [R148.64], !P5 ;  /* 0x66e0000094547fae */ /* 0x0003e6000e921844 */
[----:B----4-:R-:W4:Y:S01]  /*4bd30*/  LDL.LU.64 R180, [R1+0x12e8] ;  /* 0x0012e80001b47983 */ /* 0x010f220000300a00 */
[----:B-1----:R-:W4:Y:S02]  /*4bd40*/  LDL.LU.64 R148, [R1+0x12f0] ;  /* 0x0012f00001947983 */ /* 0x002f240000300a00 */
[----:B------:R-:W4:Y:S01]  /*4bd50*/  LDL.LU.64 R244, [R1+0x12f8] ;  /* 0x0012f80001f47983 */ /* 0x000f220000300a00 */
[----:B------:R-:W-:-:S04]  /*4bd60*/  IADD3 R0, R74, -0xd2, RZ ;  /* 0xffffff2e4a007810 */ /* 0x000fc80007ffe0ff */
[----:B------:R-:W-:Y:S01]  /*4bd70*/  ISETP.GE.U32.AND P2, PT, R0, 0x7ffffeaf, PT ;  /* 0x7ffffeaf0000780c */ /* 0x000fe20003f46070 */
[C---:B------:R-:W-:Y:S02]  /*4bd80*/  IMAD.WIDE R212, R2.reuse, 0x4, R246 ;  /* 0x0000000402d47825 */ /* 0x040fe400078e02f6 */
[----:B------:R-:W4:Y:S02]  /*4bd90*/  LDL.LU.64 R246, [R1+0x1300] ;  /* 0x0013000001f67983 */ /* 0x000f240000300a00 */
[----:B------:R-:W-:-:S05]  /*4bda0*/  IMAD.WIDE R228, R2, 0x4, R196 ;  /* 0x0000000402e47825 */ /* 0x000fca00078e02c4 */
[----:B------:R-:W-:Y:S01]  /*4bdb0*/  STL.64 [R1+0x21e0], R228 ;  /* 0x0021e0e401007387 */ /* 0x000fe20000100a00 */
[----:B------:R-:W-:Y:S03]  /*4bdc0*/  STL.64 [R1+0x21d8], R212 ;  /* 0x0021d8d401007387 */ /* 0x000fe60000100a00 */
[----:B------:R1:W-:Y:S01]  /*4bdd0*/  LDGSTS.E [R84+0x68800], [R228.64], !P2 ;  /* 0x68800000e4547fae */ /* 0x0003e2000d121844 */
[----:B------:R5:W-:Y:S02]  /*4bde0*/  LDGSTS.E [R84+0x68a00], [R212.64], !P2 ;  /* 0x68a00000d4547fae */ /* 0x000be4000d121844 */
[----:B--2---:R-:W-:-:S04]  /*4bdf0*/  IMAD.WIDE R196, R2, 0x4, R100 ;  /* 0x0000000402c47825 */ /* 0x004fc800078e0264 */
[----:B---3--:R-:W-:Y:S01]  /*4be00*/  IMAD.WIDE R100, R2, 0x4, R248 ;  /* 0x0000000402647825 */ /* 0x008fe200078e02f8 */
[----:B------:R2:W-:Y:S04]  /*4be10*/  STL.64 [R1+0x21d0], R196 ;  /* 0x0021d0c401007387 */ /* 0x0005e80000100a00 */
[----:B------:R3:W-:Y:S04]  /*4be20*/  STL.64 [R1+0x21c8], R100 ;  /* 0x0021c86401007387 */ /* 0x0007e80000100a00 */
[----:B------:R2:W-:Y:S01]  /*4be30*/  LDGSTS.E [R84+0x68c00], [R196.64], !P2 ;  /* 0x68c00000c4547fae */ /* 0x0005e2000d121844 */
[----:B------:R3:W-:Y:S03]  /*4be40*/  LDGSTS.E [R84+0x68e00], [R100.64], !P2 ;  /* 0x68e0000064547fae */ /* 0x0007e6000d121844 */
[----:B--2---:R-:W2:Y:S01]  /*4be50*/  LDL.LU.64 R196, [R1+0x1308] ;  /* 0x0013080001c47983 */ /* 0x004ea20000300a00 */
[----:B---3--:R-:W3:Y:S02]  /*4be60*/  LDL.LU.64 R100, [R1+0x1310] ;  /* 0x0013100001647983 */ /* 0x008ee40000300a00 */
[----:B------:R-:W3:Y:S01]  /*4be70*/  LDL.LU.64 R248, [R1+0x1318] ;  /* 0x0013180001f87983 */ /* 0x000ee20000300a00 */
[----:B------:R-:W-:-:S04]  /*4be80*/  IADD3 R0, R74, -0xd6, RZ ;  /* 0xffffff2a4a007810 */ /* 0x000fc80007ffe0ff */
[----:B------:R-:W-:Y:S01]  /*4be90*/  ISETP.GE.U32.AND P6, PT, R0, 0x7ffffeab, PT ;  /* 0x7ffffeab0000780c */ /* 0x000fe20003fc6070 */
[----:B-1----:R-:W-:-:S12]  /*4bea0*/  IMAD.WIDE R228, R2, 0x4, R164 ;  /* 0x0000000402e47825 */ /* 0x002fd800078e02a4 */
[----:B------:R4:W-:Y:S01]  /*4beb0*/  LDGSTS.E [R84+0x6a800], [R228.64], !P6 ;  /* 0x6a800000e4547fae */ /* 0x0009e2000f121844 */
[----:B-----5:R-:W-:-:S03]  /*4bec0*/  IMAD.WIDE R212, R2, 0x4, R132 ;  /* 0x0000000402d47825 */ /* 0x020fc600078e0284 */
[----:B------:R-:W5:Y:S01]  /*4bed0*/  LDL.LU.64 R132, [R1+0x1320] ;  /* 0x0013200001847983 */ /* 0x000f620000300a00 */
[----:B------:R-:W-:Y:S03]  /*4bee0*/  STL.64 [R1+0x2160], R228 ;  /* 0x002160e401007387 */ /* 0x000fe60000100a00 */
[----:B------:R-:W-:Y:S04]  /*4bef0*/  STL.64 [R1+0x2158], R212 ;  /* 0x002158d401007387 */ /* 0x000fe80000100a00 */
        /* <DEDUP_REMOVED lines=22> */
[----:B------:R-:W-:-:S05]  /*4c060*/  IMAD.WIDE R148, R2, 0x4, R246 ;  /* 0x0000000402947825 */ /* 0x000fca00078e02f6 */
[----:B------:R1:W-:Y:S04]  /*4c070*/  STL.64 [R1+0x20c8], R148 ;  /* 0x0020c89401007387 */ /* 0x0003e80000100a00 */
[----:B-1----:R-:W4:Y:S04]  /*4c080*/  LDL.LU.64 R180, [R1+0x1348] ;  /* 0x0013480001b47983 */ /* 0x002f280000300a00 */
[----:B------:R1:W-:Y:S04]  /*4c090*/  LDGSTS.E [R84+0x6ce00], [R148.64], !P4 ;  /* 0x6ce0000094547fae */ /* 0x0003e8000e121844 */
[----:B-1----:R-:W4:Y:S01]  /*4c0a0*/  LDL.LU.64 R148, [R1+0x1350] ;  /* 0x0013500001947983 */ /* 0x002f220000300a00 */
[----:B------:R-:W4:Y:S02]  /*4c0b0*/  LDL.LU.64 R246, [R1+0x1358] ;  /* 0x0013580001f67983 */ /* 0x000f240000300a00 */
[----:B--2---:R-:W-:-:S04]  /*4c0c0*/  IMAD.WIDE R212, R2, 0x4, R196 ;  /* 0x0000000402d47825 */ /* 0x004fc800078e02c4 */
[----:B---3--:R-:W-:-:S04]  /*4c0d0*/  IMAD.WIDE R196, R2, 0x4, R100 ;  /* 0x0000000402c47825 */ /* 0x008fc800078e0264 */
        /* <DEDUP_REMOVED lines=13> */
[----:B------:R5:W-:Y:S01]  /*4c1b0*/  STL.64 [R1+0x2048], R132 ;  /* 0x0020488401007387 */ /* 0x000be20000100a00 */
[----:B-1----:R-:W2:Y:S03]  /*4c1c0*/  LDL.LU.64 R100, [R1+0x1368] ;  /* 0x0013680001647983 */ /* 0x002ea60000300a00 */
[----:B------:R5:W-:Y:S04]  /*4c1d0*/  LDGSTS.E [R84+0x6ee00], [R132.64], !P3 ;  /* 0x6ee0000084547fae */ /* 0x000be8000d921844 */
[----:B-----5:R-:W5:Y:S01]  /*4c1e0*/  LDL.LU.64 R132, [R1+0x1370] ;  /* 0x0013700001847983 */ /* 0x020f620000300a00 */
[----:B------:R-:W-:-:S04]  /*4c1f0*/  IMAD.WIDE R228, R2, 0x4, R164 ;  /* 0x0000000402e47825 */ /* 0x000fc800078e02a4 */
[----:B---3--:R-:W-:-:S04]  /*4c200*/  IMAD.WIDE R212, R2, 0x4, R116 ;  /* 0x0000000402d47825 */ /* 0x008fc800078e0274 */
[C---:B------:R-:W-:Y:S01]  /*4c210*/  IMAD.WIDE R196, R2.reuse, 0x4, R242 ;  /* 0x0000000402c47825 */ /* 0x040fe200078e02f2 */
[----:B------:R-:W3:Y:S03]  /*4c220*/  LDL.LU.64 R116, [R1+0x1378] ;  /* 0x0013780001747983 */ /* 0x000ee60000300a00 */
[----:B------:R-:W-:Y:S02]  /*4c230*/  STL.64 [R1+0x1fe0], R228 ;  /* 0x001fe0e401007387 */ /* 0x000fe40000100a00 */
[----:B------:R-:W3:Y:S01]  /*4c240*/  LDL.LU.64 R242, [R1+0x1380] ;  /* 0x0013800001f27983 */ /* 0x000ee20000300a00 */
        /* <DEDUP_REMOVED lines=9> */
[----:B------:R-:W4:Y:S02]  /*4c2e0*/  LDL.LU.64 R244, [R1+0x1390] ;  /* 0x0013900001f47983 */ /* 0x000f240000300a00 */
[----:B-1----:R-:W-:-:S04]  /*4c2f0*/  IMAD.WIDE R228, R2, 0x4, R180 ;  /* 0x0000000402e47825 */ /* 0x002fc800078e02b4 */
[----:B------:R-:W-:-:S04]  /*4c300*/  IMAD.WIDE R212, R2, 0x4, R148 ;  /* 0x0000000402d47825 */ /* 0x000fc800078e0294 */
[C---:B------:R-:W-:Y:S01]  /*4c310*/  IMAD.WIDE R196, R2.reuse, 0x4, R246 ;  /* 0x0000000402c47825 */ /* 0x040fe200078e02f6 */
[----:B------:R-:W4:Y:S03]  /*4c320*/  LDL.LU.64 R148, [R1+0x1398] ;  /* 0x0013980001947983 */ /* 0x000f260000300a00 */
[----:B------:R1:W-:Y:S02]  /*4c330*/  STL.64 [R1+0x1f60], R228 ;  /* 0x001f60e401007387 */ /* 0x0003e40000100a00 */
[----:B------:R-:W4:Y:S02]  /*4c340*/  LDL.LU.64 R246, [R1+0x13a0] ;  /* 0x0013a00001f67983 */ /* 0x000f240000300a00 */
[----:B------:R-:W-:Y:S01]  /*4c350*/  STL.64 [R1+0x1f58], R212 ;  /* 0x001f58d401007387 */ /* 0x000fe20000100a00 */
[----:B------:R1:W-:Y:S01]  /*4c360*/  STL.64 [R1+0x1f50], R196 ;  /* 0x001f50c401007387 */ /* 0x0003e20000100a00 */
[----:B--2---:R-:W-:-:S05]  /*4c370*/  IMAD.WIDE R180, R2, 0x4, R248 ;  /* 0x0000000402b47825 */ /* 0x004fca00078e02f8 */
[----:B------:R3:W-:Y:S01]  /*4c380*/  STL.64 [R1+0x1f48], R180 ;  /* 0x001f48b401007387 */ /* 0x0007e20000100a00 */
[----:B------:R-:W2:Y:S01]  /*4c390*/  LDL.LU.64 R248, [R1+0x13a8] ;  /* 0x0013a80001f87983 */ /* 0x000ea20000300a00 */
[----:B------:R-:W-:-:S04]  /*4c3a0*/  IADD3 R0, R74, -0xe6, RZ ;  /* 0xffffff1a4a007810 */ /* 0x000fc80007ffe0ff */
[----:B------:R-:W-:Y:S01]  /*4c3b0*/  ISETP.GE.U32.AND P1, PT, R0, 0x7ffffe9b, PT ;  /* 0x7ffffe9b0000780c */ /* 0x000fe20003f26070 */
[----:B------:R-:W-:-:S04]  /*4c3c0*/  IADD3 R0, R74, -0xea, RZ ;  /* 0xffffff164a007810 */ /* 0x000fc80007ffe0ff */
[----:B------:R-:W-:-:S08]  /*4c3d0*/  ISETP.GE.U32.AND P5, PT, R0, 0x7ffffe97, PT ;  /* 0x7ffffe970000780c */ /* 0x000fd00003fa6070 */
[----:B------:R1:W-:Y:S01]  /*4c3e0*/  LDGSTS.E [R84+0x72800], [R228.64], !P1 ;  /* 0x72800000e4547fae */ /* 0x0003e2000c921844 */
[----:B------:R5:W-:Y:S02]  /*4c3f0*/  LDGSTS.E [R84+0x72a00], [R212.64], !P1 ;  /* 0x72a00000d4547fae */ /* 0x000be4000c921844 */
[----:B------:R1:W-:Y:S02]  /*4c400*/  LDGSTS.E [R84+0x72c00], [R196.64], !P1 ;  /* 0x72c00000c4547fae */ /* 0x0003e4000c921844 */
[----:B------:R3:W-:Y:S02]  /*4c410*/  LDGSTS.E [R84+0x72e00], [R180.64], !P1 ;  /* 0x72e00000b4547fae */ /* 0x0007e4000c921844 */
[C---:B-1----:R-:W-:Y:S02]  /*4c420*/  IMAD.WIDE R228, R2.reuse, 0x4, R100 ;  /* 0x0000000402e47825 */ /* 0x042fe400078e0264 */
[----:B------:R-:W2:Y:S02]  /*4c430*/  LDL.LU.64 R100, [R1+0x13b0] ;  /* 0x0013b00001647983 */ /* 0x000ea40000300a00 */
[----:B------:R-:W2:Y:S02]  /*4c440*/  LDL.LU.64 R196, [R1+0x13b8] ;  /* 0x0013b80001c47983 */ /* 0x000ea40000300a00 */
[----:B------:R-:W-:Y:S01]  /*4c450*/  STL.64 [R1+0x1ee0], R228 ;  /* 0x001ee0e401007387 */ /* 0x000fe20000100a00 */
[----:B------:R1:W-:Y:S01]  /*4c460*/  LDGSTS.E [R84+0x74800], [R228.64], !P5 ;  /* 0x74800000e4547fae */ /* 0x0003e2000e921844 */
[----:B-----5:R-:W-:-:S03]  /*4c470*/  IMAD.WIDE R212, R2, 0x4, R132 ;  /* 0x0000000402d47825 */ /* 0x020fc600078e0284 */
[----:B------:R-:W5:Y:S02]  /*4c480*/  LDL.LU.64 R132, [R1+0x13c0] ;  /* 0x0013c00001847983 */ /* 0x000f640000300a00 */
[----:B------:R-:W-:Y:S02]  /*4c490*/  STL.64 [R1+0x1ed8], R212 ;  /* 0x001ed8d401007387 */ /* 0x000fe40000100a00 */
[----:B------:R4:W-:Y:S01]  /*4c4a0*/  LDGSTS.E [R84+0x74a00], [R212.64], !P5 ;  /* 0x74a00000d4547fae */ /* 0x0009e2000e921844 */
[----:B------:R-:W-:Y:S01]  /*4c4b0*/  IADD3 R0, R74, -0xee, RZ ;  /* 0xffffff124a007810 */ /* 0x000fe20007ffe0ff */
[----:B---3--:R-:W-:-:S04]  /*4c4c0*/  IMAD.WIDE R180, R2, 0x4, R116 ;  /* 0x0000000402b47825 */ /* 0x008fc800078e0274 */
[----:B------:R-:W-:Y:S01]  /*4c4d0*/  IMAD.WIDE R116, R2, 0x4, R242 ;  /* 0x0000000402747825 */ /* 0x000fe200078e02f2 */
[----:B------:R-:W-:Y:S04]  /*4c4e0*/  STL.64 [R1+0x1ed0], R180 ;  /* 0x001ed0b401007387 */ /* 0x000fe80000100a00 */
[----:B------:R3:W-:Y:S02]  /*4c4f0*/  STL.64 [R1+0x1ec8], R116 ;  /* 0x001ec87401007387 */ /* 0x0007e40000100a00 */
[----:B------:R-:W5:Y:S01]  /*4c500*/  LDL.LU.64 R242, [R1+0x13c8] ;  /* 0x0013c80001f27983 */ /* 0x000f620000300a00 */
[----:B------:R1:W-:Y:S01]  /*4c510*/  LDGSTS.E [R84+0x74c00], [R180.64], !P5 ;  /* 0x74c00000b4547fae */ /* 0x0003e2000e921844 */
[----:B------:R3:W-:Y:S03]  /*4c520*/  LDGSTS.E [R84+0x74e00], [R116.64], !P5 ;  /* 0x74e0000074547fae */ /* 0x0007e6000e921844 */
[----:B---3--:R-:W3:Y:S01]  /*4c530*/  LDL.LU.64 R116, [R1+0x13d0] ;  /* 0x0013d00001747983 */ /* 0x008ee20000300a00 */
[----:B-1----:R-:W3:Y:S01]  /*4c540*/  LDL.LU.64 R180, [R1+0x13d8] ;  /* 0x0013d80001b47983 */ /* 0x002ee20000300a00 */
[----:B------:R-:W-:Y:S01]  /*4c550*/  ISETP.GE.U32.AND P2, PT, R0, 0x7ffffe93, PT ;  /* 0x7ffffe930000780c */ /* 0x000fe20003f46070 */
[----:B----4-:R-:W-:-:S02]  /*4c560*/  IMAD.WIDE R212, R2, 0x4, R244 ;  /* 0x0000000402d47825 */ /* 0x010fc400078e02f4 */
[----:B------:R-:W4:Y:S02]  /*4c570*/  LDL.LU.64 R244, [R1+0x13e0] ;  /* 0x0013e00001f47983 */ /* 0x000f240000300a00 */
[----:B------:R-:W-:-:S05]  /*4c580*/  IMAD.WIDE R228, R2, 0x4, R164 ;  /* 0x0000000402e47825 */ /* 0x000fca00078e02a4 */
[----:B------:R-:W-:Y:S01]  /*4c590*/  STL.64 [R1+0x1e60], R228 ;  /* 0x001e60e401007387 */ /* 0x000fe20000100a00 */
[----:B------:R-:W-:Y:S03]  /*4c5a0*/  STL.64 [R1+0x1e58], R212 ;  /* 0x001e58d401007387 */ /* 0x000fe60000100a00 */
[----:B------:R1:W-:Y:S01]  /*4c5b0*/  LDGSTS.E [R84+0x76800], [R228.64], !P2 ;  /* 0x76800000e4547fae */ /* 0x0003e2000d121844 */
[----:B------:R2:W-:Y:S02]  /*4c5c0*/  LDGSTS.E [R84+0x76a00], [R212.64], !P2 ;  /* 0x76a00000d4547fae */ /* 0x0005e4000d121844 */
[----:B------:R-:W-:-:S04]  /*4c5d0*/  IMAD.WIDE R148, R2, 0x4, R148 ;  /* 0x0000000402947825 */ /* 0x000fc800078e0294 */
[C---:B------:R-:W-:Y:S01]  /*4c5e0*/  IMAD.WIDE R164, R2.reuse, 0x4, R246 ;  /* 0x0000000402a47825 */ /* 0x040fe200078e02f6 */
[----:B------:R1:W-:Y:S04]  /*4c5f0*/  STL.64 [R1+0x1e50], R148 ;  /* 0x001e509401007387 */ /* 0x0003e80000100a00 */
[----:B------:R1:W-:Y:S01]  /*4c600*/  STL.64 [R1+0x1e48], R164 ;  /* 0x001e48a401007387 */ /* 0x0003e20000100a00 */
[----:B------:R1:W-:Y:S01]  /*4c610*/  LDGSTS.E [R84+0x76c00], [R148.64], !P2 ;  /* 0x76c0000094547fae */ /* 0x0003e2000d121844 */
[----:B------:R1:W-:Y:S03]  /*4c620*/  LDGSTS.E [R84+0x76e00], [R164.64], !P2 ;  /* 0x76e00000a4547fae */ /* 0x0003e6000d121844 */
[----:B-1----:R-:W4:Y:S01]  /*4c630*/  LDL.LU.64 R148, [R1+0x13e8] ;  /* 0x0013e80001947983 */ /* 0x002f220000300a00 */
[----:B------:R-:W4:Y:S02]  /*4c640*/  LDL.LU.64 R246, [R1+0x13f0] ;  /* 0x0013f00001f67983 */ /* 0x000f240000300a00 */
[----:B------:R-:W4:Y:S02]  /*4c650*/  LDL.LU.64 R164, [R1+0x13f8] ;  /* 0x0013f80001a47983 */ /* 0x000f240000300a00 */
[----:B--2---:R-:W-:-:S02]  /*4c660*/  IMAD.WIDE R212, R2, 0x4, R248 ;  /* 0x0000000402d47825 */ /* 0x004fc400078e02f8 */
[----:B------:R-:W2:Y:S01]  /*4c670*/  LDL.LU.64 R248, [R1+0x1400] ;  /* 0x0014000001f87983 */ /* 0x000ea20000300a00 */
[----:B------:R-:W-:-:S04]  /*4c680*/  IADD3 R0, R74, -0xf2, RZ ;  /* 0xffffff0e4a007810 */ /* 0x000fc80007ffe0ff */
[----:B------:R-:W-:Y:S01]  /*4c690*/  ISETP.GE.U32.AND P6, PT, R0, 0x7ffffe8f, PT ;  /* 0x7ffffe8f0000780c */ /* 0x000fe20003fc6070 */
[----:B------:R-:W-:-:S12]  /*4c6a0*/  STL.64 [R1+0x1de0], R212 ;  /* 0x001de0d401007387 */ /* 0x000fd80000100a00 */
[----:B------:R3:W-:Y:S01]  /*4c6b0*/  LDGSTS.E [R84+0x78800], [R212.64], !P6 ;  /* 0x78800000d4547fae */ /* 0x0007e2000f121844 */
[----:B------:R-:W-:-:S04]  /*4c6c0*/  IMAD.WIDE R100, R2, 0x4, R100 ;  /* 0x0000000402647825 */ /* 0x000fc800078e0264 */
[C---:B------:R-:W-:Y:S01]  /*4c6d0*/  IMAD.WIDE R196, R2.reuse, 0x4, R196 ;  /* 0x0000000402c47825 */ /* 0x040fe200078e02c4 */
[----:B------:R1:W-:Y:S04]  /*4c6e0*/  STL.64 [R1+0x1dd8], R100 ;  /* 0x001dd86401007387 */ /* 0x0003e80000100a00 */
[----:B------:R-:W-:Y:S01]  /*4c6f0*/  STL.64 [R1+0x1dd0], R196 ;  /* 0x001dd0c401007387 */ /* 0x000fe20000100a00 */
[----:B------:R1:W-:Y:S01]  /*4c700*/  LDGSTS.E [R84+0x78a00], [R100.64], !P6 ;  /* 0x78a0000064547fae */ /* 0x0003e2000f121844 */
[----:B------:R3:W-:Y:S02]  /*4c710*/  LDGSTS.E [R84+0x78c00], [R196.64], !P6 ;  /* 0x78c00000c4547fae */ /* 0x0007e4000f121844 */
[----:B-----5:R-:W-:-:S05]  /*4c720*/  IMAD.WIDE R132, R2, 0x4, R132 ;  /* 0x0000000402847825 */ /* 0x020fca00078e0284 */
[----:B------:R5:W-:Y:S04]  /*4c730*/  STL.64 [R1+0x1dc8], R132 ;  /* 0x001dc88401007387 */ /* 0x000be80000100a00 */
[----:B-1----:R-:W2:Y:S04]  /*4c740*/  LDL.LU.64 R100, [R1+0x1408] ;  /* 0x0014080001647983 */ /* 0x002ea80000300a00 */
[----:B------:R5:W-:Y:S04]  /*4c750*/  LDGSTS.E [R84+0x78e00], [R132.64], !P6 ;  /* 0x78e0000084547fae */ /* 0x000be8000f121844 */
[----:B-----5:R-:W5:Y:S01]  /*4c760*/  LDL.LU.64 R132, [R1+0x1410] ;  /* 0x0014100001847983 */ /* 0x020f620000300a00 */
[----:B------:R-:W-:Y:S01]  /*4c770*/  IADD3 R0, R74, -0xf6, RZ ;  /* 0xffffff0a4a007810 */ /* 0x000fe20007ffe0ff */
[----:B------:R-:W-:-:S02]  /*4c780*/  IMAD.WIDE R228, R2, 0x4, R242 ;  /* 0x0000000402e47825 */ /* 0x000fc400078e02f2 */
[----:B------:R-:W5:Y:S03]  /*4c790*/  LDL.LU.64 R242, [R1+0x1418] ;  /* 0x0014180001f27983 */ /* 0x000f660000300a00 */
[----:B------:R-:W-:Y:S02]  /*4c7a0*/  STL.64 [R1+0x1d60], R228 ;  /* 0x001d60e401007387 */ /* 0x000fe40000100a00 */
[C---:B---3--:R-:W-:Y:S02]  /*4c7b0*/  IMAD.WIDE R212, R2.reuse, 0x4, R116 ;  /* 0x0000000402d47825 */ /* 0x048fe400078e0274 */
[----:B------:R-:W3:Y:S02]  /*4c7c0*/  LDL.LU.64 R116, [R1+0x1420] ;  /* 0x0014200001747983 */ /* 0x000ee40000300a00 */
[----:B------:R-:W-:-:S04]  /*4c7d0*/  IMAD.WIDE R196, R2, 0x4, R180 ;  /* 0x0000000402c47825 */ /* 0x000fc800078e02b4 */
[----:B------:R1:W-:Y:S01]  /*4c7e0*/  STL.64 [R1+0x1d58], R212 ;  /* 0x001d58d401007387 */ /* 0x0003e20000100a00 */
[----:B------:R1:W-:Y:S01]  /*4c7f0*/  STL.64 [R1+0x1d50], R196 ;  /* 0x001d50c401007387 */ /* 0x0003e20000100a00 */
[----:B----4-:R-:W-:-:S05]  /*4c800*/  IMAD.WIDE R180, R2, 0x4, R244 ;  /* 0x0000000402b47825 */ /* 0x010fca00078e02f4 */
[----:B------:R4:W-:Y:S01]  /*4c810*/  STL.64 [R1+0x1d48], R180 ;  /* 0x001d48b401007387 */ /* 0x0009e20000100a00 */
[----:B------:R-:W3:Y:S01]  /*4c820*/  LDL.LU.64 R244, [R1+0x1428] ;  /* 0x0014280001f47983 */ /* 0x000ee20000300a00 */
[----:B------:R-:W-:-:S13]  /*4c830*/  ISETP.GE.U32.AND P4, PT, R0, 0x7ffffe8b, PT ;  /* 0x7ffffe8b0000780c */ /* 0x000fda0003f86070 */
[----:B------:R1:W-:Y:S01]  /*4c840*/  LDGSTS.E [R84+0x7a800], [R228.64], !P4 ;  /* 0x7a800000e4547fae */ /* 0x0003e2000e121844 */
[----:B------:R1:W-:Y:S02]  /*4c850*/  LDGSTS.E [R84+0x7aa00], [R212.64], !P4 ;  /* 0x7aa00000d4547fae */ /* 0x0003e4000e121844 */
[----:B------:R1:W-:Y:S02]  /*4c860*/  LDGSTS.E [R84+0x7ac00], [R196.64], !P4 ;  /* 0x7ac00000c4547fae */ /* 0x0003e4000e121844 */
[----:B------:R4:W-:Y:S02]  /*4c870*/  LDGSTS.E [R84+0x7ae00], [R180.64], !P4 ;  /* 0x7ae00000b4547fae */ /* 0x0009e4000e121844 */
[----:B-1----:R-:W-:-:S04]  /*4c880*/  IMAD.WIDE R212, R2, 0x4, R148 ;  /* 0x0000000402d47825 */ /* 0x002fc800078e0294 */
[C---:B------:R-:W-:Y:S01]  /*4c890*/  IMAD.WIDE R196, R2.reuse, 0x4, R246 ;  /* 0x0000000402c47825 */ /* 0x040fe200078e02f6 */
[----:B------:R-:W3:Y:S03]  /*4c8a0*/  LDL.LU.64 R148, [R1+0x1430] ;  /* 0x0014300001947983 */ /* 0x000ee60000300a00 */
[----:B------:R-:W3:Y:S02]  /*4c8b0*/  LDL.LU.64 R246, [R1+0x1438] ;  /* 0x0014380001f67983 */ /* 0x000ee40000300a00 */
[----:B------:R-:W-:Y:S02]  /*4c8c0*/  STL.64 [R1+0x1cf8], R212 ;  /* 0x001cf8d401007387 */ /* 0x000fe40000100a00 */
[C---:B----4-:R-:W-:Y:S01]  /*4c8d0*/  IMAD.WIDE R180, R2.reuse, 0x4, R164 ;  /* 0x0000000402b47825 */ /* 0x050fe200078e02a4 */
[----:B------:R1:W-:Y:S03]  /*4c8e0*/  STL.64 [R1+0x1cf0], R196 ;  /* 0x001cf0c401007387 */ /* 0x0003e60000100a00 */
[----:B--2---:R-:W-:-:S02]  /*4c8f0*/  IMAD.WIDE R164, R2, 0x4, R248 ;  /* 0x0000000402a47825 */ /* 0x004fc400078e02f8 */
[----:B------:R-:W2:Y:S01]  /*4c900*/  LDL.LU.64 R248, [R1+0x1440] ;  /* 0x0014400001f87983 */ /* 0x000ea20000300a00 */
[----:B------:R-:W-:-:S04]  /*4c910*/  IADD3 R0, R74, -0xfa, RZ ;  /* 0xffffff064a007810 */ /* 0x000fc80007ffe0ff */
[----:B------:R-:W-:Y:S01]  /*4c920*/  ISETP.GE.U32.AND P3, PT, R0, 0x7ffffe87, PT ;  /* 0x7ffffe870000780c */ /* 0x000fe20003f66070 */
[----:B------:R-:W-:Y:S01]  /*4c930*/  IADD3 R0, R74, -0xfe, RZ ;  /* 0xffffff024a007810 */ /* 0x000fe20007ffe0ff */
[----:B------:R-:W-:Y:S01]  /*4c940*/  STL.64 [R1+0x1ce8], R180 ;  /* 0x001ce8b401007387 */ /* 0x000fe20000100a00 */
[----:B------:R4:W-:Y:S02]  /*4c950*/  STL.64 [R1+0x1ce0], R164 ;  /* 0x001ce0a401007387 */ /* 0x0009e40000100a00 */
[----:B------:R-:W-:-:S08]  /*4c960*/  ISETP.GE.U32.AND P0, PT, R0, 0x7ffffe83, PT ;  /* 0x7ffffe830000780c */ /* 0x000fd00003f06070 */
[----:B------:R1:W-:Y:S01]  /*4c970*/  LDGSTS.E [R84+0x7c800], [R212.64], !P3 ;  /* 0x7c800000d4547fae */ /* 0x0003e2000d921844 */
[----:B------:R1:W-:Y:S02]  /*4c980*/  LDGSTS.E [R84+0x7ca00], [R196.64], !P3 ;  /* 0x7ca00000c4547fae */ /* 0x0003e4000d921844 */
[----:B------:R5:W-:Y:S02]  /*4c990*/  LDGSTS.E [R84+0x7cc00], [R180.64], !P3 ;  /* 0x7cc00000b4547fae */ /* 0x000be4000d921844 */
[----:B------:R4:W-:Y:S01]  /*4c9a0*/  LDGSTS.E [R84+0x7ce00], [R164.64], !P3 ;  /* 0x7ce00000a4547fae */ /* 0x0009e2000d921844 */
[----:B-1----:R-:W2:Y:S01]  /*4c9b0*/  LDL.LU.64 R196, [R1+0x1448] ;  /* 0x0014480001c47983 */ /* 0x002ea20000300a00 */
[----:B----4-:R-:W4:Y:S02]  /*4c9c0*/  LDL.LU.64 R164, [R1+0x1450] ;  /* 0x0014500001a47983 */ /* 0x010f240000300a00 */
[C---:B------:R-:W-:Y:S02]  /*4c9d0*/  IMAD.WIDE R212, R2.reuse, 0x4, R100 ;  /* 0x0000000402d47825 */ /* 0x040fe400078e0264 */
[----:B------:R-:W4:Y:S03]  /*4c9e0*/  LDL.LU.64 R100, [R1+0x1458] ;  /* 0x0014580001647983 */ /* 0x000f260000300a00 */
[----:B------:R-:W-:Y:S01]  /*4c9f0*/  STL.64 [R1+0x1c80], R212 ;  /* 0x001c80d401007387 */ /* 0x000fe20000100a00 */
[----:B------:R1:W-:Y:S01]  /*4ca00*/  LDGSTS.E [R84+0x7e800], [R212.64], !P0 ;  /* 0x7e800000d4547fae */ /* 0x0003e2000c121844 */
[----:B-----5:R-:W-:-:S05]  /*4ca10*/  IMAD.WIDE R180, R2, 0x4, R132 ;  /* 0x0000000402b47825 */ /* 0x020fca00078e0284 */
[----:B------:R1:W-:Y:S01]  /*4ca20*/  LDGSTS.E [R84+0x7ea00], [R180.64], !P0 ;  /* 0x7ea00000b4547fae */ /* 0x0003e2000c121844 */
[----:B------:R-:W-:-:S03]  /*4ca30*/  IMAD.WIDE R132, R2, 0x4, R242 ;  /* 0x0000000402847825 */ /* 0x000fc600078e02f2 */
[----:B------:R-:W5:Y:S01]  /*4ca40*/  LDL.LU.64 R242, [R1+0x1460] ;  /* 0x0014600001f27983 */ /* 0x000f620000300a00 */
[----:B------:R-:W-:Y:S03]  /*4ca50*/  STL.64 [R1+0x1c78], R180 ;  /* 0x001c78b401007387 */ /* 0x000fe60000100a00 */
[----:B------:R1:W-:Y:S04]  /*4ca60*/  STL.64 [R1+0x1c70], R132 ;  /* 0x001c708401007387 */ /* 0x0003e80000100a00 */
[----:B------:R1:W-:Y:S01]  /*4ca70*/  LDGSTS.E [R84+0x7ec00], [R132.64], !P0 ;  /* 0x7ec0000084547fae */ /* 0x0003e2000c121844 */
[----:B---3--:R-:W-:-:S05]  /*4ca80*/  IMAD.WIDE R116, R2, 0x4, R116 ;  /* 0x0000000402747825 */ /* 0x008fca00078e0274 */
[----:B------:R3:W-:Y:S01]  /*4ca90*/  STL.64 [R1+0x1c68], R116 ;  /* 0x001c687401007387 */ /* 0x0007e20000100a00 */
[----:B-1----:R-:W5:Y:S03]  /*4caa0*/  LDL.LU.64 R132, [R1+0x1468] ;  /* 0x0014680001847983 */ /* 0x002f660000300a00 */
[----:B------:R3:W-:Y:S02]  /*4cab0*/  LDGSTS.E [R84+0x7ee00], [R116.64], !P0 ;  /* 0x7ee0000074547fae */ /* 0x0007e4000c121844 */
[----:B---3--:R-:W-:Y:S02]  /*4cac0*/  LOP3.LUT R117, R85, 0x7f, RZ, 0xc0, !PT ;  /* 0x0000007f55757812 */ /* 0x008fe400078ec0ff */
[----:B------:R-:W5:Y:S01]  /*4cad0*/  LDL.LU.64 R84, [R1+0x1470] ;  /* 0x0014700001547983 */ /* 0x000f620000300a00 */
[----:B------:R-:W-:-:S03]  /*4cae0*/  IMAD.WIDE R228, R2, 0x4, R244 ;  /* 0x0000000402e47825 */ /* 0x000fc600078e02f4 */
[----:B------:R-:W5:Y:S01]  /*4caf0*/  LDL.LU.64 R244, [R1+0x1478] ;  /* 0x0014780001f47983 */ /* 0x000f620000300a00 */
[----:B------:R-:W-:-:S04]  /*4cb00*/  IADD3 R0, R74, -0x83, RZ ;  /* 0xffffff7d4a007810 */ /* 0x000fc80007ffe0ff */
[----:B------:R-:W-:Y:S02]  /*4cb10*/  ISETP.GE.U32.AND P1, PT, R0, 0x7ffffefe, PT ;  /* 0x7ffffefe0000780c */ /* 0x000fe40003f26070 */
[----:B------:R-:W-:Y:S01]  /*4cb20*/  SHF.L.U32 R117, R117, 0x2, RZ ;  /* 0x0000000275757819 */ /* 0x000fe200000006ff */
[----:B------:R-:W-:Y:S01]  /*4cb30*/  STL.64 [R1+0x2bc0], R228 ;  /* 0x002bc0e401007387 */ /* 0x000fe20000100a00 */
[C---:B------:R-:W-:Y:S02]  /*4cb40*/  IMAD.WIDE R212, R2.reuse, 0x4, R148 ;  /* 0x0000000402d47825 */ /* 0x040fe400078e0294 */
[----:B------:R-:W-:Y:S02]  /*4cb50*/  LOP3.LUT R149, R117, 0x40, RZ, 0x3c, !PT ;  /* 0x0000004075957812 */ /* 0x000fe400078e3cff */
[C---:B------:R-:W-:Y:S02]  /*4cb60*/  IMAD.WIDE R180, R2.reuse, 0x4, R246 ;  /* 0x0000000402b47825 */ /* 0x040fe400078e02f6 */
[----:B------:R-:W5:Y:S02]  /*4cb70*/  LDL.LU.64 R246, [R1+0x1480] ;  /* 0x0014800001f67983 */ /* 0x000f640000300a00 */
[----:B------:R-:W-:Y:S02]  /*4cb80*/  STL.64 [R1+0x2bb8], R212 ;  /* 0x002bb8d401007387 */ /* 0x000fe40000100a00 */
[----:B------:R1:W-:Y:S01]  /*4cb90*/  LDGSTS.E [R149+0x41000], [R228.64], !P1 ;  /* 0x41000000e4957fae */ /* 0x0003e2000c921844 */
[----:B------:R1:W-:Y:S02]  /*4cba0*/  STL.64 [R1+0x2bb0], R180 ;  /* 0x002bb0b401007387 */ /* 0x0003e40000100a00 */
[----:B------:R4:W-:Y:S02]  /*4cbb0*/  LDGSTS.E [R149+0x41200], [R212.64], !P1 ;  /* 0x41200000d4957fae */ /* 0x0009e4000c921844 */
[----:B------:R1:W-:Y:S02]  /*4cbc0*/  LDGSTS.E [R149+0x41400], [R180.64], !P1 ;  /* 0x41400000b4957fae */ /* 0x0003e4000c921844 */
[----:B--2---:R-:W-:-:S05]  /*4cbd0*/  IMAD.WIDE R116, R2, 0x4, R248 ;  /* 0x0000000402747825 */ /* 0x004fca00078e02f8 */
[----:B------:R2:W-:Y:S01]  /*4cbe0*/  STL.64 [R1+0x2ba8], R116 ;  /* 0x002ba87401007387 */ /* 0x0005e20000100a00 */
[----:B-1----:R-:W3:Y:S03]  /*4cbf0*/  LDL.LU.64 R180, [R1+0x1488] ;  /* 0x0014880001b47983 */ /* 0x002ee60000300a00 */
[----:B------:R2:W-:Y:S04]  /*4cc00*/  LDGSTS.E [R149+0x41600], [R116.64], !P1 ;  /* 0x4160000074957fae */ /* 0x0005e8000c921844 */
[----:B--2---:R-:W2:Y:S01]  /*4cc10*/  LDL.LU.64 R116, [R1+0x1490] ;  /* 0x0014900001747983 */ /* 0x004ea20000300a00 */
[----:B------:R-:W2:Y:S01]  /*4cc20*/  LDL.LU.64 R248, [R1+0x1498] ;  /* 0x0014980001f87983 */ /* 0x000ea20000300a00 */
[----:B------:R-:W-:-:S04]  /*4cc30*/  IADD3 R0, R74, -0x87, RZ ;  /* 0xffffff794a007810 */ /* 0x000fc80007ffe0ff */
[----:B------:R-:W-:Y:S01]  /*4cc40*/  ISETP.GE.U32.AND P5, PT, R0, 0x7ffffefa, PT ;  /* 0x7ffffefa0000780c */ /* 0x000fe20003fa6070 */
[----:B------:R-:W-:-:S04]  /*4cc50*/  IMAD.WIDE R228, R2, 0x4, R196 ;  /* 0x0000000402e47825 */ /* 0x000fc800078e02c4 */
[----:B----4-:R-:W-:-:S08]  /*4cc60*/  IMAD.WIDE R212, R2, 0x4, R164 ;  /* 0x0000000402d47825 */ /* 0x010fd000078e02a4 */
[----:B------:R1:W-:Y:S01]  /*4cc70*/  LDGSTS.E [R149+0x43000], [R228.64], !P5 ;  /* 0x43000000e4957fae */ /* 0x0003e2000e921844 */
[----:B------:R4:W-:Y:S02]  /*4cc80*/  LDGSTS.E [R149+0x43200], [R212.64], !P5 ;  /* 0x43200000d4957fae */ /* 0x0009e4000e921844 */
[----:B------:R-:W-:Y:S02]  /*4cc90*/  IMAD.WIDE R196, R2, 0x4, R100 ;  /* 0x0000000402c47825 */ /* 0x000fe400078e0264 */
[----:B------:R-:W2:Y:S02]  /*4cca0*/  LDL.LU.64 R100, [R1+0x14a0] ;  /* 0x0014a00001647983 */ /* 0x000ea40000300a00 */
[----:B------:R1:W-:Y:S02]  /*4ccb0*/  STL.64 [R1+0x2b40], R228 ;  /* 0x002b40e401007387 */ /* 0x0003e40000100a00 */
[----:B------:R-:W-:Y:S02]  /*4ccc0*/  STL.64 [R1+0x2b38], R212 ;  /* 0x002b38d401007387 */ /* 0x000fe40000100a00 */
[----:B------:R-:W-:Y:S01]  /*4ccd0*/  STL.64 [R1+0x2b30], R196 ;  /* 0x002b30c401007387 */ /* 0x000fe20000100a00 */
[----:B------:R1:W-:Y:S01]  /*4cce0*/  LDGSTS.E [R149+0x43400], [R196.64], !P5 ;  /* 0x43400000c4957fae */ /* 0x0003e2000e921844 */
[----:B------:R-:W-:Y:S01]  /*4ccf0*/  IADD3 R0, R74, -0x8b, RZ ;  /* 0xffffff754a007810 */ /* 0x000fe20007ffe0ff */
[----:B-----5:R-:W-:-:S05]  /*4cd00*/  IMAD.WIDE R164, R2, 0x4, R242 ;  /* 0x0000000402a47825 */ /* 0x020fca00078e02f2 */
[----:B------:R5:W-:Y:S04]  /*4cd10*/  STL.64 [R1+0x2b28], R164 ;  /* 0x002b28a401007387 */ /* 0x000be80000100a00 */
[----:B------:R5:W-:Y:S01]  /*4cd20*/  LDGSTS.E [R149+0x43600], [R164.64], !P5 ;  /* 0x43600000a4957fae */ /* 0x000be2000e921844 */
[----:B-1----:R-:W-:-:S03]  /*4cd30*/  IMAD.WIDE R228, R2, 0x4, R132 ;  /* 0x0000000402e47825 */ /* 0x002fc600078e0284 */
[----:B-----5:R-:W5:Y:S01]  /*4cd40*/  LDL.LU.64 R164, [R1+0x14a8] ;  /* 0x0014a80001a47983 */ /* 0x020f620000300a00 */
[----:B------:R-:W5:Y:S02]  /*4cd50*/  LDL.LU.64 R242, [R1+0x14b0] ;  /* 0x0014b00001f27983 */ /* 0x000f640000300a00 */
[C---:B----4-:R-:W-:Y:S02]  /*4cd60*/  IMAD.WIDE R212, R2.reuse, 0x4, R84 ;  /* 0x0000000402d47825 */ /* 0x050fe400078e0254 */
[----:B------:R-:W4:Y:S02]  /*4cd70*/  LDL.LU.64 R84, [R1+0x14b8] ;  /* 0x0014b80001547983 */ /* 0x000f240000300a00 */
[----:B------:R-:W-:Y:S02]  /*4cd80*/  STL.64 [R1+0x2ac0], R228 ;  /* 0x002ac0e401007387 */ /* 0x000fe40000100a00 */
[----:B------:R-:W-:Y:S02]  /*4cd90*/  IMAD.WIDE R196, R2, 0x4, R244 ;  /* 0x0000000402c47825 */ /* 0x000fe400078e02f4 */
[----:B------:R-:W4:Y:S01]  /*4cda0*/  LDL.LU.64 R244, [R1+0x14c0] ;  /* 0x0014c00001f47983 */ /* 0x000f220000300a00 */
[----:B------:R-:W-:Y:S01]  /*4cdb0*/  ISETP.GE.U32.AND P2, PT, R0, 0x7ffffef6, PT ;  /* 0x7ffffef60000780c */ /* 0x000fe20003f46070 */
[----:B------:R-:W-:Y:S02]  /*4cdc0*/  STL.64 [R1+0x2ab8], R212 ;  /* 0x002ab8d401007387 */ /* 0x000fe40000100a00 */
[----:B------:R-:W-:Y:S10]  /*4cdd0*/  STL.64 [R1+0x2ab0], R196 ;  /* 0x002ab0c401007387 */ /* 0x000ff40000100a00 */
[----:B------:R5:W-:Y:S01]  /*4cde0*/  LDGSTS.E [R149+0x45000], [R228.64], !P2 ;  /* 0x45000000e4957fae */ /* 0x000be2000d121844 */
[----:B------:R3:W-:Y:S02]  /*4cdf0*/  LDGSTS.E [R149+0x45200], [R212.64], !P2 ;  /* 0x45200000d4957fae */ /* 0x0007e4000d121844 */
[----:B------:R2:W-:Y:S02]  /*4ce00*/  LDGSTS.E [R149+0x45400], [R196.64], !P2 ;  /* 0x45400000c4957fae */ /* 0x0005e4000d121844 */
[----:B------:R-:W-:-:S05]  /*4ce10*/  IMAD.WIDE R132, R2, 0x4, R246 ;  /* 0x0000000402847825 */ /* 0x000fca00078e02f6 */
[----:B------:R1:W-:Y:S04]  /*4ce20*/  STL.64 [R1+0x2aa8], R132 ;  /* 0x002aa88401007387 */ /* 0x0003e80000100a00 */
[----:B------:R1:W-:Y:S04]  /*4ce30*/  LDGSTS.E [R149+0x45600], [R132.64], !P2 ;  /* 0x4560000084957fae */ /* 0x0003e8000d121844 */
[----:B-1----:R-:W4:Y:S01]  /*4ce40*/  LDL.LU.64 R132, [R1+0x14c8] ;  /* 0x0014c80001847983 */ /* 0x002f220000300a00 */
[----:B------:R-:W4:Y:S02]  /*4ce50*/  LDL.LU.64 R246, [R1+0x14d0] ;  /* 0x0014d00001f67983 */ /* 0x000f240000300a00 */
[----:B---3--:R-:W-:-:S02]  /*4ce60*/  IMAD.WIDE R212, R2, 0x4, R180 ;  /* 0x0000000402d47825 */ /* 0x008fc400078e02b4 */
[----:B------:R-:W3:Y:S03]  /*4ce70*/  LDL.LU.64 R180, [R1+0x14d8] ;  /* 0x0014d80001b47983 */ /* 0x000ee60000300a00 */
[----:B------:R-:W-:Y:S02]  /*4ce80*/  STL.64 [R1+0x2a40], R212 ;  /* 0x002a40d401007387 */ /* 0x000fe40000100a00 */
[----:B--2---:R-:W-:-:S04]  /*4ce90*/  IMAD.WIDE R196, R2, 0x4, R116 ;  /* 0x0000000402c47825 */ /* 0x004fc800078e0274 */
[----:B------:R-:W-:Y:S02]  /*4cea0*/  IMAD.WIDE R116, R2, 0x4, R248 ;  /* 0x0000000402747825 */ /* 0x000fe400078e02f8 */
        /* <DEDUP_REMOVED lines=10> */
[----:B------:R-:W-:-:S05]  /*4cf50*/  IMAD.WIDE R100, R2, 0x4, R100 ;  /* 0x0000000402647825 */ /* 0x000fca00078e0264 */
[----:B------:R1:W-:Y:S04]  /*4cf60*/  STL.64 [R1+0x2a28], R100 ;  /* 0x002a286401007387 */ /* 0x0003e80000100a00 */
[----:B------:R1:W-:Y:S04]  /*4cf70*/  LDGSTS.E [R149+0x47600], [R100.64], !P6 ;  /* 0x4760000064957fae */ /* 0x0003e8000f121844 */
[----:B-1----:R-:W2:Y:S04]  /*4cf80*/  LDL.LU.64 R116, [R1+0x14e8] ;  /* 0x0014e80001747983 */ /* 0x002ea80000300a00 */
[----:B------:R-:W2:Y:S01]  /*4cf90*/  LDL.LU.64 R100, [R1+0x14f0] ;  /* 0x0014f00001647983 */ /* 0x000ea20000300a00 */
[----:B------:R-:W-:Y:S01]  /*4cfa0*/  IADD3 R0, R74, -0x97, RZ ;  /* 0xffffff694a007810 */ /* 0x000fe20007ffe0ff */
[----:B-----5:R-:W-:-:S04]  /*4cfb0*/  IMAD.WIDE R228, R2, 0x4, R164 ;  /* 0x0000000402e47825 */ /* 0x020fc800078e02a4 */
[C---:B------:R-:W-:Y:S01]  /*4cfc0*/  IMAD.WIDE R212, R2.reuse, 0x4, R242 ;  /* 0x0000000402d47825 */ /* 0x040fe200078e02f2 */
[----:B------:R-:W5:Y:S03]  /*4cfd0*/  LDL.LU.64 R164, [R1+0x14f8] ;  /* 0x0014f80001a47983 */ /* 0x000f660000300a00 */
[----:B------:R-:W5:Y:S02]  /*4cfe0*/  LDL.LU.64 R242, [R1+0x1500] ;  /* 0x0015000001f27983 */ /* 0x000f640000300a00 */
[----:B------:R-:W-:Y:S01]  /*4cff0*/  STL.64 [R1+0x29c0], R228 ;  /* 0x0029c0e401007387 */ /* 0x000fe20000100a00 */
[----:B------:R1:W-:Y:S04]  /*4d000*/  LDGSTS.E [R149+0x49000], [R228.64], !P4 ;  /* 0x49000000e4957fae */ /* 0x0003e8000e121844 */
[----:B------:R-:W-:Y:S01]  /*4d010*/  STL.64 [R1+0x29b8], R212 ;  /* 0x0029b8d401007387 */ /* 0x000fe20000100a00 */
[----:B------:R1:W-:Y:S02]  /*4d020*/  LDGSTS.E [R149+0x49200], [R212.64], !P4 ;  /* 0x49200000d4957fae */ /* 0x0003e4000e121844 */
[----:B----4-:R-:W-:-:S05]  /*4d030*/  IMAD.WIDE R196, R2, 0x4, R84 ;  /* 0x0000000402c47825 */ /* 0x010fca00078e0254 */
[----:B------:R-:W-:Y:S04]  /*4d040*/  STL.64 [R1+0x29b0], R196 ;  /* 0x0029b0c401007387 */ /* 0x000fe80000100a00 */
[----:B------:R3:W-:Y:S01]  /*4d050*/  LDGSTS.E [R149+0x49400], [R196.64], !P4 ;  /* 0x49400000c4957fae */ /* 0x0007e2000e121844 */
[----:B------:R-:W-:-:S05]  /*4d060*/  IMAD.WIDE R84, R2, 0x4, R244 ;  /* 0x0000000402547825 */ /* 0x000fca00078e02f4 */
[----:B------:R4:W-:Y:S04]  /*4d070*/  STL.64 [R1+0x29a8], R84 ;  /* 0x0029a85401007387 */ /* 0x0009e80000100a00 */
[----:B------:R4:W-:Y:S04]  /*4d080*/  LDGSTS.E [R149+0x49600], [R84.64], !P4 ;  /* 0x4960000054957fae */ /* 0x0009e8000e121844 */
[----:B----4-:R-:W4:Y:S01]  /*4d090*/  LDL.LU.64 R84, [R1+0x1508] ;  /* 0x0015080001547983 */ /* 0x010f220000300a00 */
[----:B------:R-:W4:Y:S01]  /*4d0a0*/  LDL.LU.64 R244, [R1+0x1510] ;  /* 0x0015100001f47983 */ /* 0x000f220000300a00 */
[----:B------:R-:W-:Y:S01]  /*4d0b0*/  ISETP.GE.U32.AND P3, PT, R0, 0x7ffffeea, PT ;  /* 0x7ffffeea0000780c */ /* 0x000fe20003f66070 */
[----:B-1----:R-:W-:-:S04]  /*4d0c0*/  IMAD.WIDE R228, R2, 0x4, R132 ;  /* 0x0000000402e47825 */ /* 0x002fc800078e0284 */
[C---:B------:R-:W-:Y:S01]  /*4d0d0*/  IMAD.WIDE R212, R2.reuse, 0x4, R246 ;  /* 0x0000000402d47825 */ /* 0x040fe200078e02f6 */
[----:B------:R-:W4:Y:S03]  /*4d0e0*/  LDL.LU.64 R132, [R1+0x1518] ;  /* 0x0015180001847983 */ /* 0x000f260000300a00 */
[----:B------:R-:W4:Y:S02]  /*4d0f0*/  LDL.LU.64 R246, [R1+0x1520] ;  /* 0x0015200001f67983 */ /* 0x000f240000300a00 */
[----:B------:R-:W-:Y:S02]  /*4d100*/  STL.64 [R1+0x2940], R228 ;  /* 0x002940e401007387 */ /* 0x000fe40000100a00 */
[----:B------:R1:W-:Y:S04]  /*4d110*/  LDGSTS.E [R149+0x4b000], [R228.64], !P3 ;  /* 0x4b000000e4957fae */ /* 0x0003e8000d921844 */
[----:B------:R-:W-:Y:S01]  /*4d120*/  STL.64 [R1+0x2938], R212 ;  /* 0x002938d401007387 */ /* 0x000fe20000100a00 */
[----:B------:R1:W-:Y:S02]  /*4d130*/  LDGSTS.E [R149+0x4b200], [R212.64], !P3 ;  /* 0x4b200000d4957fae */ /* 0x0003e4000d921844 */
[----:B---3--:R-:W-:-:S05]  /*4d140*/  IMAD.WIDE R196, R2, 0x4, R180 ;  /* 0x0000000402c47825 */ /* 0x008fca00078e02b4 */
[----:B------:R3:W-:Y:S04]  /*4d150*/  STL.64 [R1+0x2930], R196 ;  /* 0x002930c401007387 */ /* 0x0007e80000100a00 */
[----:B------:R3:W-:Y:S01]  /*4d160*/  LDGSTS.E [R149+0x4b400], [R196.64], !P3 ;  /* 0x4b400000c4957fae */ /* 0x0007e2000d921844 */
[----:B--2---:R-:W-:-:S05]  /*4d170*/  IMAD.WIDE R180, R2, 0x4, R248 ;  /* 0x0000000402b47825 */ /* 0x004fca00078e02f8 */
[----:B------:R5:W-:Y:S01]  /*4d180*/  STL.64 [R1+0x2928], R180 ;  /* 0x002928b401007387 */ /* 0x000be20000100a00 */
[----:B---3--:R-:W2:Y:S02]  /*4d190*/  LDL.LU.64 R196, [R1+0x1528] ;  /* 0x0015280001c47983 */ /* 0x008ea40000300a00 */
[----:B------:R-:W3:Y:S01]  /*4d1a0*/  LDL.LU.64 R248, [R1+0x1530] ;  /* 0x0015300001f87983 */ /* 0x000ee20000300a00 */
[----:B------:R-:W-:Y:S01]  /*4d1b0*/  IADD3 R0, R74, -0x9b, RZ ;  /* 0xffffff654a007810 */ /* 0x000fe20007ffe0ff */
[----:B------:R5:W-:Y:S03]  /*4d1c0*/  LDGSTS.E [R149+0x4b600], [R180.64], !P3 ;  /* 0x4b600000b4957fae */ /* 0x000be6000d921844 */
[----:B------:R-:W-:Y:S01]  /*4d1d0*/  ISETP.GE.U32.AND P0, PT, R0, 0x7ffffee6, PT ;  /* 0x7ffffee60000780c */ /* 0x000fe20003f06070 */
[C---:B-1----:R-:W-:Y:S02]  /*4d1e0*/  IMAD.WIDE R228, R2.reuse, 0x4, R116 ;  /* 0x0000000402e47825 */ /* 0x042fe400078e0274 */
[----:B------:R-:W3:Y:S10]  /*4d1f0*/  LDL.LU.64 R116, [R1+0x1538] ;  /* 0x0015380001747983 */ /* 0x000ef40000300a00 */
[----:B------:R4:W-:Y:S01]  /*4d200*/  LDGSTS.E [R149+0x4d000], [R228.64], !P0 ;  /* 0x4d000000e4957fae */ /* 0x0009e2000c121844 */
[----:B------:R-:W-:-:S03]  /*4d210*/  IMAD.WIDE R212, R2, 0x4, R100 ;  /* 0x0000000402d47825 */ /* 0x000fc600078e0264 */
[----:B------:R-:W3:Y:S01]  /*4d220*/  LDL.LU.64 R100, [R1+0x1540] ;  /* 0x0015400001647983 */ /* 0x000ee20000300a00 */
[----:B------:R-:W-:Y:S03]  /*4d230*/  STL.64 [R1+0x28c0], R228 ;  /* 0x0028c0e401007387 */ /* 0x000fe60000100a00 */
[----:B------:R-:W-:Y:S04]  /*4d240*/  STL.64 [R1+0x28b8], R212 ;  /* 0x0028b8d401007387 */ /* 0x000fe80000100a00 */
[----:B------:R1:W-:Y:S01]  /*4d250*/  LDGSTS.E [R149+0x4d200], [R212.64], !P0 ;  /* 0x4d200000d4957fae */ /* 0x0003e2000c121844 */
[----:B------:R-:W-:Y:S01]  /*4d260*/  IADD3 R0, R74, -0x9f, RZ ;  /* 0xffffff614a007810 */ /* 0x000fe20007ffe0ff */
[----:B-----5:R-:W-:-:S04]  /*4d270*/  IMAD.WIDE R180, R2, 0x4, R164 ;  /* 0x0000000402b47825 */ /* 0x020fc800078e02a4 */
[C---:B------:R-:W-:Y:S01]  /*4d280*/  IMAD.WIDE R164, R2.reuse, 0x4, R242 ;  /* 0x0000000402a47825 */ /* 0x040fe200078e02f2 */
[----:B------:R-:W-:Y:S04]  /*4d290*/  STL.64 [R1+0x28b0], R180 ;  /* 0x0028b0b401007387 */ /* 0x000fe80000100a00 */
[----:B------:R5:W-:Y:S01]  /*4d2a0*/  LDGSTS.E [R149+0x4d400], [R180.64], !P0 ;  /* 0x4d400000b4957fae */ /* 0x000be2000c121844 */
[----:B------:R1:W-:Y:S02]  /*4d2b0*/  STL.64 [R1+0x28a8], R164 ;  /* 0x0028a8a401007387 */ /* 0x0003e40000100a00 */
[----:B------:R1:W-:Y:S02]  /*4d2c0*/  LDGSTS.E [R149+0x4d600], [R164.64], !P0 ;  /* 0x4d600000a4957fae */ /* 0x0003e4000c121844 */
[----:B-1----:R-:W3:Y:S01]  /*4d2d0*/  LDL.LU.64 R164, [R1+0x1548] ;  /* 0x0015480001a47983 */ /* 0x002ee20000300a00 */
[----:B------:R-:W3:Y:S02]  /*4d2e0*/  LDL.LU.64 R242, [R1+0x1550] ;  /* 0x0015500001f27983 */ /* 0x000ee40000300a00 */
[----:B----4-:R-:W-:-:S04]  /*4d2f0*/  IMAD.WIDE R228, R2, 0x4, R84 ;  /* 0x0000000402e47825 */ /* 0x010fc800078e0254 */
[----:B------:R-:W-:Y:S01]  /*4d300*/  IMAD.WIDE R212, R2, 0x4, R244 ;  /* 0x0000000402d47825 */ /* 0x000fe200078e02f4 */
[----:B------:R-:W4:Y:S03]  /*4d310*/  LDL.LU.64 R84, [R1+0x1558] ;  /* 0x0015580001547983 */ /* 0x000f260000300a00 */
[----:B------:R-:W4:Y:S01]  /*4d320*/  LDL.LU.64 R244, [R1+0x1560] ;  /* 0x0015600001f47983 */ /* 0x000f220000300a00 */
[----:B------:R-:W-:Y:S01]  /*4d330*/  ISETP.GE.U32.AND P1, PT, R0, 0x7ffffee2, PT ;  /* 0x7ffffee20000780c */ /* 0x000fe20003f26070 */
[----:B------:R-:W-:Y:S01]  /*4d340*/  STL.64 [R1+0x2840], R228 ;  /* 0x002840e401007387 */ /* 0x000fe20000100a00 */
[----:B------:R-:W-:Y:S11]  /*4d350*/  STL.64 [R1+0x2838], R212 ;  /* 0x002838d401007387 */ /* 0x000ff60000100a00 */
[----:B------:R1:W-:Y:S01]  /*4d360*/  LDGSTS.E [R149+0x4f000], [R228.64], !P1 ;  /* 0x4f000000e4957fae */ /* 0x0003e2000c921844 */
[----:B------:R2:W-:Y:S02]  /*4d370*/  LDGSTS.E [R149+0x4f200], [R212.64], !P1 ;  /* 0x4f200000d4957fae */ /* 0x0005e4000c921844 */
[----:B-----5:R-:W-:-:S04]  /*4d380*/  IMAD.WIDE R180, R2, 0x4, R132 ;  /* 0x0000000402b47825 */ /* 0x020fc800078e0284 */
[C---:B------:R-:W-:Y:S01]  /*4d390*/  IMAD.WIDE R132, R2.reuse, 0x4, R246 ;  /* 0x0000000402847825 */ /* 0x040fe200078e02f6 */
[----:B------:R5:W-:Y:S04]  /*4d3a0*/  STL.64 [R1+0x2830], R180 ;  /* 0x002830b401007387 */ /* 0x000be80000100a00 */
[----:B------:R1:W-:Y:S01]  /*4d3b0*/  STL.64 [R1+0x2828], R132 ;  /* 0x0028288401007387 */ /* 0x0003e20000100a00 */
[----:B------:R5:W-:Y:S01]  /*4d3c0*/  LDGSTS.E [R149+0x4f400], [R180.64], !P1 ;  /* 0x4f400000b4957fae */ /* 0x000be2000c921844 */
[----:B------:R1:W-:Y:S03]  /*4d3d0*/  LDGSTS.E [R149+0x4f600], [R132.64], !P1 ;  /* 0x4f60000084957fae */ /* 0x0003e6000c921844 */
[----:B-----5:R-:W5:Y:S01]  /*4d3e0*/  LDL.LU.64 R180, [R1+0x1568] ;  /* 0x0015680001b47983 */ /* 0x020f620000300a00 */
[----:B-1----:R-:W5:Y:S02]  /*4d3f0*/  LDL.LU.64 R132, [R1+0x1570] ;  /* 0x0015700001847983 */ /* 0x002f640000300a00 */
[----:B------:R-:W5:Y:S02]  /*4d400*/  LDL.LU.64 R246, [R1+0x1578] ;  /* 0x0015780001f67983 */ /* 0x000f640000300a00 */
[----:B--2---:R-:W-:-:S04]  /*4d410*/  IMAD.WIDE R212, R2, 0x4, R196 ;  /* 0x0000000402d47825 */ /* 0x004fc800078e02c4 */
[----:B---3--:R-:W-:Y:S02]  /*4d420*/  IMAD.WIDE R196, R2, 0x4, R248 ;  /* 0x0000000402c47825 */ /* 0x008fe400078e02f8 */
[----:B------:R-:W2:Y:S01]  /*4d430*/  LDL.LU.64 R248, [R1+0x1580] ;  /* 0x0015800001f87983 */ /* 0x000ea20000300a00 */
[----:B------:R-:W-:-:S04]  /*4d440*/  IADD3 R0, R74, -0xa3, RZ ;  /* 0xffffff5d4a007810 */ /* 0x000fc80007ffe0ff */
[----:B------:R-:W-:Y:S01]  /*4d450*/  ISETP.GE.U32.AND P5, PT, R0, 0x7ffffede, PT ;  /* 0x7ffffede0000780c */ /* 0x000fe20003fa6070 */
[----:B------:R-:W-:Y:S01]  /*4d460*/  STL.64 [R1+0x27c0], R212 ;  /* 0x0027c0d401007387 */ /* 0x000fe20000100a00 */
[----:B------:R-:W-:Y:S01]  /*4d470*/  IADD3 R0, R74, -0xa7, RZ ;  /* 0xffffff594a007810 */ /* 0x000fe20007ffe0ff */
[----:B------:R1:W-:Y:S03]  /*4d480*/  STL.64 [R1+0x27b8], R196 ;  /* 0x0027b8c401007387 */ /* 0x0003e60000100a00 */
[----:B------:R-:W-:-:S07]  /*4d490*/  ISETP.GE.U32.AND P2, PT, R0, 0x7ffffeda, PT ;  /* 0x7ffffeda0000780c */ /* 0x000fce0003f46070 */
[----:B------:R3:W-:Y:S01]  /*4d4a0*/  LDGSTS.E [R149+0x51000], [R212.64], !P5 ;  /* 0x51000000d4957fae */ /* 0x0007e2000e921844 */
[----:B------:R1:W-:Y:S02]  /*4d4b0*/  LDGSTS.E [R149+0x51200], [R196.64], !P5 ;  /* 0x51200000c4957fae */ /* 0x0003e4000e921844 */
[----:B------:R-:W-:-:S05]  /*4d4c0*/  IMAD.WIDE R116, R2, 0x4, R116 ;  /* 0x0000000402747825 */ /* 0x000fca00078e0274 */
[----:B------:R1:W-:Y:S04]  /*4d4d0*/  STL.64 [R1+0x27b0], R116 ;  /* 0x0027b07401007387 */ /* 0x0003e80000100a00 */
[----:B------:R1:W-:Y:S01]  /*4d4e0*/  LDGSTS.E [R149+0x51400], [R116.64], !P5 ;  /* 0x5140000074957fae */ /* 0x0003e2000e921844 */
[----:B------:R-:W-:-:S05]  /*4d4f0*/  IMAD.WIDE R100, R2, 0x4, R100 ;  /* 0x0000000402647825 */ /* 0x000fca00078e0264 */
[----:B------:R1:W-:Y:S02]  /*4d500*/  STL.64 [R1+0x27a8], R100 ;  /* 0x0027a86401007387 */ /* 0x0003e40000100a00 */
[----:B-1----:R-:W2:Y:S02]  /*4d510*/  LDL.LU.64 R196, [R1+0x1588] ;  /* 0x0015880001c47983 */ /* 0x002ea40000300a00 */
[----:B------:R1:W-:Y:S01]  /*4d520*/  LDGSTS.E [R149+0x51600], [R100.64], !P5 ;  /* 0x5160000064957fae */ /* 0x0003e2000e921844 */
[----:B------:R-:W2:Y:S03]  /*4d530*/  LDL.LU.64 R116, [R1+0x1590] ;  /* 0x0015900001747983 */ /* 0x000ea60000300a00 */
[----:B-1----:R-:W2:Y:S01]  /*4d540*/  LDL.LU.64 R100, [R1+0x1598] ;  /* 0x0015980001647983 */ /* 0x002ea20000300a00 */
[----:B------:R-:W-:-:S04]  /*4d550*/  IADD3 R0, R74, -0xab, RZ ;  /* 0xffffff554a007810 */ /* 0x000fc80007ffe0ff */
[----:B------:R-:W-:Y:S01]  /*4d560*/  ISETP.GE.U32.AND P6, PT, R0, 0x7ffffed6, PT ;  /* 0x7ffffed60000780c */ /* 0x000fe20003fc6070 */
[----:B------:R-:W-:-:S04]  /*4d570*/  IMAD.WIDE R228, R2, 0x4, R164 ;  /* 0x0000000402e47825 */ /* 0x000fc800078e02a4 */
[C---:B---3--:R-:W-:Y:S02]  /*4d580*/  IMAD.WIDE R212, R2.reuse, 0x4, R242 ;  /* 0x0000000402d47825 */ /* 0x048fe400078e02f2 */
[----:B------:R-:W3:Y:S02]  /*4d590*/  LDL.LU.64 R242, [R1+0x15a0] ;  /* 0x0015a00001f27983 */ /* 0x000ee40000300a00 */
[----:B------:R-:W-:Y:S02]  /*4d5a0*/  STL.64 [R1+0x2740], R228 ;  /* 0x002740e401007387 */ /* 0x000fe40000100a00 */
[----:B------:R-:W-:Y:S01]  /*4d5b0*/  STL.64 [R1+0x2738], R212 ;  /* 0x002738d401007387 */ /* 0x000fe20000100a00 */
[----:B------:R5:W-:Y:S01]  /*4d5c0*/  LDGSTS.E [R149+0x53000], [R228.64], !P2 ;  /* 0x53000000e4957fae */ /* 0x000be2000d121844 */
[----:B------:R1:W-:Y:S02]  /*4d5d0*/  LDGSTS.E [R149+0x53200], [R212.64], !P2 ;  /* 0x53200000d4957fae */ /* 0x0003e4000d121844 */
[----:B----4-:R-:W-:-:S04]  /*4d5e0*/  IMAD.WIDE R164, R2, 0x4, R84 ;  /* 0x0000000402a47825 */ /* 0x010fc800078e0254 */
[C---:B------:R-:W-:Y:S01]  /*4d5f0*/  IMAD.WIDE R84, R2.reuse, 0x4, R244 ;  /* 0x0000000402547825 */ /* 0x040fe200078e02f4 */
[----:B------:R4:W-:Y:S04]  /*4d600*/  STL.64 [R1+0x2730], R164 ;  /* 0x002730a401007387 */ /* 0x0009e80000100a00 */
[----:B------:R1:W-:Y:S01]  /*4d610*/  STL.64 [R1+0x2728], R84 ;  /* 0x0027285401007387 */ /* 0x0003e20000100a00 */
[----:B------:R4:W-:Y:S01]  /*4d620*/  LDGSTS.E [R149+0x53400], [R164.64], !P2 ;  /* 0x53400000a4957fae */ /* 0x0009e2000d121844 */
[----:B------:R1:W-:Y:S03]  /*4d630*/  LDGSTS.E [R149+0x53600], [R84.64], !P2 ;  /* 0x5360000054957fae */ /* 0x0003e6000d121844 */
[----:B----4-:R-:W4:Y:S01]  /*4d640*/  LDL.LU.64 R164, [R1+0x15a8] ;  /* 0x0015a80001a47983 */ /* 0x010f220000300a00 */
[----:B-1----:R-:W4:Y:S02]  /*4d650*/  LDL.LU.64 R84, [R1+0x15b0] ;  /* 0x0015b00001547983 */ /* 0x002f240000300a00 */
[----:B------:R-:W4:Y:S02]  /*4d660*/  LDL.LU.64 R244, [R1+0x15b8] ;  /* 0x0015b80001f47983 */ /* 0x000f240000300a00 */
[----:B-----5:R-:W-:-:S04]  /*4d670*/  IMAD.WIDE R228, R2, 0x4, R180 ;  /* 0x0000000402e47825 */ /* 0x020fc800078e02b4 */
[----:B------:R-:W-:-:S04]  /*4d680*/  IMAD.WIDE R212, R2, 0x4, R132 ;  /* 0x0000000402d47825 */ /* 0x000fc800078e0284 */
[C---:B------:R-:W-:Y:S02]  /*4d690*/  IMAD.WIDE R180, R2.reuse, 0x4, R246 ;  /* 0x0000000402b47825 */ /* 0x040fe400078e02f6 */
[----:B------:R-:W4:Y:S02]  /*4d6a0*/  LDL.LU.64 R246, [R1+0x15c0] ;  /* 0x0015c00001f67983 */ /* 0x000f240000300a00 */
[----:B------:R-:W-:Y:S02]  /*4d6b0*/  STL.64 [R1+0x26c0], R228 ;  /* 0x0026c0e401007387 */ /* 0x000fe40000100a00 */
[----:B------:R-:W-:Y:S01]  /*4d6c0*/  STL.64 [R1+0x26b8], R212 ;  /* 0x0026b8d401007387 */ /* 0x000fe20000100a00 */
[----:B------:R1:W-:Y:S01]  /*4d6d0*/  LDGSTS.E [R149+0x55000], [R228.64], !P6 ;  /* 0x55000000e4957fae */ /* 0x0003e2000f121844 */
[----:B------:R1:W-:Y:S02]  /*4d6e0*/  STL.64 [R1+0x26b0], R180 ;  /* 0x0026b0b401007387 */ /* 0x0003e40000100a00 */
[----:B------:R1:W-:Y:S02]  /*4d6f0*/  LDGSTS.E [R149+0x55200], [R212.64], !P6 ;  /* 0x55200000d4957fae */ /* 0x0003e4000f121844 */
[----:B------:R1:W-:Y:S02]  /*4d700*/  LDGSTS.E [R149+0x55400], [R180.64], !P6 ;  /* 0x55400000b4957fae */ /* 0x0003e4000f121844 */
[----:B--2---:R-:W-:-:S05]  /*4d710*/  IMAD.WIDE R132, R2, 0x4, R248 ;  /* 0x0000000402847825 */ /* 0x004fca00078e02f8 */
[----:B------:R2:W-:Y:S01]  /*4d720*/  STL.64 [R1+0x26a8], R132 ;  /* 0x0026a88401007387 */ /* 0x0005e20000100a00 */
[----:B-1----:R-:W5:Y:S03]  /*4d730*/  LDL.LU.64 R180, [R1+0x15c8] ;  /* 0x0015c80001b47983 */ /* 0x002f660000300a00 */
[----:B------:R2:W-:Y:S04]  /*4d740*/  LDGSTS.E [R149+0x55600], [R132.64], !P6 ;  /* 0x5560000084957fae */ /* 0x0005e8000f121844 */
[----:B--2---:R-:W2:Y:S01]  /*4d750*/  LDL.LU.64 R132, [R1+0x15d0] ;  /* 0x0015d00001847983 */ /* 0x004ea20000300a00 */
[----:B------:R-:W2:Y:S01]  /*4d760*/  LDL.LU.64 R248, [R1+0x15d8] ;  /* 0x0015d80001f87983 */ /* 0x000ea20000300a00 */
[----:B------:R-:W-:-:S04]  /*4d770*/  IADD3 R0, R74, -0xaf, RZ ;  /* 0xffffff514a007810 */ /* 0x000fc80007ffe0ff */
[----:B------:R-:W-:Y:S01]  /*4d780*/  ISETP.GE.U32.AND P4, PT, R0, 0x7ffffed2, PT ;  /* 0x7ffffed20000780c */ /* 0x000fe20003f86070 */
[----:B------:R-:W-:-:S04]  /*4d790*/  IMAD.WIDE R228, R2, 0x4, R196 ;  /* 0x0000000402e47825 */ /* 0x000fc800078e02c4 */
[----:B------:R-:W-:-:S08]  /*4d7a0*/  IMAD.WIDE R212, R2, 0x4, R116 ;  /* 0x0000000402d47825 */ /* 0x000fd000078e0274 */
[----:B------:R4:W-:Y:S01]  /*4d7b0*/  LDGSTS.E [R149+0x57000], [R228.64], !P4 ;  /* 0x57000000e4957fae */ /* 0x0009e2000e121844 */
[----:B------:R1:W-:Y:S02]  /*4d7c0*/  LDGSTS.E [R149+0x57200], [R212.64], !P4 ;  /* 0x57200000d4957fae */ /* 0x0003e4000e121844 */
[----:B------:R-:W-:Y:S02]  /*4d7d0*/  IMAD.WIDE R196, R2, 0x4, R100 ;  /* 0x0000000402c47825 */ /* 0x000fe400078e0264 */
[----:B------:R-:W2:Y:S02]  /*4d7e0*/  LDL.LU.64 R100, [R1+0x15e0] ;  /* 0x0015e00001647983 */ /* 0x000ea40000300a00 */
[----:B------:R-:W-:Y:S02]  /*4d7f0*/  STL.64 [R1+0x2640], R228 ;  /* 0x002640e401007387 */ /* 0x000fe40000100a00 */
[----:B------:R-:W-:Y:S02]  /*4d800*/  STL.64 [R1+0x2638], R212 ;  /* 0x002638d401007387 */ /* 0x000fe40000100a00 */
[----:B------:R-:W-:Y:S01]  /*4d810*/  STL.64 [R1+0x2630], R196 ;  /* 0x002630c401007387 */ /* 0x000fe20000100a00 */
[----:B------:R1:W-:Y:S01]  /*4d820*/  LDGSTS.E [R149+0x57400], [R196.64], !P4 ;  /* 0x57400000c4957fae */ /* 0x0003e2000e121844 */
[----:B------:R-:W-:Y:S01]  /*4d830*/  IADD3 R0, R74, -0xb3, RZ ;  /* 0xffffff4d4a007810 */ /* 0x000fe20007ffe0ff */
[----:B---3--:R-:W-:-:S05]  /*4d840*/  IMAD.WIDE R116, R2, 0x4, R242 ;  /* 0x0000000402747825 */ /* 0x008fca00078e02f2 */
[----:B------:R3:W-:Y:S04]  /*4d850*/  STL.64 [R1+0x2628], R116 ;  /* 0x0026287401007387 */ /* 0x0007e80000100a00 */
[----:B------:R3:W-:Y:S04]  /*4d860*/  LDGSTS.E [R149+0x57600], [R116.64], !P4 ;  /* 0x5760000074957fae */ /* 0x0007e8000e121844 */
[----:B---3--:R-:W3:Y:S01]  /*4d870*/  LDL.LU.64 R116, [R1+0x15e8] ;  /* 0x0015e80001747983 */ /* 0x008ee20000300a00 */
[----:B------:R-:W3:Y:S02]  /*4d880*/  LDL.LU.64 R242, [R1+0x15f0] ;  /* 0x0015f00001f27983 */ /* 0x000ee40000300a00 */
[----:B----4-:R-:W-:-:S04]  /*4d890*/  IMAD.WIDE R228, R2, 0x4, R164 ;  /* 0x0000000402e47825 */ /* 0x010fc800078e02a4 */
[----:B-1----:R-:W-:-:S04]  /*4d8a0*/  IMAD.WIDE R212, R2, 0x4, R84 ;  /* 0x0000000402d47825 */ /* 0x002fc800078e0254 */
[----:B------:R-:W-:Y:S01]  /*4d8b0*/  IMAD.WIDE R196, R2, 0x4, R244 ;  /* 0x0000000402c47825 */ /* 0x000fe200078e02f4 */
[----:B------:R-:W4:Y:S03]  /*4d8c0*/  LDL.LU.64 R84, [R1+0x15f8] ;  /* 0x0015f80001547983 */ /* 0x000f260000300a00 */
[----:B------:R-:W-:Y:S02]  /*4d8d0*/  STL.64 [R1+0x25c0], R228 ;  /* 0x0025c0e401007387 */ /* 0x000fe40000100a00 */
[----:B------:R-:W4:Y:S01]  /*4d8e0*/  LDL.LU.64 R244, [R1+0x1600] ;  /* 0x0016000001f47983 */ /* 0x000f220000300a00 */
[----:B------:R-:W-:Y:S01]  /*4d8f0*/  ISETP.GE.U32.AND P3, PT, R0, 0x7ffffece, PT ;  /* 0x7ffffece0000780c */ /* 0x000fe20003f66070 */
[----:B------:R-:W-:Y:S01]  /*4d900*/  STL.64 [R1+0x25b8], R212 ;  /* 0x0025b8d401007387 */ /* 0x000fe20000100a00 */
[----:B------:R-:W-:Y:S11]  /*4d910*/  STL.64 [R1+0x25b0], R196 ;  /* 0x0025b0c401007387 */ /* 0x000ff60000100a00 */
        /* <DEDUP_REMOVED lines=8> */
[----:B-----5:R-:W-:-:S02]  /*4d9a0*/  IMAD.WIDE R212, R2, 0x4, R180 ;  /* 0x0000000402d47825 */ /* 0x020fc400078e02b4 */
[----:B------:R-:W5:Y:S03]  /*4d9b0*/  LDL.LU.64 R180, [R1+0x1618] ;  /* 0x0016180001b47983 */ /* 0x000f660000300a00 */
[----:B------:R-:W-:Y:S02]  /*4d9c0*/  STL.64 [R1+0x2540], R212 ;  /* 0x002540d401007387 */ /* 0x000fe40000100a00 */
[----:B--2---:R-:W-:-:S04]  /*4d9d0*/  IMAD.WIDE R196, R2, 0x4, R132 ;  /* 0x0000000402c47825 */ /* 0x004fc800078e0284 */
[----:B------:R-:W-:Y:S02]  /*4d9e0*/  IMAD.WIDE R132, R2, 0x4, R248 ;  /* 0x0000000402847825 */ /* 0x000fe400078e02f8 */
[----:B------:R-:W2:Y:S01]  /*4d9f0*/  LDL.LU.64 R248, [R1+0x1620] ;  /* 0x0016200001f87983 */ /* 0x000ea20000300a00 */
[----:B------:R-:W-:-:S04]  /*4da00*/  IADD3 R0, R74, -0xb7, RZ ;  /* 0xffffff494a007810 */ /* 0x000fc80007ffe0ff */
[----:B------:R-:W-:Y:S01]  /*4da10*/  ISETP.GE.U32.AND P0, PT, R0, 0x7ffffeca, PT ;  /* 0x7ffffeca0000780c */ /* 0x000fe20003f06070 */
[----:B------:R-:W-:Y:S01]  /*4da20*/  STL.64 [R1+0x2538], R196 ;  /* 0x002538c401007387 */ /* 0x000fe20000100a00 */
[----:B------:R1:W-:Y:S01]  /*4da30*/  STL.64 [R1+0x2530], R132 ;  /* 0x0025308401007387 */ /* 0x0003e20000100a00 */
[----:B------:R-:W-:-:S04]  /*4da40*/  IADD3 R0, R74, -0xbb, RZ ;  /* 0xffffff454a007810 */ /* 0x000fc80007ffe0ff */
[----:B------:R-:W-:-:S06]  /*4da50*/  ISETP.GE.U32.AND P1, PT, R0, 0x7ffffec6, PT ;  /* 0x7ffffec60000780c */ /* 0x000fcc0003f26070 */
        /* <DEDUP_REMOVED lines=9> */
[----:B---3--:R-:W-:-:S04]  /*4daf0*/  IMAD.WIDE R228, R2, 0x4, R116 ;  /* 0x0000000402e47825 */ /* 0x008fc800078e0274 */
[C---:B------:R-:W-:Y:S01]  /*4db00*/  IMAD.WIDE R212, R2.reuse, 0x4, R242 ;  /* 0x0000000402d47825 */ /* 0x040fe200078e02f2 */
[----:B------:R-:W3:Y:S03]  /*4db10*/  LDL.LU.64 R116, [R1+0x1638] ;  /* 0x0016380001747983 */ /* 0x000ee60000300a00 */
[----:B------:R-:W3:Y:S02]  /*4db20*/  LDL.LU.64 R242, [R1+0x1640] ;  /* 0x0016400001f27983 */ /* 0x000ee40000300a00 */
[----:B------:R-:W-:Y:S01]  /*4db30*/  STL.64 [R1+0x24c0], R228 ;  /* 0x0024c0e401007387 */ /* 0x000fe20000100a00 */
[----:B------:R1:W-:Y:S04]  /*4db40*/  LDGSTS.E [R149+0x5d000], [R228.64], !P1 ;  /* 0x5d000000e4957fae */ /* 0x0003e8000c921844 */
[----:B------:R-:W-:Y:S01]  /*4db50*/  STL.64 [R1+0x24b8], R212 ;  /* 0x0024b8d401007387 */ /* 0x000fe20000100a00 */
[----:B------:R1:W-:Y:S02]  /*4db60*/  LDGSTS.E [R149+0x5d200], [R212.64], !P1 ;  /* 0x5d200000d4957fae */ /* 0x0003e4000c921844 */
[----:B----4-:R-:W-:-:S04]  /*4db70*/  IMAD.WIDE R196, R2, 0x4, R84 ;  /* 0x0000000402c47825 */ /* 0x010fc800078e0254 */
[----:B------:R-:W-:Y:S01]  /*4db80*/  IMAD.WIDE R84, R2, 0x4, R244 ;  /* 0x0000000402547825 */ /* 0x000fe200078e02f4 */
[----:B------:R-:W-:Y:S04]  /*4db90*/  STL.64 [R1+0x24b0], R196 ;  /* 0x0024b0c401007387 */ /* 0x000fe80000100a00 */
[----:B------:R5:W-:Y:S01]  /*4dba0*/  LDGSTS.E [R149+0x5d400], [R196.64], !P1 ;  /* 0x5d400000c4957fae */ /* 0x000be2000c921844 */
[----:B------:R4:W-:Y:S02]  /*4dbb0*/  STL.64 [R1+0x24a8], R84 ;  /* 0x0024a85401007387 */ /* 0x0009e40000100a00 */
[----:B------:R4:W-:Y:S02]  /*4dbc0*/  LDGSTS.E [R149+0x5d600], [R84.64], !P1 ;  /* 0x5d60000054957fae */ /* 0x0009e4000c921844 */
        /* <DEDUP_REMOVED lines=11> */
[----:B-----5:R-:W-:-:S05]  /*4dc80*/  IMAD.WIDE R196, R2, 0x4, R180 ;  /* 0x0000000402c47825 */ /* 0x020fca00078e02b4 */
[----:B------:R5:W-:Y:S04]  /*4dc90*/  STL.64 [R1+0x2430], R196 ;  /* 0x002430c401007387 */ /* 0x000be80000100a00 */
[----:B------:R5:W-:Y:S01]  /*4dca0*/  LDGSTS.E [R149+0x5f400], [R196.64], !P5 ;  /* 0x5f400000c4957fae */ /* 0x000be2000e921844 */
[----:B--2---:R-:W-:-:S05]  /*4dcb0*/  IMAD.WIDE R180, R2, 0x4, R248 ;  /* 0x0000000402b47825 */ /* 0x004fca00078e02f8 */
[----:B------:R3:W-:Y:S01]  /*4dcc0*/  STL.64 [R1+0x2428], R180 ;  /* 0x002428b401007387 */ /* 0x0007e20000100a00 */
[----:B-----5:R-:W2:Y:S02]  /*4dcd0*/  LDL.LU.64 R196, [R1+0x1668] ;  /* 0x0016680001c47983 */ /* 0x020ea40000300a00 */
[----:B------:R-:W5:Y:S01]  /*4dce0*/  LDL.LU.64 R248, [R1+0x1670] ;  /* 0x0016700001f87983 */ /* 0x000f620000300a00 */
[----:B------:R-:W-:Y:S01]  /*4dcf0*/  IADD3 R0, R74, -0xc3, RZ ;  /* 0xffffff3d4a007810 */ /* 0x000fe20007ffe0ff */
[----:B------:R3:W-:Y:S03]  /*4dd00*/  LDGSTS.E [R149+0x5f600], [R180.64], !P5 ;  /* 0x5f600000b4957fae */ /* 0x0007e6000e921844 */
[----:B------:R-:W-:Y:S01]  /*4dd10*/  ISETP.GE.U32.AND P2, PT, R0, 0x7ffffebe, PT ;  /* 0x7ffffebe0000780c */ /* 0x000fe20003f46070 */
[C---:B-1----:R-:W-:Y:S02]  /*4dd20*/  IMAD.WIDE R228, R2.reuse, 0x4, R132 ;  /* 0x0000000402e47825 */ /* 0x042fe400078e0284 */
[----:B------:R-:W5:Y:S10]  /*4dd30*/  LDL.LU.64 R132, [R1+0x1678] ;  /* 0x0016780001847983 */ /* 0x000f740000300a00 */
[----:B------:R4:W-:Y:S01]  /*4dd40*/  LDGSTS.E [R149+0x61000], [R228.64], !P2 ;  /* 0x61000000e4957fae */ /* 0x0009e2000d121844 */
[----:B------:R-:W-:-:S03]  /*4dd50*/  IMAD.WIDE R212, R2, 0x4, R100 ;  /* 0x0000000402d47825 */ /* 0x000fc600078e0264 */
[----:B------:R-:W5:Y:S01]  /*4dd60*/  LDL.LU.64 R100, [R1+0x1680] ;  /* 0x0016800001647983 */ /* 0x000f620000300a00 */
[----:B------:R-:W-:Y:S03]  /*4dd70*/  STL.64 [R1+0x23c0], R228 ;  /* 0x0023c0e401007387 */ /* 0x000fe60000100a00 */
[----:B------:R-:W-:Y:S04]  /*4dd80*/  STL.64 [R1+0x23b8], R212 ;  /* 0x0023b8d401007387 */ /* 0x000fe80000100a00 */
[----:B------:R1:W-:Y:S01]  /*4dd90*/  LDGSTS.E [R149+0x61200], [R212.64], !P2 ;  /* 0x61200000d4957fae */ /* 0x0003e2000d121844 */
[----:B------:R-:W-:Y:S01]  /*4dda0*/  IADD3 R0, R74, -0xc7, RZ ;  /* 0xffffff394a007810 */ /* 0x000fe20007ffe0ff */
[----:B---3--:R-:W-:-:S04]  /*4ddb0*/  IMAD.WIDE R180, R2, 0x4, R116 ;  /* 0x0000000402b47825 */ /* 0x008fc800078e0274 */
[C---:B------:R-:W-:Y:S01]  /*4ddc0*/  IMAD.WIDE R116, R2.reuse, 0x4, R242 ;  /* 0x0000000402747825 */ /* 0x040fe200078e02f2 */
[----:B------:R-:W-:Y:S04]  /*4ddd0*/  STL.64 [R1+0x23b0], R180 ;  /* 0x0023b0b401007387 */ /* 0x000fe80000100a00 */
[----:B------:R3:W-:Y:S01]  /*4dde0*/  LDGSTS.E [R149+0x61400], [R180.64], !P2 ;  /* 0x61400000b4957fae */ /* 0x0007e2000d121844 */
[----:B------:R1:W-:Y:S02]  /*4ddf0*/  STL.64 [R1+0x23a8], R116 ;  /* 0x0023a87401007387 */ /* 0x0003e40000100a00 */
[----:B------:R1:W-:Y:S02]  /*4de00*/  LDGSTS.E [R149+0x61600], [R116.64], !P2 ;  /* 0x6160000074957fae */ /* 0x0003e4000d121844 */
[----:B-1----:R-:W5:Y:S01]  /*4de10*/  LDL.LU.64 R116, [R1+0x1688] ;  /* 0x0016880001747983 */ /* 0x002f620000300a00 */
[----:B------:R-:W5:Y:S02]  /*4de20*/  LDL.LU.64 R242, [R1+0x1690] ;  /* 0x0016900001f27983 */ /* 0x000f640000300a00 */
        /* <DEDUP_REMOVED lines=9> */
[----:B---3--:R-:W-:-:S04]  /*4dec0*/  IMAD.WIDE R180, R2, 0x4, R164 ;  /* 0x0000000402b47825 */ /* 0x008fc800078e02a4 */
[C---:B------:R-:W-:Y:S01]  /*4ded0*/  IMAD.WIDE R164, R2.reuse, 0x4, R246 ;  /* 0x0000000402a47825 */ /* 0x040fe200078e02f6 */
[----:B------:R3:W-:Y:S04]  /*4dee0*/  STL.64 [R1+0x2330], R180 ;  /* 0x002330b401007387 */ /* 0x0007e80000100a00 */
[----:B------:R1:W-:Y:S01]  /*4def0*/  STL.64 [R1+0x2328], R164 ;  /* 0x002328a401007387 */ /* 0x0003e20000100a00 */
[----:B------:R3:W-:Y:S01]  /*4df00*/  LDGSTS.E [R149+0x63400], [R180.64], !P6 ;  /* 0x63400000b4957fae */ /* 0x0007e2000f121844 */
[----:B------:R1:W-:Y:S03]  /*4df10*/  LDGSTS.E [R149+0x63600], [R164.64], !P6 ;  /* 0x63600000a4957fae */ /* 0x0003e6000f121844 */
[----:B---3--:R-:W3:Y:S01]  /*4df20*/  LDL.LU.64 R180, [R1+0x16a8] ;  /* 0x0016a80001b47983 */ /* 0x008ee20000300a00 */
[----:B-1----:R-:W3:Y:S02]  /*4df30*/  LDL.LU.64 R164, [R1+0x16b0] ;  /* 0x0016b00001a47983 */ /* 0x002ee40000300a00 */
[----:B------:R-:W3:Y:S02]  /*4df40*/  LDL.LU.64 R246, [R1+0x16b8] ;  /* 0x0016b80001f67983 */ /* 0x000ee40000300a00 */
[----:B--2---:R-:W-:-:S04]  /*4df50*/  IMAD.WIDE R212, R2, 0x4, R196 ;  /* 0x0000000402d47825 */ /* 0x004fc800078e02c4 */
[----:B-----5:R-:W-:Y:S02]  /*4df60*/  IMAD.WIDE R196, R2, 0x4, R248 ;  /* 0x0000000402c47825 */ /* 0x020fe400078e02f8 */
        /* <DEDUP_REMOVED lines=18> */
[----:B------:R-:W-:Y:S01]  /*4e090*/  IADD3 R0, R74, -0xd3, RZ ;  /* 0xffffff2d4a007810 */ /* 0x000fe20007ffe0ff */
[----:B-----5:R-:W-:-:S02]  /*4e0a0*/  IMAD.WIDE R212, R2, 0x4, R242 ;  /* 0x0000000402d47825 */ /* 0x020fc400078e02f2 */
[----:B------:R-:W5:Y:S02]  /*4e0b0*/  LDL.LU.64 R242, [R1+0x16e0] ;  /* 0x0016e00001f27983 */ /* 0x000f640000300a00 */
[----:B------:R-:W-:-:S05]  /*4e0c0*/  IMAD.WIDE R228, R2, 0x4, R116 ;  /* 0x0000000402e47825 */ /* 0x000fca00078e0274 */
[----:B------:R-:W-:Y:S01]  /*4e0d0*/  STL.64 [R1+0x2240], R228 ;  /* 0x002240e401007387 */ /* 0x000fe20000100a00 */
[----:B------:R-:W-:Y:S03]  /*4e0e0*/  STL.64 [R1+0x2238], R212 ;  /* 0x002238d401007387 */ /* 0x000fe60000100a00 */
[----:B------:R3:W-:Y:S01]  /*4e0f0*/  LDGSTS.E [R149+0x67000], [R228.64], !P3 ;  /* 0x67000000e4957fae */ /* 0x0007e2000d921844 */
        /* <DEDUP_REMOVED lines=10> */
[----:B------:R-:W-:Y:S01]  /*4e1a0*/  ISETP.GE.U32.AND P0, PT, R0, 0x7ffffeae, PT ;  /* 0x7ffffeae0000780c */ /* 0x000fe20003f06070 */
[----:B---3--:R-:W-:-:S04]  /*4e1b0*/  IMAD.WIDE R228, R2, 0x4, R180 ;  /* 0x0000000402e47825 */ /* 0x008fc800078e02b4 */
[----:B------:R-:W-:-:S04]  /*4e1c0*/  IMAD.WIDE R180, R2, 0x4, R246 ;  /* 0x0000000402b47825 */ /* 0x000fc800078e02f6 */
[C---:B------:R-:W-:Y:S01]  /*4e1d0*/  IMAD.WIDE R212, R2.reuse, 0x4, R164 ;  /* 0x0000000402d47825 */ /* 0x040fe200078e02a4 */
[----:B------:R-:W4:Y:S03]  /*4e1e0*/  LDL.LU.64 R246, [R1+0x1700] ;  /* 0x0017000001f67983 */ /* 0x000f260000300a00 */
[----:B------:R-:W-:Y:S01]  /*4e1f0*/  STL.64 [R1+0x21c0], R228 ;  /* 0x0021c0e401007387 */ /* 0x000fe20000100a00 */
[----:B------:R1:W-:Y:S04]  /*4e200*/  LDGSTS.E [R149+0x69000], [R228.64], !P0 ;  /* 0x69000000e4957fae */ /* 0x0003e8000c121844 */
[----:B------:R-:W-:Y:S01]  /*4e210*/  STL.64 [R1+0x21b8], R212 ;  /* 0x0021b8d401007387 */ /* 0x000fe20000100a00 */
        /* <DEDUP_REMOVED lines=21> */
[----:B------:R-:W-:-:S04]  /*4e370*/  IADD3 R0, R74, -0xdb, RZ ;  /* 0xffffff254a007810 */ /* 0x000fc80007ffe0ff */
[----:B------:R-:W-:Y:S01]  /*4e380*/  ISETP.GE.U32.AND P5, PT, R0, 0x7ffffea6, PT ;  /* 0x7ffffea60000780c */ /* 0x000fe20003fa6070 */
[----:B-----5:R-:W-:-:S05]  /*4e390*/  IMAD.WIDE R132, R2, 0x4, R242 ;  /* 0x0000000402847825 */ /* 0x020fca00078e02f2 */
[----:B------:R5:W-:Y:S04]  /*4e3a0*/  STL.64 [R1+0x2128], R132 ;  /* 0x0021288401007387 */ /* 0x000be80000100a00 */
[----:B------:R5:W-:Y:S04]  /*4e3b0*/  LDGSTS.E [R149+0x6b600], [R132.64], !P1 ;  /* 0x6b60000084957fae */ /* 0x000be8000c921844 */
[----:B-----5:R-:W5:Y:S01]  /*4e3c0*/  LDL.LU.64 R132, [R1+0x1728] ;  /* 0x0017280001847983 */ /* 0x020f620000300a00 */
[----:B------:R-:W5:Y:S02]  /*4e3d0*/  LDL.LU.64 R242, [R1+0x1730] ;  /* 0x0017300001f27983 */ /* 0x000f640000300a00 */
[----:B----4-:R-:W-:-:S04]  /*4e3e0*/  IMAD.WIDE R228, R2, 0x4, R116 ;  /* 0x0000000402e47825 */ /* 0x010fc800078e0274 */
[C---:B-1----:R-:W-:Y:S01]  /*4e3f0*/  IMAD.WIDE R196, R2.reuse, 0x4, R244 ;  /* 0x0000000402c47825 */ /* 0x042fe200078e02f4 */
[----:B------:R-:W4:Y:S03]  /*4e400*/  LDL.LU.64 R116, [R1+0x1738] ;  /* 0x0017380001747983 */ /* 0x000f260000300a00 */
[----:B------:R-:W-:Y:S02]  /*4e410*/  STL.64 [R1+0x20c0], R228 ;  /* 0x0020c0e401007387 */ /* 0x000fe40000100a00 */
[----:B------:R-:W4:Y:S02]  /*4e420*/  LDL.LU.64 R244, [R1+0x1740] ;  /* 0x0017400001f47983 */ /* 0x000f240000300a00 */
[C---:B------:R-:W-:Y:S01]  /*4e430*/  IMAD.WIDE R212, R2.reuse, 0x4, R84 ;  /* 0x0000000402d47825 */ /* 0x040fe200078e0254 */
[----:B------:R5:W-:Y:S04]  /*4e440*/  LDGSTS.E [R149+0x6d000], [R228.64], !P5 ;  /* 0x6d000000e4957fae */ /* 0x000be8000e921844 */
[----:B------:R-:W-:Y:S04]  /*4e450*/  STL.64 [R1+0x20b8], R212 ;  /* 0x0020b8d401007387 */ /* 0x000fe80000100a00 */
[----:B------:R3:W-:Y:S01]  /*4e460*/  LDGSTS.E [R149+0x6d200], [R212.64], !P5 ;  /* 0x6d200000d4957fae */ /* 0x0007e2000e921844 */
[----:B------:R-:W-:Y:S02]  /*4e470*/  STL.64 [R1+0x20b0], R196 ;  /* 0x0020b0c401007387 */ /* 0x000fe40000100a00 */
        /* <DEDUP_REMOVED lines=16> */
[----:B------:R-:W-:-:S10]  /*4e580*/  IADD3 R0, R74, -0xe3, RZ ;  /* 0xffffff1d4a007810 */ /* 0x000fd40007ffe0ff */
[----:B------:R1:W-:Y:S01]  /*4e590*/  LDGSTS.E [R149+0x6f000], [R212.64], !P2 ;  /* 0x6f000000d4957fae */ /* 0x0003e2000d121844 */
[----:B------:R1:W-:Y:S02]  /*4e5a0*/  LDGSTS.E [R149+0x6f200], [R196.64], !P2 ;  /* 0x6f200000c4957fae */ /* 0x0003e4000d121844 */
[----:B------:R1:W-:Y:S01]  /*4e5b0*/  LDGSTS.E [R149+0x6f400], [R164.64], !P2 ;  /* 0x6f400000a4957fae */ /* 0x0003e2000d121844 */
[----:B------:R-:W-:Y:S01]  /*4e5c0*/  ISETP.GE.U32.AND P6, PT, R0, 0x7ffffe9e, PT ;  /* 0x7ffffe9e0000780c */ /* 0x000fe20003fc6070 */
        /* <DEDUP_REMOVED lines=19> */
[----:B------:R-:W-:Y:S01]  /*4e700*/  ISETP.GE.U32.AND P4, PT, R0, 0x7ffffe9a, PT ;  /* 0x7ffffe9a0000780c */ /* 0x000fe20003f86070 */
[----:B------:R3:W-:Y:S02]  /*4e710*/  LDGSTS.E [R149+0x71600], [R196.64], !P6 ;  /* 0x71600000c4957fae */ /* 0x0007e4000f121844 */
[----:B----4-:R-:W4:Y:S01]  /*4e720*/  LDL.LU.64 R116, [R1+0x1788] ;  /* 0x0017880001747983 */ /* 0x010f220000300a00 */
[----:B------:R-:W4:Y:S02]  /*4e730*/  LDL.LU.64 R244, [R1+0x1790] ;  /* 0x0017900001f47983 */ /* 0x000f240000300a00 */
[----:B-1----:R-:W-:-:S04]  /*4e740*/  IMAD.WIDE R228, R2, 0x4, R84 ;  /* 0x0000000402e47825 */ /* 0x002fc800078e0254 */
[C---:B------:R-:W-:Y:S01]  /*4e750*/  IMAD.WIDE R212, R2.reuse, 0x4, R246 ;  /* 0x0000000402d47825 */ /* 0x040fe200078e02f6 */
[----:B------:R-:W4:Y:S03]  /*4e760*/  LDL.LU.64 R84, [R1+0x1798] ;  /* 0x0017980001547983 */ /* 0x000f260000300a00 */
[----:B------:R-:W4:Y:S02]  /*4e770*/  LDL.LU.64 R246, [R1+0x17a0] ;  /* 0x0017a00001f67983 */ /* 0x000f240000300a00 */
[----:B------:R-:W-:Y:S01]  /*4e780*/  STL.64 [R1+0x1f40], R228 ;  /* 0x001f40e401007387 */ /* 0x000fe20000100a00 */
[----:B------:R1:W-:Y:S04]  /*4e790*/  LDGSTS.E [R149+0x73000], [R228.64], !P4 ;  /* 0x73000000e4957fae */ /* 0x0003e8000e121844 */
[----:B------:R-:W-:Y:S01]  /*4e7a0*/  STL.64 [R1+0x1f38], R212 ;  /* 0x001f38d401007387 */ /* 0x000fe20000100a00 */
[----:B------:R1:W-:Y:S02]  /*4e7b0*/  LDGSTS.E [R149+0x73200], [R212.64], !P4 ;  /* 0x73200000d4957fae */ /* 0x0003e4000e121844 */
[----:B---3--:R-:W-:-:S05]  /*4e7c0*/  IMAD.WIDE R196, R2, 0x4, R180 ;  /* 0x0000000402c47825 */ /* 0x008fca00078e02b4 */
[----:B------:R-:W-:Y:S04]  /*4e7d0*/  STL.64 [R1+0x1f30], R196 ;  /* 0x001f30c401007387 */ /* 0x000fe80000100a00 */
[----:B------:R5:W-:Y:S01]  /*4e7e0*/  LDGSTS.E [R149+0x73400], [R196.64], !P4 ;  /* 0x73400000c4957fae */ /* 0x000be2000e121844 */
[----:B--2---:R-:W-:-:S05]  /*4e7f0*/  IMAD.WIDE R180, R2, 0x4, R248 ;  /* 0x0000000402b47825 */ /* 0x004fca00078e02f8 */
[----:B------:R2:W-:Y:S04]  /*4e800*/  STL.64 [R1+0x1f28], R180 ;  /* 0x001f28b401007387 */ /* 0x0005e80000100a00 */
[----:B------:R2:W-:Y:S04]  /*4e810*/  LDGSTS.E [R149+0x73600], [R180.64], !P4 ;  /* 0x73600000b4957fae */ /* 0x0005e8000e121844 */
[----:B--2---:R-:W2:Y:S01]  /*4e820*/  LDL.LU.64 R180, [R1+0x17a8] ;  /* 0x0017a80001b47983 */ /* 0x004ea20000300a00 */
[----:B------:R-:W3:Y:S01]  /*4e830*/  LDL.LU.64 R248, [R1+0x17b0] ;  /* 0x0017b00001f87983 */ /* 0x000ee20000300a00 */
[----:B------:R-:W-:-:S04]  /*4e840*/  IADD3 R0, R74, -0xeb, RZ ;  /* 0xffffff154a007810 */ /* 0x000fc80007ffe0ff */
        /* <DEDUP_REMOVED lines=12> */
[----:B------:R5:W-:Y:S04]  /*4e910*/  STL.64 [R1+0x1eb0], R196 ;  /* 0x001eb0c401007387 */ /* 0x000be80000100a00 */
[----:B------:R1:W-:Y:S02]  /*4e920*/  STL.64 [R1+0x1ea8], R132 ;  /* 0x001ea88401007387 */ /* 0x0003e40000100a00 */
[----:B------:R-:W3:Y:S01]  /*4e930*/  LDL.LU.64 R242, [R1+0x17c8] ;  /* 0x0017c80001f27983 */ /* 0x000ee20000300a00 */
[----:B------:R5:W-:Y:S01]  /*4e940*/  LDGSTS.E [R149+0x75400], [R196.64], !P3 ;  /* 0x75400000c4957fae */ /* 0x000be2000d921844 */
[----:B------:R1:W-:Y:S03]  /*4e950*/  LDGSTS.E [R149+0x75600], [R132.64], !P3 ;  /* 0x7560000084957fae */ /* 0x0003e6000d921844 */
[----:B-----5:R-:W5:Y:S01]  /*4e960*/  LDL.LU.64 R196, [R1+0x17d0] ;  /* 0x0017d00001c47983 */ /* 0x020f620000300a00 */
[----:B-1----:R-:W5:Y:S02]  /*4e970*/  LDL.LU.64 R132, [R1+0x17d8] ;  /* 0x0017d80001847983 */ /* 0x002f640000300a00 */
[----:B----4-:R-:W-:-:S04]  /*4e980*/  IMAD.WIDE R228, R2, 0x4, R116 ;  /* 0x0000000402e47825 */ /* 0x010fc800078e0274 */
[----:B------:R-:W-:Y:S01]  /*4e990*/  IMAD.WIDE R212, R2, 0x4, R244 ;  /* 0x0000000402d47825 */ /* 0x000fe200078e02f4 */
[----:B------:R-:W-:Y:S03]  /*4e9a0*/  STL.64 [R1+0x1e40], R228 ;  /* 0x001e40e401007387 */ /* 0x000fe60000100a00 */
[----:B------:R-:W4:Y:S01]  /*4e9b0*/  LDL.LU.64 R244, [R1+0x17e0] ;  /* 0x0017e00001f47983 */ /* 0x000f220000300a00 */
[----:B------:R-:W-:Y:S01]  /*4e9c0*/  ISETP.GE.U32.AND P0, PT, R0, 0x7ffffe92, PT ;  /* 0x7ffffe920000780c */ /* 0x000fe20003f06070 */
[----:B------:R-:W-:-:S12]  /*4e9d0*/  STL.64 [R1+0x1e38], R212 ;  /* 0x001e38d401007387 */ /* 0x000fd80000100a00 */
[----:B------:R1:W-:Y:S01]  /*4e9e0*/  LDGSTS.E [R149+0x77000], [R228.64], !P0 ;  /* 0x77000000e4957fae */ /* 0x0003e2000c121844 */
[----:B------:R2:W-:Y:S02]  /*4e9f0*/  LDGSTS.E [R149+0x77200], [R212.64], !P0 ;  /* 0x77200000d4957fae */ /* 0x0005e4000c121844 */
[----:B------:R-:W-:-:S04]  /*4ea00*/  IMAD.WIDE R84, R2, 0x4, R84 ;  /* 0x0000000402547825 */ /* 0x000fc800078e0254 */
[C---:B------:R-:W-:Y:S01]  /*4ea10*/  IMAD.WIDE R116, R2.reuse, 0x4, R246 ;  /* 0x0000000402747825 */ /* 0x040fe200078e02f6 */
[----:B------:R1:W-:Y:S04]  /*4ea20*/  STL.64 [R1+0x1e30], R84 ;  /* 0x001e305401007387 */ /* 0x0003e80000100a00 */
[----:B------:R1:W-:Y:S02]  /*4ea30*/  STL.64 [R1+0x1e28], R116 ;  /* 0x001e287401007387 */ /* 0x0003e40000100a00 */
[----:B------:R-:W4:Y:S01]  /*4ea40*/  LDL.LU.64 R246, [R1+0x17e8] ;  /* 0x0017e80001f67983 */ /* 0x000f220000300a00 */
[----:B------:R1:W-:Y:S01]  /*4ea50*/  LDGSTS.E [R149+0x77400], [R84.64], !P0 ;  /* 0x7740000054957fae */ /* 0x0003e2000c121844 */
[----:B------:R1:W-:Y:S03]  /*4ea60*/  LDGSTS.E [R149+0x77600], [R116.64], !P0 ;  /* 0x7760000074957fae */ /* 0x0003e6000c121844 */
[----:B-1----:R-:W4:Y:S01]  /*4ea70*/  LDL.LU.64 R84, [R1+0x17f0] ;  /* 0x0017f00001547983 */ /* 0x002f220000300a00 */
[----:B------:R-:W4:Y:S02]  /*4ea80*/  LDL.LU.64 R116, [R1+0x17f8] ;  /* 0x0017f80001747983 */ /* 0x000f240000300a00 */
[----:B--2---:R-:W-:-:S04]  /*4ea90*/  IMAD.WIDE R212, R2, 0x4, R180 ;  /* 0x0000000402d47825 */ /* 0x004fc800078e02b4 */
[----:B---3--:R-:W-:Y:S02]  /*4eaa0*/  IMAD.WIDE R180, R2, 0x4, R248 ;  /* 0x0000000402b47825 */ /* 0x008fe400078e02f8 */
[----:B------:R-:W2:Y:S01]  /*4eab0*/  LDL.LU.64 R248, [R1+0x1800] ;  /* 0x0018000001f87983 */ /* 0x000ea20000300a00 */
[----:B------:R-:W-:-:S04]  /*4eac0*/  IADD3 R0, R74, -0xf3, RZ ;  /* 0xffffff0d4a007810 */ /* 0x000fc80007ffe0ff */
[----:B------:R-:W-:Y:S01]  /*4ead0*/  ISETP.GE.U32.AND P1, PT, R0, 0x7ffffe8e, PT ;  /* 0x7ffffe8e0000780c */ /* 0x000fe20003f26070 */
[----:B------:R-:W-:Y:S01]  /*4eae0*/  STL.64 [R1+0x1dc0], R212 ;  /* 0x001dc0d401007387 */ /* 0x000fe20000100a00 */
[----:B------:R1:W-:Y:S11]  /*4eaf0*/  STL.64 [R1+0x1db8], R180 ;  /* 0x001db8b401007387 */ /* 0x0003f60000100a00 */
[----:B------:R5:W-:Y:S01]  /*4eb00*/  LDGSTS.E [R149+0x79000], [R212.64], !P1 ;  /* 0x79000000d4957fae */ /* 0x000be2000c921844 */
[----:B------:R1:W-:Y:S02]  /*4eb10*/  LDGSTS.E [R149+0x79200], [R180.64], !P1 ;  /* 0x79200000b4957fae */ /* 0x0003e4000c921844 */
[----:B------:R-:W-:-:S05]  /*4eb20*/  IMAD.WIDE R164, R2, 0x4, R164 ;  /* 0x0000000402a47825 */ /* 0x000fca00078e02a4 */
[----:B------:R3:W-:Y:S04]  /*4eb30*/  STL.64 [R1+0x1db0], R164 ;  /* 0x001db0a401007387 */ /* 0x0007e80000100a00 */
[----:B------:R3:W-:Y:S01]  /*4eb40*/  LDGSTS.E [R149+0x79400], [R164.64], !P1 ;  /* 0x79400000a4957fae */ /* 0x0007e2000c921844 */
[----:B------:R-:W-:-:S05]  /*4eb50*/  IMAD.WIDE R100, R2, 0x4, R100 ;  /* 0x0000000402647825 */ /* 0x000fca00078e0264 */
[----:B------:R3:W-:Y:S01]  /*4eb60*/  STL.64 [R1+0x1da8], R100 ;  /* 0x001da86401007387 */ /* 0x0007e20000100a00 */
[----:B-1----:R-:W2:Y:S03]  /*4eb70*/  LDL.LU.64 R180, [R1+0x1808] ;  /* 0x0018080001b47983 */ /* 0x002ea60000300a00 */
[----:B---3--:R-:W3:Y:S04]  /*4eb80*/  LDL.LU.64 R164, [R1+0x1810] ;  /* 0x0018100001a47983 */ /* 0x008ee80000300a00 */
[----:B------:R1:W-:Y:S04]  /*4eb90*/  LDGSTS.E [R149+0x79600], [R100.64], !P1 ;  /* 0x7960000064957fae */ /* 0x0003e8000c921844 */
[----:B-1----:R-:W3:Y:S01]  /*4eba0*/  LDL.LU.64 R100, [R1+0x1818] ;  /* 0x0018180001647983 */ /* 0x002ee20000300a00 */
[----:B------:R-:W-:Y:S01]  /*4ebb0*/  IADD3 R0, R74, -0xf7, RZ ;  /* 0xffffff094a007810 */ /* 0x000fe20007ffe0ff */
[----:B------:R-:W-:-:S02]  /*4ebc0*/  IMAD.WIDE R228, R2, 0x4, R242 ;  /* 0x0000000402e47825 */ /* 0x000fc400078e02f2 */
[----:B------:R-:W3:Y:S03]  /*4ebd0*/  LDL.LU.64 R242, [R1+0x1820] ;  /* 0x0018200001f27983 */ /* 0x000ee60000300a00 */
[----:B------:R1:W-:Y:S02]  /*4ebe0*/  STL.64 [R1+0x1d40], R228 ;  /* 0x001d40e401007387 */ /* 0x0003e40000100a00 */
[----:B-----5:R-:W-:-:S04]  /*4ebf0*/  IMAD.WIDE R212, R2, 0x4, R196 ;  /* 0x0000000402d47825 */ /* 0x020fc800078e02c4 */
[----:B------:R-:W-:Y:S01]  /*4ec00*/  IMAD.WIDE R196, R2, 0x4, R132 ;  /* 0x0000000402c47825 */ /* 0x000fe200078e0284 */
[----:B------:R-:W-:Y:S04]  /*4ec10*/  STL.64 [R1+0x1d38], R212 ;  /* 0x001d38d401007387 */ /* 0x000fe80000100a00 */
[----:B------:R-:W-:Y:S01]  /*4ec20*/  STL.64 [R1+0x1d30], R196 ;  /* 0x001d30c401007387 */ /* 0x000fe20000100a00 */
[----:B------:R-:W-:Y:S01]  /*4ec30*/  ISETP.GE.U32.AND P5, PT, R0, 0x7ffffe8a, PT ;  /* 0x7ffffe8a0000780c */ /* 0x000fe20003fa6070 */
[----:B----4-:R-:W-:Y:S01]  /*4ec40*/  IMAD.WIDE R132, R2, 0x4, R244 ;  /* 0x0000000402847825 */ /* 0x010fe200078e02f4 */
[----:B------:R-:W-:-:S11]  /*4ec50*/  IADD3 R0, R74, -0xfb, RZ ;  /* 0xffffff054a007810 */ /* 0x000fd60007ffe0ff */
[----:B------:R1:W-:Y:S04]  /*4ec60*/  LDGSTS.E [R149+0x7b000], [R228.64], !P5 ;  /* 0x7b000000e4957fae */ /* 0x0003e8000e921844 */
[----:B------:R4:W-:Y:S01]  /*4ec70*/  STL.64 [R1+0x1d28], R132 ;  /* 0x001d288401007387 */ /* 0x0009e20000100a00 */
[----:B------:R-:W5:Y:S01]  /*4ec80*/  LDL.LU.64 R244, [R1+0x1828] ;  /* 0x0018280001f47983 */ /* 0x000f620000300a00 */
[----:B------:R-:W-:Y:S01]  /*4ec90*/  ISETP.GE.U32.AND P2, PT, R0, 0x7ffffe86, PT ;  /* 0x7ffffe860000780c */ /* 0x000fe20003f46070 */
[----:B------:R1:W-:Y:S01]  /*4eca0*/  LDGSTS.E [R149+0x7b200], [R212.64], !P5 ;  /* 0x7b200000d4957fae */ /* 0x0003e2000e921844 */
[----:B------:R2:W-:Y:S01]  /*4ecb0*/  LDGSTS.E [R149+0x7b400], [R196.64], !P5 ;  /* 0x7b400000c4957fae */ /* 0x0005e2000e921844 */
[----:B------:R4:W-:Y:S02]  /*4ecc0*/  LDGSTS.E [R149+0x7b600], [R132.64], !P5 ;  /* 0x7b60000084957fae */ /* 0x0009e4000e921844 */
[----:B------:R-:W-:-:S08]  /*4ecd0*/  IMAD.WIDE R246, R2, 0x4, R246 ;  /* 0x0000000402f67825 */ /* 0x000fd000078e02f6 */
[----:B------:R2:W-:Y:S01]  /*4ece0*/  LDGSTS.E [R149+0x7d000], [R246.64], !P2 ;  /* 0x7d000000f6957fae */ /* 0x0005e2000d121844 */
[----:B-1----:R-:W-:-:S03]  /*4ecf0*/  IMAD.WIDE R228, R2, 0x4, R84 ;  /* 0x0000000402e47825 */ /* 0x002fc600078e0254 */
[----:B------:R-:W5:Y:S01]  /*4ed00*/  LDL.LU.64 R84, [R1+0x1830] ;  /* 0x0018300001547983 */ /* 0x000f620000300a00 */
[----:B------:R1:W-:Y:S02]  /*4ed10*/  STL.64 [R1+0x1cd8], R246 ;  /* 0x001cd8f601007387 */ /* 0x0003e40000100a00 */
[----:B----4-:R-:W4:Y:S02]  /*4ed20*/  LDL.LU.64 R132, [R1+0x1838] ;  /* 0x0018380001847983 */ /* 0x010f240000300a00 */
[C---:B------:R-:W-:Y:S01]  /*4ed30*/  IMAD.WIDE R212, R2.reuse, 0x4, R116 ;  /* 0x0000000402d47825 */ /* 0x040fe200078e0274 */
[----:B------:R-:W-:Y:S03]  /*4ed40*/  STL.64 [R1+0x1cd0], R228 ;  /* 0x001cd0e401007387 */ /* 0x000fe60000100a00 */
[----:B------:R-:W4:Y:S01]  /*4ed50*/  LDL.LU.64 R116, [R1+0x1840] ;  /* 0x0018400001747983 */ /* 0x000f220000300a00 */
[----:B------:R1:W-:Y:S04]  /*4ed60*/  LDGSTS.E [R149+0x7d200], [R228.64], !P2 ;  /* 0x7d200000e4957fae */ /* 0x0003e8000d121844 */
[----:B------:R1:W-:Y:S01]  /*4ed70*/  STL.64 [R1+0x1cc8], R212 ;  /* 0x001cc8d401007387 */ /* 0x0003e20000100a00 */
[----:B------:R1:W-:Y:S02]  /*4ed80*/  LDGSTS.E [R149+0x7d400], [R212.64], !P2 ;  /* 0x7d400000d4957fae */ /* 0x0003e4000d121844 */
[----:B--2---:R-:W-:-:S05]  /*4ed90*/  IMAD.WIDE R196, R2, 0x4, R248 ;  /* 0x0000000402c47825 */ /* 0x004fca00078e02f8 */
[----:B------:R3:W-:Y:S01]  /*4eda0*/  STL.64 [R1+0x1cc0], R196 ;  /* 0x001cc0c401007387 */ /* 0x0007e20000100a00 */
[----:B------:R-:W2:Y:S02]  /*4edb0*/  LDL.LU.64 R248, [R1+0x1848] ;  /* 0x0018480001f87983 */ /* 0x000ea40000300a00 */
[----:B-1----:R-:W2:Y:S01]  /*4edc0*/  LDL.LU.64 R246, [R1+0x1850] ;  /* 0x0018500001f67983 */ /* 0x002ea20000300a00 */
[----:B------:R3:W-:Y:S01]  /*4edd0*/  LDGSTS.E [R149+0x7d600], [R196.64], !P2 ;  /* 0x7d600000c4957fae */ /* 0x0007e2000d121844 */
[----:B------:R-:W-:-:S04]  /*4ede0*/  IADD3 R0, R74, -0xff, RZ ;  /* 0xffffff014a007810 */ /* 0x000fc80007ffe0ff */
[----:B------:R-:W-:Y:S01]  /*4edf0*/  ISETP.GE.U32.AND P6, PT, R0, 0x7ffffe82, PT ;  /* 0x7ffffe820000780c */ /* 0x000fe20003fc6070 */
[----:B------:R-:W-:-:S04]  /*4ee00*/  IMAD.WIDE R212, R2, 0x4, R180 ;  /* 0x0000000402d47825 */ /* 0x000fc800078e02b4 */
[----:B---3--:R-:W-:-:S08]  /*4ee10*/  IMAD.WIDE R196, R2, 0x4, R164 ;  /* 0x0000000402c47825 */ /* 0x008fd000078e02a4 */
[----:B------:R1:W-:Y:S04]  /*4ee20*/  LDGSTS.E [R149+0x7f000], [R212.64], !P6 ;  /* 0x7f000000d4957fae */ /* 0x0003e8000f121844 */
[----:B------:R5:W-:Y:S01]  /*4ee30*/  LDGSTS.E [R149+0x7f200], [R196.64], !P6 ;  /* 0x7f200000c4957fae */ /* 0x000be2000f121844 */
[----:B------:R-:W-:-:S03]  /*4ee40*/  IMAD.WIDE R180, R2, 0x4, R100 ;  /* 0x0000000402b47825 */ /* 0x000fc600078e0264 */
[----:B------:R-:W3:Y:S01]  /*4ee50*/  LDL.LU.64 R100, [R1+0x1858] ;  /* 0x0018580001647983 */ /* 0x000ee20000300a00 */
[----:B------:R-:W-:Y:S02]  /*4ee60*/  STL.64 [R1+0x1c60], R212 ;  /* 0x001c60d401007387 */ /* 0x000fe40000100a00 */
[----:B------:R-:W-:Y:S01]  /*4ee70*/  STL.64 [R1+0x1c58], R196 ;  /* 0x001c58c401007387 */ /* 0x000fe20000100a00 */
[----:B------:R1:W-:Y:S01]  /*4ee80*/  LDGSTS.E [R149+0x7f400], [R180.64], !P6 ;  /* 0x7f400000b4957fae */ /* 0x0003e2000f121844 */
[----:B------:R-:W-:-:S03]  /*4ee90*/  IMAD.WIDE R164, R2, 0x4, R242 ;  /* 0x0000000402a47825 */ /* 0x000fc600078e02f2 */
[----:B------:R-:W3:Y:S01]  /*4eea0*/  LDL.LU.64 R242, [R1+0x1860] ;  /* 0x0018600001f27983 */ /* 0x000ee20000300a00 */
[----:B------:R1:W-:Y:S03]  /*4eeb0*/  STL.64 [R1+0x1c50], R180 ;  /* 0x001c50b401007387 */ /* 0x0003e60000100a00 */
[----:B------:R1:W-:Y:S04]  /*4eec0*/  STL.64 [R1+0x1c48], R164 ;  /* 0x001c48a401007387 */ /* 0x0003e80000100a00 */
[----:B------:R1:W-:Y:S04]  /*4eed0*/  LDGSTS.E [R149+0x7f600], [R164.64], !P6 ;  /* 0x7f600000a4957fae */ /* 0x0003e8000f121844 */
[----:B-1----:R-:W3:Y:S01]  /*4eee0*/  LDL.LU.64 R180, [R1+0x1868] ;  /* 0x0018680001b47983 */ /* 0x002ee20000300a00 */
[----:B------:R-:W3:Y:S01]  /*4eef0*/  LDL.LU.64 R164, [R1+0x1870] ;  /* 0x0018700001a47983 */ /* 0x000ee20000300a00 */
[----:B------:R-:W-:Y:S01]  /*4ef00*/  IADD3 R0, R74, -0x84, RZ ;  /* 0xffffff7c4a007810 */ /* 0x000fe20007ffe0ff */
[----:B-----5:R-:W-:-:S02]  /*4ef10*/  IMAD.WIDE R196, R2, 0x4, R244 ;  /* 0x0000000402c47825 */ /* 0x020fc400078e02f4 */
[----:B------:R-:W5:Y:S01]  /*4ef20*/  LDL.LU.64 R244, [R1+0x1878] ;  /* 0x0018780001f47983 */ /* 0x000f620000300a00 */
[----:B------:R-:W-:Y:S01]  /*4ef30*/  ISETP.GE.U32.AND P4, PT, R0, 0x7ffffefd, PT ;  /* 0x7ffffefd0000780c */ /* 0x000fe20003f86070 */
[----:B------:R-:W-:Y:S02]  /*4ef40*/  IMAD.SHL.U32 R252, R252, 0x4, RZ ;  /* 0x00000004fcfc7824 */ /* 0x000fe400078e00ff */
[----:B------:R-:W-:Y:S03]  /*4ef50*/  STL.64 [R1+0x2ba0], R196 ;  /* 0x002ba0c401007387 */ /* 0x000fe60000100a00 */
[----:B------:R-:W-:-:S07]  /*4ef60*/  LOP3.LUT R252, R252, 0x60, RZ, 0x3c, !PT ;  /* 0x00000060fcfc7812 */ /* 0x000fce00078e3cff */
[----:B------:R1:W-:Y:S01]  /*4ef70*/  LDGSTS.E [R252+0x41800], [R196.64], !P4 ;  /* 0x41800000c4fc7fae */ /* 0x0003e2000e121844 */
[----:B------:R-:W-:-:S04]  /*4ef80*/  IMAD.WIDE R148, R2, 0x4, R84 ;  /* 0x0000000402947825 */ /* 0x000fc800078e0254 */
[C---:B----4-:R-:W-:Y:S01]  /*4ef90*/  IMAD.WIDE R132, R2.reuse, 0x4, R132 ;  /* 0x0000000402847825 */ /* 0x050fe200078e0284 */
[----:B------:R-:W4:Y:S03]  /*4efa0*/  LDL.LU.64 R84, [R1+0x1880] ;  /* 0x0018800001547983 */ /* 0x000f260000300a00 */
[C---:B------:R-:W-:Y:S01]  /*4efb0*/  IMAD.WIDE R116, R2.reuse, 0x4, R116 ;  /* 0x0000000402747825 */ /* 0x040fe200078e0274 */
[----:B------:R-:W-:Y:S03]  /*4efc0*/  STL.64 [R1+0x2b98], R148 ;  /* 0x002b989401007387 */ /* 0x000fe60000100a00 */
[----:B------:R1:W-:Y:S01]  /*4efd0*/  STL.64 [R1+0x2b90], R132 ;  /* 0x002b908401007387 */ /* 0x0003e20000100a00 */
[----:B------:R3:W-:Y:S04]  /*4efe0*/  LDGSTS.E [R252+0x41a00], [R148.64], !P4 ;  /* 0x41a0000094fc7fae */ /* 0x0007e8000e121844 */
[----:B------:R1:W-:Y:S01]  /*4eff0*/  STL.64 [R1+0x2b88], R116 ;  /* 0x002b887401007387 */ /* 0x0003e20000100a00 */
[----:B------:R1:W-:Y:S02]  /*4f000*/  LDGSTS.E [R252+0x41c00], [R132.64], !P4 ;  /* 0x41c0000084fc7fae */ /* 0x0003e4000e121844 */
[----:B------:R1:W-:Y:S02]  /*4f010*/  LDGSTS.E [R252+0x41e00], [R116.64], !P4 ;  /* 0x41e0000074fc7fae */ /* 0x0003e4000e121844 */
[----:B-1----:R-:W4:Y:S01]  /*4f020*/  LDL.LU.64 R132, [R1+0x1888] ;  /* 0x0018880001847983 */ /* 0x002f220000300a00 */
[----:B------:R-:W4:Y:S02]  /*4f030*/  LDL.LU.64 R116, [R1+0x1890] ;  /* 0x0018900001747983 */ /* 0x000f240000300a00 */
[----:B--2---:R-:W-:-:S04]  /*4f040*/  IMAD.WIDE R212, R2, 0x4, R248 ;  /* 0x0000000402d47825 */ /* 0x004fc800078e02f8 */
[----:B------:R-:W-:Y:S01]  /*4f050*/  IMAD.WIDE R196, R2, 0x4, R246 ;  /* 0x0000000402c47825 */ /* 0x000fe200078e02f6 */
[----:B------:R-:W2:Y:S03]  /*4f060*/  LDL.LU.64 R248, [R1+0x1898] ;  /* 0x0018980001f87983 */ /* 0x000ea60000300a00 */
[----:B------:R-:W2:Y:S01]  /*4f070*/  LDL.LU.64 R246, [R1+0x18a0] ;  /* 0x0018a00001f67983 */ /* 0x000ea20000300a00 */
[----:B------:R-:W-:-:S04]  /*4f080*/  IADD3 R0, R74, -0x88, RZ ;  /* 0xffffff784a007810 */ /* 0x000fc80007ffe0ff */
[----:B------:R-:W-:Y:S01]  /*4f090*/  ISETP.GE.U32.AND P3, PT, R0, 0x7ffffef9, PT ;  /* 0x7ffffef90000780c */ /* 0x000fe20003f66070 */
[----:B------:R-:W-:Y:S01]  /*4f0a0*/  STL.64 [R1+0x2b20], R212 ;  /* 0x002b20d401007387 */ /* 0x000fe20000100a00 */
[----:B------:R-:W-:Y:S11]  /*4f0b0*/  STL.64 [R1+0x2b18], R196 ;  /* 0x002b18c401007387 */ /* 0x000ff60000100a00 */
[----:B------:R1:W-:Y:S01]  /*4f0c0*/  LDGSTS.E [R252+0x43800], [R212.64], !P3 ;  /* 0x43800000d4fc7fae */ /* 0x0003e2000d921844 */
[----:B------:R1:W-:Y:S01]  /*4f0d0*/  LDGSTS.E [R252+0x43a00], [R196.64], !P3 ;  /* 0x43a00000c4fc7fae */ /* 0x0003e2000d921844 */
[----:B------:R-:W-:Y:S01]  /*4f0e0*/  IADD3 R0, R74, -0x8c, RZ ;  /* 0xffffff744a007810 */ /* 0x000fe20007ffe0ff */
[----:B---3--:R-:W-:-:S05]  /*4f0f0*/  IMAD.WIDE R148, R2, 0x4, R100 ;  /* 0x0000000402947825 */ /* 0x008fca00078e0264 */
[----:B------:R3:W-:Y:S04]  /*4f100*/  STL.64 [R1+0x2b10], R148 ;  /* 0x002b109401007387 */ /* 0x0007e80000100a00 */
[----:B------:R3:W-:Y:S01]  /*4f110*/  LDGSTS.E [R252+0x43c00], [R148.64], !P3 ;  /* 0x43c0000094fc7fae */ /* 0x0007e2000d921844 */
[----:B------:R-:W-:-:S05]  /*4f120*/  IMAD.WIDE R100, R2, 0x4, R242 ;  /* 0x0000000402647825 */ /* 0x000fca00078e02f2 */
[----:B------:R1:W-:Y:S04]  /*4f130*/  STL.64 [R1+0x2b08], R100 ;  /* 0x002b086401007387 */ /* 0x0003e80000100a00 */
[----:B---3--:R-:W3:Y:S04]  /*4f140*/  LDL.LU.64 R148, [R1+0x18a8] ;  /* 0x0018a80001947983 */ /* 0x008ee80000300a00 */
[----:B------:R1:W-:Y:S04]  /*4f150*/  LDGSTS.E [R252+0x43e00], [R100.64], !P3 ;  /* 0x43e0000064fc7fae */ /* 0x0003e8000d921844 */
[----:B-1----:R-:W3:Y:S01]  /*4f160*/  LDL.LU.64 R100, [R1+0x18b0] ;  /* 0x0018b00001647983 */ /* 0x002ee20000300a00 */
[----:B------:R-:W3:Y:S02]  /*4f170*/  LDL.LU.64 R242, [R1+0x18b8] ;  /* 0x0018b80001f27983 */ /* 0x000ee40000300a00 */
[----:B------:R-:W-:-:S04]  /*4f180*/  IMAD.WIDE R196, R2, 0x4, R180 ;  /* 0x0000000402c47825 */ /* 0x000fc800078e02b4 */
[----:B------:R-:W-:-:S04]  /*4f190*/  IMAD.WIDE R180, R2, 0x4, R164 ;  /* 0x0000000402b47825 */ /* 0x000fc800078e02a4 */
[----:B-----5:R-:W-:Y:S02]  /*4f1a0*/  IMAD.WIDE R164, R2, 0x4, R244 ;  /* 0x0000000402a47825 */ /* 0x020fe400078e02f4 */
[----:B------:R-:W5:Y:S01]  /*4f1b0*/  LDL.LU.64 R244, [R1+0x18c0] ;  /* 0x0018c00001f47983 */ /* 0x000f620000300a00 */
[----:B------:R-:W-:Y:S01]  /*4f1c0*/  ISETP.GE.U32.AND P0, PT, R0, 0x7ffffef5, PT ;  /* 0x7ffffef50000780c */ /* 0x000fe20003f06070 */
[----:B------:R-:W-:Y:S02]  /*4f1d0*/  STL.64 [R1+0x2aa0], R196 ;  /* 0x002aa0c401007387 */ /* 0x000fe40000100a00 */
[----:B------:R-:W-:Y:S01]  /*4f1e0*/  STL.64 [R1+0x2a98], R180 ;  /* 0x002a98b401007387 */ /* 0x000fe20000100a00 */
[----:B------:R1:W-:Y:S09]  /*4f1f0*/  STL.64 [R1+0x2a90], R164 ;  /* 0x002a90a401007387 */ /* 0x0003f20000100a00 */
[----:B------:R2:W-:Y:S01]  /*4f200*/  LDGSTS.E [R252+0x45800], [R196.64], !P0 ;  /* 0x45800000c4fc7fae */ /* 0x0005e2000c121844 */
[----:B------:R1:W-:Y:S02]  /*4f210*/  LDGSTS.E [R252+0x45a00], [R180.64], !P0 ;  /* 0x45a00000b4fc7fae */ /* 0x0003e4000c121844 */
[----:B------:R1:W-:Y:S02]  /*4f220*/  LDGSTS.E [R252+0x45c00], [R164.64], !P0 ;  /* 0x45c00000a4fc7fae */ /* 0x0003e4000c121844 */
[----:B----4-:R-:W-:-:S05]  /*4f230*/  IMAD.WIDE R84, R2, 0x4, R84 ;  /* 0x0000000402547825 */ /* 0x010fca00078e0254 */
[----:B------:R4:W-:Y:S04]  /*4f240*/  STL.64 [R1+0x2a88], R84 ;  /* 0x002a885401007387 */ /* 0x0009e80000100a00 */
[----:B------:R4:W-:Y:S04]  /*4f250*/  LDGSTS.E [R252+0x45e00], [R84.64], !P0 ;  /* 0x45e0000054fc7fae */ /* 0x0009e8000c121844 */
[----:B-1----:R-:W5:Y:S04]  /*4f260*/  LDL.LU.64 R164, [R1+0x18c8] ;  /* 0x0018c80001a47983 */ /* 0x002f680000300a00 */
[----:B----4-:R-:W4:Y:S01]  /*4f270*/  LDL.LU.64 R84, [R1+0x18d0] ;  /* 0x0018d00001547983 */ /* 0x010f220000300a00 */
[----:B------:R-:W-:-:S04]  /*4f280*/  IMAD.WIDE R228, R2, 0x4, R132 ;  /* 0x0000000402e47825 */ /* 0x000fc800078e0284 */
[C---:B------:R-:W-:Y:S01]  /*4f290*/  IMAD.WIDE R212, R2.reuse, 0x4, R116 ;  /* 0x0000000402d47825 */ /* 0x040fe200078e0274 */
[----:B------:R-:W4:Y:S03]  /*4f2a0*/  LDL.LU.64 R132, [R1+0x18d8] ;  /* 0x0018d80001847983 */ /* 0x000f260000300a00 */
[----:B------:R-:W4:Y:S02]  /*4f2b0*/  LDL.LU.64 R116, [R1+0x18e0] ;  /* 0x0018e00001747983 */ /* 0x000f240000300a00 */
[----:B------:R-:W-:Y:S01]  /*4f2c0*/  STL.64 [R1+0x2a20], R228 ;  /* 0x002a20e401007387 */ /* 0x000fe20000100a00 */
[----:B------:R3:W-:Y:S01]  /*4f2d0*/  STL.64 [R1+0x2a18], R212 ;  /* 0x002a18d401007387 */ /* 0x0007e20000100a00 */
[----:B--2---:R-:W-:-:S04]  /*4f2e0*/  IMAD.WIDE R196, R2, 0x4, R248 ;  /* 0x0000000402c47825 */ /* 0x004fc800078e02f8 */
[----:B------:R-:W-:Y:S01]  /*4f2f0*/  IMAD.WIDE R180, R2, 0x4, R246 ;  /* 0x0000000402b47825 */ /* 0x000fe200078e02f6 */
[----:B------:R1:W-:Y:S04]  /*4f300*/  STL.64 [R1+0x2a10], R196 ;  /* 0x002a10c401007387 */ /* 0x0003e80000100a00 */
[----:B------:R2:W-:Y:S02]  /*4f310*/  STL.64 [R1+0x2a08], R180 ;  /* 0x002a08b401007387 */ /* 0x0005e40000100a00 */
[----:B------:R-:W4:Y:S02]  /*4f320*/  LDL.LU.64 R248, [R1+0x18e8] ;  /* 0x0018e80001f87983 */ /* 0x000f240000300a00 */
[----:B------:R-:W4:Y:S01]  /*4f330*/  LDL.LU.64 R246, [R1+0x18f0] ;  /* 0x0018f00001f67983 */ /* 0x000f220000300a00 */
[----:B------:R-:W-:-:S04]  /*4f340*/  IADD3 R0, R74, -0x90, RZ ;  /* 0xffffff704a007810 */ /* 0x000fc80007ffe0ff */
[----:B------:R-:W-:Y:S01]  /*4f350*/  ISETP.GE.U32.AND P1, PT, R0, 0x7ffffef1, PT ;  /* 0x7ffffef10000780c */ /* 0x000fe20003f26070 */
[----:B------:R-:W-:-:S04]  /*4f360*/  IADD3 R0, R74, -0x94, RZ ;  /* 0xffffff6c4a007810 */ /* 0x000fc80007ffe0ff */
[----:B------:R-:W-:-:S08]  /*4f370*/  ISETP.GE.U32.AND P5, PT, R0, 0x7ffffeed, PT ;  /* 0x7ffffeed0000780c */ /* 0x000fd00003fa6070 */
[----:B------:R1:W-:Y:S01]  /*4f380*/  LDGSTS.E [R252+0x47800], [R228.64], !P1 ;  /* 0x47800000e4fc7fae */ /* 0x0003e2000c921844 */
[----:B------:R3:W-:Y:S02]  /*4f390*/  LDGSTS.E [R252+0x47a00], [R212.64], !P1 ;  /* 0x47a00000d4fc7fae */ /* 0x0007e4000c921844 */
[----:B------:R1:W-:Y:S02]  /*4f3a0*/  LDGSTS.E [R252+0x47c00], [R196.64], !P1 ;  /* 0x47c00000c4fc7fae */ /* 0x0003e4000c921844 */
[----:B------:R2:W-:Y:S01]  /*4f3b0*/  LDGSTS.E [R252+0x47e00], [R180.64], !P1 ;  /* 0x47e00000b4fc7fae */ /* 0x0005e2000c921844 */
[----:B------:R-:W-:-:S04]  /*4f3c0*/  IADD3 R0, R74, -0x98, RZ ;  /* 0xffffff684a007810 */ /* 0x000fc80007ffe0ff */
[----:B------:R-:W-:Y:S01]  /*4f3d0*/  ISETP.GE.U32.AND P2, PT, R0, 0x7ffffee9, PT ;  /* 0x7ffffee90000780c */ /* 0x000fe20003f46070 */
[----:B---3--:R-:W-:-:S05]  /*4f3e0*/  IMAD.WIDE R212, R2, 0x4, R148 ;  /* 0x0000000402d47825 */ /* 0x008fca00078e0294 */
[----:B------:R3:W-:Y:S01]  /*4f3f0*/  LDGSTS.E [R252+0x49800], [R212.64], !P5 ;  /* 0x49800000d4fc7fae */ /* 0x0007e2000e921844 */
[----:B-1----:R-:W-:-:S04]  /*4f400*/  IMAD.WIDE R196, R2, 0x4, R100 ;  /* 0x0000000402c47825 */ /* 0x002fc800078e0264 */
[C---:B--2---:R-:W-:Y:S01]  /*4f410*/  IMAD.WIDE R180, R2.reuse, 0x4, R242 ;  /* 0x0000000402b47825 */ /* 0x044fe200078e02f2 */
[----:B------:R-:W2:Y:S03]  /*4f420*/  LDL.LU.64 R100, [R1+0x18f8] ;  /* 0x0018f80001647983 */ /* 0x000ea60000300a00 */
[----:B------:R-:W-:Y:S02]  /*4f430*/  STL.64 [R1+0x29a0], R212 ;  /* 0x0029a0d401007387 */ /* 0x000fe40000100a00 */
[----:B------:R-:W2:Y:S02]  /*4f440*/  LDL.LU.64 R242, [R1+0x1900] ;  /* 0x0019000001f27983 */ /* 0x000ea40000300a00 */
[----:B------:R-:W-:Y:S01]  /*4f450*/  STL.64 [R1+0x2998], R196 ;  /* 0x002998c401007387 */ /* 0x000fe20000100a00 */
[----:B------:R1:W-:Y:S04]  /*4f460*/  STL.64 [R1+0x2990], R180 ;  /* 0x002990b401007387 */ /* 0x0003e80000100a00 */
[----:B------:R1:W-:Y:S01]  /*4f470*/  LDGSTS.E [R252+0x49a00], [R196.64], !P5 ;  /* 0x49a00000c4fc7fae */ /* 0x0003e2000e921844 */
[----:B------:R1:W-:Y:S02]  /*4f480*/  LDGSTS.E [R252+0x49c00], [R180.64], !P5 ;  /* 0x49c00000b4fc7fae */ /* 0x0003e4000e921844 */
[----:B-----5:R-:W-:-:S05]  /*4f490*/  IMAD.WIDE R148, R2, 0x4, R244 ;  /* 0x0000000402947825 */ /* 0x020fca00078e02f4 */
[----:B------:R5:W-:Y:S04]  /*4f4a0*/  STL.64 [R1+0x2988], R148 ;  /* 0x0029889401007387 */ /* 0x000be80000100a00 */
[----:B------:R5:W-:Y:S01]  /*4f4b0*/  LDGSTS.E [R252+0x49e00], [R148.64], !P5 ;  /* 0x49e0000094fc7fae */ /* 0x000be2000e921844 */
[----:B-1----:R-:W2:Y:S03]  /*4f4c0*/  LDL.LU.64 R180, [R1+0x1908] ;  /* 0x0019080001b47983 */ /* 0x002ea60000300a00 */
[----:B-----5:R-:W5:Y:S01]  /*4f4d0*/  LDL.LU.64 R148, [R1+0x1910] ;  /* 0x0019100001947983 */ /* 0x020f620000300a00 */
[----:B------:R-:W5:Y:S02]  /*4f4e0*/  LDL.LU.64 R244, [R1+0x1918] ;  /* 0x0019180001f47983 */ /* 0x000f640000300a00 */
[----:B------:R-:W-:-:S05]  /*4f4f0*/  IMAD.WIDE R196, R2, 0x4, R164 ;  /* 0x0000000402c47825 */ /* 0x000fca00078e02a4 */
[----:B------:R1:W-:Y:S01]  /*4f500*/  LDGSTS.E [R252+0x4b800], [R196.64], !P2 ;  /* 0x4b800000c4fc7fae */ /* 0x0003e2000d121844 */
[----:B----4-:R-:W-:-:S03]  /*4f510*/  IMAD.WIDE R164, R2, 0x4, R84 ;  /* 0x0000000402a47825 */ /* 0x010fc600078e0254 */
[----:B------:R-:W4:Y:S01]  /*4f520*/  LDL.LU.64 R84, [R1+0x1920] ;  /* 0x0019200001547983 */ /* 0x000f220000300a00 */
[----:B------:R-:W-:-:S04]  /*4f530*/  IMAD.WIDE R132, R2, 0x4, R132 ;  /* 0x0000000402847825 */ /* 0x000fc800078e0284 */
[C---:B------:R-:W-:Y:S01]  /*4f540*/  IMAD.WIDE R116, R2.reuse, 0x4, R116 ;  /* 0x0000000402747825 */ /* 0x040fe200078e0274 */
[----:B------:R-:W-:Y:S03]  /*4f550*/  STL.64 [R1+0x2920], R196 ;  /* 0x002920c401007387 */ /* 0x000fe60000100a00 */
[----:B------:R-:W-:Y:S02]  /*4f560*/  STL.64 [R1+0x2918], R164 ;  /* 0x002918a401007387 */ /* 0x000fe40000100a00 */
[----:B------:R1:W-:Y:S01]  /*4f570*/  STL.64 [R1+0x2910], R132 ;  /* 0x0029108401007387 */ /* 0x0003e20000100a00 */
[----:B------:R2:W-:Y:S04]  /*4f580*/  LDGSTS.E [R252+0x4ba00], [R164.64], !P2 ;  /* 0x4ba00000a4fc7fae */ /* 0x0005e8000d121844 */
[----:B------:R1:W-:Y:S01]  /*4f590*/  STL.64 [R1+0x2908], R116 ;  /* 0x0029087401007387 */ /* 0x0003e20000100a00 */
[----:B------:R1:W-:Y:S02]  /*4f5a0*/  LDGSTS.E [R252+0x4bc00], [R132.64], !P2 ;  /* 0x4bc0000084fc7fae */ /* 0x0003e4000d121844 */
[----:B------:R3:W-:Y:S01]  /*4f5b0*/  LDGSTS.E [R252+0x4be00], [R116.64], !P2 ;  /* 0x4be0000074fc7fae */ /* 0x0007e2000d121844 */
[----:B-1----:R-:W4:Y:S01]  /*4f5c0*/  LDL.LU.64 R132, [R1+0x1928] ;  /* 0x0019280001847983 */ /* 0x002f220000300a00 */
[----:B---3--:R-:W3:Y:S02]  /*4f5d0*/  LDL.LU.64 R116, [R1+0x1930] ;  /* 0x0019300001747983 */ /* 0x008ee40000300a00 */
[----:B------:R-:W-:-:S04]  /*4f5e0*/  IMAD.WIDE R212, R2, 0x4, R248 ;  /* 0x0000000402d47825 */ /* 0x000fc800078e02f8 */
[----:B------:R-:W-:Y:S01]  /*4f5f0*/  IMAD.WIDE R196, R2, 0x4, R246 ;  /* 0x0000000402c47825 */ /* 0x000fe200078e02f6 */
[----:B------:R-:W3:Y:S03]  /*4f600*/  LDL.LU.64 R248, [R1+0x1938] ;  /* 0x0019380001f87983 */ /* 0x000ee60000300a00 */
[----:B------:R-:W3:Y:S01]  /*4f610*/  LDL.LU.64 R246, [R1+0x1940] ;  /* 0x0019400001f67983 */ /* 0x000ee20000300a00 */
[----:B------:R-:W-:-:S04]  /*4f620*/  IADD3 R0, R74, -0x9c, RZ ;  /* 0xffffff644a007810 */ /* 0x000fc80007ffe0ff */
[----:B------:R-:W-:Y:S01]  /*4f630*/  ISETP.GE.U32.AND P6, PT, R0, 0x7ffffee5, PT ;  /* 0x7ffffee50000780c */ /* 0x000fe20003fc6070 */
[----:B------:R-:W-:Y:S01]  /*4f640*/  STL.64 [R1+0x28a0], R212 ;  /* 0x0028a0d401007387 */ /* 0x000fe20000100a00 */
[----:B------:R-:W-:Y:S11]  /*4f650*/  STL.64 [R1+0x2898], R196 ;  /* 0x002898c401007387 */ /* 0x000ff60000100a00 */
[----:B------:R3:W-:Y:S01]  /*4f660*/  LDGSTS.E [R252+0x4d800], [R212.64], !P6 ;  /* 0x4d800000d4fc7fae */ /* 0x0007e2000f121844 */
[----:B------:R1:W-:Y:S01]  /*4f670*/  LDGSTS.E [R252+0x4da00], [R196.64], !P6 ;  /* 0x4da00000c4fc7fae */ /* 0x0003e2000f121844 */
[----:B------:R-:W-:-:S04]  /*4f680*/  IADD3 R0, R74, -0xa0, RZ ;  /* 0xffffff604a007810 */ /* 0x000fc80007ffe0ff */
[----:B------:R-:W-:Y:S01]  /*4f690*/  ISETP.GE.U32.AND P4, PT, R0, 0x7ffffee1, PT ;  /* 0x7ffffee10000780c */ /* 0x000fe20003f86070 */
[----:B--2---:R-:W-:-:S04]  /*4f6a0*/  IMAD.WIDE R164, R2, 0x4, R100 ;  /* 0x0000000402a47825 */ /* 0x004fc800078e0264 */
[C---:B------:R-:W-:Y:S01]  /*4f6b0*/  IMAD.WIDE R100, R2.reuse, 0x4, R242 ;  /* 0x0000000402647825 */ /* 0x040fe200078e02f2 */
[----:B------:R2:W-:Y:S04]  /*4f6c0*/  STL.64 [R1+0x2890], R164 ;  /* 0x002890a401007387 */ /* 0x0005e80000100a00 */
[----:B------:R1:W-:Y:S01]  /*4f6d0*/  STL.64 [R1+0x2888], R100 ;  /* 0x0028886401007387 */ /* 0x0003e20000100a00 */
[----:B------:R2:W-:Y:S01]  /*4f6e0*/  LDGSTS.E [R252+0x4dc00], [R164.64], !P6 ;  /* 0x4dc00000a4fc7fae */ /* 0x0005e2000f121844 */
[----:B------:R1:W-:Y:S03]  /*4f6f0*/  LDGSTS.E [R252+0x4de00], [R100.64], !P6 ;  /* 0x4de0000064fc7fae */ /* 0x0003e6000f121844 */
[----:B--2---:R-:W2:Y:S01]  /*4f700*/  LDL.LU.64 R164, [R1+0x1948] ;  /* 0x0019480001a47983 */ /* 0x004ea20000300a00 */
[----:B-1----:R-:W2:Y:S02]  /*4f710*/  LDL.LU.64 R100, [R1+0x1950] ;  /* 0x0019500001647983 */ /* 0x002ea40000300a00 */
[----:B------:R-:W2:Y:S02]  /*4f720*/  LDL.LU.64 R242, [R1+0x1958] ;  /* 0x0019580001f27983 */ /* 0x000ea40000300a00 */
[----:B------:R-:W-:-:S05]  /*4f730*/  IMAD.WIDE R196, R2, 0x4, R180 ;  /* 0x0000000402c47825 */ /* 0x000fca00078e02b4 */
[----:B------:R1:W-:Y:S01]  /*4f740*/  LDGSTS.E [R252+0x4f800], [R196.64], !P4 ;  /* 0x4f800000c4fc7fae */ /* 0x0003e2000e121844 */
[----:B-----5:R-:W-:-:S04]  /*4f750*/  IMAD.WIDE R180, R2, 0x4, R148 ;  /* 0x0000000402b47825 */ /* 0x020fc800078e0294 */
[C---:B------:R-:W-:Y:S02]  /*4f760*/  IMAD.WIDE R148, R2.reuse, 0x4, R244 ;  /* 0x0000000402947825 */ /* 0x040fe400078e02f4 */
[----:B------:R-:W5:Y:S02]  /*4f770*/  LDL.LU.64 R244, [R1+0x1960] ;  /* 0x0019600001f47983 */ /* 0x000f640000300a00 */
[----:B------:R-:W-:Y:S02]  /*4f780*/  STL.64 [R1+0x2820], R196 ;  /* 0x002820c401007387 */ /* 0x000fe40000100a00 */
[----:B------:R-:W-:Y:S02]  /*4f790*/  STL.64 [R1+0x2818], R180 ;  /* 0x002818b401007387 */ /* 0x000fe40000100a00 */
[----:B------:R1:W-:Y:S01]  /*4f7a0*/  STL.64 [R1+0x2810], R148 ;  /* 0x0028109401007387 */ /* 0x0003e20000100a00 */
[----:B------:R1:W-:Y:S01]  /*4f7b0*/  LDGSTS.E [R252+0x4fa00], [R180.64], !P4 ;  /* 0x4fa00000b4fc7fae */ /* 0x0003e2000e121844 */
[----:B------:R1:W-:Y:S02]  /*4f7c0*/  LDGSTS.E [R252+0x4fc00], [R148.64], !P4 ;  /* 0x4fc0000094fc7fae */ /* 0x0003e4000e121844 */
[----:B----4-:R-:W-:-:S05]  /*4f7d0*/  IMAD.WIDE R84, R2, 0x4, R84 ;  /* 0x0000000402547825 */ /* 0x010fca00078e0254 */
[----:B------:R4:W-:Y:S04]  /*4f7e0*/  STL.64 [R1+0x2808], R84 ;  /* 0x0028085401007387 */ /* 0x0009e80000100a00 */
[----:B------:R4:W-:Y:S01]  /*4f7f0*/  LDGSTS.E [R252+0x4fe00], [R84.64], !P4 ;  /* 0x4fe0000054fc7fae */ /* 0x0009e2000e121844 */
[----:B-1----:R-:W5:Y:S03]  /*4f800*/  LDL.LU.64 R148, [R1+0x1968] ;  /* 0x0019680001947983 */ /* 0x002f660000300a00 */
[----:B----4-:R-:W4:Y:S01]  /*4f810*/  LDL.LU.64 R84, [R1+0x1970] ;  /* 0x0019700001547983 */ /* 0x010f220000300a00 */
[----:B------:R-:W-:-:S04]  /*4f820*/  IMAD.WIDE R228, R2, 0x4, R132 ;  /* 0x0000000402e47825 */ /* 0x000fc800078e0284 */
[C---:B---3--:R-:W-:Y:S01]  /*4f830*/  IMAD.WIDE R212, R2.reuse, 0x4, R116 ;  /* 0x0000000402d47825 */ /* 0x048fe200078e0274 */
[----:B------:R-:W3:Y:S03]  /*4f840*/  LDL.LU.64 R132, [R1+0x1978] ;  /* 0x0019780001847983 */ /* 0x000ee60000300a00 */
[----:B------:R-:W3:Y:S02]  /*4f850*/  LDL.LU.64 R116, [R1+0x1980] ;  /* 0x0019800001747983 */ /* 0x000ee40000300a00 */
[----:B------:R-:W-:Y:S01]  /*4f860*/  STL.64 [R1+0x27a0], R228 ;  /* 0x0027a0e401007387 */ /* 0x000fe20000100a00 */
[----:B------:R2:W-:Y:S01]  /*4f870*/  STL.64 [R1+0x2798], R212 ;  /* 0x002798d401007387 */ /* 0x0005e20000100a00 */
[----:B------:R-:W-:-:S04]  /*4f880*/  IMAD.WIDE R196, R2, 0x4, R248 ;  /* 0x0000000402c47825 */ /* 0x000fc800078e02f8 */
[----:B------:R-:W-:Y:S01]  /*4f890*/  IMAD.WIDE R180, R2, 0x4, R246 ;  /* 0x0000000402b47825 */ /* 0x000fe200078e02f6 */
[----:B------:R1:W-:Y:S04]  /*4f8a0*/  STL.64 [R1+0x2790], R196 ;  /* 0x002790c401007387 */ /* 0x0003e80000100a00 */
[----:B------:R1:W-:Y:S02]  /*4f8b0*/  STL.64 [R1+0x2788], R180 ;  /* 0x002788b401007387 */ /* 0x0003e40000100a00 */
[----:B------:R-:W3:Y:S02]  /*4f8c0*/  LDL.LU.64 R248, [R1+0x1988] ;  /* 0x0019880001f87983 */ /* 0x000ee40000300a00 */
[----:B------:R-:W3:Y:S01]  /*4f8d0*/  LDL.LU.64 R246, [R1+0x1990] ;  /* 0x0019900001f67983 */ /* 0x000ee20000300a00 */
        /* <DEDUP_REMOVED lines=10> */
[----:B--2---:R-:W-:-:S04]  /*4f980*/  IMAD.WIDE R212, R2, 0x4, R164 ;  /* 0x0000000402d47825 */ /* 0x004fc800078e02a4 */
[----:B-1----:R-:W-:-:S04]  /*4f990*/  IMAD.WIDE R196, R2, 0x4, R100 ;  /* 0x0000000402c47825 */ /* 0x002fc800078e0264 */
[C---:B------:R-:W-:Y:S01]  /*4f9a0*/  IMAD.WIDE R180, R2.reuse, 0x4, R242 ;  /* 0x0000000402b47825 */ /* 0x040fe200078e02f2 */
[----:B------:R-:W2:Y:S03]  /*4f9b0*/  LDL.LU.64 R100, [R1+0x1998] ;  /* 0x0019980001647983 */ /* 0x000ea60000300a00 */
[----:B------:R-:W-:Y:S02]  /*4f9c0*/  STL.64 [R1+0x2720], R212 ;  /* 0x002720d401007387 */ /* 0x000fe40000100a00 */
[----:B------:R-:W2:Y:S02]  /*4f9d0*/  LDL.LU.64 R242, [R1+0x19a0] ;  /* 0x0019a00001f27983 */ /* 0x000ea40000300a00 */
[----:B------:R-:W-:Y:S01]  /*4f9e0*/  STL.64 [R1+0x2718], R196 ;  /* 0x002718c401007387 */ /* 0x000fe20000100a00 */
[----:B------:R1:W-:Y:S04]  /*4f9f0*/  LDGSTS.E [R252+0x53800], [R212.64], !P0 ;  /* 0x53800000d4fc7fae */ /* 0x0003e8000c121844 */
[----:B------:R1:W-:Y:S01]  /*4fa00*/  STL.64 [R1+0x2710], R180 ;  /* 0x002710b401007387 */ /* 0x0003e20000100a00 */
[----:B------:R1:W-:Y:S02]  /*4fa10*/  LDGSTS.E [R252+0x53a00], [R196.64], !P0 ;  /* 0x53a00000c4fc7fae */ /* 0x0003e4000c121844 */
        /* <DEDUP_REMOVED lines=11> */
[----:B---3--:R-:W-:-:S04]  /*4fad0*/  IMAD.WIDE R132, R2, 0x4, R132 ;  /* 0x0000000402847825 */ /* 0x008fc800078e0284 */
        /* <DEDUP_REMOVED lines=8> */
[----:B---3--:R-:W3:Y:S01]  /*4fb60*/  LDL.LU.64 R132, [R1+0x19c8] ;  /* 0x0019c80001847983 */ /* 0x008ee20000300a00 */
[----:B-1----:R-:W3:Y:S02]  /*4fb70*/  LDL.LU.64 R116, [R1+0x19d0] ;  /* 0x0019d00001747983 */ /* 0x002ee40000300a00 */
        /* <DEDUP_REMOVED lines=36> */
[----:B---3--:R-:W-:-:S04]  /*4fdc0*/  IMAD.WIDE R228, R2, 0x4, R132 ;  /* 0x0000000402e47825 */ /* 0x008fc800078e0284 */
[C---:B------:R-:W-:Y:S01]  /*4fdd0*/  IMAD.WIDE R212, R2.reuse, 0x4, R116 ;  /* 0x0000000402d47825 */ /* 0x040fe200078e0274 */
        /* <DEDUP_REMOVED lines=41> */
[----:B------:R-:W-:Y:S02]  /*50070*/  STL.64 [R1+0x2420], R196 ;  /* 0x002420c401007387 */ /* 0x000fe40000100a00 */
[----:B---3--:R-:W-:-:S04]  /*50080*/  IMAD.WIDE R132, R2, 0x4, R132 ;  /* 0x0000000402847825 */ /* 0x008fc800078e0284 */
[C---:B------:R-:W-:Y:S01]  /*50090*/  IMAD.WIDE R116, R2.reuse, 0x4, R116 ;  /* 0x0000000402747825 */ /* 0x040fe200078e0274 */
[----:B------:R-:W-:Y:S03]  /*500a0*/  STL.64 [R1+0x2418], R164 ;  /* 0x002418a401007387 */ /* 0x000fe60000100a00 */
        /* <DEDUP_REMOVED lines=40> */
[----:B------:R4:W-:Y:S04]  /*50330*/  LDGSTS.E [R252+0x63e00], [R84.64], !P1 ;  /* 0x63e0000054fc7fae */ /* 0x0009e8000c921844 */
[----:B-1----:R-:W5:Y:S04]  /*50340*/  LDL.LU.64 R148, [R1+0x1aa8] ;  /* 0x001aa80001947983 */ /* 0x002f680000300a00 */
        /* <DEDUP_REMOVED lines=40> */
[----:B------:R-:W-:-:S02]  /*505d0*/  IMAD.WIDE R196, R2, 0x4, R148 ;  /* 0x0000000402c47825 */ /* 0x000fc400078e0294 */
[----:B------:R-:W5:Y:S03]  /*505e0*/  LDL.LU.64 R148, [R1+0x1b00] ;  /* 0x001b000001947983 */ /* 0x000f660000300a00 */
[----:B------:R-:W-:Y:S01]  /*505f0*/  STL.64 [R1+0x21a0], R196 ;  /* 0x0021a0c401007387 */ /* 0x000fe20000100a00 */
[----:B------:R1:W-:Y:S01]  /*50600*/  LDGSTS.E [R252+0x69800], [R196.64], !P6 ;  /* 0x69800000c4fc7fae */ /* 0x0003e2000f121844 */
[----:B----4-:R-:W-:-:S04]  /*50610*/  IMAD.WIDE R84, R2, 0x4, R84 ;  /* 0x0000000402547825 */ /* 0x010fc800078e0254 */
[----:B---3--:R-:W-:-:S04]  /*50620*/  IMAD.WIDE R132, R2, 0x4, R132 ;  /* 0x0000000402847825 */ /* 0x008fc800078e0284 */
[----:B------:R-:W-:Y:S01]  /*50630*/  IMAD.WIDE R116, R2, 0x4, R116 ;  /* 0x0000000402747825 */ /* 0x000fe200078e0274 */
[----:B------:R3:W-:Y:S03]  /*50640*/  STL.64 [R1+0x2198], R84 ;  /* 0x0021985401007387 */ /* 0x0007e60000100a00 */
[----:B------:R4:W-:Y:S01]  /*50650*/  STL.64 [R1+0x2190], R132 ;  /* 0x0021908401007387 */ /* 0x0009e20000100a00 */
[----:B------:R3:W-:Y:S04]  /*50660*/  LDGSTS.E [R252+0x69a00], [R84.64], !P6 ;  /* 0x69a0000054fc7fae */ /* 0x0007e8000f121844 */
[----:B------:R2:W-:Y:S01]  /*50670*/  STL.64 [R1+0x2188], R116 ;  /* 0x0021887401007387 */ /* 0x0005e20000100a00 */
[----:B------:R4:W-:Y:S01]  /*50680*/  LDGSTS.E [R252+0x69c00], [R132.64], !P6 ;  /* 0x69c0000084fc7fae */ /* 0x0009e2000f121844 */
[----:B------:R-:W-:Y:S01]  /*50690*/  IADD3 R0, R74, -0xd8, RZ ;  /* 0xffffff284a007810 */ /* 0x000fe20007ffe0ff */
[----:B------:R2:W-:Y:S01]  /*506a0*/  LDGSTS.E [R252+0x69e00], [R116.64], !P6 ;  /* 0x69e0000074fc7fae */ /* 0x0005e2000f121844 */
[----:B---3--:R-:W3:Y:S01]  /*506b0*/  LDL.LU.64 R84, [R1+0x1b08] ;  /* 0x001b080001547983 */ /* 0x008ee20000300a00 */
[----:B----4-:R-:W4:Y:S02]  /*506c0*/  LDL.LU.64 R132, [R1+0x1b10] ;  /* 0x001b100001847983 */ /* 0x010f240000300a00 */
[----:B------:R-:W-:-:S04]  /*506d0*/  IMAD.WIDE R212, R2, 0x4, R248 ;  /* 0x0000000402d47825 */ /* 0x000fc800078e02f8 */
[----:B-1----:R-:W-:Y:S01]  /*506e0*/  IMAD.WIDE R196, R2, 0x4, R246 ;  /* 0x0000000402c47825 */ /* 0x002fe200078e02f6 */
[----:B------:R-:W4:Y:S03]  /*506f0*/  LDL.LU.64 R248, [R1+0x1b18] ;  /* 0x001b180001f87983 */ /* 0x000f260000300a00 */
[----:B------:R-:W-:Y:S02]  /*50700*/  STL.64 [R1+0x2120], R212 ;  /* 0x002120d401007387 */ /* 0x000fe40000100a00 */
[----:B------:R-:W4:Y:S01]  /*50710*/  LDL.LU.64 R246, [R1+0x1b20] ;  /* 0x001b200001f67983 */ /* 0x000f220000300a00 */
[----:B------:R-:W-:Y:S01]  /*50720*/  ISETP.GE.U32.AND P4, PT, R0, 0x7ffffea9, PT ;  /* 0x7ffffea90000780c */ /* 0x000fe20003f86070 */
[----:B------:R-:W-:-:S12]  /*50730*/  STL.64 [R1+0x2118], R196 ;  /* 0x002118c401007387 */ /* 0x000fd80000100a00 */
        /* <DEDUP_REMOVED lines=18> */
[----:B------:R1:W-:Y:S02]  /*50860*/  STL.64 [R1+0x20a0], R196 ;  /* 0x0020a0c401007387 */ /* 0x0003e40000100a00 */
[----:B------:R1:W-:Y:S02]  /*50870*/  STL.64 [R1+0x2098], R180 ;  /* 0x002098b401007387 */ /* 0x0003e40000100a00 */
[----:B------:R4:W-:Y:S01]  /*50880*/  STL.64 [R1+0x2090], R164 ;  /* 0x002090a401007387 */ /* 0x0009e20000100a00 */
[----:B------:R1:W-:Y:S01]  /*50890*/  LDGSTS.E [R252+0x6da00], [R180.64], !P3 ;  /* 0x6da00000b4fc7fae */ /* 0x0003e2000d921844 */
[----:B------:R4:W-:Y:S02]  /*508a0*/  LDGSTS.E [R252+0x6dc00], [R164.64], !P3 ;  /* 0x6dc00000a4fc7fae */ /* 0x0009e4000d921844 */
[----:B------:R-:W-:-:S05]  /*508b0*/  IMAD.WIDE R148, R2, 0x4, R148 ;  /* 0x0000000402947825 */ /* 0x000fca00078e0294 */
[----:B------:R3:W-:Y:S04]  /*508c0*/  STL.64 [R1+0x2088], R148 ;  /* 0x0020889401007387 */ /* 0x0007e80000100a00 */
[----:B------:R3:W-:Y:S01]  /*508d0*/  LDGSTS.E [R252+0x6de00], [R148.64], !P3 ;  /* 0x6de0000094fc7fae */ /* 0x0007e2000d921844 */
[----:B------:R-:W5:Y:S02]  /*508e0*/  LDL.LU.64 R212, [R1+0x1b48] ;  /* 0x001b480001d47983 */ /* 0x000f640000300a00 */
[----:B-1----:R-:W5:Y:S01]  /*508f0*/  LDL.LU.64 R196, [R1+0x1b50] ;  /* 0x001b500001c47983 */ /* 0x002f620000300a00 */
[----:B------:R-:W5:Y:S01]  /*50900*/  LDL.LU.64 R180, [R1+0x1b58] ;  /* 0x001b580001b47983 */ /* 0x000f620000300a00 */
[----:B---3--:R-:W-:-:S04]  /*50910*/  IMAD.WIDE R228, R2, 0x4, R84 ;  /* 0x0000000402e47825 */ /* 0x008fc800078e0254 */
[C---:B----4-:R-:W-:Y:S01]  /*50920*/  IMAD.WIDE R164, R2.reuse, 0x4, R132 ;  /* 0x0000000402a47825 */ /* 0x050fe200078e0284 */
[----:B------:R-:W-:Y:S03]  /*50930*/  STL.64 [R1+0x2020], R228 ;  /* 0x002020e401007387 */ /* 0x000fe60000100a00 */
[----:B------:R-:W3:Y:S01]  /*50940*/  LDL.LU.64 R84, [R1+0x1b60] ;  /* 0x001b600001547983 */ /* 0x000ee20000300a00 */
        /* <DEDUP_REMOVED lines=15> */
[----:B-1----:R-:W3:Y:S01]  /*50a40*/  LDL.LU.64 R164, [R1+0x1b78] ;  /* 0x001b780001a47983 */ /* 0x002ee20000300a00 */
[----:B------:R-:W-:-:S04]  /*50a50*/  IADD3 R0, R74, -0xe8, RZ ;  /* 0xffffff184a007810 */ /* 0x000fc80007ffe0ff */
[----:B------:R-:W-:Y:S01]  /*50a60*/  ISETP.GE.U32.AND P5, PT, R0, 0x7ffffe99, PT ;  /* 0x7ffffe990000780c */ /* 0x000fe20003fa6070 */
[----:B--2---:R-:W-:-:S04]  /*50a70*/  IMAD.WIDE R116, R2, 0x4, R116 ;  /* 0x0000000402747825 */ /* 0x004fc800078e0274 */
[----:B------:R-:W-:-:S04]  /*50a80*/  IMAD.WIDE R100, R2, 0x4, R100 ;  /* 0x0000000402647825 */ /* 0x000fc800078e0264 */
[C---:B------:R-:W-:Y:S01]  /*50a90*/  IMAD.WIDE R242, R2.reuse, 0x4, R242 ;  /* 0x0000000402f27825 */ /* 0x040fe200078e02f2 */
[----:B------:R1:W-:Y:S03]  /*50aa0*/  STL.64 [R1+0x1fa0], R116 ;  /* 0x001fa07401007387 */ /* 0x0003e60000100a00 */
[----:B----4-:R-:W2:Y:S02]  /*50ab0*/  LDL.LU.64 R148, [R1+0x1b80] ;  /* 0x001b800001947983 */ /* 0x010ea40000300a00 */
[----:B------:R4:W-:Y:S02]  /*50ac0*/  STL.64 [R1+0x1f98], R100 ;  /* 0x001f986401007387 */ /* 0x0009e40000100a00 */
[----:B------:R1:W-:Y:S01]  /*50ad0*/  STL.64 [R1+0x1f90], R242 ;  /* 0x001f90f201007387 */ /* 0x0003e20000100a00 */
[----:B------:R1:W-:Y:S01]  /*50ae0*/  LDGSTS.E [R252+0x71800], [R116.64], !P1 ;  /* 0x7180000074fc7fae */ /* 0x0003e2000c921844 */
[----:B------:R4:W-:Y:S02]  /*50af0*/  LDGSTS.E [R252+0x71a00], [R100.64], !P1 ;  /* 0x71a0000064fc7fae */ /* 0x0009e4000c921844 */
[----:B------:R1:W-:Y:S02]  /*50b00*/  LDGSTS.E [R252+0x71c00], [R242.64], !P1 ;  /* 0x71c00000f2fc7fae */ /* 0x0003e4000c921844 */
[----:B-----5:R-:W-:-:S05]  /*50b10*/  IMAD.WIDE R228, R2, 0x4, R244 ;  /* 0x0000000402e47825 */ /* 0x020fca00078e02f4 */
[----:B------:R-:W-:Y:S01]  /*50b20*/  STL.64 [R1+0x1f88], R228 ;  /* 0x001f88e401007387 */ /* 0x000fe20000100a00 */
[----:B------:R-:W5:Y:S02]  /*50b30*/  LDL.LU.64 R244, [R1+0x1b88] ;  /* 0x001b880001f47983 */ /* 0x000f640000300a00 */
[----:B------:R-:W5:Y:S02]  /*50b40*/  LDL.LU.64 R132, [R1+0x1b90] ;  /* 0x001b900001847983 */ /* 0x000f640000300a00 */
[----:B-1----:R-:W5:Y:S01]  /*50b50*/  LDL.LU.64 R116, [R1+0x1b98] ;  /* 0x001b980001747983 */ /* 0x002f620000300a00 */
[----:B----4-:R-:W4:Y:S01]  /*50b60*/  LDL.LU.64 R100, [R1+0x1ba0] ;  /* 0x001ba00001647983 */ /* 0x010f220000300a00 */
[----:B------:R-:W4:Y:S03]  /*50b70*/  LDL.LU.64 R242, [R1+0x6118] ;  /* 0x0061180001f27983 */ /* 0x000f260000300a00 */
[----:B------:R1:W-:Y:S01]  /*50b80*/  LDGSTS.E [R252+0x71e00], [R228.64], !P1 ;  /* 0x71e00000e4fc7fae */ /* 0x0003e2000c921844 */
[----:B------:R-:W-:-:S04]  /*50b90*/  IMAD.WIDE R212, R2, 0x4, R212 ;  /* 0x0000000402d47825 */ /* 0x000fc800078e02d4 */
[----:B------:R-:W-:-:S04]  /*50ba0*/  IMAD.WIDE R196, R2, 0x4, R196 ;  /* 0x0000000402c47825 */ /* 0x000fc800078e02c4 */
[C---:B------:R-:W-:Y:S01]  /*50bb0*/  IMAD.WIDE R180, R2.reuse, 0x4, R180 ;  /* 0x0000000402b47825 */ /* 0x040fe200078e02b4 */
[----:B------:R-:W-:Y:S04]  /*50bc0*/  STL.64 [R1+0x1f20], R212 ;  /* 0x001f20d401007387 */ /* 0x000fe80000100a00 */
[----:B------:R4:W-:Y:S01]  /*50bd0*/  LDGSTS.E [R252+0x73800], [R212.64], !P5 ;  /* 0x73800000d4fc7fae */ /* 0x0009e2000e921844 */
[----:B------:R-:W-:Y:S02]  /*50be0*/  STL.64 [R1+0x1f18], R196 ;  /* 0x001f18c401007387 */ /* 0x000fe40000100a00 */
[----:B------:R1:W-:Y:S02]  /*50bf0*/  LDGSTS.E [R252+0x73a00], [R196.64], !P5 ;  /* 0x73a00000c4fc7fae */ /* 0x0003e4000e921844 */
[----:B------:R-:W-:Y:S01]  /*50c00*/  STL.64 [R1+0x1f10], R180 ;  /* 0x001f10b401007387 */ /* 0x000fe20000100a00 */
[----:B------:R1:W-:Y:S01]  /*50c10*/  LDGSTS.E [R252+0x73c00], [R180.64], !P5 ;  /* 0x73c00000b4fc7fae */ /* 0x0003e2000e921844 */
[----:B---3--:R-:W-:-:S05]  /*50c20*/  IMAD.WIDE R84, R2, 0x4, R84 ;  /* 0x0000000402547825 */ /* 0x008fca00078e0254 */
[----:B------:R3:W-:Y:S04]  /*50c30*/  STL.64 [R1+0x1f08], R84 ;  /* 0x001f085401007387 */ /* 0x0007e80000100a00 */
[----:B------:R3:W-:Y:S04]  /*50c40*/  LDGSTS.E [R252+0x73e00], [R84.64], !P5 ;  /* 0x73e0000054fc7fae */ /* 0x0007e8000e921844 */
[----:B---3--:R-:W3:Y:S01]  /*50c50*/  LDL.LU.64 R84, [R1+0x1ba8] ;  /* 0x001ba80001547983 */ /* 0x008ee20000300a00 */
[----:B-1----:R-:W-:-:S04]  /*50c60*/  IMAD.WIDE R196, R2, 0x4, R248 ;  /* 0x0000000402c47825 */ /* 0x002fc800078e02f8 */
[----:B------:R-:W-:Y:S01]  /*50c70*/  IMAD.WIDE R180, R2, 0x4, R246 ;  /* 0x0000000402b47825 */ /* 0x000fe200078e02f6 */
[----:B------:R-:W3:Y:S03]  /*50c80*/  LDL.LU.64 R248, [R1+0x1bb0] ;  /* 0x001bb00001f87983 */ /* 0x000ee60000300a00 */
[----:B------:R-:W-:Y:S02]  /*50c90*/  STL.64 [R1+0x1ea0], R196 ;  /* 0x001ea0c401007387 */ /* 0x000fe40000100a00 */
[----:B------:R-:W3:Y:S01]  /*50ca0*/  LDL.LU.64 R246, [R1+0x1bb8] ;  /* 0x001bb80001f67983 */ /* 0x000ee20000300a00 */
[----:B------:R1:W-:Y:S01]  /*50cb0*/  STL.64 [R1+0x1e98], R180 ;  /* 0x001e98b401007387 */ /* 0x0003e20000100a00 */
[----:B------:R-:W3:Y:S01]  /*50cc0*/  LDL.LU.64 R228, [R1+0x1bc0] ;  /* 0x001bc00001e47983 */ /* 0x000ee20000300a00 */
[----:B------:R-:W-:-:S04]  /*50cd0*/  IADD3 R0, R74, -0xec, RZ ;  /* 0xffffff144a007810 */ /* 0x000fc80007ffe0ff */
[----:B------:R-:W-:Y:S01]  /*50ce0*/  ISETP.GE.U32.AND P2, PT, R0, 0x7ffffe95, PT ;  /* 0x7ffffe950000780c */ /* 0x000fe20003f46070 */
[----:B------:R-:W-:-:S04]  /*50cf0*/  IADD3 R0, R74, -0xf0, RZ ;  /* 0xffffff104a007810 */ /* 0x000fc80007ffe0ff */
[----:B------:R-:W-:-:S08]  /*50d00*/  ISETP.GE.U32.AND P6, PT, R0, 0x7ffffe91, PT ;  /* 0x7ffffe910000780c */ /* 0x000fd00003fc6070 */
[----:B------:R1:W-:Y:S01]  /*50d10*/  LDGSTS.E [R252+0x75800], [R196.64], !P2 ;  /* 0x75800000c4fc7fae */ /* 0x0003e2000d121844 */
[----:B------:R1:W-:Y:S02]  /*50d20*/  LDGSTS.E [R252+0x75a00], [R180.64], !P2 ;  /* 0x75a00000b4fc7fae */ /* 0x0003e4000d121844 */
[----:B------:R-:W-:-:S05]  /*50d30*/  IMAD.WIDE R164, R2, 0x4, R164 ;  /* 0x0000000402a47825 */ /* 0x000fca00078e02a4 */
[----:B------:R1:W-:Y:S04]  /*50d40*/  STL.64 [R1+0x1e90], R164 ;  /* 0x001e90a401007387 */ /* 0x0003e80000100a00 */
[----:B------:R1:W-:Y:S01]  /*50d50*/  LDGSTS.E [R252+0x75c00], [R164.64], !P2 ;  /* 0x75c00000a4fc7fae */ /* 0x0003e2000d121844 */
[----:B------:R-:W-:-:S04]  /*50d60*/  IADD3 R0, R74, -0xf4, RZ ;  /* 0xffffff0c4a007810 */ /* 0x000fc80007ffe0ff */
[----:B------:R-:W-:Y:S01]  /*50d70*/  ISETP.GE.U32.AND P4, PT, R0, 0x7ffffe8d, PT ;  /* 0x7ffffe8d0000780c */ /* 0x000fe20003f86070 */
        /* <DEDUP_REMOVED lines=8> */
[----:B------:R-:W-:Y:S02]  /*50e00*/  IADD3 R0, R74, -0x109, RZ ;  /* 0xfffffef74a007810 */ /* 0x000fe40007ffe0ff */
[----:B--2---:R-:W-:-:S05]  /*50e10*/  IMAD.WIDE R148, R2, 0x4, R148 ;  /* 0x0000000402947825 */ /* 0x004fca00078e0294 */
[----:B------:R2:W-:Y:S04]  /*50e20*/  STL.64 [R1+0x1e88], R148 ;  /* 0x001e889401007387 */ /* 0x0005e80000100a00 */
[----:B------:R2:W-:Y:S01]  /*50e30*/  LDGSTS.E [R252+0x75e00], [R148.64], !P2 ;  /* 0x75e0000094fc7fae */ /* 0x0005e2000d121844 */
[----:B-----5:R-:W-:-:S04]  /*50e40*/  IMAD.WIDE R244, R2, 0x4, R244 ;  /* 0x0000000402f47825 */ /* 0x020fc800078e02f4 */
[----:B-1----:R-:W-:-:S04]  /*50e50*/  IMAD.WIDE R180, R2, 0x4, R132 ;  /* 0x0000000402b47825 */ /* 0x002fc800078e0284 */
[----:B------:R-:W-:-:S04]  /*50e60*/  IMAD.WIDE R196, R2, 0x4, R116 ;  /* 0x0000000402c47825 */ /* 0x000fc800078e0274 */
[----:B----4-:R-:W-:Y:S01]  /*50e70*/  IMAD.WIDE R212, R2, 0x4, R100 ;  /* 0x0000000402d47825 */ /* 0x010fe200078e0264 */
[----:B------:R-:W-:Y:S03]  /*50e80*/  STL.64 [R1+0x1e20], R244 ;  /* 0x001e20f401007387 */ /* 0x000fe60000100a00 */
[----:B------:R-:W4:Y:S02]  /*50e90*/  LDL.LU.64 R100, [R1+0x1bc8] ;  /* 0x001bc80001647983 */ /* 0x000f240000300a00 */
[----:B------:R1:W-:Y:S02]  /*50ea0*/  STL.64 [R1+0x1e18], R180 ;  /* 0x001e18b401007387 */ /* 0x0003e40000100a00 */
[----:B------:R-:W5:Y:S01]  /*50eb0*/  LDL.LU.64 R164, [R1+0x1be8] ;  /* 0x001be80001a47983 */ /* 0x000f620000300a00 */
[----:B------:R1:W-:Y:S01]  /*50ec0*/  STL.64 [R1+0x1e10], R196 ;  /* 0x001e10c401007387 */ /* 0x0003e20000100a00 */
[----:B------:R-:W5:Y:S02]  /*50ed0*/  LDL.LU.64 R116, [R1+0x1bd0] ;  /* 0x001bd00001747983 */ /* 0x000f640000300a00 */
[----:B------:R1:W-:Y:S02]  /*50ee0*/  STL.64 [R1+0x1e08], R212 ;  /* 0x001e08d401007387 */ /* 0x0003e40000100a00 */
[----:B------:R-:W5:Y:S01]  /*50ef0*/  LDL.LU.64 R132, [R1+0x1bd8] ;  /* 0x001bd80001847983 */ /* 0x000f620000300a00 */
[----:B--2---:R-:W2:Y:S04]  /*50f00*/  LDL.LU.64 R148, [R1+0x1be0] ;  /* 0x001be00001947983 */ /* 0x004ea80000300a00 */
[----:B------:R1:W-:Y:S01]  /*50f10*/  LDGSTS.E [R252+0x77800], [R244.64], !P6 ;  /* 0x77800000f4fc7fae */ /* 0x0003e2000f121844 */
[----:B------:R1:W-:Y:S02]  /*50f20*/  LDGSTS.E [R252+0x77a00], [R180.64], !P6 ;  /* 0x77a00000b4fc7fae */ /* 0x0003e4000f121844 */
[----:B------:R1:W-:Y:S02]  /*50f30*/  LDGSTS.E [R252+0x77c00], [R196.64], !P6 ;  /* 0x77c00000c4fc7fae */ /* 0x0003e4000f121844 */
[----:B------:R1:W-:Y:S02]  /*50f40*/  LDGSTS.E [R252+0x77e00], [R212.64], !P6 ;  /* 0x77e00000d4fc7fae */ /* 0x0003e4000f121844 */
[----:B-1----:R-:W2:Y:S01]  /*50f50*/  LDL.LU.64 R180, [R1+0x1bf0] ;  /* 0x001bf00001b47983 */ /* 0x002ea20000300a00 */
[----:B------:R-:W2:Y:S02]  /*50f60*/  LDL.LU.64 R196, [R1+0x1bf8] ;  /* 0x001bf80001c47983 */ /* 0x000ea40000300a00 */
[----:B------:R-:W2:Y:S01]  /*50f70*/  LDL.LU.64 R212, [R1+0x1c00] ;  /* 0x001c000001d47983 */ /* 0x000ea20000300a00 */
[----:B------:R-:W-:Y:S01]  /*50f80*/  ISETP.GE.U32.AND P2, PT, R0, 0x7ffffe78, PT ;  /* 0x7ffffe780000780c */ /* 0x000fe20003f46070 */
[----:B------:R-:W-:-:S02]  /*50f90*/  IADD3 R0, R74, -0x10d, RZ ;  /* 0xfffffef34a007810 */ /* 0x000fc40007ffe0ff */
[----:B------:R-:W-:Y:S02]  /*50fa0*/  IMAD.MOV.U32 R244, RZ, RZ, c[0x0][0x18c] ;  /* 0x00006300fff47624 */ /* 0x000fe400078e00ff */
[----:B------:R-:W-:Y:S01]  /*50fb0*/  ISETP.GE.U32.AND P6, PT, R0, 0x7ffffe74, PT ;  /* 0x7ffffe740000780c */ /* 0x000fe20003fc6070 */
[----:B------:R-:W-:Y:S02]  /*50fc0*/  IADD3 R0, R74, -0x111, RZ ;  /* 0xfffffeef4a007810 */ /* 0x000fe40007ffe0ff */
[----:B---3--:R-:W-:-:S05]  /*50fd0*/  IMAD.WIDE R84, R2, 0x4, R84 ;  /* 0x0000000402547825 */ /* 0x008fca00078e0254 */
[----:B------:R1:W-:Y:S04]  /*50fe0*/  STL.64 [R1+0x1da0], R84 ;  /* 0x001da05401007387 */ /* 0x0003e80000100a00 */
[----:B------:R1:W-:Y:S01]  /*50ff0*/  LDGSTS.E [R252+0x79800], [R84.64], !P4 ;  /* 0x7980000054fc7fae */ /* 0x0003e2000e121844 */
[----:B------:R-:W-:-:S04]  /*51000*/  IMAD.WIDE R248, R2, 0x4, R248 ;  /* 0x0000000402f87825 */ /* 0x000fc800078e02f8 */
[----:B------:R-:W-:-:S04]  /*51010*/  IMAD.WIDE R246, R2, 0x4, R246 ;  /* 0x0000000402f67825 */ /* 0x000fc800078e02f6 */
[----:B------:R-:W-:Y:S01]  /*51020*/  IMAD.WIDE R228, R2, 0x4, R228 ;  /* 0x0000000402e47825 */ /* 0x000fe200078e02e4 */
[----:B------:R3:W-:Y:S04]  /*51030*/  STL.64 [R1+0x1d98], R248 ;  /* 0x001d98f801007387 */ /* 0x0007e80000100a00 */
[----:B-1----:R-:W2:Y:S01]  /*51040*/  LDL.LU.64 R84, [R1+0x6110] ;  /* 0x0061100001547983 */ /* 0x002ea20000300a00 */
[----:B------:R1:W-:Y:S03]  /*51050*/  STL.64 [R1+0x1d90], R246 ;  /* 0x001d90f601007387 */ /* 0x0003e60000100a00 */
[----:B------:R3:W-:Y:S04]  /*51060*/  LDGSTS.E [R252+0x79a00], [R248.64], !P4 ;  /* 0x79a00000f8fc7fae */ /* 0x0007e8000e121844 */
[----:B------:R1:W-:Y:S01]  /*51070*/  STL.64 [R1+0x1d88], R228 ;  /* 0x001d88e401007387 */ /* 0x0003e20000100a00 */
[----:B------:R1:W-:Y:S02]  /*51080*/  LDGSTS.E [R252+0x79c00], [R246.64], !P4 ;  /* 0x79c00000f6fc7fae */ /* 0x0003e4000e121844 */
[----:B------:R1:W-:Y:S01]  /*51090*/  LDGSTS.E [R252+0x79e00], [R228.64], !P4 ;  /* 0x79e00000e4fc7fae */ /* 0x0003e2000e121844 */
[----:B------:R-:W-:Y:S01]  /*510a0*/  ISETP.GE.U32.AND P4, PT, R0, 0x7ffffe70, PT ;  /* 0x7ffffe700000780c */ /* 0x000fe20003f86070 */
[----:B------:R-:W-:Y:S01]  /*510b0*/  SHF.L.U32 R0, R244, 0x7, RZ ;  /* 0x00000007f4007819 */ /* 0x000fe200000006ff */
[----:B---3--:R-:W2:Y:S01]  /*510c0*/  LDL.LU.64 R248, [R1+0x1c08] ;  /* 0x001c080001f87983 */ /* 0x008ea20000300a00 */
[----:B-1----:R-:W2:Y:S02]  /*510d0*/  LDL.LU.64 R246, [R1+0x1c18] ;  /* 0x001c180001f67983 */ /* 0x002ea40000300a00 */
[----:B------:R-:W2:Y:S02]  /*510e0*/  LDL.LU.64 R228, [R1+0x1c20] ;  /* 0x001c200001e47983 */ /* 0x000ea40000300a00 */
[----:B------:R-:W2:Y:S01]  /*510f0*/  LDL.LU.64 R244, [R1+0x1c10] ;  /* 0x001c100001f47983 */ /* 0x000ea20000300a00 */
[----:B------:R-:W-:Y:S01]  /*51100*/  IADD3 R74, R74, -0x100, RZ ;  /* 0xffffff004a4a7810 */ /* 0x000fe20007ffe0ff */
[----:B------:R-:W-:-:S04]  /*51110*/  IMAD.WIDE R4, R0, 0x4, R4 ;  /* 0x0000000400047825 */ /* 0x000fc800078e0204 */
[----:B------:R-:W-:-:S04]  /*51120*/  IMAD.WIDE R6, R0, 0x4, R6 ;  /* 0x0000000400067825 */ /* 0x000fc800078e0206 */
[----:B------:R-:W-:-:S04]  /*51130*/  IMAD.WIDE R8, R0, 0x4, R8 ;  /* 0x0000000400087825 */ /* 0x000fc800078e0208 */
[----:B------:R-:W-:-:S04]  /*51140*/  IMAD.WIDE R10, R0, 0x4, R10 ;  /* 0x00000004000a7825 */ /* 0x000fc800078e020a */
[----:B------:R-:W-:-:S04]  /*51150*/  IMAD.WIDE R12, R0, 0x4, R12 ;  /* 0x00000004000c7825 */ /* 0x000fc800078e020c */
[----:B------:R-:W-:-:S04]  /*51160*/  IMAD.WIDE R14, R0, 0x4, R14 ;  /* 0x00000004000e7825 */ /* 0x000fc800078e020e */
[----:B------:R-:W-:-:S04]  /*51170*/  IMAD.WIDE R16, R0, 0x4, R16 ;  /* 0x0000000400107825 */ /* 0x000fc800078e0210 */
[----:B----4-:R-:W-:-:S04]  /*51180*/  IMAD.WIDE R100, R2, 0x4, R100 ;  /* 0x0000000402647825 */ /* 0x010fc800078e0264 */
[----:B-----5:R-:W-:-:S04]  /*51190*/  IMAD.WIDE R164, R2, 0x4, R164 ;  /* 0x0000000402a47825 */ /* 0x020fc800078e02a4 */
[C---:B------:R-:W-:Y:S01]  /*511a0*/  IMAD.WIDE R116, R2.reuse, 0x4, R116 ;  /* 0x0000000402747825 */ /* 0x040fe200078e0274 */
[----:B------:R1:W-:Y:S03]  /*511b0*/  LDGSTS.E [R252+0x7b800], [R100.64], !P3 ;  /* 0x7b80000064fc7fae */ /* 0x0003e6000d921844 */
[----:B------:R-:W-:-:S04]  /*511c0*/  IMAD.WIDE R132, R2, 0x4, R132 ;  /* 0x0000000402847825 */ /* 0x000fc800078e0284 */
[C---:B--2---:R-:W-:Y:S01]  /*511d0*/  IMAD.WIDE R148, R2.reuse, 0x4, R148 ;  /* 0x0000000402947825 */ /* 0x044fe200078e0294 */
[----:B------:R1:W-:Y:S04]  /*511e0*/  LDGSTS.E [R252+0x7ba00], [R116.64], !P3 ;  /* 0x7ba0000074fc7fae */ /* 0x0003e8000d921844 */
[----:B------:R1:W-:Y:S01]  /*511f0*/  LDGSTS.E [R252+0x7bc00], [R132.64], !P3 ;  /* 0x7bc0000084fc7fae */ /* 0x0003e2000d921844 */
[----:B------:R1:W-:Y:S02]  /*51200*/  LDGSTS.E [R252+0x7be00], [R148.64], !P3 ;  /* 0x7be0000094fc7fae */ /* 0x0003e4000d921844 */
[----:B------:R1:W-:Y:S02]  /*51210*/  LDGSTS.E [R252+0x7d800], [R164.64], !P0 ;  /* 0x7d800000a4fc7fae */ /* 0x0003e4000c121844 */
[----:B------:R-:W-:-:S04]  /*51220*/  IMAD.WIDE R180, R2, 0x4, R180 ;  /* 0x0000000402b47825 */ /* 0x000fc800078e02b4 */
[----:B------:R-:W-:-:S04]  /*51230*/  IMAD.WIDE R196, R2, 0x4, R196 ;  /* 0x0000000402c47825 */ /* 0x000fc800078e02c4 */
[----:B------:R-:W-:Y:S01]  /*51240*/  IMAD.WIDE R212, R2, 0x4, R212 ;  /* 0x0000000402d47825 */ /* 0x000fe200078e02d4 */
[----:B------:R1:W-:Y:S03]  /*51250*/  LDGSTS.E [R252+0x7da00], [R180.64], !P0 ;  /* 0x7da00000b4fc7fae */ /* 0x0003e6000c121844 */
[----:B------:R1:W-:Y:S02]  /*51260*/  LDGSTS.E [R252+0x7dc00], [R196.64], !P0 ;  /* 0x7dc00000c4fc7fae */ /* 0x0003e4000c121844 */
[----:B------:R1:W-:Y:S01]  /*51270*/  LDGSTS.E [R252+0x7de00], [R212.64], !P0 ;  /* 0x7de00000d4fc7fae */ /* 0x0003e2000c121844 */
[----:B------:R-:W-:Y:S02]  /*51280*/  ISETP.NE.U32.AND P0, PT, R3, RZ, PT ;  /* 0x000000ff0300720c */ /* 0x000fe40003f05070 */
[----:B------:R-:W-:Y:S01]  /*51290*/  ISETP.GE.U32.AND P3, PT, R74, 0x7ffffe81, PT ;  /* 0x7ffffe814a00780c */ /* 0x000fe20003f66070 */
[C---:B------:R-:W-:Y:S01]  /*512a0*/  IADD3 R3, R75.reuse, 0x200000, RZ ;  /* 0x002000004b037810 */ /* 0x040fe20007ffe0ff */
[----:B-1----:R-:W-:Y:S01]  /*512b0*/  IADD3 R252, R75, 0x200000, RZ ;  /* 0x002000004bfc7810 */ /* 0x002fe20007ffe0ff */
[----:B------:R-:W-:-:S02]  /*512c0*/  IMAD.WIDE R74, R0, 0x4, R72 ;  /* 0x00000004004a7825 */ /* 0x000fc400078e0248 */
[----:B------:R-:W1:Y:S02]  /*512d0*/  S2R R73, SR_TID.X ;  /* 0x0000000000497919 */ /* 0x000e640000002100 */
[----:B-1----:R-:W-:-:S05]  /*512e0*/  LOP3.LUT R73, R73, 0x7f, RZ, 0xc0, !PT ;  /* 0x0000007f49497812 */ /* 0x002fca00078ec0ff */
[----:B------:R-:W-:Y:S01]  /*512f0*/  IMAD.SHL.U32 R73, R73, 0x4, RZ ;  /* 0x0000000449497824 */ /* 0x000fe200078e00ff */
[----:B------:R1:W-:Y:S01]  /*51300*/  STL.64 [R1+0x1d20], R100 ;  /* 0x001d206401007387 */ /* 0x0003e20000100a00 */
[----:B------:R-:W-:Y:S02]  /*51310*/  STL.64 [R1+0x2c00], R164 ;  /* 0x002c00a401007387 */ /* 0x000fe40000100a00 */
[----:B------:R2:W-:Y:S02]  /*51320*/  STL.64 [R1+0x1c38], R116 ;  /* 0x001c387401007387 */ /* 0x0005e40000100a00 */
[----:B------:R4:W-:Y:S01]  /*51330*/  STL.64 [R1+0x1c30], R132 ;  /* 0x001c308401007387 */ /* 0x0009e20000100a00 */
[----:B------:R5:W-:Y:S01]  /*51340*/  STL.64 [R1+0x1c28], R148 ;  /* 0x001c289401007387 */ /* 0x000be20000100a00 */
[----:B------:R-:W-:-:S03]  /*51350*/  IMAD.MOV.U32 R72, RZ, RZ, c[0x0][0x180] ;  /* 0x00006000ff487624 */ /* 0x000fc600078e00ff */
[----:B-1----:R-:W3:Y:S01]  /*51360*/  LDL.LU.64 R100, [R1+0x6108] ;  /* 0x0061080001647983 */ /* 0x002ee20000300a00 */
[----:B------:R1:W-:Y:S02]  /*51370*/  STL.64 [R1+0x1cb8], R180 ;  /* 0x001cb8b401007387 */ /* 0x0003e40000100a00 */
[----:B--2---:R-:W2:Y:S02]  /*51380*/  LDL.LU.64 R116, [R1+0x6100] ;  /* 0x0061000001747983 */ /* 0x004ea40000300a00 */
[----:B------:R1:W-:Y:S01]  /*51390*/  STL.64 [R1+0x1cb0], R196 ;  /* 0x001cb0c401007387 */ /* 0x0003e20000100a00 */
[----:B----4-:R-:W4:Y:S01]  /*513a0*/  LDL.LU.64 R132, [R1+0x60f8] ;  /* 0x0060f80001847983 */ /* 0x010f220000300a00 */
[----:B------:R1:W-:Y:S02]  /*513b0*/  STL.64 [R1+0x1ca8], R212 ;  /* 0x001ca8d401007387 */ /* 0x0003e40000100a00 */
[----:B-----5:R-:W5:Y:S02]  /*513c0*/  LDL.LU.64 R148, [R1+0x60f0] ;  /* 0x0060f00001947983 */ /* 0x020f640000300a00 */
[----:B------:R-:W2:Y:S02]  /*513d0*/  LDL.LU.64 R164, [R1+0x60e8] ;  /* 0x0060e80001a47983 */ /* 0x000ea40000300a00 */
[----:B------:R-:W-:-:S04]  /*513e0*/  IMAD.WIDE R248, R2, 0x4, R248 ;  /* 0x0000000402f87825 */ /* 0x000fc800078e02f8 */
[----:B------:R-:W-:-:S04]  /*513f0*/  IMAD.WIDE R244, R2, 0x4, R244 ;  /* 0x0000000402f47825 */ /* 0x000fc800078e02f4 */
[----:B------:R-:W-:-:S04]  /*51400*/  IMAD.WIDE R246, R2, 0x4, R246 ;  /* 0x0000000402f67825 */ /* 0x000fc800078e02f6 */
[----:B------:R-:W-:Y:S01]  /*51410*/  IMAD.WIDE R228, R2, 0x4, R228 ;  /* 0x0000000402e47825 */ /* 0x000fe200078e02e4 */
[----:B------:R-:W-:Y:S01]  /*51420*/  LOP3.LUT R2, R73, 0x60, RZ, 0x3c, !PT ;  /* 0x0000006049027812 */ /* 0x000fe200078e3cff */
[----:B-1----:R-:W2:Y:S04]  /*51430*/  LDL.LU.64 R180, [R1+0x60e0] ;  /* 0x0060e00001b47983 */ /* 0x002ea80000300a00 */
[----:B------:R-:W1:Y:S04]  /*51440*/  S2R R73, SR_TID.X ;  /* 0x0000000000497919 */ /* 0x000e680000002100 */
[----:B------:R1:W-:Y:S01]  /*51450*/  LDGSTS.E [R2+0x7f800], [R248.64], !P3 ;  /* 0x7f800000f8027fae */ /* 0x0003e2000d921844 */
[----:B------:R1:W-:Y:S02]  /*51460*/  LDGSTS.E [R2+0x7fa00], [R244.64], !P3 ;  /* 0x7fa00000f4027fae */ /* 0x0003e4000d921844 */
[----:B------:R1:W-:Y:S02]  /*51470*/  LDGSTS.E [R2+0x7fc00], [R246.64], !P3 ;  /* 0x7fc00000f6027fae */ /* 0x0003e4000d921844 */
[----:B------:R1:W-:Y:S01]  /*51480*/  LDGSTS.E [R2+0x7fe00], [R228.64], !P3 ;  /* 0x7fe00000e4027fae */ /* 0x0003e2000d921844 */
[----:B------:R-:W0:Y:S01]  /*51490*/  LDGDEPBAR ;  /* 0x00000000000079af */ /* 0x000e220000000000 */
[----:B------:R1:W-:Y:S01]  /*514a0*/  LDGSTS.E [R252+-0x80000], [R74.64], P0 ;  /* 0x800000004afc7fae */ /* 0x0003e20008121844 */
[----:B------:R-:W-:-:S02]  /*514b0*/  IADD3 R72, R72, -0x115, RZ ;  /* 0xfffffeeb48487810 */ /* 0x000fc40007ffe0ff */
[----:B------:R-:W2:Y:S01]  /*514c0*/  LDL.LU.64 R196, [R1+0x60d8] ;  /* 0x0060d80001c47983 */ /* 0x000ea20000300a00 */
[----:B------:R-:W2:Y:S02]  /*514d0*/  LDL.LU.64 R212, [R1+0x60d0] ;  /* 0x0060d00001d47983 */ /* 0x000ea40000300a00 */
[----:B------:R-:W-:Y:S02]  /*514e0*/  STL.64 [R1+0x2bf8], R74 ;  /* 0x002bf84a01007387 */ /* 0x000fe40000100a00 */
[----:B------:R1:W-:Y:S01]  /*514f0*/  STL.64 [R1+0x1c20], R228 ;  /* 0x001c20e401007387 */ /* 0x0003e20000100a00 */
[----:B------:R-:W-:Y:S01]  /*51500*/  ISETP.GE.U32.AND P3, PT, R72, 0x7ffffe6c, PT ;  /* 0x7ffffe6c4800780c */ /* 0x000fe20003f66070 */
[----:B------:R1:W-:Y:S04]  /*51510*/  STL.64 [R1+0x1c18], R4 ;  /* 0x001c180401007387 */ /* 0x0003e80000100a00 */
[----:B------:R1:W-:Y:S04]  /*51520*/  LDGSTS.E [R3+-0x7f000], [R4.64], P0 ;  /* 0x8100000004037fae */ /* 0x0003e80008121844 */
[----:B-1----:R-:W2:Y:S01]  /*51530*/  LDL.LU.64 R228, [R1+0x60c8] ;  /* 0x0060c80001e47983 */ /* 0x002ea20000300a00 */
[----:B------:R-:W-:Y:S01]  /*51540*/  LOP3.LUT R73, R73, 0x7f, RZ, 0xc0, !PT ;  /* 0x0000007f49497812 */ /* 0x000fe200078ec0ff */
[----:B------:R-:W2:Y:S04]  /*51550*/  LDL.LU.64 R74, [R1+0x60c0] ;  /* 0x0060c000014a7983 */ /* 0x000ea80000300a00 */
[----:B------:R-:W-:-:S05]  /*51560*/  IMAD.SHL.U32 R252, R73, 0x4, RZ ;  /* 0x0000000449fc7824 */ /* 0x000fca00078e00ff */
[C---:B------:R-:W-:Y:S02]  /*51570*/  IADD3 R73, R252.reuse, 0x200000, RZ ;  /* 0x00200000fc497810 */ /* 0x040fe40007ffe0ff */
[C---:B------:R-:W-:Y:S02]  /*51580*/  IADD3 R72, R252.reuse, 0x200000, RZ ;  /* 0x00200000fc487810 */ /* 0x040fe40007ffe0ff */
[C---:B------:R-:W-:Y:S02]  /*51590*/  IADD3 R5, R252.reuse, 0x200000, RZ ;  /* 0x00200000fc057810 */ /* 0x040fe40007ffe0ff */
[C---:B------:R-:W-:Y:S02]  /*515a0*/  IADD3 R4, R252.reuse, 0x200000, RZ ;  /* 0x00200000fc047810 */ /* 0x040fe40007ffe0ff */
[C---:B------:R-:W-:Y:S01]  /*515b0*/  IADD3 R3, R252.reuse, 0x200000, RZ ;  /* 0x00200000fc037810 */ /* 0x040fe20007ffe0ff */
[----:B------:R1:W-:Y:S04]  /*515c0*/  STL.64 [R1+0x1c10], R6 ;  /* 0x001c100601007387 */ /* 0x0003e80000100a00 */
[----:B------:R1:W-:Y:S01]  /*515d0*/  LDGSTS.E [R73+-0x7e000], [R6.64], P0 ;  /* 0x8200000006497fae */ /* 0x0003e20008121844 */
[----:B------:R1:W-:Y:S02]  /*515e0*/  STL.64 [R1+0x1c08], R8 ;  /* 0x001c080801007387 */ /* 0x0003e40000100a00 */
[----:B------:R1:W-:Y:S02]  /*515f0*/  LDGSTS.E [R72+-0x7d000], [R8.64], P0 ;  /* 0x8300000008487fae */ /* 0x0003e40008121844 */
[----:B------:R1:W-:Y:S01]  /*51600*/  STL.64 [R1+0x1c00], R10 ;  /* 0x001c000a01007387 */ /* 0x0003e20000100a00 */
[----:B------:R1:W-:Y:S04]  /*51610*/  LDGSTS.E [R5+-0x7c000], [R10.64], P0 ;  /* 0x840000000a057fae */ /* 0x0003e80008121844 */
[----:B------:R1:W-:Y:S01]  /*51620*/  STL.64 [R1+0x1bf8], R12 ;  /* 0x001bf80c01007387 */ /* 0x0003e20000100a00 */
[----:B------:R1:W-:Y:S02]  /*51630*/  LDGSTS.E [R4+-0x7b000], [R12.64], P0 ;  /* 0x850000000c047fae */ /* 0x0003e40008121844 */
[----:B------:R1:W-:Y:S02]  /*51640*/  STL.64 [R1+0x1bf0], R14 ;  /* 0x001bf00e01007387 */ /* 0x0003e40000100a00 */
[----:B------:R1:W-:Y:S02]  /*51650*/  LDGSTS.E [R3+-0x7a000], [R14.64], P0 ;  /* 0x860000000e037fae */ /* 0x0003e40008121844 */
[----:B-1----:R-:W-:-:S02]  /*51660*/  IADD3 R7, R252, 0x200000, RZ ;  /* 0x00200000fc077810 */ /* 0x002fc40007ffe0ff */
[----:B------:R-:W-:Y:S01]  /*51670*/  IADD3 R6, R252, 0x200000, RZ ;  /* 0x00200000fc067810 */ /* 0x000fe20007ffe0ff */
[----:B------:R-:W-:-:S04]  /*51680*/  IMAD.WIDE R8, R0, 0x4, R24 ;  /* 0x0000000400087825 */ /* 0x000fc800078e0218 */
[----:B------:R-:W-:-:S04]  /*51690*/  IMAD.WIDE R10, R0, 0x4, R22 ;  /* 0x00000004000a7825 */ /* 0x000fc800078e0216 */
[C---:B------:R-:W-:Y:S01]  /*516a0*/  IMAD.WIDE R12, R0.reuse, 0x4, R20 ;  /* 0x00000004000c7825 */ /* 0x040fe200078e0214 */
[----:B------:R1:W-:Y:S04]  /*516b0*/  STL.64 [R1+0x1be8], R16 ;  /* 0x001be81001007387 */ /* 0x0003e80000100a00 */
[----:B------:R1:W-:Y:S01]  /*516c0*/  LDGSTS.E [R7+-0x79000], [R16.64], P0 ;  /* 0x8700000010077fae */ /* 0x0003e20008121844 */
[----:B------:R-:W-:-:S05]  /*516d0*/  IMAD.WIDE R14, R0, 0x4, R18 ;  /* 0x00000004000e7825 */ /* 0x000fca00078e0212 */
[----:B------:R1:W-:Y:S04]  /*516e0*/  STL.64 [R1+0x1be0], R14 ;  /* 0x001be00e01007387 */ /* 0x0003e80000100a00 */
[----:B------:R1:W-:Y:S01]  /*516f0*/  LDGSTS.E [R6+-0x78000], [R14.64], P0 ;  /* 0x880000000e067fae */ /* 0x0003e20008121844 */
[----:B------:R1:W-:Y:S02]  /*51700*/  STL.64 [R1+0x1bd8], R12 ;  /* 0x001bd80c01007387 */ /* 0x0003e40000100a00 */
[----:B------:R1:W-:Y:S02]  /*51710*/  LDGSTS.E [R5+-0x77000], [R12.64], P0 ;  /* 0x890000000c057fae */ /* 0x0003e40008121844 */
[C---:B-1----:R-:W-:Y:S01]  /*51720*/  IMAD.WIDE R16, R0.reuse, 0x4, R26 ;  /* 0x0000000400107825 */ /* 0x042fe200078e021a */
[----:B------:R1:W-:Y:S04]  /*51730*/  STL.64 [R1+0x1bd0], R10 ;  /* 0x001bd00a01007387 */ /* 0x0003e80000100a00 */
[----:B------:R1:W-:Y:S01]  /*51740*/  LDGSTS.E [R4+-0x76000], [R10.64], P0 ;  /* 0x8a0000000a047fae */ /* 0x0003e20008121844 */
[----:B------:R1:W-:Y:S02]  /*51750*/  STL.64 [R1+0x1bc8], R8 ;  /* 0x001bc80801007387 */ /* 0x0003e40000100a00 */
[----:B------:R1:W-:Y:S02]  /*51760*/  LDGSTS.E [R3+-0x75000], [R8.64], P0 ;  /* 0x8b00000008037fae */ /* 0x0003e40008121844 */
[----:B------:R-:W-:-:S04]  /*51770*/  IMAD.WIDE R14, R0, 0x4, R28 ;  /* 0x00000004000e7825 */ /* 0x000fc800078e021c */
[C---:B------:R-:W-:Y:S01]  /*51780*/  IMAD.WIDE R12, R0.reuse, 0x4, R30 ;  /* 0x00000004000c7825 */ /* 0x040fe200078e021e */
[----:B------:R1:W-:Y:S04]  /*51790*/  STL.64 [R1+0x1bc0], R16 ;  /* 0x001bc01001007387 */ /* 0x0003e80000100a00 */
[----:B------:R1:W-:Y:S02]  /*517a0*/  LDGSTS.E [R7+-0x74000], [R16.64], P0 ;  /* 0x8c00000010077fae */ /* 0x0003e40008121844 */
[----:B-1----:R-:W-:-:S04]  /*517b0*/  IMAD.WIDE R10, R0, 0x4, R32 ;  /* 0x00000004000a7825 */ /* 0x002fc800078e0220 */
[C---:B------:R-:W-:Y:S01]  /*517c0*/  IMAD.WIDE R8, R0.reuse, 0x4, R34 ;  /* 0x0000000400087825 */ /* 0x040fe200078e0222 */
[----:B------:R1:W-:Y:S04]  /*517d0*/  STL.64 [R1+0x1bb8], R14 ;  /* 0x001bb80e01007387 */ /* 0x0003e80000100a00 */
[----:B------:R1:W-:Y:S01]  /*517e0*/  LDGSTS.E [R6+-0x73000], [R14.64], P0 ;  /* 0x8d0000000e067fae */ /* 0x0003e20008121844 */
[----:B------:R1:W-:Y:S02]  /*517f0*/  STL.64 [R1+0x1bb0], R12 ;  /* 0x001bb00c01007387 */ /* 0x0003e40000100a00 */
[----:B------:R1:W-:Y:S02]  /*51800*/  LDGSTS.E [R5+-0x72000], [R12.64], P0 ;  /* 0x8e0000000c057fae */ /* 0x0003e40008121844 */
[----:B------:R1:W-:Y:S01]  /*51810*/  STL.64 [R1+0x1ba8], R10 ;  /* 0x001ba80a01007387 */ /* 0x0003e20000100a00 */
[----:B------:R1:W-:Y:S01]  /*51820*/  LDGSTS.E [R4+-0x71000], [R10.64], P0 ;  /* 0x8f0000000a047fae */ /* 0x0003e20008121844 */
[----:B------:R-:W-:-:S03]  /*51830*/  IMAD.WIDE R16, R0, 0x4, R36 ;  /* 0x0000000400107825 */ /* 0x000fc600078e0224 */
[----:B------:R1:W-:Y:S01]  /*51840*/  STL.64 [R1+0x1ba0], R8 ;  /* 0x001ba00801007387 */ /* 0x0003e20000100a00 */
[----:B------:R1:W-:Y:S02]  /*51850*/  LDGSTS.E [R3+-0x70000], [R8.64], P0 ;  /* 0x9000000008037fae */ /* 0x0003e40008121844 */
[----:B-1----:R-:W-:-:S04]  /*51860*/  IMAD.WIDE R14, R0, 0x4, R38 ;  /* 0x00000004000e7825 */ /* 0x002fc800078e0226 */
[----:B------:R-:W-:-:S04]  /*51870*/  IMAD.WIDE R12, R0, 0x4, R40 ;  /* 0x00000004000c7825 */ /* 0x000fc800078e0228 */
[C---:B------:R-:W-:Y:S01]  /*51880*/  IMAD.WIDE R10, R0.reuse, 0x4, R42 ;  /* 0x00000004000a7825 */ /* 0x040fe200078e022a */
[----:B------:R1:W-:Y:S04]  /*51890*/  STL.64 [R1+0x1b98], R16 ;  /* 0x001b981001007387 */ /* 0x0003e80000100a00 */
[----:B------:R1:W-:Y:S01]  /*518a0*/  LDGSTS.E [R7+-0x6f000], [R16.64], P0 ;  /* 0x9100000010077fae */ /* 0x0003e20008121844 */
[----:B------:R1:W-:Y:S02]  /*518b0*/  STL.64 [R1+0x1b90], R14 ;  /* 0x001b900e01007387 */ /* 0x0003e40000100a00 */
[----:B------:R1:W-:Y:S02]  /*518c0*/  LDGSTS.E [R6+-0x6e000], [R14.64], P0 ;  /* 0x920000000e067fae */ /* 0x0003e40008121844 */
[C---:B------:R-:W-:Y:S01]  /*518d0*/  IMAD.WIDE R8, R0.reuse, 0x4, R44 ;  /* 0x0000000400087825 */ /* 0x040fe200078e022c */
[----:B------:R1:W-:Y:S04]  /*518e0*/  STL.64 [R1+0x1b88], R12 ;  /* 0x001b880c01007387 */ /* 0x0003e80000100a00 */
[----:B------:R1:W-:Y:S01]  /*518f0*/  LDGSTS.E [R5+-0x6d000], [R12.64], P0 ;  /* 0x930000000c057fae */ /* 0x0003e20008121844 */
[----:B------:R-:W-:Y:S02]  /*51900*/  STL.64 [R1+0x1b80], R10 ;  /* 0x001b800a01007387 */ /* 0x000fe40000100a00 */
[----:B------:R1:W-:Y:S02]  /*51910*/  LDGSTS.E [R4+-0x6c000], [R10.64], P0 ;  /* 0x940000000a047fae */ /* 0x0003e40008121844 */
[----:B------:R1:W-:Y:S01]  /*51920*/  STL.64 [R1+0x1b78], R8 ;  /* 0x001b780801007387 */ /* 0x0003e20000100a00 */
[----:B------:R1:W-:Y:S02]  /*51930*/  LDGSTS.E [R3+-0x6b000], [R8.64], P0 ;  /* 0x9500000008037fae */ /* 0x0003e40008121844 */
[----:B-1----:R-:W-:-:S04]  /*51940*/  IMAD.WIDE R16, R0, 0x4, R46 ;  /* 0x0000000400107825 */ /* 0x002fc800078e022e */
[----:B------:R-:W-:-:S04]  /*51950*/  IMAD.WIDE R14, R0, 0x4, R50 ;  /* 0x00000004000e7825 */ /* 0x000fc800078e0232 */
[----:B------:R-:W-:-:S04]  /*51960*/  IMAD.WIDE R12, R0, 0x4, R52 ;  /* 0x00000004000c7825 */ /* 0x000fc800078e0234 */
[C---:B------:R-:W-:Y:S01]  /*51970*/  IMAD.WIDE R8, R0.reuse, 0x4, R48 ;  /* 0x0000000400087825 */ /* 0x040fe200078e0230 */
[----:B------:R-:W-:Y:S03]  /*51980*/  STL.64 [R1+0x1b70], R16 ;  /* 0x001b701001007387 */ /* 0x000fe60000100a00 */
[C---:B------:R-:W-:Y:S01]  /*51990*/  IMAD.WIDE R10, R0.reuse, 0x4, R54 ;  /* 0x00000004000a7825 */ /* 0x040fe200078e0236 */
[----:B------:R1:W-:Y:S04]  /*519a0*/  LDGSTS.E [R7+-0x6a000], [R16.64], P0 ;  /* 0x9600000010077fae */ /* 0x0003e80008121844 */
[----:B------:R1:W-:Y:S01]  /*519b0*/  STL.64 [R1+0x1b68], R8 ;  /* 0x001b680801007387 */ /* 0x0003e20000100a00 */
[----:B------:R1:W-:Y:S02]  /*519c0*/  STL.64 [R1+0x1b60], R14 ;  /* 0x001b600e01007387 */ /* 0x0003e40000100a00 */
[----:B------:R1:W-:Y:S02]  /*519d0*/  LDGSTS.E [R6+-0x69000], [R8.64], P0 ;  /* 0x9700000008067fae */ /* 0x0003e40008121844 */
[----:B------:R1:W-:Y:S02]  /*519e0*/  STL.64 [R1+0x1b58], R12 ;  /* 0x001b580c01007387 */ /* 0x0003e40000100a00 */
[C---:B------:R-:W-:Y:S01]  /*519f0*/  IMAD.WIDE R20, R0.reuse, 0x4, R56 ;  /* 0x0000000400147825 */ /* 0x040fe200078e0238 */
[----:B------:R1:W-:Y:S03]  /*51a00*/  LDGSTS.E [R5+-0x68000], [R14.64], P0 ;  /* 0x980000000e057fae */ /* 0x0003e60008121844 */
[----:B------:R1:W-:Y:S02]  /*51a10*/  LDGSTS.E [R4+-0x67000], [R12.64], P0 ;  /* 0x990000000c047fae */ /* 0x0003e40008121844 */
[----:B------:R1:W-:Y:S01]  /*51a20*/  LDGSTS.E [R3+-0x66000], [R10.64], P0 ;  /* 0x9a0000000a037fae */ /* 0x0003e20008121844 */
[----:B------:R1:W-:Y:S04]  /*51a30*/  LDGSTS.E [R7+-0x65000], [R20.64], P0 ;  /* 0x9b00000014077fae */ /* 0x0003e80008121844 */
[----:B-1----:R-:W2:Y:S01]  /*51a40*/  LDL.LU.64 R8, [R1+0x500] ;  /* 0x0005000001087983 */ /* 0x002ea20000300a00 */
[----:B------:R1:W-:Y:S02]  /*51a50*/  STL.64 [R1+0x1b50], R10 ;  /* 0x001b500a01007387 */ /* 0x0003e40000100a00 */
[----:B------:R-:W3:Y:S02]  /*51a60*/  LDL.LU.64 R18, [R1+0x450] ;  /* 0x0004500001127983 */ /* 0x000ee40000300a00 */
[----:B------:R-:W-:-:S04]  /*51a70*/  IMAD.WIDE R16, R0, 0x4, R58 ;  /* 0x0000000400107825 */ /* 0x000fc800078e023a */
[----:B------:R-:W-:-:S04]  /*51a80*/  IMAD.WIDE R14, R0, 0x4, R60 ;  /* 0x00000004000e7825 */ /* 0x000fc800078e023c */
[C---:B------:R-:W-:Y:S01]  /*51a90*/  IMAD.WIDE R12, R0.reuse, 0x4, R62 ;  /* 0x00000004000c7825 */ /* 0x040fe200078e023e */
[----:B------:R1:W-:Y:S03]  /*51aa0*/  STL.64 [R1+0x1b48], R20 ;  /* 0x001b481401007387 */ /* 0x0003e60000100a00 */
[----:B------:R-:W-:Y:S02]  /*51ab0*/  STL.64 [R1+0x1b40], R16 ;  /* 0x001b401001007387 */ /* 0x000fe40000100a00 */
[----:B------:R1:W-:Y:S01]  /*51ac0*/  STL.64 [R1+0x1b38], R14 ;  /* 0x001b380e01007387 */ /* 0x0003e20000100a00 */
[----:B------:R1:W-:Y:S02]  /*51ad0*/  LDGSTS.E [R6+-0x64000], [R16.64], P0 ;  /* 0x9c00000010067fae */ /* 0x0003e40008121844 */
[C---:B-1----:R-:W-:Y:S02]  /*51ae0*/  IMAD.WIDE R10, R0.reuse, 0x4, R64 ;  /* 0x00000004000a7825 */ /* 0x042fe400078e0240 */
[----:B------:R1:W-:Y:S04]  /*51af0*/  STL.64 [R1+0x1b30], R12 ;  /* 0x001b300c01007387 */ /* 0x0003e80000100a00 */
[----:B------:R1:W-:Y:S04]  /*51b00*/  LDGSTS.E [R5+-0x63000], [R14.64], P0 ;  /* 0x9d0000000e057fae */ /* 0x0003e80008121844 */
[----:B------:R1:W-:Y:S01]  /*51b10*/  STL.64 [R1+0x1b28], R10 ;  /* 0x001b280a01007387 */ /* 0x0003e20000100a00 */
[----:B------:R1:W-:Y:S02]  /*51b20*/  LDGSTS.E [R4+-0x62000], [R12.64], P0 ;  /* 0x9e0000000c047fae */ /* 0x0003e40008121844 */
[----:B------:R1:W-:Y:S02]  /*51b30*/  LDGSTS.E [R3+-0x61000], [R10.64], P0 ;  /* 0x9f0000000a037fae */ /* 0x0003e40008121844 */
[----:B------:R-:W-:-:S04]  /*51b40*/  IMAD.WIDE R24, R0, 0x4, R66 ;  /* 0x0000000400187825 */ /* 0x000fc800078e0242 */
[C---:B------:R-:W-:Y:S01]  /*51b50*/  IMAD.WIDE R20, R0.reuse, 0x4, R68 ;  /* 0x0000000400147825 */ /* 0x040fe200078e0244 */
[----:B------:R2:W-:Y:S04]  /*51b60*/  LDGSTS.E [R7+-0x60000], [R24.64], P0 ;  /* 0xa000000018077fae */ /* 0x0005e80008121844 */
[----:B-1----:R-:W4:Y:S04]  /*51b70*/  LDL.LU.64 R14, [R1+0x410] ;  /* 0x00041000010e7983 */ /* 0x002f280000300a00 */
[----:B------:R-:W5:Y:S01]  /*51b80*/  LDL.LU.64 R12, [R1+0x3d0] ;  /* 0x0003d000010c7983 */ /* 0x000f620000300a00 */
[----:B------:R-:W5:Y:S02]  /*51b90*/  LDL.LU.64 R16, [R1+0x390] ;  /* 0x0003900001107983 */ /* 0x000f640000300a00 */
[----:B------:R-:W5:Y:S02]  /*51ba0*/  LDL.LU.64 R72, [R1+0x350] ;  /* 0x0003500001487983 */ /* 0x000f640000300a00 */
[----:B------:R-:W5:Y:S01]  /*51bb0*/  LDL.LU.64 R10, [R1+0x310] ;  /* 0x00031000010a7983 */ /* 0x000f620000300a00 */
[----:B------:R-:W-:Y:S01]  /*51bc0*/  STL.64 [R1+0x1b20], R24 ;  /* 0x001b201801007387 */ /* 0x000fe20000100a00 */
[----:B--2---:R-:W-:-:S04]  /*51bd0*/  IMAD.WIDE R22, R0, 0x4, R8 ;  /* 0x0000000400167825 */ /* 0x004fc800078e0208 */
[----:B------:R-:W-:-:S04]  /*51be0*/  IMAD.WIDE R8, R0, 0x4, R70 ;  /* 0x0000000400087825 */ /* 0x000fc800078e0246 */
[C---:B---3--:R-:W-:Y:S01]  /*51bf0*/  IMAD.WIDE R18, R0.reuse, 0x4, R18 ;  /* 0x0000000400127825 */ /* 0x048fe200078e0212 */
[----:B------:R-:W-:Y:S03]  /*51c00*/  STL.64 [R1+0x1b18], R22 ;  /* 0x001b181601007387 */ /* 0x000fe60000100a00 */
[----:B------:R-:W-:Y:S01]  /*51c10*/  STL.64 [R1+0x1b10], R20 ;  /* 0x001b101401007387 */ /* 0x000fe20000100a00 */
[----:B------:R1:W-:Y:S01]  /*51c20*/  LDGSTS.E [R6+-0x5f000], [R22.64], P0 ;  /* 0xa100000016067fae */ /* 0x0003e20008121844 */
[----:B------:R2:W-:Y:S02]  /*51c30*/  STL.64 [R1+0x1b08], R8 ;  /* 0x001b080801007387 */ /* 0x0005e40000100a00 */
[----:B------:R3:W-:Y:S02]  /*51c40*/  LDGSTS.E [R5+-0x5e000], [R20.64], P0 ;  /* 0xa200000014057fae */ /* 0x0007e40008121844 */
[----:B------:R1:W-:Y:S01]  /*51c50*/  STL.64 [R1+0x1b00], R18 ;  /* 0x001b001201007387 */ /* 0x0003e20000100a00 */
[----:B------:R2:W-:Y:S01]  /*51c60*/  LDGSTS.E [R4+-0x5d000], [R8.64], P0 ;  /* 0xa300000008047fae */ /* 0x0005e20008121844 */
[----:B------:R1:W-:Y:S03]  /*51c70*/  LDGSTS.E [R3+-0x5c000], [R18.64], P0 ;  /* 0xa400000012037fae */ /* 0x0003e60008121844 */
[----:B--2---:R-:W2:Y:S01]  /*51c80*/  LDL.LU.64 R8, [R1+0x2d0] ;  /* 0x0002d00001087983 */ /* 0x004ea20000300a00 */
[----:B------:R-:W2:Y:S02]  /*51c90*/  LDL.LU.64 R26, [R1+0x290] ;  /* 0x00029000011a7983 */ /* 0x000ea40000300a00 */
[C---:B----4-:R-:W-:Y:S01]  /*51ca0*/  IMAD.WIDE R14, R0.reuse, 0x4, R14 ;  /* 0x00000004000e7825 */ /* 0x050fe200078e020e */
[----:B------:R-:W4:Y:S04]  /*51cb0*/  LDL.LU.64 R24, [R1+0x250] ;  /* 0x0002500001187983 */ /* 0x000f280000300a00 */
[----:B-1----:R-:W4:Y:S01]  /*51cc0*/  LDL.LU.64 R22, [R1+0x210] ;  /* 0x0002100001167983 */ /* 0x002f220000300a00 */
[----:B---3--:R-:W3:Y:S02]  /*51cd0*/  LDL.LU.64 R20, [R1+0x1d0] ;  /* 0x0001d00001147983 */ /* 0x008ee40000300a00 */
[----:B-----5:R-:W-:-:S04]  /*51ce0*/  IMAD.WIDE R12, R0, 0x4, R12 ;  /* 0x00000004000c7825 */ /* 0x020fc800078e020c */
[----:B------:R-:W-:-:S04]  /*51cf0*/  IMAD.WIDE R30, R0, 0x4, R16 ;  /* 0x00000004001e7825 */ /* 0x000fc800078e0210 */
[C---:B------:R-:W-:Y:S01]  /*51d00*/  IMAD.WIDE R28, R0.reuse, 0x4, R72 ;  /* 0x00000004001c7825 */ /* 0x040fe200078e0248 */
[----:B------:R1:W-:Y:S03]  /*51d10*/  STL.64 [R1+0x1af8], R14 ;  /* 0x001af80e01007387 */ /* 0x0003e60000100a00 */
[----:B------:R-:W-:-:S04]  /*51d20*/  IMAD.WIDE R10, R0, 0x4, R10 ;  /* 0x00000004000a7825 */ /* 0x000fc800078e020a */
[----:B------:R5:W-:Y:S02]  /*51d30*/  STL.64 [R1+0x1af0], R12 ;  /* 0x001af00c01007387 */ /* 0x000be40000100a00 */
[----:B------:R-:W-:Y:S01]  /*51d40*/  STL.64 [R1+0x1ae8], R30 ;  /* 0x001ae81e01007387 */ /* 0x000fe20000100a00 */
[----:B------:R-:W3:Y:S01]  /*51d50*/  LDL.LU.64 R18, [R1+0x190] ;  /* 0x0001900001127983 */ /* 0x000ee20000300a00 */
[----:B------:R-:W-:Y:S02]  /*51d60*/  STL.64 [R1+0x1ae0], R28 ;  /* 0x001ae01c01007387 */ /* 0x000fe40000100a00 */
[----:B------:R-:W3:Y:S02]  /*51d70*/  LDL.LU.64 R16, [R1+0x150] ;  /* 0x0001500001107983 */ /* 0x000ee40000300a00 */
[----:B------:R1:W-:Y:S01]  /*51d80*/  STL.64 [R1+0x1ad8], R10 ;  /* 0x001ad80a01007387 */ /* 0x0003e20000100a00 */
[----:B------:R1:W-:Y:S04]  /*51d90*/  LDGSTS.E [R7+-0x5b000], [R14.64], P0 ;  /* 0xa50000000e077fae */ /* 0x0003e80008121844 */
[----:B------:R-:W3:Y:S01]  /*51da0*/  LDL.LU.64 R72, [R1+0x110] ;  /* 0x0001100001487983 */ /* 0x000ee20000300a00 */
[----:B------:R5:W-:Y:S02]  /*51db0*/  LDGSTS.E [R6+-0x5a000], [R12.64], P0 ;  /* 0xa60000000c067fae */ /* 0x000be40008121844 */
[----:B------:R2:W-:Y:S02]  /*51dc0*/  LDGSTS.E [R5+-0x59000], [R30.64], P0 ;  /* 0xa70000001e057fae */ /* 0x0005e40008121844 */
[----:B------:R2:W-:Y:S01]  /*51dd0*/  LDGSTS.E [R4+-0x58000], [R28.64], P0 ;  /* 0xa80000001c047fae */ /* 0x0005e20008121844 */
[----:B------:R5:W-:Y:S04]  /*51de0*/  LDGSTS.E [R3+-0x57000], [R10.64], P0 ;  /* 0xa90000000a037fae */ /* 0x000be80008121844 */
[----:B-1----:R-:W3:Y:S01]  /*51df0*/  LDL.LU.64 R14, [R1+0xd0] ;  /* 0x0000d000010e7983 */ /* 0x002ee20000300a00 */
[----:B-----5:R-:W5:Y:S03]  /*51e00*/  LDL.LU.64 R12, [R1+0x90] ;  /* 0x00009000010c7983 */ /* 0x020f660000300a00 */
[----:B------:R-:W5:Y:S01]  /*51e10*/  LDL.LU.64 R10, [R1+0x50] ;  /* 0x00005000010a7983 */ /* 0x000f620000300a00 */
[----:B--2---:R-:W-:-:S03]  /*51e20*/  IMAD.WIDE R28, R0, 0x4, R8 ;  /* 0x00000004001c7825 */ /* 0x004fc600078e0208 */
[----:B------:R-:W2:Y:S01]  /*51e30*/  LDL.LU.64 R8, [R1+0x10] ;  /* 0x0000100001087983 */ /* 0x000ea20000300a00 */
[----:B------:R-:W-:-:S04]  /*51e40*/  IMAD.WIDE R26, R0, 0x4, R26 ;  /* 0x00000004001a7825 */ /* 0x000fc800078e021a */
[----:B----4-:R-:W-:-:S04]  /*51e50*/  IMAD.WIDE R24, R0, 0x4, R24 ;  /* 0x0000000400187825 */ /* 0x010fc800078e0218 */
[----:B------:R-:W-:-:S04]  /*51e60*/  IMAD.WIDE R22, R0, 0x4, R22 ;  /* 0x0000000400167825 */ /* 0x000fc800078e0216 */
[C---:B---3--:R-:W-:Y:S01]  /*51e70*/  IMAD.WIDE R20, R0.reuse, 0x4, R20 ;  /* 0x0000000400147825 */ /* 0x048fe200078e0214 */
[----:B------:R-:W-:Y:S04]  /*51e80*/  STL.64 [R1+0x1ad0], R28 ;  /* 0x001ad01c01007387 */ /* 0x000fe80000100a00 */
[----:B------:R1:W-:Y:S01]  /*51e90*/  LDGSTS.E [R7+-0x56000], [R28.64], P0 ;  /* 0xaa0000001c077fae */ /* 0x0003e20008121844 */
[----:B------:R-:W-:Y:S02]  /*51ea0*/  STL.64 [R1+0x1ac8], R26 ;  /* 0x001ac81a01007387 */ /* 0x000fe40000100a00 */
[----:B------:R3:W-:Y:S02]  /*51eb0*/  LDGSTS.E [R6+-0x55000], [R26.64], P0 ;  /* 0xab0000001a067fae */ /* 0x0007e40008121844 */
[----:B------:R-:W-:Y:S01]  /*51ec0*/  STL.64 [R1+0x1ac0], R24 ;  /* 0x001ac01801007387 */ /* 0x000fe20000100a00 */
[----:B------:R4:W-:Y:S04]  /*51ed0*/  LDGSTS.E [R5+-0x54000], [R24.64], P0 ;  /* 0xac00000018057fae */ /* 0x0009e80008121844 */
[----:B------:R-:W-:Y:S01]  /*51ee0*/  STL.64 [R1+0x1ab8], R22 ;  /* 0x001ab81601007387 */ /* 0x000fe20000100a00 */
[----:B------:R1:W-:Y:S02]  /*51ef0*/  LDGSTS.E [R4+-0x53000], [R22.64], P0 ;  /* 0xad00000016047fae */ /* 0x0003e40008121844 */
[----:B------:R1:W-:Y:S02]  /*51f00*/  STL.64 [R1+0x1ab0], R20 ;  /* 0x001ab01401007387 */ /* 0x0003e40000100a00 */
[----:B------:R1:W-:Y:S02]  /*51f10*/  LDGSTS.E [R3+-0x52000], [R20.64], P0 ;  /* 0xae00000014037fae */ /* 0x0003e40008121844 */
[----:B-1----:R-:W-:-:S04]  /*51f20*/  IMAD.WIDE R20, R0, 0x4, R18 ;  /* 0x0000000400147825 */ /* 0x002fc800078e0212 */
[----:B------:R-:W-:-:S04]  /*51f30*/  IMAD.WIDE R18, R0, 0x4, R16 ;  /* 0x0000000400127825 */ /* 0x000fc800078e0210 */
[----:B------:R-:W-:-:S04]  /*51f40*/  IMAD.WIDE R16, R0, 0x4, R72 ;  /* 0x0000000400107825 */ /* 0x000fc800078e0248 */
[----:B------:R-:W-:-:S04]  /*51f50*/  IMAD.WIDE R14, R0, 0x4, R14 ;  /* 0x00000004000e7825 */ /* 0x000fc800078e020e */
[C---:B-----5:R-:W-:Y:S01]  /*51f60*/  IMAD.WIDE R12, R0.reuse, 0x4, R12 ;  /* 0x00000004000c7825 */ /* 0x060fe200078e020c */
[----:B------:R-:W-:Y:S04]  /*51f70*/  STL.64 [R1+0x1aa8], R20 ;  /* 0x001aa81401007387 */ /* 0x000fe80000100a00 */
[----:B------:R1:W-:Y:S01]  /*51f80*/  LDGSTS.E [R7+-0x51000], [R20.64], P0 ;  /* 0xaf00000014077fae */ /* 0x0003e20008121844 */
[----:B------:R-:W-:Y:S02]  /*51f90*/  STL.64 [R1+0x1aa0], R18 ;  /* 0x001aa01201007387 */ /* 0x000fe40000100a00 */
[----:B------:R5:W-:Y:S02]  /*51fa0*/  LDGSTS.E [R6+-0x50000], [R18.64], P0 ;  /* 0xb000000012067fae */ /* 0x000be40008121844 */
[----:B------:R1:W-:Y:S01]  /*51fb0*/  STL.64 [R1+0x1a98], R16 ;  /* 0x001a981001007387 */ /* 0x0003e20000100a00 */
[----:B------:R1:W-:Y:S04]  /*51fc0*/  LDGSTS.E [R5+-0x4f000], [R16.64], P0 ;  /* 0xb100000010057fae */ /* 0x0003e80008121844 */
[----:B------:R-:W-:Y:S01]  /*51fd0*/  STL.64 [R1+0x1a90], R14 ;  /* 0x001a900e01007387 */ /* 0x000fe20000100a00 */
[----:B------:R2:W-:Y:S02]  /*51fe0*/  LDGSTS.E [R4+-0x4e000], [R14.64], P0 ;  /* 0xb20000000e047fae */ /* 0x0005e40008121844 */
[----:B------:R3:W-:Y:S02]  /*51ff0*/  STL.64 [R1+0x1a88], R12 ;  /* 0x001a880c01007387 */ /* 0x0007e40000100a00 */
[----:B------:R3:W-:Y:S02]  /*52000*/  LDGSTS.E [R3+-0x4d000], [R12.64], P0 ;  /* 0xb30000000c037fae */ /* 0x0007e40008121844 */
[----:B-1----:R-:W-:-:S04]  /*52010*/  IMAD.WIDE R16, R0, 0x4, R10 ;  /* 0x0000000400107825 */ /* 0x002fc800078e020a */
[----:B------:R-:W-:-:S04]  /*52020*/  IMAD.WIDE R10, R0, 0x4, R102 ;  /* 0x00000004000a7825 */ /* 0x000fc800078e0266 */
[C---:B---3--:R-:W-:Y:S01]  /*52030*/  IMAD.WIDE R12, R0.reuse, 0x4, R86 ;  /* 0x00000004000c7825 */ /* 0x048fe200078e0256 */
[----:B------:R-:W-:Y:S04]  /*52040*/  STL.64 [R1+0x1a80], R16 ;  /* 0x001a801001007387 */ /* 0x000fe80000100a00 */
[----:B------:R1:W-:Y:S01]  /*52050*/  LDGSTS.E [R7+-0x4c000], [R16.64], P0 ;  /* 0xb400000010077fae */ /* 0x0003e20008121844 */
[----:B--2---:R-:W-:-:S04]  /*52060*/  IMAD.WIDE R14, R0, 0x4, R8 ;  /* 0x00000004000e7825 */ /* 0x004fc800078e0208 */
[C---:B------:R-:W-:Y:S01]  /*52070*/  IMAD.WIDE R8, R0.reuse, 0x4, R118 ;  /* 0x0000000400087825 */ /* 0x040fe200078e0276 */
[----:B------:R-:W-:Y:S03]  /*52080*/  STL.64 [R1+0x1a78], R14 ;  /* 0x001a780e01007387 */ /* 0x000fe60000100a00 */
[----:B------:R2:W-:Y:S01]  /*52090*/  STL.64 [R1+0x1a70], R12 ;  /* 0x001a700c01007387 */ /* 0x0005e20000100a00 */
[----:B------:R3:W-:Y:S01]  /*520a0*/  LDGSTS.E [R6+-0x4b000], [R14.64], P0 ;  /* 0xb50000000e067fae */ /* 0x0007e20008121844 */
[----:B------:R1:W-:Y:S02]  /*520b0*/  STL.64 [R1+0x1a68], R10 ;  /* 0x001a680a01007387 */ /* 0x0003e40000100a00 */
[----:B------:R2:W-:Y:S02]  /*520c0*/  LDGSTS.E [R5+-0x4a000], [R12.64], P0 ;  /* 0xb60000000c057fae */ /* 0x0005e40008121844 */
[----:B------:R1:W-:Y:S01]  /*520d0*/  STL.64 [R1+0x1a60], R8 ;  /* 0x001a600801007387 */ /* 0x0003e20000100a00 */
[----:B------:R1:W-:Y:S01]  /*520e0*/  LDGSTS.E [R4+-0x49000], [R10.64], P0 ;  /* 0xb70000000a047fae */ /* 0x0003e20008121844 */
[----:B------:R1:W-:Y:S03]  /*520f0*/  LDGSTS.E [R3+-0x48000], [R8.64], P0 ;  /* 0xb800000008037fae */ /* 0x0003e60008121844 */
[----:B--2---:R-:W2:Y:S01]  /*52100*/  LDL.LU.64 R12, [R1+0xc38] ;  /* 0x000c3800010c7983 */ /* 0x004ea20000300a00 */
[----:B-1----:R-:W2:Y:S02]  /*52110*/  LDL.LU.64 R10, [R1+0xc00] ;  /* 0x000c0000010a7983 */ /* 0x002ea40000300a00 */
[----:B------:R-:W2:Y:S01]  /*52120*/  LDL.LU.64 R8, [R1+0xbc8] ;  /* 0x000bc80001087983 */ /* 0x000ea20000300a00 */
[----:B---3--:R-:W1:Y:S01]  /*52130*/  S2R R15, SR_TID.X ;  /* 0x00000000000f7919 */ /* 0x008e620000002100 */
[----:B----4-:R-:W-:-:S04]  /*52140*/  IMAD.WIDE R24, R0, 0x4, R134 ;  /* 0x0000000400187825 */ /* 0x010fc800078e0286 */
[----:B------:R-:W-:-:S04]  /*52150*/  IMAD.WIDE R22, R0, 0x4, R150 ;  /* 0x0000000400167825 */ /* 0x000fc800078e0296 */
[----:B------:R-:W-:-:S04]  /*52160*/  IMAD.WIDE R20, R0, 0x4, R166 ;  /* 0x0000000400147825 */ /* 0x000fc800078e02a6 */
[----:B-----5:R-:W-:-:S04]  /*52170*/  IMAD.WIDE R18, R0, 0x4, R182 ;  /* 0x0000000400127825 */ /* 0x020fc800078e02b6 */
[C---:B------:R-:W-:Y:S01]  /*52180*/  IMAD.WIDE R16, R0.reuse, 0x4, R198 ;  /* 0x0000000400107825 */ /* 0x040fe200078e02c6 */
[----:B------:R3:W-:Y:S03]  /*52190*/  STL.64 [R1+0x1a58], R24 ;  /* 0x001a581801007387 */ /* 0x0007e60000100a00 */
[----:B------:R4:W-:Y:S01]  /*521a0*/  STL.64 [R1+0x1a50], R22 ;  /* 0x001a501601007387 */ /* 0x0009e20000100a00 */
[----:B------:R3:W-:Y:S01]  /*521b0*/  LDGSTS.E [R7+-0x47000], [R24.64], P0 ;  /* 0xb900000018077fae */ /* 0x0007e20008121844 */
[----:B------:R5:W-:Y:S02]  /*521c0*/  STL.64 [R1+0x1a48], R20 ;  /* 0x001a481401007387 */ /* 0x000be40000100a00 */
[----:B------:R4:W-:Y:S02]  /*521d0*/  LDGSTS.E [R6+-0x46000], [R22.64], P0 ;  /* 0xba00000016067fae */ /* 0x0009e40008121844 */
[----:B------:R1:W-:Y:S01]  /*521e0*/  STL.64 [R1+0x1a40], R18 ;  /* 0x001a401201007387 */ /* 0x0003e20000100a00 */
[----:B------:R5:W-:Y:S04]  /*521f0*/  LDGSTS.E [R5+-0x45000], [R20.64], P0 ;  /* 0xbb00000014057fae */ /* 0x000be80008121844 */
[----:B------:R1:W-:Y:S01]  /*52200*/  STL.64 [R1+0x1a38], R16 ;  /* 0x001a381001007387 */ /* 0x0003e20000100a00 */
[----:B------:R1:W-:Y:S02]  /*52210*/  LDGSTS.E [R4+-0x44000], [R18.64], P0 ;  /* 0xbc00000012047fae */ /* 0x0003e40008121844 */
[----:B------:R-:W2:Y:S02]  /*52220*/  LDL.LU.64 R26, [R1+0xb90] ;  /* 0x000b9000011a7983 */ /* 0x000ea40000300a00 */
[----:B------:R1:W-:Y:S02]  /*52230*/  LDGSTS.E [R3+-0x43000], [R16.64], P0 ;  /* 0xbd00000010037fae */ /* 0x0003e40008121844 */
[C---:B------:R-:W-:Y:S01]  /*52240*/  IMAD.WIDE R28, R0.reuse, 0x4, R214 ;  /* 0x00000004001c7825 */ /* 0x040fe200078e02d6 */
[----:B---3--:R-:W3:Y:S03]  /*52250*/  LDL.LU.64 R24, [R1+0xb58] ;  /* 0x000b580001187983 */ /* 0x008ee60000300a00 */
[----:B----4-:R-:W4:Y:S01]  /*52260*/  LDL.LU.64 R22, [R1+0xb20] ;  /* 0x000b200001167983 */ /* 0x010f220000300a00 */
[----:B------:R2:W-:Y:S04]  /*52270*/  LDGSTS.E [R7+-0x42000], [R28.64], P0 ;  /* 0xbe0000001c077fae */ /* 0x0005e80008121844 */
[----:B-----5:R-:W4:Y:S01]  /*52280*/  LDL.LU.64 R20, [R1+0xae8] ;  /* 0x000ae80001147983 */ /* 0x020f220000300a00 */
[----:B-1----:R-:W-:Y:S01]  /*52290*/  LOP3.LUT R15, R15, 0x7f, RZ, 0xc0, !PT ;  /* 0x0000007f0f0f7812 */ /* 0x002fe200078ec0ff */
[----:B------:R-:W4:Y:S03]  /*522a0*/  LDL.LU.64 R18, [R1+0xab0] ;  /* 0x000ab00001127983 */ /* 0x000f260000300a00 */
[----:B------:R-:W-:Y:S01]  /*522b0*/  SHF.L.U32 R15, R15, 0x2, RZ ;  /* 0x000000020f0f7819 */ /* 0x000fe200000006ff */
[----:B------:R-:W-:-:S03]  /*522c0*/  IMAD.WIDE R16, R0, 0x4, R230 ;  /* 0x0000000400107825 */ /* 0x000fc600078e02e6 */
[----:B------:R-:W-:Y:S01]  /*522d0*/  LOP3.LUT R14, R15, 0x10, RZ, 0x3c, !PT ;  /* 0x000000100f0e7812 */ /* 0x000fe200078e3cff */
[----:B------:R-:W-:Y:S01]  /*522e0*/  STL.64 [R1+0x1a30], R28 ;  /* 0x001a301c01007387 */ /* 0x000fe20000100a00 */
[----:B------:R1:W-:Y:S03]  /*522f0*/  STL.64 [R1+0x1a28], R16 ;  /* 0x001a281001007387 */ /* 0x0003e60000100a00 */
[----:B------:R1:W-:Y:S01]  /*52300*/  LDGSTS.E [R6+-0x41000], [R16.64], P0 ;  /* 0xbf00000010067fae */ /* 0x0003e20008121844 */
[C---:B------:R-:W-:Y:S02]  /*52310*/  IADD3 R5, R14.reuse, 0x200000, RZ ;  /* 0x002000000e057810 */ /* 0x040fe40007ffe0ff */
[C---:B------:R-:W-:Y:S02]  /*52320*/  IADD3 R4, R14.reuse, 0x200000, RZ ;  /* 0x002000000e047810 */ /* 0x040fe40007ffe0ff */
[----:B------:R-:W-:Y:S01]  /*52330*/  IADD3 R3, R14, 0x200000, RZ ;  /* 0x002000000e037810 */ /* 0x000fe20007ffe0ff */
[----:B--2---:R-:W-:-:S04]  /*52340*/  IMAD.WIDE R12, R0, 0x4, R12 ;  /* 0x00000004000c7825 */ /* 0x004fc800078e020c */
[----:B------:R-:W-:-:S04]  /*52350*/  IMAD.WIDE R10, R0, 0x4, R10 ;  /* 0x00000004000a7825 */ /* 0x000fc800078e020a */
[C---:B------:R-:W-:Y:S01]  /*52360*/  IMAD.WIDE R8, R0.reuse, 0x4, R8 ;  /* 0x0000000400087825 */ /* 0x040fe200078e0208 */
[----:B------:R2:W-:Y:S03]  /*52370*/  STL.64 [R1+0x1a20], R12 ;  /* 0x001a200c01007387 */ /* 0x0005e60000100a00 */
[----:B------:R2:W-:Y:S02]  /*52380*/  STL.64 [R1+0x1a18], R10 ;  /* 0x001a180a01007387 */ /* 0x0005e40000100a00 */
[----:B------:R2:W-:Y:S02]  /*52390*/  STL.64 [R1+0x1a10], R8 ;  /* 0x001a100801007387 */ /* 0x0005e40000100a00 */
[----:B-1----:R-:W5:Y:S01]  /*523a0*/  LDL.LU.64 R16, [R1+0xa78] ;  /* 0x000a780001107983 */ /* 0x002f620000300a00 */
[----:B------:R2:W-:Y:S04]  /*523b0*/  LDGSTS.E [R5+-0x7fe00], [R12.64], P0 ;  /* 0x802000000c057fae */ /* 0x0005e80008121844 */
[----:B------:R-:W5:Y:S01]  /*523c0*/  LDL.LU.64 R72, [R1+0xa40] ;  /* 0x000a400001487983 */ /* 0x000f620000300a00 */
[----:B------:R1:W-:Y:S02]  /*523d0*/  LDGSTS.E [R4+-0x7ee00], [R10.64], P0 ;  /* 0x812000000a047fae */ /* 0x0003e40008121844 */
[----:B------:R1:W-:Y:S01]  /*523e0*/  LDGSTS.E [R3+-0x7de00], [R8.64], P0 ;  /* 0x8220000008037fae */ /* 0x0003e20008121844 */
[----:B--2---:R-:W2:Y:S01]  /*523f0*/  LDL.LU.64 R12, [R1+0xa08] ;  /* 0x000a0800010c7983 */ /* 0x004ea20000300a00 */
[----:B-1----:R-:W2:Y:S02]  /*52400*/  LDL.LU.64 R10, [R1+0x9d0] ;  /* 0x0009d000010a7983 */ /* 0x002ea40000300a00 */
[----:B------:R-:W2:Y:S02]  /*52410*/  LDL.LU.64 R8, [R1+0x998] ;  /* 0x0009980001087983 */ /* 0x000ea40000300a00 */
[----:B------:R-:W-:-:S04]  /*52420*/  IMAD.WIDE R26, R0, 0x4, R26 ;  /* 0x00000004001a7825 */ /* 0x000fc800078e021a */
[----:B---3--:R-:W-:-:S04]  /*52430*/  IMAD.WIDE R24, R0, 0x4, R24 ;  /* 0x0000000400187825 */ /* 0x008fc800078e0218 */
[----:B----4-:R-:W-:-:S04]  /*52440*/  IMAD.WIDE R22, R0, 0x4, R22 ;  /* 0x0000000400167825 */ /* 0x010fc800078e0216 */
[----:B------:R-:W-:Y:S01]  /*52450*/  IMAD.WIDE R20, R0, 0x4, R20 ;  /* 0x0000000400147825 */ /* 0x000fe200078e0214 */
[----:B------:R-:W-:-:S03]  /*52460*/  IADD3 R7, R14, 0x200000, RZ ;  /* 0x002000000e077810 */ /* 0x000fc60007ffe0ff */
[----:B------:R-:W-:Y:S01]  /*52470*/  IMAD.WIDE R18, R0, 0x4, R18 ;  /* 0x0000000400127825 */ /* 0x000fe200078e0212 */
[----:B------:R-:W-:Y:S01]  /*52480*/  IADD3 R6, R14, 0x200000, RZ ;  /* 0x002000000e067810 */ /* 0x000fe20007ffe0ff */
[----:B------:R1:W-:Y:S02]  /*52490*/  STL.64 [R1+0x1a08], R26 ;  /* 0x001a081a01007387 */ /* 0x0003e40000100a00 */
[----:B------:R3:W-:Y:S02]  /*524a0*/  STL.64 [R1+0x1a00], R24 ;  /* 0x001a001801007387 */ /* 0x0007e40000100a00 */
[----:B------:R4:W-:Y:S02]  /*524b0*/  STL.64 [R1+0x19f8], R22 ;  /* 0x0019f81601007387 */ /* 0x0009e40000100a00 */
[----:B------:R1:W-:Y:S01]  /*524c0*/  STL.64 [R1+0x19f0], R20 ;  /* 0x0019f01401007387 */ /* 0x0003e20000100a00 */
[----:B------:R1:W-:Y:S04]  /*524d0*/  LDGSTS.E [R7+-0x7ce00], [R26.64], P0 ;  /* 0x832000001a077fae */ /* 0x0003e80008121844 */
[----:B------:R3:W-:Y:S01]  /*524e0*/  STL.64 [R1+0x19e8], R18 ;  /* 0x0019e81201007387 */ /* 0x0007e20000100a00 */
[----:B------:R3:W-:Y:S02]  /*524f0*/  LDGSTS.E [R6+-0x7be00], [R24.64], P0 ;  /* 0x8420000018067fae */ /* 0x0007e40008121844 */
[----:B------:R4:W-:Y:S02]  /*52500*/  LDGSTS.E [R5+-0x7ae00], [R22.64], P0 ;  /* 0x8520000016057fae */ /* 0x0009e40008121844 */
[----:B------:R4:W-:Y:S01]  /*52510*/  LDGSTS.E [R4+-0x79e00], [R20.64], P0 ;  /* 0x8620000014047fae */ /* 0x0009e20008121844 */
[----:B------:R4:W-:Y:S04]  /*52520*/  LDGSTS.E [R3+-0x78e00], [R18.64], P0 ;  /* 0x8720000012037fae */ /* 0x0009e80008121844 */
[----:B-1----:R-:W2:Y:S01]  /*52530*/  LDL.LU.64 R26, [R1+0x960] ;  /* 0x00096000011a7983 */ /* 0x002ea20000300a00 */
[----:B---3--:R-:W3:Y:S02]  /*52540*/  LDL.LU.64 R24, [R1+0x928] ;  /* 0x0009280001187983 */ /* 0x008ee40000300a00 */
[----:B----4-:R-:W4:Y:S01]  /*52550*/  LDL.LU.64 R22, [R1+0x8f0] ;  /* 0x0008f00001167983 */ /* 0x010f220000300a00 */
[----:B------:R-:W4:Y:S01]  /*52560*/  LDL.LU.64 R20, [R1+0x8b8] ;  /* 0x0008b80001147983 */ /* 0x000f220000300a00 */
[----:B------:R-:W4:Y:S02]  /*52570*/  LDL.LU.64 R18, [R1+0x880] ;  /* 0x0008800001127983 */ /* 0x000f240000300a00 */
[----:B-----5:R-:W-:-:S04]  /*52580*/  IMAD.WIDE R28, R0, 0x4, R16 ;  /* 0x00000004001c7825 */ /* 0x020fc800078e0210 */
[C---:B------:R-:W-:Y:S01]  /*52590*/  IMAD.WIDE R16, R0.reuse, 0x4, R72 ;  /* 0x0000000400107825 */ /* 0x040fe200078e0248 */
[----:B------:R-:W-:Y:S04]  /*525a0*/  STL.64 [R1+0x19e0], R28 ;  /* 0x0019e01c01007387 */ /* 0x000fe80000100a00 */
[----:B------:R1:W-:Y:S01]  /*525b0*/  STL.64 [R1+0x19d8], R16 ;  /* 0x0019d81001007387 */ /* 0x0003e20000100a00 */
[----:B------:R5:W-:Y:S01]  /*525c0*/  LDGSTS.E [R7+-0x77e00], [R28.64], P0 ;  /* 0x882000001c077fae */ /* 0x000be20008121844 */
[----:B------:R1:W-:Y:S02]  /*525d0*/  LDGSTS.E [R6+-0x76e00], [R16.64], P0 ;  /* 0x8920000010067fae */ /* 0x0003e40008121844 */
        /* <DEDUP_REMOVED lines=10> */
[----:B------:R2:W-:Y:S02]  /*52680*/  LDGSTS.E [R3+-0x73e00], [R8.64], P0 ;  /* 0x8c20000008037fae */ /* 0x0005e40008121844 */
[----:B--2---:R-:W2:Y:S01]  /*52690*/  LDL.LU.64 R12, [R1+0x7d8] ;  /* 0x0007d800010c7983 */ /* 0x004ea20000300a00 */
[----:B-1----:R-:W2:Y:S02]  /*526a0*/  LDL.LU.64 R10, [R1+0x7a0] ;  /* 0x0007a000010a7983 */ /* 0x002ea40000300a00 */
[----:B------:R-:W2:Y:S02]  /*526b0*/  LDL.LU.64 R8, [R1+0x768] ;  /* 0x0007680001087983 */ /* 0x000ea40000300a00 */
[----:B------:R-:W-:-:S04]  /*526c0*/  IMAD.WIDE R26, R0, 0x4, R26 ;  /* 0x00000004001a7825 */ /* 0x000fc800078e021a */
[----:B---3--:R-:W-:-:S04]  /*526d0*/  IMAD.WIDE R24, R0, 0x4, R24 ;  /* 0x0000000400187825 */ /* 0x008fc800078e0218 */
[----:B----4-:R-:W-:-:S04]  /*526e0*/  IMAD.WIDE R22, R0, 0x4, R22 ;  /* 0x0000000400167825 */ /* 0x010fc800078e0216 */
[----:B------:R-:W-:-:S04]  /*526f0*/  IMAD.WIDE R20, R0, 0x4, R20 ;  /* 0x0000000400147825 */ /* 0x000fc800078e0214 */
[C---:B------:R-:W-:Y:S01]  /*52700*/  IMAD.WIDE R18, R0.reuse, 0x4, R18 ;  /* 0x0000000400127825 */ /* 0x040fe200078e0212 */
[----:B------:R1:W-:Y:S03]  /*52710*/  STL.64 [R1+0x19b8], R26 ;  /* 0x0019b81a01007387 */ /* 0x0003e60000100a00 */
        /* <DEDUP_REMOVED lines=57> */
[----:B------:R-:W-:Y:S01]  /*52ab0*/  STL.64 [R1+0x1938], R16 ;  /* 0x0019381001007387 */ /* 0x000fe20000100a00 */
[----:B------:R1:W-:Y:S01]  /*52ac0*/  LDGSTS.E [R7+-0x63e00], [R28.64], P0 ;  /* 0x9c2000001c077fae */ /* 0x0003e20008121844 */
[----:B------:R5:W-:Y:S02]  /*52ad0*/  LDGSTS.E [R6+-0x62e00], [R16.64], P0 ;  /* 0x9d20000010067fae */ /* 0x000be40008121844 */
[----:B--2---:R-:W-:-:S04]  /*52ae0*/  IMAD.WIDE R12, R0, 0x4, R12 ;  /* 0x00000004000c7825 */ /* 0x004fc800078e020c */
[----:B------:R-:W-:-:S04]  /*52af0*/  IMAD.WIDE R10, R0, 0x4, R10 ;  /* 0x00000004000a7825 */ /* 0x000fc800078e020a */
[C---:B------:R-:W-:Y:S01]  /*52b00*/  IMAD.WIDE R8, R0.reuse, 0x4, R8 ;  /* 0x0000000400087825 */ /* 0x040fe200078e0208 */
[----:B------:R-:W-:Y:S03]  /*52b10*/  STL.64 [R1+0x1930], R12 ;  /* 0x0019300c01007387 */ /* 0x000fe60000100a00 */
[----:B------:R2:W-:Y:S01]  /*52b20*/  STL.64 [R1+0x1928], R10 ;  /* 0x0019280a01007387 */ /* 0x0005e20000100a00 */
[----:B------:R1:W-:Y:S01]  /*52b30*/  LDGSTS.E [R5+-0x61e00], [R12.64], P0 ;  /* 0x9e2000000c057fae */ /* 0x0003e20008121844 */
[----:B------:R1:W-:Y:S02]  /*52b40*/  STL.64 [R1+0x1920], R8 ;  /* 0x0019200801007387 */ /* 0x0003e40000100a00 */
[----:B------:R2:W-:Y:S02]  /*52b50*/  LDGSTS.E [R4+-0x60e00], [R10.64], P0 ;  /* 0x9f2000000a047fae */ /* 0x0005e40008121844 */
[----:B------:R1:W-:Y:S01]  /*52b60*/  LDGSTS.E [R3+-0x5fe00], [R8.64], P0 ;  /* 0xa020000008037fae */ /* 0x0003e20008121844 */
[----:B--2---:R-:W2:Y:S01]  /*52b70*/  LDL.LU.64 R10, [R1+0x3c8] ;  /* 0x0003c800010a7983 */ /* 0x004ea20000300a00 */
[----:B-----5:R-:W5:Y:S02]  /*52b80*/  LDL.LU.64 R16, [R1+0x388] ;  /* 0x0003880001107983 */ /* 0x020f640000300a00 */
[----:B------:R-:W5:Y:S02]  /*52b90*/  LDL.LU.64 R72, [R1+0x348] ;  /* 0x0003480001487983 */ /* 0x000f640000300a00 */
[----:B-1----:R-:W5:Y:S01]  /*52ba0*/  LDL.LU.64 R12, [R1+0x308] ;  /* 0x00030800010c7983 */ /* 0x002f620000300a00 */
[----:B------:R-:W5:Y:S01]  /*52bb0*/  LDL.LU.64 R8, [R1+0x2c8] ;  /* 0x0002c80001087983 */ /* 0x000f620000300a00 */
        /* <DEDUP_REMOVED lines=9> */
[----:B------:R1:W-:Y:S04]  /*52c50*/  STL.64 [R1+0x18f8], R18 ;  /* 0x0018f81201007387 */ /* 0x0003e80000100a00 */
[----:B------:R1:W-:Y:S01]  /*52c60*/  LDGSTS.E [R7+-0x5ee00], [R26.64], P0 ;  /* 0xa12000001a077fae */ /* 0x0003e20008121844 */
[----:B------:R-:W5:Y:S02]  /*52c70*/  LDL.LU.64 R28, [R1+0x288] ;  /* 0x00028800011c7983 */ /* 0x000f640000300a00 */
[----:B------:R3:W-:Y:S02]  /*52c80*/  LDGSTS.E [R6+-0x5de00], [R24.64], P0 ;  /* 0xa220000018067fae */ /* 0x0007e40008121844 */
[----:B------:R4:W-:Y:S01]  /*52c90*/  LDGSTS.E [R5+-0x5ce00], [R22.64], P0 ;  /* 0xa320000016057fae */ /* 0x0009e20008121844 */
[----:B------:R4:W-:Y:S01]  /*52ca0*/  LDGSTS.E [R4+-0x5be00], [R20.64], P0 ;  /* 0xa420000014047fae */ /* 0x0009e20008121844 */
[----:B------:R2:W-:Y:S03]  /*52cb0*/  LDGSTS.E [R3+-0x5ae00], [R18.64], P0 ;  /* 0xa520000012037fae */ /* 0x0005e60008121844 */
[----:B-1----:R-:W5:Y:S01]  /*52cc0*/  LDL.LU.64 R26, [R1+0x248] ;  /* 0x00024800011a7983 */ /* 0x002f620000300a00 */
[----:B---3--:R-:W3:Y:S02]  /*52cd0*/  LDL.LU.64 R24, [R1+0x208] ;  /* 0x0002080001187983 */ /* 0x008ee40000300a00 */
[----:B----4-:R-:W4:Y:S01]  /*52ce0*/  LDL.LU.64 R22, [R1+0x1c8] ;  /* 0x0001c80001167983 */ /* 0x010f220000300a00 */
[----:B------:R-:W3:Y:S01]  /*52cf0*/  LDL.LU.64 R20, [R1+0x188] ;  /* 0x0001880001147983 */ /* 0x000ee20000300a00 */
[----:B--2---:R-:W-:-:S04]  /*52d00*/  IMAD.WIDE R10, R0, 0x4, R10 ;  /* 0x00000004000a7825 */ /* 0x004fc800078e020a */
[----:B-----5:R-:W-:-:S04]  /*52d10*/  IMAD.WIDE R34, R0, 0x4, R16 ;  /* 0x0000000400227825 */ /* 0x020fc800078e0210 */
[----:B------:R-:W-:-:S04]  /*52d20*/  IMAD.WIDE R32, R0, 0x4, R72 ;  /* 0x0000000400207825 */ /* 0x000fc800078e0248 */
[C---:B------:R-:W-:Y:S01]  /*52d30*/  IMAD.WIDE R30, R0.reuse, 0x4, R12 ;  /* 0x00000004001e7825 */ /* 0x040fe200078e020c */
[----:B------:R1:W-:Y:S03]  /*52d40*/  STL.64 [R1+0x18f0], R10 ;  /* 0x0018f00a01007387 */ /* 0x0003e60000100a00 */
[----:B------:R-:W-:Y:S02]  /*52d50*/  STL.64 [R1+0x18e8], R34 ;  /* 0x0018e82201007387 */ /* 0x000fe40000100a00 */
[----:B------:R-:W-:-:S04]  /*52d60*/  IMAD.WIDE R8, R0, 0x4, R8 ;  /* 0x0000000400087825 */ /* 0x000fc800078e0208 */
[----:B------:R-:W2:Y:S01]  /*52d70*/  LDL.LU.64 R18, [R1+0x148] ;  /* 0x0001480001127983 */ /* 0x000ea20000300a00 */
[----:B------:R-:W-:Y:S01]  /*52d80*/  STL.64 [R1+0x18e0], R32 ;  /* 0x0018e02001007387 */ /* 0x000fe20000100a00 */
[----:B------:R-:W5:Y:S02]  /*52d90*/  LDL.LU.64 R16, [R1+0x108] ;  /* 0x0001080001107983 */ /* 0x000f640000300a00 */
[----:B------:R-:W-:Y:S02]  /*52da0*/  STL.64 [R1+0x18d8], R30 ;  /* 0x0018d81e01007387 */ /* 0x000fe40000100a00 */
[----:B------:R-:W5:Y:S01]  /*52db0*/  LDL.LU.64 R72, [R1+0xc8] ;  /* 0x0000c80001487983 */ /* 0x000f620000300a00 */
[----:B------:R1:W-:Y:S04]  /*52dc0*/  STL.64 [R1+0x18d0], R8 ;  /* 0x0018d00801007387 */ /* 0x0003e80000100a00 */
[----:B------:R1:W-:Y:S01]  /*52dd0*/  LDGSTS.E [R7+-0x59e00], [R10.64], P0 ;  /* 0xa62000000a077fae */ /* 0x0003e20008121844 */
[----:B------:R-:W5:Y:S02]  /*52de0*/  LDL.LU.64 R12, [R1+0x88] ;  /* 0x00008800010c7983 */ /* 0x000f640000300a00 */
[----:B------:R2:W-:Y:S02]  /*52df0*/  LDGSTS.E [R6+-0x58e00], [R34.64], P0 ;  /* 0xa720000022067fae */ /* 0x0005e40008121844 */
[----:B------:R2:W-:Y:S01]  /*52e00*/  LDGSTS.E [R5+-0x57e00], [R32.64], P0 ;  /* 0xa820000020057fae */ /* 0x0005e20008121844 */
[----:B------:R2:W-:Y:S01]  /*52e10*/  LDGSTS.E [R4+-0x56e00], [R30.64], P0 ;  /* 0xa92000001e047fae */ /* 0x0005e20008121844 */
[----:B------:R3:W-:Y:S03]  /*52e20*/  LDGSTS.E [R3+-0x55e00], [R8.64], P0 ;  /* 0xaa20000008037fae */ /* 0x0007e60008121844 */
[----:B-1----:R-:W5:Y:S04]  /*52e30*/  LDL.LU.64 R10, [R1+0x48] ;  /* 0x00004800010a7983 */ /* 0x002f680000300a00 */
[----:B---3--:R-:W3:Y:S01]  /*52e40*/  LDL.LU.64 R8, [R1+0x8] ;  /* 0x0000080001087983 */ /* 0x008ee20000300a00 */
[----:B------:R-:W-:-:S04]  /*52e50*/  IMAD.WIDE R28, R0, 0x4, R28 ;  /* 0x00000004001c7825 */ /* 0x000fc800078e021c */
[----:B------:R-:W-:-:S04]  /*52e60*/  IMAD.WIDE R26, R0, 0x4, R26 ;  /* 0x00000004001a7825 */ /* 0x000fc800078e021a */
[----:B------:R-:W-:-:S04]  /*52e70*/  IMAD.WIDE R24, R0, 0x4, R24 ;  /* 0x0000000400187825 */ /* 0x000fc800078e0218 */
[----:B----4-:R-:W-:-:S04]  /*52e80*/  IMAD.WIDE R22, R0, 0x4, R22 ;  /* 0x0000000400167825 */ /* 0x010fc800078e0216 */
[C---:B------:R-:W-:Y:S01]  /*52e90*/  IMAD.WIDE R20, R0.reuse, 0x4, R20 ;  /* 0x0000000400147825 */ /* 0x040fe200078e0214 */
[----:B------:R-:W-:Y:S04]  /*52ea0*/  STL.64 [R1+0x18c8], R28 ;  /* 0x0018c81c01007387 */ /* 0x000fe80000100a00 */
        /* <DEDUP_REMOVED lines=9> */
[----:B----4-:R-:W-:-:S04]  /*52f40*/  IMAD.WIDE R26, R0, 0x4, R152 ;  /* 0x00000004001a7825 */ /* 0x010fc800078e0298 */
[----:B-1----:R-:W-:-:S04]  /*52f50*/  IMAD.WIDE R24, R0, 0x4, R168 ;  /* 0x0000000400187825 */ /* 0x002fc800078e02a8 */
[----:B------:R-:W-:-:S04]  /*52f60*/  IMAD.WIDE R22, R0, 0x4, R184 ;  /* 0x0000000400167825 */ /* 0x000fc800078e02b8 */
[----:B--2---:R-:W-:-:S04]  /*52f70*/  IMAD.WIDE R20, R0, 0x4, R18 ;  /* 0x0000000400147825 */ /* 0x004fc800078e0212 */
[----:B-----5:R-:W-:-:S04]  /*52f80*/  IMAD.WIDE R18, R0, 0x4, R16 ;  /* 0x0000000400127825 */ /* 0x020fc800078e0210 */
[C---:B------:R-:W-:Y:S01]  /*52f90*/  IMAD.WIDE R16, R0.reuse, 0x4, R72 ;  /* 0x0000000400107825 */ /* 0x040fe200078e0248 */
[----:B------:R-:W-:Y:S04]  /*52fa0*/  STL.64 [R1+0x18a0], R20 ;  /* 0x0018a01401007387 */ /* 0x000fe80000100a00 */
[----:B------:R1:W-:Y:S01]  /*52fb0*/  LDGSTS.E [R7+-0x4fe00], [R20.64], P0 ;  /* 0xb020000014077fae */ /* 0x0003e20008121844 */
[----:B------:R-:W-:-:S04]  /*52fc0*/  IMAD.WIDE R12, R0, 0x4, R12 ;  /* 0x00000004000c7825 */ /* 0x000fc800078e020c */
[----:B------:R3:W-:Y:S02]  /*52fd0*/  STL.64 [R1+0x1898], R18 ;  /* 0x0018981201007387 */ /* 0x0007e40000100a00 */
[----:B------:R3:W-:Y:S01]  /*52fe0*/  LDGSTS.E [R6+-0x4ee00], [R18.64], P0 ;  /* 0xb120000012067fae */ /* 0x0007e20008121844 */
[----:B------:R2:W-:Y:S04]  /*52ff0*/  STL.64 [R1+0x1890], R16 ;  /* 0x0018901001007387 */ /* 0x0005e80000100a00 */
[----:B------:R2:W-:Y:S01]  /*53000*/  LDGSTS.E [R5+-0x4de00], [R16.64], P0 ;  /* 0xb220000010057fae */ /* 0x0005e20008121844 */
[----:B------:R4:W-:Y:S02]  /*53010*/  STL.64 [R1+0x1888], R12 ;  /* 0x0018880c01007387 */ /* 0x0009e40000100a00 */
[----:B------:R4:W-:Y:S02]  /*53020*/  LDGSTS.E [R4+-0x4ce00], [R12.64], P0 ;  /* 0xb32000000c047fae */ /* 0x0009e40008121844 */
[----:B------:R-:W-:-:S04]  /*53030*/  IMAD.WIDE R10, R0, 0x4, R10 ;  /* 0x00000004000a7825 */ /* 0x000fc800078e020a */
[----:B---3--:R-:W-:-:S04]  /*53040*/  IMAD.WIDE R18, R0, 0x4, R8 ;  /* 0x0000000400127825 */ /* 0x008fc800078e0208 */
[C---:B--2---:R-:W-:Y:S01]  /*53050*/  IMAD.WIDE R16, R0.reuse, 0x4, R88 ;  /* 0x0000000400107825 */ /* 0x044fe200078e0258 */
[----:B------:R2:W-:Y:S04]  /*53060*/  STL.64 [R1+0x1880], R10 ;  /* 0x0018800a01007387 */ /* 0x0005e80000100a00 */
[----:B------:R2:W-:Y:S01]  /*53070*/  LDGSTS.E [R3+-0x4be00], [R10.64], P0 ;  /* 0xb42000000a037fae */ /* 0x0005e20008121844 */
[----:B----4-:R-:W-:-:S04]  /*53080*/  IMAD.WIDE R12, R0, 0x4, R104 ;  /* 0x00000004000c7825 */ /* 0x010fc800078e0268 */
[----:B------:R-:W-:-:S04]  /*53090*/  IMAD.WIDE R8, R0, 0x4, R136 ;  /* 0x0000000400087825 */ /* 0x000fc800078e0288 */
[----:B------:R3:W-:Y:S01]  /*530a0*/  STL.64 [R1+0x1878], R18 ;  /* 0x0018781201007387 */ /* 0x0007e20000100a00 */
[----:B------:R4:W-:Y:S01]  /*530b0*/  STL.64 [R1+0x1870], R16 ;  /* 0x0018701001007387 */ /* 0x0009e20000100a00 */
[----:B------:R5:W-:Y:S03]  /*530c0*/  STL.64 [R1+0x1868], R12 ;  /* 0x0018680c01007387 */ /* 0x000be60000100a00 */
[----:B------:R3:W-:Y:S01]  /*530d0*/  LDGSTS.E [R7+-0x4ae00], [R18.64], P0 ;  /* 0xb520000012077fae */ /* 0x0007e20008121844 */
[----:B------:R4:W-:Y:S02]  /*530e0*/  LDGSTS.E [R6+-0x49e00], [R16.64], P0 ;  /* 0xb620000010067fae */ /* 0x0009e40008121844 */
[----:B------:R5:W-:Y:S02]  /*530f0*/  LDGSTS.E [R5+-0x48e00], [R12.64], P0 ;  /* 0xb72000000c057fae */ /* 0x000be40008121844 */
[----:B--2---:R-:W-:-:S05]  /*53100*/  IMAD.WIDE R10, R0, 0x4, R120 ;  /* 0x00000004000a7825 */ /* 0x004fca00078e0278 */
[----:B------:R2:W-:Y:S01]  /*53110*/  STL.64 [R1+0x1860], R10 ;  /* 0x0018600a01007387 */ /* 0x0005e20000100a00 */
[----:B------:R-:W-:Y:S02]  /*53120*/  STL.64 [R1+0x1858], R8 ;  /* 0x0018580801007387 */ /* 0x000fe40000100a00 */
[----:B---3--:R-:W3:Y:S02]  /*53130*/  LDL.LU.64 R18, [R1+0xc30] ;  /* 0x000c300001127983 */ /* 0x008ee40000300a00 */
[----:B----4-:R-:W4:Y:S01]  /*53140*/  LDL.LU.64 R16, [R1+0xbf8] ;  /* 0x000bf80001107983 */ /* 0x010f220000300a00 */
[----:B-----5:R-:W5:Y:S01]  /*53150*/  LDL.LU.64 R12, [R1+0xbc0] ;  /* 0x000bc000010c7983 */ /* 0x020f620000300a00 */
[----:B------:R-:W5:Y:S03]  /*53160*/  LDL.LU.64 R72, [R1+0xb88] ;  /* 0x000b880001487983 */ /* 0x000f660000300a00 */
[----:B------:R2:W-:Y:S01]  /*53170*/  LDGSTS.E [R4+-0x47e00], [R10.64], P0 ;  /* 0xb82000000a047fae */ /* 0x0005e20008121844 */
[----:B-1----:R-:W-:-:S04]  /*53180*/  IMAD.WIDE R20, R0, 0x4, R216 ;  /* 0x0000000400147825 */ /* 0x002fc800078e02d8 */
[----:B------:R1:W-:Y:S02]  /*53190*/  STL.64 [R1+0x1850], R26 ;  /* 0x0018501a01007387 */ /* 0x0003e40000100a00 */
[----:B------:R1:W-:Y:S01]  /*531a0*/  STL.64 [R1+0x1848], R24 ;  /* 0x0018481801007387 */ /* 0x0003e20000100a00 */
[----:B------:R1:W-:Y:S04]  /*531b0*/  STL.64 [R1+0x1840], R22 ;  /* 0x0018401601007387 */ /* 0x0003e80000100a00 */
[----:B------:R1:W-:Y:S01]  /*531c0*/  LDGSTS.E [R3+-0x46e00], [R8.64], P0 ;  /* 0xb920000008037fae */ /* 0x0003e20008121844 */
[----:B------:R1:W-:Y:S02]  /*531d0*/  LDGSTS.E [R7+-0x45e00], [R26.64], P0 ;  /* 0xba2000001a077fae */ /* 0x0003e40008121844 */
[----:B------:R1:W-:Y:S02]  /*531e0*/  LDGSTS.E [R6+-0x44e00], [R24.64], P0 ;  /* 0xbb20000018067fae */ /* 0x0003e40008121844 */
[----:B------:R1:W-:Y:S02]  /*531f0*/  LDGSTS.E [R5+-0x43e00], [R22.64], P0 ;  /* 0xbc20000016057fae */ /* 0x0003e40008121844 */
[----:B--2---:R-:W-:-:S05]  /*53200*/  IMAD.WIDE R10, R0, 0x4, R200 ;  /* 0x00000004000a7825 */ /* 0x004fca00078e02c8 */
[----:B------:R2:W-:Y:S01]  /*53210*/  STL.64 [R1+0x1838], R10 ;  /* 0x0018380a01007387 */ /* 0x0005e20000100a00 */
[----:B------:R2:W-:Y:S02]  /*53220*/  STL.64 [R1+0x1830], R20 ;  /* 0x0018301401007387 */ /* 0x0005e40000100a00 */
[----:B-1----:R-:W5:Y:S02]  /*53230*/  LDL.LU.64 R26, [R1+0xb50] ;  /* 0x000b5000011a7983 */ /* 0x002f640000300a00 */
[----:B------:R-:W5:Y:S01]  /*53240*/  LDL.LU.64 R24, [R1+0xb18] ;  /* 0x000b180001187983 */ /* 0x000f620000300a00 */
[----:B------:R2:W-:Y:S04]  /*53250*/  LDGSTS.E [R4+-0x42e00], [R10.64], P0 ;  /* 0xbd2000000a047fae */ /* 0x0005e80008121844 */
[----:B------:R-:W5:Y:S01]  /*53260*/  LDL.LU.64 R22, [R1+0xae0] ;  /* 0x000ae00001167983 */ /* 0x000f620000300a00 */
[----:B------:R1:W-:Y:S03]  /*53270*/  LDGSTS.E [R3+-0x41e00], [R20.64], P0 ;  /* 0xbe20000014037fae */ /* 0x0003e60008121844 */
[----:B--2---:R-:W2:Y:S01]  /*53280*/  LDL.LU.64 R10, [R1+0xaa8] ;  /* 0x000aa800010a7983 */ /* 0x004ea20000300a00 */
[----:B-1----:R-:W2:Y:S03]  /*53290*/  LDL.LU.64 R20, [R1+0xa70] ;  /* 0x000a700001147983 */ /* 0x002ea60000300a00 */
[----:B------:R-:W1:Y:S01]  /*532a0*/  S2R R15, SR_TID.X ;  /* 0x00000000000f7919 */ /* 0x000e620000002100 */
[----:B------:R-:W-:-:S05]  /*532b0*/  IMAD.WIDE R28, R0, 0x4, R232 ;  /* 0x00000004001c7825 */ /* 0x000fca00078e02e8 */
[----:B------:R1:W-:Y:S04]  /*532c0*/  STL.64 [R1+0x1828], R28 ;  /* 0x0018281c01007387 */ /* 0x0003e80000100a00 */
[----:B------:R1:W-:Y:S02]  /*532d0*/  LDGSTS.E [R7+-0x40e00], [R28.64], P0 ;  /* 0xbf2000001c077fae */ /* 0x0003e40008121844 */
[----:B-1----:R-:W-:-:S05]  /*532e0*/  LOP3.LUT R8, R15, 0x7f, RZ, 0xc0, !PT ;  /* 0x0000007f0f087812 */ /* 0x002fca00078ec0ff */
[----:B------:R-:W-:-:S05]  /*532f0*/  IMAD.SHL.U32 R9, R8, 0x4, RZ ;  /* 0x0000000408097824 */ /* 0x000fca00078e00ff */
[----:B------:R-:W-:-:S04]  /*53300*/  LOP3.LUT R153, R9, 0x20, RZ, 0x3c, !PT ;  /* 0x0000002009997812 */ /* 0x000fc800078e3cff */
[C---:B------:R-:W-:Y:S02]  /*53310*/  IADD3 R6, R153.reuse, 0x200000, RZ ;  /* 0x0020000099067810 */ /* 0x040fe40007ffe0ff */
[C---:B------:R-:W-:Y:S02]  /*53320*/  IADD3 R5, R153.reuse, 0x200000, RZ ;  /* 0x0020000099057810 */ /* 0x040fe40007ffe0ff */
[C---:B------:R-:W-:Y:S02]  /*53330*/  IADD3 R4, R153.reuse, 0x200000, RZ ;  /* 0x0020000099047810 */ /* 0x040fe40007ffe0ff */
[C---:B------:R-:W-:Y:S02]  /*53340*/  IADD3 R3, R153.reuse, 0x200000, RZ ;  /* 0x0020000099037810 */ /* 0x040fe40007ffe0ff */
[----:B------:R-:W-:Y:S01]  /*53350*/  IADD3 R7, R153, 0x200000, RZ ;  /* 0x0020000099077810 */ /* 0x000fe20007ffe0ff */
[----:B---3--:R-:W-:-:S04]  /*53360*/  IMAD.WIDE R18, R0, 0x4, R18 ;  /* 0x0000000400127825 */ /* 0x008fc800078e0212 */
[----:B----4-:R-:W-:-:S04]  /*53370*/  IMAD.WIDE R16, R0, 0x4, R16 ;  /* 0x0000000400107825 */ /* 0x010fc800078e0210 */
[----:B-----5:R-:W-:-:S04]  /*53380*/  IMAD.WIDE R12, R0, 0x4, R12 ;  /* 0x00000004000c7825 */ /* 0x020fc800078e020c */
[C---:B------:R-:W-:Y:S01]  /*53390*/  IMAD.WIDE R30, R0.reuse, 0x4, R72 ;  /* 0x00000004001e7825 */ /* 0x040fe200078e0248 */
[----:B------:R1:W-:Y:S03]  /*533a0*/  STL.64 [R1+0x1820], R18 ;  /* 0x0018201201007387 */ /* 0x0003e60000100a00 */
[----:B------:R3:W-:Y:S02]  /*533b0*/  STL.64 [R1+0x1818], R16 ;  /* 0x0018181001007387 */ /* 0x0007e40000100a00 */
[----:B------:R4:W-:Y:S01]  /*533c0*/  STL.64 [R1+0x1810], R12 ;  /* 0x0018100c01007387 */ /* 0x0009e20000100a00 */
[----:B------:R-:W-:Y:S04]  /*533d0*/  STL.64 [R1+0x1808], R30 ;  /* 0x0018081e01007387 */ /* 0x000fe80000100a00 */
[----:B------:R1:W-:Y:S04]  /*533e0*/  LDGSTS.E [R6+-0x7fc00], [R18.64], P0 ;  /* 0x8040000012067fae */ /* 0x0003e80008121844 */
[----:B------:R-:W5:Y:S01]  /*533f0*/  LDL.LU.64 R28, [R1+0xa38] ;  /* 0x000a3800011c7983 */ /* 0x000f620000300a00 */
[----:B------:R3:W-:Y:S02]  /*53400*/  LDGSTS.E [R5+-0x7ec00], [R16.64], P0 ;  /* 0x8140000010057fae */ /* 0x0007e40008121844 */
[----:B------:R4:W-:Y:S02]  /*53410*/  LDGSTS.E [R4+-0x7dc00], [R12.64], P0 ;  /* 0x824000000c047fae */ /* 0x0009e40008121844 */
[----:B------:R2:W-:Y:S01]  /*53420*/  LDGSTS.E [R3+-0x7cc00], [R30.64], P0 ;  /* 0x834000001e037fae */ /* 0x0005e20008121844 */
[----:B-1----:R-:W5:Y:S01]  /*53430*/  LDL.LU.64 R18, [R1+0xa00] ;  /* 0x000a000001127983 */ /* 0x002f620000300a00 */
[----:B---3--:R-:W3:Y:S02]  /*53440*/  LDL.LU.64 R16, [R1+0x9c8] ;  /* 0x0009c80001107983 */ /* 0x008ee40000300a00 */
[----:B----4-:R-:W4:Y:S02]  /*53450*/  LDL.LU.64 R12, [R1+0x990] ;  /* 0x00099000010c7983 */ /* 0x010f240000300a00 */
[----:B------:R-:W4:Y:S02]  /*53460*/  LDL.LU.64 R72, [R1+0x958] ;  /* 0x0009580001487983 */ /* 0x000f240000300a00 */
[----:B------:R-:W-:-:S04]  /*53470*/  IMAD.WIDE R26, R0, 0x4, R26 ;  /* 0x00000004001a7825 */ /* 0x000fc800078e021a */
[----:B------:R-:W-:-:S04]  /*53480*/  IMAD.WIDE R24, R0, 0x4, R24 ;  /* 0x0000000400187825 */ /* 0x000fc800078e0218 */
[C---:B------:R-:W-:Y:S01]  /*53490*/  IMAD.WIDE R22, R0.reuse, 0x4, R22 ;  /* 0x0000000400167825 */ /* 0x040fe200078e0216 */
[----:B------:R1:W-:Y:S03]  /*534a0*/  STL.64 [R1+0x1800], R26 ;  /* 0x0018001a01007387 */ /* 0x0003e60000100a00 */
[----:B------:R1:W-:Y:S02]  /*534b0*/  STL.64 [R1+0x17f8], R24 ;  /* 0x0017f81801007387 */ /* 0x0003e40000100a00 */
[----:B------:R1:W-:Y:S01]  /*534c0*/  STL.64 [R1+0x17f0], R22 ;  /* 0x0017f01601007387 */ /* 0x0003e20000100a00 */
[----:B------:R1:W-:Y:S01]  /*534d0*/  LDGSTS.E [R7+-0x7bc00], [R26.64], P0 ;  /* 0x844000001a077fae */ /* 0x0003e20008121844 */
[----:B------:R1:W-:Y:S02]  /*534e0*/  LDGSTS.E [R6+-0x7ac00], [R24.64], P0 ;  /* 0x8540000018067fae */ /* 0x0003e40008121844 */
[----:B------:R1:W-:Y:S02]  /*534f0*/  LDGSTS.E [R5+-0x79c00], [R22.64], P0 ;  /* 0x8640000016057fae */ /* 0x0003e40008121844 */
[----:B--2---:R-:W-:-:S04]  /*53500*/  IMAD.WIDE R10, R0, 0x4, R10 ;  /* 0x00000004000a7825 */ /* 0x004fc800078e020a */
[C---:B------:R-:W-:Y:S01]  /*53510*/  IMAD.WIDE R20, R0.reuse, 0x4, R20 ;  /* 0x0000000400147825 */ /* 0x040fe200078e0214 */
[----:B------:R2:W-:Y:S04]  /*53520*/  STL.64 [R1+0x17e8], R10 ;  /* 0x0017e80a01007387 */ /* 0x0005e80000100a00 */
[----:B------:R2:W-:Y:S01]  /*53530*/  STL.64 [R1+0x17e0], R20 ;  /* 0x0017e01401007387 */ /* 0x0005e20000100a00 */
[----:B-1----:R-:W4:Y:S04]  /*53540*/  LDL.LU.64 R26, [R1+0x920] ;  /* 0x00092000011a7983 */ /* 0x002f280000300a00 */
[----:B------:R2:W-:Y:S04]  /*53550*/  LDGSTS.E [R4+-0x78c00], [R10.64], P0 ;  /* 0x874000000a047fae */ /* 0x0005e80008121844 */
[----:B------:R-:W4:Y:S01]  /*53560*/  LDL.LU.64 R24, [R1+0x8e8] ;  /* 0x0008e80001187983 */ /* 0x000f220000300a00 */
[----:B------:R-:W4:Y:S02]  /*53570*/  LDL.LU.64 R22, [R1+0x8b0] ;  /* 0x0008b00001167983 */ /* 0x000f240000300a00 */
[----:B------:R1:W-:Y:S01]  /*53580*/  LDGSTS.E [R3+-0x77c00], [R20.64], P0 ;  /* 0x8840000014037fae */ /* 0x0003e20008121844 */
[----:B--2---:R-:W4:Y:S01]  /*53590*/  LDL.LU.64 R10, [R1+0x878] ;  /* 0x00087800010a7983 */ /* 0x004f220000300a00 */
[----:B-1----:R-:W4:Y:S02]  /*535a0*/  LDL.LU.64 R20, [R1+0x840] ;  /* 0x0008400001147983 */ /* 0x002f240000300a00 */
[----:B-----5:R-:W-:-:S05]  /*535b0*/  IMAD.WIDE R28, R0, 0x4, R28 ;  /* 0x00000004001c7825 */ /* 0x020fca00078e021c */
[----:B------:R1:W-:Y:S04]  /*535c0*/  STL.64 [R1+0x17d8], R28 ;  /* 0x0017d81c01007387 */ /* 0x0003e80000100a00 */
[----:B------:R1:W-:Y:S01]  /*535d0*/  LDGSTS.E [R7+-0x76c00], [R28.64], P0 ;  /* 0x894000001c077fae */ /* 0x0003e20008121844 */
[----:B------:R-:W-:-:S04]  /*535e0*/  IMAD.WIDE R18, R0, 0x4, R18 ;  /* 0x0000000400127825 */ /* 0x000fc800078e0212 */
[----:B---3--:R-:W-:-:S04]  /*535f0*/  IMAD.WIDE R16, R0, 0x4, R16 ;  /* 0x0000000400107825 */ /* 0x008fc800078e0210 */
[----:B----4-:R-:W-:-:S04]  /*53600*/  IMAD.WIDE R12, R0, 0x4, R12 ;  /* 0x00000004000c7825 */ /* 0x010fc800078e020c */
[C---:B------:R-:W-:Y:S01]  /*53610*/  IMAD.WIDE R30, R0.reuse, 0x4, R72 ;  /* 0x00000004001e7825 */ /* 0x040fe200078e0248 */
[----:B------:R3:W-:Y:S03]  /*53620*/  STL.64 [R1+0x17d0], R18 ;  /* 0x0017d01201007387 */ /* 0x0007e60000100a00 */
[----:B------:R4:W-:Y:S02]  /*53630*/  STL.64 [R1+0x17c8], R16 ;  /* 0x0017c81001007387 */ /* 0x0009e40000100a00 */
[----:B------:R5:W-:Y:S01]  /*53640*/  STL.64 [R1+0x17c0], R12 ;  /* 0x0017c00c01007387 */ /* 0x000be20000100a00 */
[----:B------:R-:W-:Y:S04]  /*53650*/  STL.64 [R1+0x17b8], R30 ;  /* 0x0017b81e01007387 */ /* 0x000fe80000100a00 */
[----:B------:R3:W-:Y:S04]  /*53660*/  LDGSTS.E [R6+-0x75c00], [R18.64], P0 ;  /* 0x8a40000012067fae */ /* 0x0007e80008121844 */
[----:B-1----:R-:W4:Y:S01]  /*53670*/  LDL.LU.64 R28, [R1+0x808] ;  /* 0x00080800011c7983 */ /* 0x002f220000300a00 */
[----:B------:R4:W-:Y:S02]  /*53680*/  LDGSTS.E [R5+-0x74c00], [R16.64], P0 ;  /* 0x8b40000010057fae */ /* 0x0009e40008121844 */
[----:B------:R5:W-:Y:S02]  /*53690*/  LDGSTS.E [R4+-0x73c00], [R12.64], P0 ;  /* 0x8c4000000c047fae */ /* 0x000be40008121844 */
[----:B------:R1:W-:Y:S01]  /*536a0*/  LDGSTS.E [R3+-0x72c00], [R30.64], P0 ;  /* 0x8d4000001e037fae */ /* 0x0003e20008121844 */
[----:B---3--:R-:W4:Y:S02]  /*536b0*/  LDL.LU.64 R18, [R1+0x7d0] ;  /* 0x0007d00001127983 */ /* 0x008f240000300a00 */
[----:B----4-:R-:W4:Y:S02]  /*536c0*/  LDL.LU.64 R16, [R1+0x798] ;  /* 0x0007980001107983 */ /* 0x010f240000300a00 */
[----:B-----5:R-:W5:Y:S01]  /*536d0*/  LDL.LU.64 R12, [R1+0x760] ;  /* 0x00076000010c7983 */ /* 0x020f620000300a00 */
[----:B------:R-:W1:Y:S02]  /*536e0*/  LDL.LU.64 R72, [R1+0x728] ;  /* 0x0007280001487983 */ /* 0x000e640000300a00 */
[----:B------:R-:W-:-:S04]  /*536f0*/  IMAD.WIDE R26, R0, 0x4, R26 ;  /* 0x00000004001a7825 */ /* 0x000fc800078e021a */
[----:B------:R-:W-:-:S04]  /*53700*/  IMAD.WIDE R24, R0, 0x4, R24 ;  /* 0x0000000400187825 */ /* 0x000fc800078e0218 */
[C---:B------:R-:W-:Y:S01]  /*53710*/  IMAD.WIDE R22, R0.reuse, 0x4, R22 ;  /* 0x0000000400167825 */ /* 0x040fe200078e0216 */
[----:B------:R2:W-:Y:S03]  /*53720*/  STL.64 [R1+0x17b0], R26 ;  /* 0x0017b01a01007387 */ /* 0x0005e60000100a00 */
[----:B------:R2:W-:Y:S02]  /*53730*/  STL.64 [R1+0x17a8], R24 ;  /* 0x0017a81801007387 */ /* 0x0005e40000100a00 */
[----:B------:R-:W-:Y:S01]  /*53740*/  STL.64 [R1+0x17a0], R22 ;  /* 0x0017a01601007387 */ /* 0x000fe20000100a00 */
[----:B------:R2:W-:Y:S01]  /*53750*/  LDGSTS.E [R7+-0x71c00], [R26.64], P0 ;  /* 0x8e4000001a077fae */ /* 0x0005e20008121844 */
[----:B------:R2:W-:Y:S02]  /*53760*/  LDGSTS.E [R6+-0x70c00], [R24.64], P0 ;  /* 0x8f40000018067fae */ /* 0x0005e40008121844 */
[----:B------:R2:W-:Y:S02]  /*53770*/  LDGSTS.E [R5+-0x6fc00], [R22.64], P0 ;  /* 0x9040000016057fae */ /* 0x0005e40008121844 */
[----:B------:R-:W-:-:S04]  /*53780*/  IMAD.WIDE R10, R0, 0x4, R10 ;  /* 0x00000004000a7825 */ /* 0x000fc800078e020a */
[C---:B------:R-:W-:Y:S01]  /*53790*/  IMAD.WIDE R20, R0.reuse, 0x4, R20 ;  /* 0x0000000400147825 */ /* 0x040fe200078e0214 */
[----:B------:R2:W-:Y:S04]  /*537a0*/  STL.64 [R1+0x1798], R10 ;  /* 0x0017980a01007387 */ /* 0x0005e80000100a00 */
[----:B------:R2:W-:Y:S01]  /*537b0*/  STL.64 [R1+0x1790], R20 ;  /* 0x0017901401007387 */ /* 0x0005e20000100a00 */
[----:B------:R2:W-:Y:S04]  /*537c0*/  LDGSTS.E [R4+-0x6ec00], [R10.64], P0 ;  /* 0x914000000a047fae */ /* 0x0005e80008121844 */
[----:B--2---:R-:W2:Y:S01]  /*537d0*/  LDL.LU.64 R26, [R1+0x6f0] ;  /* 0x0006f000011a7983 */ /* 0x004ea20000300a00 */
[----:B------:R-:W2:Y:S02]  /*537e0*/  LDL.LU.64 R24, [R1+0x6b8] ;  /* 0x0006b80001187983 */ /* 0x000ea40000300a00 */
[----:B------:R3:W-:Y:S01]  /*537f0*/  LDGSTS.E [R3+-0x6dc00], [R20.64], P0 ;  /* 0x9240000014037fae */ /* 0x0007e20008121844 */
[----:B------:R-:W2:Y:S01]  /*53800*/  LDL.LU.64 R10, [R1+0x680] ;  /* 0x00068000010a7983 */ /* 0x000ea20000300a00 */
[----:B------:R-:W2:Y:S03]  /*53810*/  LDL.LU.64 R22, [R1+0x648] ;  /* 0x0006480001167983 */ /* 0x000ea60000300a00 */
[----:B---3--:R-:W3:Y:S01]  /*53820*/  LDL.LU.64 R20, [R1+0x610] ;  /* 0x0006100001147983 */ /* 0x008ee20000300a00 */
[----:B----4-:R-:W-:-:S05]  /*53830*/  IMAD.WIDE R28, R0, 0x4, R28 ;  /* 0x00000004001c7825 */ /* 0x010fca00078e021c */
[----:B------:R4:W-:Y:S04]  /*53840*/  STL.64 [R1+0x1788], R28 ;  /* 0x0017881c01007387 */ /* 0x0009e80000100a00 */
[----:B------:R4:W-:Y:S01]  /*53850*/  LDGSTS.E [R7+-0x6cc00], [R28.64], P0 ;  /* 0x934000001c077fae */ /* 0x0009e20008121844 */
[----:B------:R-:W-:-:S04]  /*53860*/  IMAD.WIDE R18, R0, 0x4, R18 ;  /* 0x0000000400127825 */ /* 0x000fc800078e0212 */
[----:B------:R-:W-:-:S04]  /*53870*/  IMAD.WIDE R16, R0, 0x4, R16 ;  /* 0x0000000400107825 */ /* 0x000fc800078e0210 */
[----:B-----5:R-:W-:-:S04]  /*53880*/  IMAD.WIDE R12, R0, 0x4, R12 ;  /* 0x00000004000c7825 */ /* 0x020fc800078e020c */
[C---:B-1----:R-:W-:Y:S01]  /*53890*/  IMAD.WIDE R30, R0.reuse, 0x4, R72 ;  /* 0x00000004001e7825 */ /* 0x042fe200078e0248 */
[----:B------:R1:W-:Y:S03]  /*538a0*/  STL.64 [R1+0x1780], R18 ;  /* 0x0017801201007387 */ /* 0x0003e60000100a00 */
[----:B------:R5:W-:Y:S02]  /*538b0*/  STL.64 [R1+0x1778], R16 ;  /* 0x0017781001007387 */ /* 0x000be40000100a00 */
[----:B------:R1:W-:Y:S02]  /*538c0*/  STL.64 [R1+0x1770], R12 ;  /* 0x0017700c01007387 */ /* 0x0003e40000100a00 */
[----:B------:R-:W-:Y:S01]  /*538d0*/  STL.64 [R1+0x1768], R30 ;  /* 0x0017681e01007387 */ /* 0x000fe20000100a00 */
[----:B------:R1:W-:Y:S04]  /*538e0*/  LDGSTS.E [R6+-0x6bc00], [R18.64], P0 ;  /* 0x9440000012067fae */ /* 0x0003e80008121844 */
[----:B----4-:R-:W4:Y:S01]  /*538f0*/  LDL.LU.64 R28, [R1+0x5d8] ;  /* 0x0005d800011c7983 */ /* 0x010f220000300a00 */
[----:B------:R5:W-:Y:S02]  /*53900*/  LDGSTS.E [R5+-0x6ac00], [R16.64], P0 ;  /* 0x9540000010057fae */ /* 0x000be40008121844 */
[----:B------:R5:W-:Y:S02]  /*53910*/  LDGSTS.E [R4+-0x69c00], [R12.64], P0 ;  /* 0x964000000c047fae */ /* 0x000be40008121844 */
[----:B------:R4:W-:Y:S01]  /*53920*/  LDGSTS.E [R3+-0x68c00], [R30.64], P0 ;  /* 0x974000001e037fae */ /* 0x0009e20008121844 */
[----:B-1----:R-:W4:Y:S01]  /*53930*/  LDL.LU.64 R18, [R1+0x5a0] ;  /* 0x0005a00001127983 */ /* 0x002f220000300a00 */
[----:B-----5:R-:W5:Y:S02]  /*53940*/  LDL.LU.64 R16, [R1+0x568] ;  /* 0x0005680001107983 */ /* 0x020f640000300a00 */
[----:B------:R-:W5:Y:S02]  /*53950*/  LDL.LU.64 R12, [R1+0x530] ;  /* 0x00053000010c7983 */ /* 0x000f640000300a00 */
[----:B------:R-:W5:Y:S02]  /*53960*/  LDL.LU.64 R72, [R1+0x4f0] ;  /* 0x0004f00001487983 */ /* 0x000f640000300a00 */
[----:B--2---:R-:W-:-:S04]  /*53970*/  IMAD.WIDE R26, R0, 0x4, R26 ;  /* 0x00000004001a7825 */ /* 0x004fc800078e021a */
[C---:B------:R-:W-:Y:S01]  /*53980*/  IMAD.WIDE R24, R0.reuse, 0x4, R24 ;  /* 0x0000000400187825 */ /* 0x040fe200078e0218 */
[----:B------:R1:W-:Y:S03]  /*53990*/  STL.64 [R1+0x1760], R26 ;  /* 0x0017601a01007387 */ /* 0x0003e60000100a00 */
[----:B------:R-:W-:-:S04]  /*539a0*/  IMAD.WIDE R10, R0, 0x4, R10 ;  /* 0x00000004000a7825 */ /* 0x000fc800078e020a */
[----:B------:R-:W-:-:S04]  /*539b0*/  IMAD.WIDE R22, R0, 0x4, R22 ;  /* 0x0000000400167825 */ /* 0x000fc800078e0216 */
[C---:B---3--:R-:W-:Y:S01]  /*539c0*/  IMAD.WIDE R20, R0.reuse, 0x4, R20 ;  /* 0x0000000400147825 */ /* 0x048fe200078e0214 */
[----:B------:R-:W-:Y:S03]  /*539d0*/  STL.64 [R1+0x1758], R24 ;  /* 0x0017581801007387 */ /* 0x000fe60000100a00 */
[----:B------:R2:W-:Y:S01]  /*539e0*/  STL.64 [R1+0x1750], R10 ;  /* 0x0017500a01007387 */ /* 0x0005e20000100a00 */
[----:B------:R1:W-:Y:S01]  /*539f0*/  LDGSTS.E [R7+-0x67c00], [R26.64], P0 ;  /* 0x984000001a077fae */ /* 0x0003e20008121844 */
[----:B------:R3:W-:Y:S02]  /*53a00*/  STL.64 [R1+0x1748], R22 ;  /* 0x0017481601007387 */ /* 0x0007e40000100a00 */
[----:B------:R2:W-:Y:S02]  /*53a10*/  LDGSTS.E [R6+-0x66c00], [R24.64], P0 ;  /* 0x9940000018067fae */ /* 0x0005e40008121844 */
[----:B------:R2:W-:Y:S01]  /*53a20*/  STL.64 [R1+0x1740], R20 ;  /* 0x0017401401007387 */ /* 0x0005e20000100a00 */
[----:B------:R2:W-:Y:S01]  /*53a30*/  LDGSTS.E [R5+-0x65c00], [R10.64], P0 ;  /* 0x9a4000000a057fae */ /* 0x0005e20008121844 */
[----:B------:R3:W-:Y:S02]  /*53a40*/  LDGSTS.E [R4+-0x64c00], [R22.64], P0 ;  /* 0x9b40000016047fae */ /* 0x0007e40008121844 */
[----:B------:R3:W-:Y:S01]  /*53a50*/  LDGSTS.E [R3+-0x63c00], [R20.64], P0 ;  /* 0x9c40000014037fae */ /* 0x0007e20008121844 */
[----:B-1----:R-:W5:Y:S04]  /*53a60*/  LDL.LU.64 R26, [R1+0x4b8] ;  /* 0x0004b800011a7983 */ /* 0x002f680000300a00 */
[----:B--2---:R-:W2:Y:S01]  /*53a70*/  LDL.LU.64 R10, [R1+0x480] ;  /* 0x00048000010a7983 */ /* 0x004ea20000300a00 */
[----:B------:R-:W2:Y:S02]  /*53a80*/  LDL.LU.64 R24, [R1+0x440] ;  /* 0x0004400001187983 */ /* 0x000ea40000300a00 */
[----:B---3--:R-:W3:Y:S02]  /*53a90*/  LDL.LU.64 R22, [R1+0x400] ;  /* 0x0004000001167983 */ /* 0x008ee40000300a00 */
[----:B------:R-:W3:Y:S02]  /*53aa0*/  LDL.LU.64 R20, [R1+0x3c0] ;  /* 0x0003c00001147983 */ /* 0x000ee40000300a00 */
[----:B----4-:R-:W-:-:S05]  /*53ab0*/  IMAD.WIDE R30, R0, 0x4, R28 ;  /* 0x00000004001e7825 */ /* 0x010fca00078e021c */
[----:B------:R-:W-:Y:S04]  /*53ac0*/  STL.64 [R1+0x1738], R30 ;  /* 0x0017381e01007387 */ /* 0x000fe80000100a00 */
[----:B------:R1:W-:Y:S01]  /*53ad0*/  LDGSTS.E [R7+-0x62c00], [R30.64], P0 ;  /* 0x9d4000001e077fae */ /* 0x0003e20008121844 */
[----:B------:R-:W-:-:S04]  /*53ae0*/  IMAD.WIDE R18, R0, 0x4, R18 ;  /* 0x0000000400127825 */ /* 0x000fc800078e0212 */
[----:B-----5:R-:W-:-:S04]  /*53af0*/  IMAD.WIDE R16, R0, 0x4, R16 ;  /* 0x0000000400107825 */ /* 0x020fc800078e0210 */
[----:B------:R-:W-:-:S04]  /*53b00*/  IMAD.WIDE R12, R0, 0x4, R12 ;  /* 0x00000004000c7825 */ /* 0x000fc800078e020c */
[C---:B------:R-:W-:Y:S01]  /*53b10*/  IMAD.WIDE R28, R0.reuse, 0x4, R72 ;  /* 0x00000004001c7825 */ /* 0x040fe200078e0248 */
[----:B------:R4:W-:Y:S03]  /*53b20*/  STL.64 [R1+0x1730], R18 ;  /* 0x0017301201007387 */ /* 0x0009e60000100a00 */
[----:B------:R5:W-:Y:S02]  /*53b30*/  STL.64 [R1+0x1728], R16 ;  /* 0x0017281001007387 */ /* 0x000be40000100a00 */
[----:B------:R1:W-:Y:S01]  /*53b40*/  STL.64 [R1+0x1720], R12 ;  /* 0x0017200c01007387 */ /* 0x0003e20000100a00 */
[----:B------:R4:W-:Y:S01]  /*53b50*/  LDGSTS.E [R6+-0x61c00], [R18.64], P0 ;  /* 0x9e40000012067fae */ /* 0x0009e20008121844 */
[----:B------:R1:W-:Y:S02]  /*53b60*/  STL.64 [R1+0x1718], R28 ;  /* 0x0017181c01007387 */ /* 0x0003e40000100a00 */
[----:B------:R5:W-:Y:S02]  /*53b70*/  LDGSTS.E [R5+-0x60c00], [R16.64], P0 ;  /* 0x9f40000010057fae */ /* 0x000be40008121844 */
[----:B------:R1:W-:Y:S01]  /*53b80*/  LDGSTS.E [R4+-0x5fc00], [R12.64], P0 ;  /* 0xa04000000c047fae */ /* 0x0003e20008121844 */
[----:B------:R5:W-:Y:S04]  /*53b90*/  LDGSTS.E [R3+-0x5ec00], [R28.64], P0 ;  /* 0xa14000001c037fae */ /* 0x000be80008121844 */
[----:B----4-:R-:W4:Y:S01]  /*53ba0*/  LDL.LU.64 R18, [R1+0x380] ;  /* 0x0003800001127983 */ /* 0x010f220000300a00 */
[----:B-----5:R-:W5:Y:S03]  /*53bb0*/  LDL.LU.64 R16, [R1+0x340] ;  /* 0x0003400001107983 */ /* 0x020f660000300a00 */
[----:B------:R-:W5:Y:S01]  /*53bc0*/  LDL.LU.64 R72, [R1+0x300] ;  /* 0x0003000001487983 */ /* 0x000f620000300a00 */
[----:B-1----:R-:W5:Y:S02]  /*53bd0*/  LDL.LU.64 R12, [R1+0x2c0] ;  /* 0x0002c000010c7983 */ /* 0x002f640000300a00 */
[----:B------:R-:W-:-:S04]  /*53be0*/  IMAD.WIDE R28, R0, 0x4, R26 ;  /* 0x00000004001c7825 */ /* 0x000fc800078e021a */
[----:B--2---:R-:W-:-:S04]  /*53bf0*/  IMAD.WIDE R26, R0, 0x4, R10 ;  /* 0x00000004001a7825 */ /* 0x004fc800078e020a */
[C---:B------:R-:W-:Y:S01]  /*53c00*/  IMAD.WIDE R24, R0.reuse, 0x4, R24 ;  /* 0x0000000400187825 */ /* 0x040fe200078e0218 */
[----:B------:R-:W2:Y:S03]  /*53c10*/  LDL.LU.64 R10, [R1+0x280] ;  /* 0x00028000010a7983 */ /* 0x000ea60000300a00 */
[----:B---3--:R-:W-:-:S04]  /*53c20*/  IMAD.WIDE R22, R0, 0x4, R22 ;  /* 0x0000000400167825 */ /* 0x008fc800078e0216 */
[----:B------:R-:W-:-:S04]  /*53c30*/  IMAD.WIDE R20, R0, 0x4, R20 ;  /* 0x0000000400147825 */ /* 0x000fc800078e0214 */
[----:B------:R1:W-:Y:S01]  /*53c40*/  STL.64 [R1+0x1710], R28 ;  /* 0x0017101c01007387 */ /* 0x0003e20000100a00 */
[----:B------:R3:W-:Y:S01]  /*53c50*/  STL.64 [R1+0x1708], R26 ;  /* 0x0017081a01007387 */ /* 0x0007e20000100a00 */
[----:B------:R1:W-:Y:S02]  /*53c60*/  STL.64 [R1+0x1700], R24 ;  /* 0x0017001801007387 */ /* 0x0003e40000100a00 */
[----:B------:R1:W-:Y:S01]  /*53c70*/  STL.64 [R1+0x16f8], R22 ;  /* 0x0016f81601007387 */ /* 0x0003e20000100a00 */
[----:B------:R1:W-:Y:S01]  /*53c80*/  LDGSTS.E [R7+-0x5dc00], [R28.64], P0 ;  /* 0xa24000001c077fae */ /* 0x0003e20008121844 */
[----:B------:R3:W-:Y:S02]  /*53c90*/  STL.64 [R1+0x16f0], R20 ;  /* 0x0016f01401007387 */ /* 0x0007e40000100a00 */
[----:B------:R3:W-:Y:S02]  /*53ca0*/  LDGSTS.E [R6+-0x5cc00], [R26.64], P0 ;  /* 0xa34000001a067fae */ /* 0x0007e40008121844 */
[----:B------:R3:W-:Y:S01]  /*53cb0*/  LDGSTS.E [R5+-0x5bc00], [R24.64], P0 ;  /* 0xa440000018057fae */ /* 0x0007e20008121844 */
[----:B------:R3:W-:Y:S01]  /*53cc0*/  LDGSTS.E [R4+-0x5ac00], [R22.64], P0 ;  /* 0xa540000016047fae */ /* 0x0007e20008121844 */
[----:B------:R3:W-:Y:S03]  /*53cd0*/  LDGSTS.E [R3+-0x59c00], [R20.64], P0 ;  /* 0xa640000014037fae */ /* 0x0007e60008121844 */
[----:B-1----:R-:W2:Y:S01]  /*53ce0*/  LDL.LU.64 R28, [R1+0x240] ;  /* 0x00024000011c7983 */ /* 0x002ea20000300a00 */
[----:B---3--:R-:W3:Y:S03]  /*53cf0*/  LDL.LU.64 R26, [R1+0x200] ;  /* 0x00020000011a7983 */ /* 0x008ee60000300a00 */
[----:B------:R-:W3:Y:S04]  /*53d00*/  LDL.LU.64 R24, [R1+0x1c0] ;  /* 0x0001c00001187983 */ /* 0x000ee80000300a00 */
[----:B------:R-:W3:Y:S01]  /*53d10*/  LDL.LU.64 R22, [R1+0x180] ;  /* 0x0001800001167983 */ /* 0x000ee20000300a00 */
[----:B------:R-:W3:Y:S02]  /*53d20*/  LDL.LU.64 R20, [R1+0x140] ;  /* 0x0001400001147983 */ /* 0x000ee40000300a00 */
[----:B----4-:R-:W-:-:S04]  /*53d30*/  IMAD.WIDE R38, R0, 0x4, R18 ;  /* 0x0000000400267825 */ /* 0x010fc800078e0212 */
[----:B-----5:R-:W-:-:S04]  /*53d40*/  IMAD.WIDE R36, R0, 0x4, R16 ;  /* 0x0000000400247825 */ /* 0x020fc800078e0210 */
[----:B------:R-:W-:-:S04]  /*53d50*/  IMAD.WIDE R34, R0, 0x4, R72 ;  /* 0x0000000400227825 */ /* 0x000fc800078e0248 */
[C---:B------:R-:W-:Y:S01]  /*53d60*/  IMAD.WIDE R32, R0.reuse, 0x4, R12 ;  /* 0x0000000400207825 */ /* 0x040fe200078e020c */
[----:B------:R-:W-:Y:S03]  /*53d70*/  STL.64 [R1+0x16e8], R38 ;  /* 0x0016e82601007387 */ /* 0x000fe60000100a00 */
[----:B------:R-:W4:Y:S02]  /*53d80*/  LDL.LU.64 R18, [R1+0x100] ;  /* 0x0001000001127983 */ /* 0x000f240000300a00 */
[----:B------:R-:W-:Y:S02]  /*53d90*/  STL.64 [R1+0x16e0], R36 ;  /* 0x0016e02401007387 */ /* 0x000fe40000100a00 */
[----:B------:R-:W5:Y:S01]  /*53da0*/  LDL.LU.64 R16, [R1+0xc0] ;  /* 0x0000c00001107983 */ /* 0x000f620000300a00 */
[----:B------:R-:W-:Y:S01]  /*53db0*/  STL.64 [R1+0x16d8], R34 ;  /* 0x0016d82201007387 */ /* 0x000fe20000100a00 */
[----:B------:R-:W5:Y:S02]  /*53dc0*/  LDL.LU.64 R72, [R1+0x80] ;  /* 0x0000800001487983 */ /* 0x000f640000300a00 */
[----:B------:R-:W-:Y:S02]  /*53dd0*/  STL.64 [R1+0x16d0], R32 ;  /* 0x0016d02001007387 */ /* 0x000fe40000100a00 */
[----:B------:R-:W5:Y:S01]  /*53de0*/  LDL.LU.64 R12, [R1+0x40] ;  /* 0x00004000010c7983 */ /* 0x000f620000300a00 */
[----:B------:R1:W-:Y:S01]  /*53df0*/  LDGSTS.E [R7+-0x58c00], [R38.64], P0 ;  /* 0xa740000026077fae */ /* 0x0003e20008121844 */
[----:B------:R1:W-:Y:S02]  /*53e00*/  LDGSTS.E [R6+-0x57c00], [R36.64], P0 ;  /* 0xa840000024067fae */ /* 0x0003e40008121844 */
[----:B------:R1:W-:Y:S02]  /*53e10*/  LDGSTS.E [R5+-0x56c00], [R34.64], P0 ;  /* 0xa940000022057fae */ /* 0x0003e40008121844 */
[C---:B--2---:R-:W-:Y:S01]  /*53e20*/  IMAD.WIDE R30, R0.reuse, 0x4, R10 ;  /* 0x00000004001e7825 */ /* 0x044fe200078e020a */
[----:B------:R2:W-:Y:S04]  /*53e30*/  LDGSTS.E [R4+-0x55c00], [R32.64], P0 ;  /* 0xaa40000020047fae */ /* 0x0005e80008121844 */
[----:B------:R-:W2:Y:S01]  /*53e40*/  LDL.LU.64 R10, [R1] ;  /* 0x00000000010a7983 */ /* 0x000ea20000300a00 */
[----:B------:R-:W-:Y:S03]  /*53e50*/  STL.64 [R1+0x16c8], R30 ;  /* 0x0016c81e01007387 */ /* 0x000fe60000100a00 */
[----:B------:R1:W-:Y:S01]  /*53e60*/  LDGSTS.E [R3+-0x54c00], [R30.64], P0 ;  /* 0xab4000001e037fae */ /* 0x0003e20008121844 */
[----:B------:R-:W-:-:S04]  /*53e70*/  IMAD.WIDE R28, R0, 0x4, R28 ;  /* 0x00000004001c7825 */ /* 0x000fc800078e021c */
[----:B---3--:R-:W-:-:S04]  /*53e80*/  IMAD.WIDE R26, R0, 0x4, R26 ;  /* 0x00000004001a7825 */ /* 0x008fc800078e021a */
[----:B------:R-:W-:-:S04]  /*53e90*/  IMAD.WIDE R24, R0, 0x4, R24 ;  /* 0x0000000400187825 */ /* 0x000fc800078e0218 */
[----:B------:R-:W-:-:S04]  /*53ea0*/  IMAD.WIDE R22, R0, 0x4, R22 ;  /* 0x0000000400167825 */ /* 0x000fc800078e0216 */
[C---:B------:R-:W-:Y:S01]  /*53eb0*/  IMAD.WIDE R20, R0.reuse, 0x4, R20 ;  /* 0x0000000400147825 */ /* 0x040fe200078e0214 */
        /* <DEDUP_REMOVED lines=10> */
[----:B----4-:R-:W-:-:S04]  /*53f60*/  IMAD.WIDE R20, R0, 0x4, R18 ;  /* 0x0000000400147825 */ /* 0x010fc800078e0212 */
[----:B-----5:R-:W-:-:S04]  /*53f70*/  IMAD.WIDE R18, R0, 0x4, R16 ;  /* 0x0000000400127825 */ /* 0x020fc800078e0210 */
[----:B------:R-:W-:-:S04]  /*53f80*/  IMAD.WIDE R16, R0, 0x4, R72 ;  /* 0x0000000400107825 */ /* 0x000fc800078e0248 */
[C---:B------:R-:W-:Y:S01]  /*53f90*/  IMAD.WIDE R12, R0.reuse, 0x4, R12 ;  /* 0x00000004000c7825 */ /* 0x040fe200078e020c */
[----:B------:R4:W-:Y:S04]  /*53fa0*/  STL.64 [R1+0x1698], R20 ;  /* 0x0016981401007387 */ /* 0x0009e80000100a00 */
[----:B------:R4:W-:Y:S01]  /*53fb0*/  LDGSTS.E [R7+-0x4ec00], [R20.64], P0 ;  /* 0xb140000014077fae */ /* 0x0009e20008121844 */
[----:B------:R5:W-:Y:S02]  /*53fc0*/  STL.64 [R1+0x1690], R18 ;  /* 0x0016901201007387 */ /* 0x000be40000100a00 */
[----:B------:R5:W-:Y:S02]  /*53fd0*/  LDGSTS.E [R6+-0x4dc00], [R18.64], P0 ;  /* 0xb240000012067fae */ /* 0x000be40008121844 */
[C---:B--2---:R-:W-:Y:S01]  /*53fe0*/  IMAD.WIDE R10, R0.reuse, 0x4, R10 ;  /* 0x00000004000a7825 */ /* 0x044fe200078e020a */
[----:B------:R2:W-:Y:S04]  /*53ff0*/  STL.64 [R1+0x1688], R16 ;  /* 0x0016881001007387 */ /* 0x0005e80000100a00 */
[----:B------:R2:W-:Y:S01]  /*54000*/  LDGSTS.E [R5+-0x4cc00], [R16.64], P0 ;  /* 0xb340000010057fae */ /* 0x0005e20008121844 */
[----:B------:R1:W-:Y:S02]  /*54010*/  STL.64 [R1+0x1680], R12 ;  /* 0x0016800c01007387 */ /* 0x0003e40000100a00 */
[----:B------:R1:W-:Y:S02]  /*54020*/  LDGSTS.E [R4+-0x4bc00], [R12.64], P0 ;  /* 0xb44000000c047fae */ /* 0x0003e40008121844 */
[----:B------:R1:W-:Y:S01]  /*54030*/  STL.64 [R1+0x1678], R10 ;  /* 0x0016780a01007387 */ /* 0x0003e20000100a00 */
[----:B------:R1:W-:Y:S01]  /*54040*/  LDGSTS.E [R3+-0x4ac00], [R10.64], P0 ;  /* 0xb54000000a037fae */ /* 0x0003e20008121844 */
[----:B----4-:R-:W-:-:S04]  /*54050*/  IMAD.WIDE R20, R0, 0x4, R90 ;  /* 0x0000000400147825 */ /* 0x010fc800078e025a */
[----:B-----5:R-:W-:-:S04]  /*54060*/  IMAD.WIDE R18, R0, 0x4, R106 ;  /* 0x0000000400127825 */ /* 0x020fc800078e026a */
[----:B--2---:R-:W-:-:S04]  /*54070*/  IMAD.WIDE R16, R0, 0x4, R122 ;  /* 0x0000000400107825 */ /* 0x004fc800078e027a */
[----:B-1----:R-:W-:-:S04]  /*54080*/  IMAD.WIDE R12, R0, 0x4, R138 ;  /* 0x00000004000c7825 */ /* 0x002fc800078e028a */
[C---:B------:R-:W-:Y:S01]  /*54090*/  IMAD.WIDE R10, R0.reuse, 0x4, R154 ;  /* 0x00000004000a7825 */ /* 0x040fe200078e029a */
[----:B------:R-:W-:Y:S03]  /*540a0*/  STL.64 [R1+0x1670], R20 ;  /* 0x0016701401007387 */ /* 0x000fe60000100a00 */
[----:B------:R-:W-:Y:S02]  /*540b0*/  STL.64 [R1+0x1668], R18 ;  /* 0x0016681201007387 */ /* 0x000fe40000100a00 */
[----:B------:R-:W-:Y:S01]  /*540c0*/  STL.64 [R1+0x1660], R16 ;  /* 0x0016601001007387 */ /* 0x000fe20000100a00 */
[----:B------:R1:W-:Y:S01]  /*540d0*/  LDGSTS.E [R7+-0x49c00], [R20.64], P0 ;  /* 0xb640000014077fae */ /* 0x0003e20008121844 */
[----:B------:R2:W-:Y:S02]  /*540e0*/  STL.64 [R1+0x1658], R12 ;  /* 0x0016580c01007387 */ /* 0x0005e40000100a00 */
[----:B------:R4:W-:Y:S02]  /*540f0*/  LDGSTS.E [R6+-0x48c00], [R18.64], P0 ;  /* 0xb740000012067fae */ /* 0x0009e40008121844 */
[----:B------:R5:W-:Y:S01]  /*54100*/  STL.64 [R1+0x1650], R10 ;  /* 0x0016500a01007387 */ /* 0x000be20000100a00 */
[----:B------:R1:W-:Y:S04]  /*54110*/  LDGSTS.E [R5+-0x47c00], [R16.64], P0 ;  /* 0xb840000010057fae */ /* 0x0003e80008121844 */
[----:B---3--:R-:W3:Y:S01]  /*54120*/  LDL.LU.64 R28, [R1+0xc28] ;  /* 0x000c2800011c7983 */ /* 0x008ee20000300a00 */
[----:B------:R2:W-:Y:S02]  /*54130*/  LDGSTS.E [R4+-0x46c00], [R12.64], P0 ;  /* 0xb94000000c047fae */ /* 0x0005e40008121844 */
[----:B------:R-:W3:Y:S02]  /*54140*/  LDL.LU.64 R26, [R1+0xbf0] ;  /* 0x000bf000011a7983 */ /* 0x000ee40000300a00 */
[----:B------:R5:W-:Y:S01]  /*54150*/  LDGSTS.E [R3+-0x45c00], [R10.64], P0 ;  /* 0xba4000000a037fae */ /* 0x000be20008121844 */
[----:B--2---:R-:W2:Y:S01]  /*54160*/  LDL.LU.64 R12, [R1+0xbb8] ;  /* 0x000bb800010c7983 */ /* 0x004ea20000300a00 */
[----:B-----5:R-:W5:Y:S02]  /*54170*/  LDL.LU.64 R10, [R1+0xb80] ;  /* 0x000b8000010a7983 */ /* 0x020f640000300a00 */
[----:B------:R-:W5:Y:S02]  /*54180*/  LDL.LU.64 R24, [R1+0xb48] ;  /* 0x000b480001187983 */ /* 0x000f640000300a00 */
[----:B------:R-:W-:-:S04]  /*54190*/  IMAD.WIDE R22, R0, 0x4, R170 ;  /* 0x0000000400167825 */ /* 0x000fc800078e02aa */
[----:B-1----:R-:W-:-:S04]  /*541a0*/  IMAD.WIDE R20, R0, 0x4, R186 ;  /* 0x0000000400147825 */ /* 0x002fc800078e02ba */
[----:B----4-:R-:W-:-:S04]  /*541b0*/  IMAD.WIDE R18, R0, 0x4, R202 ;  /* 0x0000000400127825 */ /* 0x010fc800078e02ca */
[----:B------:R-:W-:Y:S01]  /*541c0*/  IMAD.WIDE R16, R0, 0x4, R218 ;  /* 0x0000000400107825 */ /* 0x000fe200078e02da */
[----:B------:R-:W-:-:S03]  /*541d0*/  LOP3.LUT R15, R15, 0x7f, RZ, 0xc0, !PT ;  /* 0x0000007f0f0f7812 */ /* 0x000fc600078ec0ff */
[----:B------:R-:W-:Y:S01]  /*541e0*/  IMAD.WIDE R30, R0, 0x4, R234 ;  /* 0x00000004001e7825 */ /* 0x000fe200078e02ea */
[----:B------:R1:W-:Y:S03]  /*541f0*/  STL.64 [R1+0x1648], R22 ;  /* 0x0016481601007387 */ /* 0x0003e60000100a00 */
[----:B------:R4:W-:Y:S02]  /*54200*/  STL.64 [R1+0x1640], R20 ;  /* 0x0016401401007387 */ /* 0x0009e40000100a00 */
[----:B------:R1:W-:Y:S02]  /*54210*/  STL.64 [R1+0x1638], R18 ;  /* 0x0016381201007387 */ /* 0x0003e40000100a00 */
[----:B------:R1:W-:Y:S01]  /*54220*/  STL.64 [R1+0x1630], R16 ;  /* 0x0016301001007387 */ /* 0x0003e20000100a00 */
[----:B------:R1:W-:Y:S01]  /*54230*/  LDGSTS.E [R7+-0x44c00], [R22.64], P0 ;  /* 0xbb40000016077fae */ /* 0x0003e20008121844 */
[----:B------:R-:W-:-:S03]  /*54240*/  IMAD.SHL.U32 R15, R15, 0x4, RZ ;  /* 0x000000040f0f7824 */ /* 0x000fc600078e00ff */
[----:B------:R-:W-:Y:S01]  /*54250*/  STL.64 [R1+0x1628], R30 ;  /* 0x0016281e01007387 */ /* 0x000fe20000100a00 */
[----:B------:R4:W-:Y:S02]  /*54260*/  LDGSTS.E [R6+-0x43c00], [R20.64], P0 ;  /* 0xbc40000014067fae */ /* 0x0009e40008121844 */
[----:B------:R4:W-:Y:S02]  /*54270*/  LDGSTS.E [R5+-0x42c00], [R18.64], P0 ;  /* 0xbd40000012057fae */ /* 0x0009e40008121844 */
[----:B------:R4:W-:Y:S01]  /*54280*/  LDGSTS.E [R4+-0x41c00], [R16.64], P0 ;  /* 0xbe40000010047fae */ /* 0x0009e20008121844 */
[----:B------:R-:W-:Y:S01]  /*54290*/  LOP3.LUT R15, R15, 0x30, RZ, 0x3c, !PT ;  /* 0x000000300f0f7812 */ /* 0x000fe200078e3cff */
[----:B------:R4:W-:Y:S04]  /*542a0*/  LDGSTS.E [R3+-0x40c00], [R30.64], P0 ;  /* 0xbf4000001e037fae */ /* 0x0009e80008121844 */
[----:B-1----:R-:W5:Y:S01]  /*542b0*/  LDL.LU.64 R22, [R1+0xb10] ;  /* 0x000b100001167983 */ /* 0x002f620000300a00 */
[----:B----4-:R-:W5:Y:S03]  /*542c0*/  LDL.LU.64 R20, [R1+0xad8] ;  /* 0x000ad80001147983 */ /* 0x010f660000300a00 */
[----:B------:R-:W5:Y:S01]  /*542d0*/  LDL.LU.64 R18, [R1+0xaa0] ;  /* 0x000aa00001127983 */ /* 0x000f620000300a00 */
[----:B------:R-:W5:Y:S02]  /*542e0*/  LDL.LU.64 R16, [R1+0xa68] ;  /* 0x000a680001107983 */ /* 0x000f640000300a00 */
[----:B------:R-:W5:Y:S01]  /*542f0*/  LDL.LU.64 R72, [R1+0xa30] ;  /* 0x000a300001487983 */ /* 0x000f620000300a00 */
[----:B------:R-:W-:-:S02]  /*54300*/  IADD3 R7, R15, 0x200000, RZ ;  /* 0x002000000f077810 */ /* 0x000fc40007ffe0ff */
[C---:B------:R-:W-:Y:S02]  /*54310*/  IADD3 R6, R15.reuse, 0x200000, RZ ;  /* 0x002000000f067810 */ /* 0x040fe40007ffe0ff */
[C---:B------:R-:W-:Y:S02]  /*54320*/  IADD3 R5, R15.reuse, 0x200000, RZ ;  /* 0x002000000f057810 */ /* 0x040fe40007ffe0ff */
[C---:B------:R-:W-:Y:S02]  /*54330*/  IADD3 R4, R15.reuse, 0x200000, RZ ;  /* 0x002000000f047810 */ /* 0x040fe40007ffe0ff */
[----:B------:R-:W-:Y:S01]  /*54340*/  IADD3 R3, R15, 0x200000, RZ ;  /* 0x002000000f037810 */ /* 0x000fe20007ffe0ff */
[----:B---3--:R-:W-:-:S04]  /*54350*/  IMAD.WIDE R28, R0, 0x4, R28 ;  /* 0x00000004001c7825 */ /* 0x008fc800078e021c */
[C---:B------:R-:W-:Y:S01]  /*54360*/  IMAD.WIDE R26, R0.reuse, 0x4, R26 ;  /* 0x00000004001a7825 */ /* 0x040fe200078e021a */
[----:B------:R1:W-:Y:S04]  /*54370*/  STL.64 [R1+0x1620], R28 ;  /* 0x0016201c01007387 */ /* 0x0003e80000100a00 */
[----:B------:R3:W-:Y:S01]  /*54380*/  STL.64 [R1+0x1618], R26 ;  /* 0x0016181a01007387 */ /* 0x0007e20000100a00 */
[----:B------:R1:W-:Y:S01]  /*54390*/  LDGSTS.E [R7+-0x7fa00], [R28.64], P0 ;  /* 0x806000001c077fae */ /* 0x0003e20008121844 */
[----:B------:R3:W-:Y:S02]  /*543a0*/  LDGSTS.E [R6+-0x7ea00], [R26.64], P0 ;  /* 0x816000001a067fae */ /* 0x0007e40008121844 */
[----:B--2---:R-:W-:-:S04]  /*543b0*/  IMAD.WIDE R12, R0, 0x4, R12 ;  /* 0x00000004000c7825 */ /* 0x004fc800078e020c */
[----:B-----5:R-:W-:-:S04]  /*543c0*/  IMAD.WIDE R10, R0, 0x4, R10 ;  /* 0x00000004000a7825 */ /* 0x020fc800078e020a */
[C---:B------:R-:W-:Y:S01]  /*543d0*/  IMAD.WIDE R24, R0.reuse, 0x4, R24 ;  /* 0x0000000400187825 */ /* 0x040fe200078e0218 */
[----:B------:R2:W-:Y:S03]  /*543e0*/  STL.64 [R1+0x1610], R12 ;  /* 0x0016100c01007387 */ /* 0x0005e60000100a00 */
[----:B------:R5:W-:Y:S01]  /*543f0*/  STL.64 [R1+0x1608], R10 ;  /* 0x0016080a01007387 */ /* 0x000be20000100a00 */
[----:B------:R2:W-:Y:S01]  /*54400*/  STL.64 [R1+0x1600], R24 ;  /* 0x0016001801007387 */ /* 0x0005e20000100a00 */
[----:B-1----:R-:W4:Y:S03]  /*54410*/  LDL.LU.64 R28, [R1+0x9f8] ;  /* 0x0009f800011c7983 */ /* 0x002f260000300a00 */
[----:B------:R2:W-:Y:S04]  /*54420*/  LDGSTS.E [R5+-0x7da00], [R12.64], P0 ;  /* 0x826000000c057fae */ /* 0x0005e80008121844 */
[----:B---3--:R-:W3:Y:S01]  /*54430*/  LDL.LU.64 R26, [R1+0x9c0] ;  /* 0x0009c000011a7983 */ /* 0x008ee20000300a00 */
[----:B------:R5:W-:Y:S02]  /*54440*/  LDGSTS.E [R4+-0x7ca00], [R10.64], P0 ;  /* 0x836000000a047fae */ /* 0x000be40008121844 */
[----:B------:R1:W-:Y:S01]  /*54450*/  LDGSTS.E [R3+-0x7ba00], [R24.64], P0 ;  /* 0x8460000018037fae */ /* 0x0003e20008121844 */
[----:B--2---:R-:W2:Y:S01]  /*54460*/  LDL.LU.64 R12, [R1+0x988] ;  /* 0x00098800010c7983 */ /* 0x004ea20000300a00 */
[----:B-----5:R-:W5:Y:S02]  /*54470*/  LDL.LU.64 R10, [R1+0x950] ;  /* 0x00095000010a7983 */ /* 0x020f640000300a00 */
[----:B-1----:R-:W5:Y:S02]  /*54480*/  LDL.LU.64 R24, [R1+0x918] ;  /* 0x0009180001187983 */ /* 0x002f640000300a00 */
[----:B------:R-:W-:-:S04]  /*54490*/  IMAD.WIDE R22, R0, 0x4, R22 ;  /* 0x0000000400167825 */ /* 0x000fc800078e0216 */
[----:B------:R-:W-:-:S04]  /*544a0*/  IMAD.WIDE R20, R0, 0x4, R20 ;  /* 0x0000000400147825 */ /* 0x000fc800078e0214 */
[----:B------:R-:W-:-:S04]  /*544b0*/  IMAD.WIDE R18, R0, 0x4, R18 ;  /* 0x0000000400127825 */ /* 0x000fc800078e0212 */
[----:B------:R-:W-:-:S04]  /*544c0*/  IMAD.WIDE R16, R0, 0x4, R16 ;  /* 0x0000000400107825 */ /* 0x000fc800078e0210 */
[C---:B------:R-:W-:Y:S01]  /*544d0*/  IMAD.WIDE R30, R0.reuse, 0x4, R72 ;  /* 0x00000004001e7825 */ /* 0x040fe200078e0248 */
[----:B------:R1:W-:Y:S03]  /*544e0*/  STL.64 [R1+0x15f8], R22 ;  /* 0x0015f81601007387 */ /* 0x0003e60000100a00 */
[----:B------:R1:W-:Y:S02]  /*544f0*/  STL.64 [R1+0x15f0], R20 ;  /* 0x0015f01401007387 */ /* 0x0003e40000100a00 */
[----:B------:R1:W-:Y:S02]  /*54500*/  STL.64 [R1+0x15e8], R18 ;  /* 0x0015e81201007387 */ /* 0x0003e40000100a00 */
[----:B------:R1:W-:Y:S01]  /*54510*/  STL.64 [R1+0x15e0], R16 ;  /* 0x0015e01001007387 */ /* 0x0003e20000100a00 */
[----:B------:R1:W-:Y:S04]  /*54520*/  LDGSTS.E [R7+-0x7aa00], [R22.64], P0 ;  /* 0x8560000016077fae */ /* 0x0003e80008121844 */
[----:B------:R-:W-:Y:S01]  /*54530*/  STL.64 [R1+0x15d8], R30 ;  /* 0x0015d81e01007387 */ /* 0x000fe20000100a00 */
[----:B------:R1:W-:Y:S02]  /*54540*/  LDGSTS.E [R6+-0x79a00], [R20.64], P0 ;  /* 0x8660000014067fae */ /* 0x0003e40008121844 */
[----:B------:R1:W-:Y:S02]  /*54550*/  LDGSTS.E [R5+-0x78a00], [R18.64], P0 ;  /* 0x8760000012057fae */ /* 0x0003e40008121844 */
[----:B------:R1:W-:Y:S01]  /*54560*/  LDGSTS.E [R4+-0x77a00], [R16.64], P0 ;  /* 0x8860000010047fae */ /* 0x0003e20008121844 */
[----:B------:R2:W-:Y:S04]  /*54570*/  LDGSTS.E [R3+-0x76a00], [R30.64], P0 ;  /* 0x896000001e037fae */ /* 0x0005e80008121844 */
[----:B-1----:R-:W5:Y:S01]  /*54580*/  LDL.LU.64 R22, [R1+0x8e0] ;  /* 0x0008e00001167983 */ /* 0x002f620000300a00 */
[----:B------:R-:W5:Y:S02]  /*54590*/  LDL.LU.64 R20, [R1+0x8a8] ;  /* 0x0008a80001147983 */ /* 0x000f640000300a00 */
[----:B------:R-:W5:Y:S01]  /*545a0*/  LDL.LU.64 R18, [R1+0x870] ;  /* 0x0008700001127983 */ /* 0x000f620000300a00 */
[----:B------:R-:W5:Y:S01]  /*545b0*/  LDL.LU.64 R16, [R1+0x838] ;  /* 0x0008380001107983 */ /* 0x000f620000300a00 */
[----:B------:R-:W5:Y:S02]  /*545c0*/  LDL.LU.64 R72, [R1+0x800] ;  /* 0x0008000001487983 */ /* 0x000f640000300a00 */
[----:B----4-:R-:W-:-:S04]  /*545d0*/  IMAD.WIDE R28, R0, 0x4, R28 ;  /* 0x00000004001c7825 */ /* 0x010fc800078e021c */
[C---:B---3--:R-:W-:Y:S01]  /*545e0*/  IMAD.WIDE R26, R0.reuse, 0x4, R26 ;  /* 0x00000004001a7825 */ /* 0x048fe200078e021a */
        /* <DEDUP_REMOVED lines=10> */
[----:B-1----:R-:W5:Y:S03]  /*54690*/  LDL.LU.64 R28, [R1+0x7c8] ;  /* 0x0007c800011c7983 */ /* 0x002f660000300a00 */
[----:B------:R2:W-:Y:S04]  /*546a0*/  LDGSTS.E [R5+-0x73a00], [R12.64], P0 ;  /* 0x8c6000000c057fae */ /* 0x0005e80008121844 */
[----:B---3--:R-:W3:Y:S01]  /*546b0*/  LDL.LU.64 R26, [R1+0x790] ;  /* 0x00079000011a7983 */ /* 0x008ee20000300a00 */
[----:B------:R4:W-:Y:S02]  /*546c0*/  LDGSTS.E [R4+-0x72a00], [R10.64], P0 ;  /* 0x8d6000000a047fae */ /* 0x0009e40008121844 */
[----:B------:R1:W-:Y:S01]  /*546d0*/  LDGSTS.E [R3+-0x71a00], [R24.64], P0 ;  /* 0x8e60000018037fae */ /* 0x0003e20008121844 */
[----:B--2---:R-:W2:Y:S01]  /*546e0*/  LDL.LU.64 R12, [R1+0x758] ;  /* 0x00075800010c7983 */ /* 0x004ea20000300a00 */
[----:B----4-:R-:W4:Y:S02]  /*546f0*/  LDL.LU.64 R10, [R1+0x720] ;  /* 0x00072000010a7983 */ /* 0x010f240000300a00 */
[----:B-1----:R-:W4:Y:S02]  /*54700*/  LDL.LU.64 R24, [R1+0x6e8] ;  /* 0x0006e80001187983 */ /* 0x002f240000300a00 */
        /* <DEDUP_REMOVED lines=15> */
[----:B-1----:R-:W4:Y:S01]  /*54800*/  LDL.LU.64 R22, [R1+0x6b0] ;  /* 0x0006b00001167983 */ /* 0x002f220000300a00 */
[----:B------:R-:W4:Y:S02]  /*54810*/  LDL.LU.64 R20, [R1+0x678] ;  /* 0x0006780001147983 */ /* 0x000f240000300a00 */
[----:B------:R-:W4:Y:S01]  /*54820*/  LDL.LU.64 R18, [R1+0x640] ;  /* 0x0006400001127983 */ /* 0x000f220000300a00 */
[----:B------:R-:W4:Y:S01]  /*54830*/  LDL.LU.64 R16, [R1+0x608] ;  /* 0x0006080001107983 */ /* 0x000f220000300a00 */
[----:B------:R-:W4:Y:S02]  /*54840*/  LDL.LU.64 R72, [R1+0x5d0] ;  /* 0x0005d00001487983 */ /* 0x000f240000300a00 */
[----:B-----5:R-:W-:-:S04]  /*54850*/  IMAD.WIDE R28, R0, 0x4, R28 ;  /* 0x00000004001c7825 */ /* 0x020fc800078e021c */
[C---:B---3--:R-:W-:Y:S01]  /*54860*/  IMAD.WIDE R26, R0.reuse, 0x4, R26 ;  /* 0x00000004001a7825 */ /* 0x048fe200078e021a */
[----:B------:R1:W-:Y:S04]  /*54870*/  STL.64 [R1+0x1580], R28 ;  /* 0x0015801c01007387 */ /* 0x0003e80000100a00 */
[----:B------:R3:W-:Y:S01]  /*54880*/  STL.64 [R1+0x1578], R26 ;  /* 0x0015781a01007387 */ /* 0x0007e20000100a00 */
[----:B------:R1:W-:Y:S01]  /*54890*/  LDGSTS.E [R7+-0x6ba00], [R28.64], P0 ;  /* 0x946000001c077fae */ /* 0x0003e20008121844 */
[----:B------:R3:W-:Y:S02]  /*548a0*/  LDGSTS.E [R6+-0x6aa00], [R26.64], P0 ;  /* 0x956000001a067fae */ /* 0x0007e40008121844 */
[----:B--2---:R-:W-:-:S04]  /*548b0*/  IMAD.WIDE R12, R0, 0x4, R12 ;  /* 0x00000004000c7825 */ /* 0x004fc800078e020c */
[----:B----4-:R-:W-:-:S04]  /*548c0*/  IMAD.WIDE R10, R0, 0x4, R10 ;  /* 0x00000004000a7825 */ /* 0x010fc800078e020a */
        /* <DEDUP_REMOVED lines=10> */
[----:B-1----:R-:W2:Y:S02]  /*54970*/  LDL.LU.64 R10, [R1+0x4e8] ;  /* 0x0004e800010a7983 */ /* 0x002ea40000300a00 */
[----:B-----5:R-:W5:Y:S02]  /*54980*/  LDL.LU.64 R24, [R1+0x4b0] ;  /* 0x0004b00001187983 */ /* 0x020f640000300a00 */
[----:B------:R-:W-:-:S04]  /*54990*/  IMAD.WIDE R22, R0, 0x4, R22 ;  /* 0x0000000400167825 */ /* 0x000fc800078e0216 */
[----:B------:R-:W-:-:S04]  /*549a0*/  IMAD.WIDE R20, R0, 0x4, R20 ;  /* 0x0000000400147825 */ /* 0x000fc800078e0214 */
[----:B------:R-:W-:-:S04]  /*549b0*/  IMAD.WIDE R18, R0, 0x4, R18 ;  /* 0x0000000400127825 */ /* 0x000fc800078e0212 */
[----:B------:R-:W-:-:S04]  /*549c0*/  IMAD.WIDE R16, R0, 0x4, R16 ;  /* 0x0000000400107825 */ /* 0x000fc800078e0210 */
[C---:B------:R-:W-:Y:S01]  /*549d0*/  IMAD.WIDE R30, R0.reuse, 0x4, R72 ;  /* 0x00000004001e7825 */ /* 0x040fe200078e0248 */
[----:B------:R-:W-:Y:S03]  /*549e0*/  STL.64 [R1+0x1558], R22 ;  /* 0x0015581601007387 */ /* 0x000fe60000100a00 */
[----:B------:R1:W-:Y:S02]  /*549f0*/  STL.64 [R1+0x1550], R20 ;  /* 0x0015501401007387 */ /* 0x0003e40000100a00 */
[----:B------:R1:W-:Y:S01]  /*54a00*/  STL.64 [R1+0x1548], R18 ;  /* 0x0015481201007387 */ /* 0x0003e20000100a00 */
[----:B------:R1:W-:Y:S01]  /*54a10*/  LDGSTS.E [R7+-0x66a00], [R22.64], P0 ;  /* 0x9960000016077fae */ /* 0x0003e20008121844 */
[----:B------:R1:W-:Y:S02]  /*54a20*/  STL.64 [R1+0x1540], R16 ;  /* 0x0015401001007387 */ /* 0x0003e40000100a00 */
[----:B------:R1:W-:Y:S02]  /*54a30*/  LDGSTS.E [R6+-0x65a00], [R20.64], P0 ;  /* 0x9a60000014067fae */ /* 0x0003e40008121844 */
[----:B------:R-:W-:Y:S01]  /*54a40*/  STL.64 [R1+0x1538], R30 ;  /* 0x0015381e01007387 */ /* 0x000fe20000100a00 */
[----:B------:R1:W-:Y:S01]  /*54a50*/  LDGSTS.E [R5+-0x64a00], [R18.64], P0 ;  /* 0x9b60000012057fae */ /* 0x0003e20008121844 */
[----:B------:R1:W-:Y:S02]  /*54a60*/  LDGSTS.E [R4+-0x63a00], [R16.64], P0 ;  /* 0x9c60000010047fae */ /* 0x0003e40008121844 */
[----:B------:R2:W-:Y:S01]  /*54a70*/  LDGSTS.E [R3+-0x62a00], [R30.64], P0 ;  /* 0x9d6000001e037fae */ /* 0x0005e20008121844 */
[----:B-1----:R-:W5:Y:S01]  /*54a80*/  LDL.LU.64 R20, [R1+0x478] ;  /* 0x0004780001147983 */ /* 0x002f620000300a00 */
[----:B------:R-:W5:Y:S02]  /*54a90*/  LDL.LU.64 R18, [R1+0x438] ;  /* 0x0004380001127983 */ /* 0x000f640000300a00 */
[----:B------:R-:W5:Y:S02]  /*54aa0*/  LDL.LU.64 R16, [R1+0x3f8] ;  /* 0x0003f80001107983 */ /* 0x000f640000300a00 */
[----:B------:R-:W5:Y:S01]  /*54ab0*/  LDL.LU.64 R22, [R1+0x3b8] ;  /* 0x0003b80001167983 */ /* 0x000f620000300a00 */
[----:B------:R-:W5:Y:S01]  /*54ac0*/  LDL.LU.64 R72, [R1+0x378] ;  /* 0x0003780001487983 */ /* 0x000f620000300a00 */
[----:B----4-:R-:W-:-:S04]  /*54ad0*/  IMAD.WIDE R28, R0, 0x4, R28 ;  /* 0x00000004001c7825 */ /* 0x010fc800078e021c */
[C---:B---3--:R-:W-:Y:S01]  /*54ae0*/  IMAD.WIDE R26, R0.reuse, 0x4, R26 ;  /* 0x00000004001a7825 */ /* 0x048fe200078e021a */
[----:B------:R-:W-:Y:S04]  /*54af0*/  STL.64 [R1+0x1530], R28 ;  /* 0x0015301c01007387 */ /* 0x000fe80000100a00 */
[----:B------:R-:W-:Y:S01]  /*54b00*/  STL.64 [R1+0x1528], R26 ;  /* 0x0015281a01007387 */ /* 0x000fe20000100a00 */
[----:B------:R1:W-:Y:S01]  /*54b10*/  LDGSTS.E [R7+-0x61a00], [R28.64], P0 ;  /* 0x9e6000001c077fae */ /* 0x0003e20008121844 */
[----:B------:R3:W-:Y:S02]  /*54b20*/  LDGSTS.E [R6+-0x60a00], [R26.64], P0 ;  /* 0x9f6000001a067fae */ /* 0x0007e40008121844 */
[----:B--2---:R-:W-:-:S04]  /*54b30*/  IMAD.WIDE R12, R0, 0x4, R12 ;  /* 0x00000004000c7825 */ /* 0x004fc800078e020c */
[----:B------:R-:W-:-:S04]  /*54b40*/  IMAD.WIDE R10, R0, 0x4, R10 ;  /* 0x00000004000a7825 */ /* 0x000fc800078e020a */
[C---:B-----5:R-:W-:Y:S01]  /*54b50*/  IMAD.WIDE R24, R0.reuse, 0x4, R24 ;  /* 0x0000000400187825 */ /* 0x060fe200078e0218 */
[----:B------:R2:W-:Y:S03]  /*54b60*/  STL.64 [R1+0x1520], R12 ;  /* 0x0015200c01007387 */ /* 0x0005e60000100a00 */
[----:B------:R4:W-:Y:S01]  /*54b70*/  STL.64 [R1+0x1518], R10 ;  /* 0x0015180a01007387 */ /* 0x0009e20000100a00 */
[----:B------:R2:W-:Y:S01]  /*54b80*/  LDGSTS.E [R5+-0x5fa00], [R12.64], P0 ;  /* 0xa06000000c057fae */ /* 0x0005e20008121844 */
[----:B------:R5:W-:Y:S02]  /*54b90*/  STL.64 [R1+0x1510], R24 ;  /* 0x0015101801007387 */ /* 0x000be40000100a00 */
[----:B------:R4:W-:Y:S02]  /*54ba0*/  LDGSTS.E [R4+-0x5ea00], [R10.64], P0 ;  /* 0xa16000000a047fae */ /* 0x0009e40008121844 */
[----:B------:R5:W-:Y:S01]  /*54bb0*/  LDGSTS.E [R3+-0x5da00], [R24.64], P0 ;  /* 0xa260000018037fae */ /* 0x000be20008121844 */
[----:B--2---:R-:W2:Y:S01]  /*54bc0*/  LDL.LU.64 R12, [R1+0x338] ;  /* 0x00033800010c7983 */ /* 0x004ea20000300a00 */
[----:B----4-:R-:W4:Y:S02]  /*54bd0*/  LDL.LU.64 R10, [R1+0x2f8] ;  /* 0x0002f800010a7983 */ /* 0x010f240000300a00 */
[----:B------:R-:W4:Y:S02]  /*54be0*/  LDL.LU.64 R30, [R1+0x2b8] ;  /* 0x0002b800011e7983 */ /* 0x000f240000300a00 */
[----:B-1----:R-:W4:Y:S01]  /*54bf0*/  LDL.LU.64 R28, [R1+0x278] ;  /* 0x00027800011c7983 */ /* 0x002f220000300a00 */
[----:B---3--:R-:W3:Y:S01]  /*54c00*/  LDL.LU.64 R26, [R1+0x238] ;  /* 0x00023800011a7983 */ /* 0x008ee20000300a00 */
        /* <DEDUP_REMOVED lines=9> */
[----:B-----5:R-:W5:Y:S04]  /*54ca0*/  LDL.LU.64 R24, [R1+0x1f8] ;  /* 0x0001f80001187983 */ /* 0x020f680000300a00 */
[----:B------:R1:W-:Y:S01]  /*54cb0*/  LDGSTS.E [R7+-0x5ca00], [R20.64], P0 ;  /* 0xa360000014077fae */ /* 0x0003e20008121844 */
[----:B------:R4:W-:Y:S02]  /*54cc0*/  STL.64 [R1+0x14e8], R32 ;  /* 0x0014e82001007387 */ /* 0x0009e40000100a00 */
[----:B------:R1:W-:Y:S02]  /*54cd0*/  LDGSTS.E [R6+-0x5ba00], [R18.64], P0 ;  /* 0xa460000012067fae */ /* 0x0003e40008121844 */
[----:B------:R-:W5:Y:S01]  /*54ce0*/  LDL.LU.64 R22, [R1+0x1b8] ;  /* 0x0001b80001167983 */ /* 0x000f620000300a00 */
[----:B------:R1:W-:Y:S01]  /*54cf0*/  LDGSTS.E [R5+-0x5aa00], [R16.64], P0 ;  /* 0xa560000010057fae */ /* 0x0003e20008121844 */
[----:B------:R2:W-:Y:S02]  /*54d00*/  LDGSTS.E [R4+-0x59a00], [R34.64], P0 ;  /* 0xa660000022047fae */ /* 0x0005e40008121844 */
[----:B------:R4:W-:Y:S01]  /*54d10*/  LDGSTS.E [R3+-0x58a00], [R32.64], P0 ;  /* 0xa760000020037fae */ /* 0x0009e20008121844 */
[----:B-1----:R-:W5:Y:S01]  /*54d20*/  LDL.LU.64 R20, [R1+0x178] ;  /* 0x0001780001147983 */ /* 0x002f620000300a00 */
[----:B------:R-:W5:Y:S03]  /*54d30*/  LDL.LU.64 R18, [R1+0x138] ;  /* 0x0001380001127983 */ /* 0x000f660000300a00 */
[----:B------:R-:W5:Y:S01]  /*54d40*/  LDL.LU.64 R16, [R1+0xf8] ;  /* 0x0000f80001107983 */ /* 0x000f620000300a00 */
[----:B------:R-:W5:Y:S02]  /*54d50*/  LDL.LU.64 R72, [R1+0xb8] ;  /* 0x0000b80001487983 */ /* 0x000f640000300a00 */
[----:B--2---:R-:W-:-:S04]  /*54d60*/  IMAD.WIDE R34, R0, 0x4, R12 ;  /* 0x0000000400227825 */ /* 0x004fc800078e020c */
[C---:B----4-:R-:W-:Y:S01]  /*54d70*/  IMAD.WIDE R32, R0.reuse, 0x4, R10 ;  /* 0x0000000400207825 */ /* 0x050fe200078e020a */
[----:B------:R-:W2:Y:S03]  /*54d80*/  LDL.LU.64 R12, [R1+0x78] ;  /* 0x00007800010c7983 */ /* 0x000ea60000300a00 */
[----:B------:R-:W-:Y:S02]  /*54d90*/  STL.64 [R1+0x14e0], R34 ;  /* 0x0014e02201007387 */ /* 0x000fe40000100a00 */
[----:B------:R-:W4:Y:S02]  /*54da0*/  LDL.LU.64 R10, [R1+0x38] ;  /* 0x00003800010a7983 */ /* 0x000f240000300a00 */
[----:B------:R-:W-:-:S04]  /*54db0*/  IMAD.WIDE R30, R0, 0x4, R30 ;  /* 0x00000004001e7825 */ /* 0x000fc800078e021e */
[----:B------:R-:W-:-:S04]  /*54dc0*/  IMAD.WIDE R28, R0, 0x4, R28 ;  /* 0x00000004001c7825 */ /* 0x000fc800078e021c */
[C---:B---3--:R-:W-:Y:S01]  /*54dd0*/  IMAD.WIDE R26, R0.reuse, 0x4, R26 ;  /* 0x00000004001a7825 */ /* 0x048fe200078e021a */
[----:B------:R1:W-:Y:S04]  /*54de0*/  LDGSTS.E [R7+-0x57a00], [R34.64], P0 ;  /* 0xa860000022077fae */ /* 0x0003e80008121844 */
[----:B------:R-:W-:Y:S01]  /*54df0*/  STL.64 [R1+0x14d8], R32 ;  /* 0x0014d82001007387 */ /* 0x000fe20000100a00 */
[----:B------:R3:W-:Y:S02]  /*54e00*/  LDGSTS.E [R6+-0x56a00], [R32.64], P0 ;  /* 0xa960000020067fae */ /* 0x0007e40008121844 */
[----:B------:R-:W-:Y:S02]  /*54e10*/  STL.64 [R1+0x14d0], R30 ;  /* 0x0014d01e01007387 */ /* 0x000fe40000100a00 */
[----:B------:R1:W-:Y:S01]  /*54e20*/  LDGSTS.E [R5+-0x55a00], [R30.64], P0 ;  /* 0xaa6000001e057fae */ /* 0x0003e20008121844 */
[----:B------:R-:W-:Y:S04]  /*54e30*/  STL.64 [R1+0x14c8], R28 ;  /* 0x0014c81c01007387 */ /* 0x000fe80000100a00 */
[----:B------:R1:W-:Y:S01]  /*54e40*/  LDGSTS.E [R4+-0x54a00], [R28.64], P0 ;  /* 0xab6000001c047fae */ /* 0x0003e20008121844 */
[----:B-----5:R-:W-:-:S03]  /*54e50*/  IMAD.WIDE R24, R0, 0x4, R24 ;  /* 0x0000000400187825 */ /* 0x020fc600078e0218 */
[----:B------:R-:W-:Y:S04]  /*54e60*/  STL.64 [R1+0x14c0], R26 ;  /* 0x0014c01a01007387 */ /* 0x000fe80000100a00 */
[----:B------:R5:W-:Y:S01]  /*54e70*/  LDGSTS.E [R3+-0x53a00], [R26.64], P0 ;  /* 0xac6000001a037fae */ /* 0x000be20008121844 */
[----:B------:R-:W-:-:S03]  /*54e80*/  IMAD.WIDE R22, R0, 0x4, R22 ;  /* 0x0000000400167825 */ /* 0x000fc600078e0216 */
[----:B------:R-:W-:Y:S01]  /*54e90*/  STL.64 [R1+0x14b8], R24 ;  /* 0x0014b81801007387 */ /* 0x000fe20000100a00 */
[----:B------:R1:W-:Y:S03]  /*54ea0*/  LDGSTS.E [R7+-0x52a00], [R24.64], P0 ;  /* 0xad60000018077fae */ /* 0x0003e60008121844 */
[----:B------:R-:W-:Y:S04]  /*54eb0*/  STL.64 [R1+0x14b0], R22 ;  /* 0x0014b01601007387 */ /* 0x000fe80000100a00 */
[----:B------:R1:W-:Y:S01]  /*54ec0*/  LDGSTS.E [R6+-0x51a00], [R22.64], P0 ;  /* 0xae60000016067fae */ /* 0x0003e20008121844 */
[----:B------:R-:W-:-:S04]  /*54ed0*/  IMAD.WIDE R20, R0, 0x4, R20 ;  /* 0x0000000400147825 */ /* 0x000fc800078e0214 */
[----:B------:R-:W-:-:S04]  /*54ee0*/  IMAD.WIDE R18, R0, 0x4, R18 ;  /* 0x0000000400127825 */ /* 0x000fc800078e0212 */
[C---:B------:R-:W-:Y:S01]  /*54ef0*/  IMAD.WIDE R16, R0.reuse, 0x4, R16 ;  /* 0x0000000400107825 */ /* 0x040fe200078e0210 */
[----:B------:R1:W-:Y:S04]  /*54f00*/  STL.64 [R1+0x14a8], R20 ;  /* 0x0014a81401007387 */ /* 0x0003e80000100a00 */
[----:B------:R1:W-:Y:S01]  /*54f10*/  LDGSTS.E [R5+-0x50a00], [R20.64], P0 ;  /* 0xaf60000014057fae */ /* 0x0003e20008121844 */
[----:B------:R-:W-:Y:S02]  /*54f20*/  STL.64 [R1+0x14a0], R18 ;  /* 0x0014a01201007387 */ /* 0x000fe40000100a00 */
[----:B------:R2:W-:Y:S02]  /*54f30*/  LDGSTS.E [R4+-0x4fa00], [R18.64], P0 ;  /* 0xb060000012047fae */ /* 0x0005e40008121844 */
[----:B------:R-:W-:Y:S01]  /*54f40*/  STL.64 [R1+0x1498], R16 ;  /* 0x0014981001007387 */ /* 0x000fe20000100a00 */
[----:B------:R4:W-:Y:S01]  /*54f50*/  LDGSTS.E [R3+-0x4ea00], [R16.64], P0 ;  /* 0xb160000010037fae */ /* 0x0009e20008121844 */
[----:B-1----:R-:W-:-:S05]  /*54f60*/  IMAD.WIDE R20, R0, 0x4, R72 ;  /* 0x0000000400147825 */ /* 0x002fca00078e0248 */
[----:B------:R1:W-:Y:S04]  /*54f70*/  STL.64 [R1+0x1490], R20 ;  /* 0x0014901401007387 */ /* 0x0003e80000100a00 */
[----:B------:R1:W-:Y:S01]  /*54f80*/  LDGSTS.E [R7+-0x4da00], [R20.64], P0 ;  /* 0xb260000014077fae */ /* 0x0003e20008121844 */
[----:B------:R-:W-:-:S04]  /*54f90*/  IMAD.WIDE R22, R0, 0x4, R108 ;  /* 0x0000000400167825 */ /* 0x000fc800078e026c */
[----:B-1----:R-:W-:-:S04]  /*54fa0*/  IMAD.WIDE R20, R0, 0x4, R124 ;  /* 0x0000000400147825 */ /* 0x002fc800078e027c */
[----:B--2---:R-:W-:-:S04]  /*54fb0*/  IMAD.WIDE R18, R0, 0x4, R12 ;  /* 0x0000000400127825 */ /* 0x004fc800078e020c */
[----:B----4-:R-:W-:-:S04]  /*54fc0*/  IMAD.WIDE R16, R0, 0x4, R10 ;  /* 0x0000000400107825 */ /* 0x010fc800078e020a */
[----:B------:R-:W-:-:S04]  /*54fd0*/  IMAD.WIDE R12, R0, 0x4, R76 ;  /* 0x00000004000c7825 */ /* 0x000fc800078e024c */
[C---:B------:R-:W-:Y:S01]  /*54fe0*/  IMAD.WIDE R10, R0.reuse, 0x4, R92 ;  /* 0x00000004000a7825 */ /* 0x040fe200078e025c */
[----:B------:R-:W-:Y:S03]  /*54ff0*/  STL.64 [R1+0x1488], R18 ;  /* 0x0014881201007387 */ /* 0x000fe60000100a00 */
[----:B------:R-:W-:Y:S01]  /*55000*/  STL.64 [R1+0x1480], R16 ;  /* 0x0014801001007387 */ /* 0x000fe20000100a00 */
[----:B------:R1:W-:Y:S01]  /*55010*/  LDGSTS.E [R6+-0x4ca00], [R18.64], P0 ;  /* 0xb360000012067fae */ /* 0x0003e20008121844 */
[----:B------:R2:W-:Y:S02]  /*55020*/  STL.64 [R1+0x1478], R12 ;  /* 0x0014780c01007387 */ /* 0x0005e40000100a00 */
[----:B------:R4:W-:Y:S02]  /*55030*/  LDGSTS.E [R5+-0x4ba00], [R16.64], P0 ;  /* 0xb460000010057fae */ /* 0x0009e40008121844 */
[----:B------:R1:W-:Y:S01]  /*55040*/  STL.64 [R1+0x1470], R10 ;  /* 0x0014700a01007387 */ /* 0x0003e20000100a00 */
[----:B------:R2:W-:Y:S01]  /*55050*/  LDGSTS.E [R4+-0x4aa00], [R12.64], P0 ;  /* 0xb56000000c047fae */ /* 0x0005e20008121844 */
[----:B------:R1:W-:Y:S02]  /*55060*/  LDGSTS.E [R3+-0x49a00], [R10.64], P0 ;  /* 0xb66000000a037fae */ /* 0x0003e40008121844 */
[----:B------:R3:W-:Y:S02]  /*55070*/  LDGSTS.E [R7+-0x48a00], [R22.64], P0 ;  /* 0xb760000016077fae */ /* 0x0007e40008121844 */
[----:B------:R3:W-:Y:S01]  /*55080*/  LDGSTS.E [R6+-0x47a00], [R20.64], P0 ;  /* 0xb860000014067fae */ /* 0x0007e20008121844 */
[----:B--2---:R-:W2:Y:S01]  /*55090*/  LDL.LU.64 R12, [R1+0xc20] ;  /* 0x000c2000010c7983 */ /* 0x004ea20000300a00 */
[----:B-1----:R-:W-:-:S04]  /*550a0*/  IMAD.WIDE R18, R0, 0x4, R140 ;  /* 0x0000000400127825 */ /* 0x002fc800078e028c */
[----:B----4-:R-:W-:-:S04]  /*550b0*/  IMAD.WIDE R16, R0, 0x4, R156 ;  /* 0x0000000400107825 */ /* 0x010fc800078e029c */
[----:B------:R-:W-:Y:S01]  /*550c0*/  IMAD.WIDE R10, R0, 0x4, R172 ;  /* 0x00000004000a7825 */ /* 0x000fe200078e02ac */
[----:B------:R3:W-:Y:S03]  /*550d0*/  STL.64 [R1+0x1468], R22 ;  /* 0x0014681601007387 */ /* 0x0007e60000100a00 */
[----:B------:R-:W-:Y:S02]  /*550e0*/  STL.64 [R1+0x1460], R20 ;  /* 0x0014601401007387 */ /* 0x000fe40000100a00 */
[----:B------:R-:W-:Y:S02]  /*550f0*/  STL.64 [R1+0x1458], R18 ;  /* 0x0014581201007387 */ /* 0x000fe40000100a00 */
[----:B------:R-:W-:Y:S01]  /*55100*/  STL.64 [R1+0x1450], R16 ;  /* 0x0014501001007387 */ /* 0x000fe20000100a00 */
[----:B------:R1:W-:Y:S04]  /*55110*/  STL.64 [R1+0x1448], R10 ;  /* 0x0014480a01007387 */ /* 0x0003e80000100a00 */
[----:B------:R4:W-:Y:S01]  /*55120*/  LDGSTS.E [R5+-0x46a00], [R18.64], P0 ;  /* 0xb960000012057fae */ /* 0x0009e20008121844 */
[----:B-----5:R-:W5:Y:S02]  /*55130*/  LDL.LU.64 R26, [R1+0xbe8] ;  /* 0x000be800011a7983 */ /* 0x020f640000300a00 */
[----:B------:R1:W-:Y:S02]  /*55140*/  LDGSTS.E [R4+-0x45a00], [R16.64], P0 ;  /* 0xba60000010047fae */ /* 0x0003e40008121844 */
[----:B------:R-:W5:Y:S01]  /*55150*/  LDL.LU.64 R24, [R1+0xbb0] ;  /* 0x000bb00001187983 */ /* 0x000f620000300a00 */
[----:B------:R1:W-:Y:S04]  /*55160*/  LDGSTS.E [R3+-0x44a00], [R10.64], P0 ;  /* 0xbb6000000a037fae */ /* 0x0003e80008121844 */
[----:B---3--:R-:W3:Y:S04]  /*55170*/  LDL.LU.64 R22, [R1+0xb78] ;  /* 0x000b780001167983 */ /* 0x008ee80000300a00 */
[----:B-1----:R-:W3:Y:S01]  /*55180*/  LDL.LU.64 R10, [R1+0xb40] ;  /* 0x000b4000010a7983 */ /* 0x002ee20000300a00 */
[----:B------:R-:W3:Y:S01]  /*55190*/  LDL.LU.64 R20, [R1+0xb08] ;  /* 0x000b080001147983 */ /* 0x000ee20000300a00 */
[----:B------:R-:W-:Y:S01]  /*551a0*/  SHF.L.U32 R187, R8, 0x2, RZ ;  /* 0x0000000208bb7819 */ /* 0x000fe200000006ff */
[----:B------:R-:W-:-:S04]  /*551b0*/  IMAD.WIDE R28, R0, 0x4, R188 ;  /* 0x00000004001c7825 */ /* 0x000fc800078e02bc */
[----:B----4-:R-:W-:-:S04]  /*551c0*/  IMAD.WIDE R18, R0, 0x4, R204 ;  /* 0x0000000400127825 */ /* 0x010fc800078e02cc */
[----:B------:R-:W-:-:S04]  /*551d0*/  IMAD.WIDE R16, R0, 0x4, R220 ;  /* 0x0000000400107825 */ /* 0x000fc800078e02dc */
[----:B------:R-:W-:Y:S01]  /*551e0*/  IMAD.WIDE R14, R0, 0x4, R236 ;  /* 0x00000004000e7825 */ /* 0x000fe200078e02ec */
[----:B------:R-:W-:Y:S01]  /*551f0*/  LOP3.LUT R200, R187, 0x40, RZ, 0x3c, !PT ;  /* 0x00000040bbc87812 */ /* 0x000fe200078e3cff */
[----:B------:R-:W-:Y:S02]  /*55200*/  STL.64 [R1+0x1440], R28 ;  /* 0x0014401c01007387 */ /* 0x000fe40000100a00 */
[----:B------:R1:W-:Y:S02]  /*55210*/  STL.64 [R1+0x1438], R18 ;  /* 0x0014381201007387 */ /* 0x0003e40000100a00 */
[----:B------:R4:W-:Y:S01]  /*55220*/  STL.64 [R1+0x1430], R16 ;  /* 0x0014301001007387 */ /* 0x0009e20000100a00 */
[C---:B------:R-:W-:Y:S01]  /*55230*/  IADD3 R3, R200.reuse, 0x200000, RZ ;  /* 0x00200000c8037810 */ /* 0x040fe20007ffe0ff */
[----:B------:R1:W-:Y:S04]  /*55240*/  LDGSTS.E [R7+-0x43a00], [R28.64], P0 ;  /* 0xbc6000001c077fae */ /* 0x0003e80008121844 */
[----:B------:R2:W-:Y:S01]  /*55250*/  STL.64 [R1+0x1428], R14 ;  /* 0x0014280e01007387 */ /* 0x0005e20000100a00 */
[----:B------:R4:W-:Y:S02]  /*55260*/  LDGSTS.E [R6+-0x42a00], [R18.64], P0 ;  /* 0xbd60000012067fae */ /* 0x0009e40008121844 */
[----:B------:R4:W-:Y:S02]  /*55270*/  LDGSTS.E [R5+-0x41a00], [R16.64], P0 ;  /* 0xbe60000010057fae */ /* 0x0009e40008121844 */
[----:B------:R4:W-:Y:S01]  /*55280*/  LDGSTS.E [R4+-0x40a00], [R14.64], P0 ;  /* 0xbf6000000e047fae */ /* 0x0009e20008121844 */
[----:B-1----:R-:W-:-:S02]  /*55290*/  IADD3 R7, R200, 0x200000, RZ ;  /* 0x00200000c8077810 */ /* 0x002fc40007ffe0ff */
[C---:B----4-:R-:W-:Y:S02]  /*552a0*/  IADD3 R6, R200.reuse, 0x200000, RZ ;  /* 0x00200000c8067810 */ /* 0x050fe40007ffe0ff */
[C---:B------:R-:W-:Y:S02]  /*552b0*/  IADD3 R5, R200.reuse, 0x200000, RZ ;  /* 0x00200000c8057810 */ /* 0x040fe40007ffe0ff */
[----:B------:R-:W-:Y:S01]  /*552c0*/  IADD3 R4, R200, 0x200000, RZ ;  /* 0x00200000c8047810 */ /* 0x000fe20007ffe0ff */
[----:B--2---:R-:W-:-:S05]  /*552d0*/  IMAD.WIDE R12, R0, 0x4, R12 ;  /* 0x00000004000c7825 */ /* 0x004fca00078e020c */
[----:B------:R1:W-:Y:S01]  /*552e0*/  STL.64 [R1+0x1420], R12 ;  /* 0x0014200c01007387 */ /* 0x0003e20000100a00 */
[----:B------:R-:W2:Y:S02]  /*552f0*/  LDL.LU.64 R18, [R1+0xad0] ;  /* 0x000ad00001127983 */ /* 0x000ea40000300a00 */
[----:B------:R-:W4:Y:S02]  /*55300*/  LDL.LU.64 R16, [R1+0xa98] ;  /* 0x000a980001107983 */ /* 0x000f240000300a00 */
[----:B------:R-:W4:Y:S01]  /*55310*/  LDL.LU.64 R72, [R1+0xa60] ;  /* 0x000a600001487983 */ /* 0x000f220000300a00 */
[----:B------:R-:W4:Y:S04]  /*55320*/  LDL.LU.64 R14, [R1+0xa28] ;  /* 0x000a2800010e7983 */ /* 0x000f280000300a00 */
[----:B------:R1:W-:Y:S01]  /*55330*/  LDGSTS.E [R3+-0x7f800], [R12.64], P0 ;  /* 0x808000000c037fae */ /* 0x0003e20008121844 */
[----:B-----5:R-:W-:-:S04]  /*55340*/  IMAD.WIDE R26, R0, 0x4, R26 ;  /* 0x00000004001a7825 */ /* 0x020fc800078e021a */
[----:B------:R-:W-:-:S04]  /*55350*/  IMAD.WIDE R24, R0, 0x4, R24 ;  /* 0x0000000400187825 */ /* 0x000fc800078e0218 */
[C---:B---3--:R-:W-:Y:S01]  /*55360*/  IMAD.WIDE R22, R0.reuse, 0x4, R22 ;  /* 0x0000000400167825 */ /* 0x048fe200078e0216 */
[----:B------:R3:W-:Y:S03]  /*55370*/  LDGSTS.E [R7+-0x7e800], [R26.64], P0 ;  /* 0x818000001a077fae */ /* 0x0007e60008121844 */
[----:B------:R5:W-:Y:S01]  /*55380*/  LDGSTS.E [R6+-0x7d800], [R24.64], P0 ;  /* 0x8280000018067fae */ /* 0x000be20008121844 */
[----:B------:R3:W-:Y:S04]  /*55390*/  LDGSTS.E [R5+-0x7c800], [R22.64], P0 ;  /* 0x8380000016057fae */ /* 0x0007e80008121844 */
[----:B-1----:R-:W4:Y:S01]  /*553a0*/  LDL.LU.64 R12, [R1+0x9f0] ;  /* 0x0009f000010c7983 */ /* 0x002f220000300a00 */
[----:B------:R3:W-:Y:S02]  /*553b0*/  STL.64 [R1+0x1418], R26 ;  /* 0x0014181a01007387 */ /* 0x0007e40000100a00 */
[----:B------:R-:W-:-:S04]  /*553c0*/  IMAD.WIDE R10, R0, 0x4, R10 ;  /* 0x00000004000a7825 */ /* 0x000fc800078e020a */
[C---:B------:R-:W-:Y:S01]  /*553d0*/  IMAD.WIDE R20, R0.reuse, 0x4, R20 ;  /* 0x0000000400147825 */ /* 0x040fe200078e0214 */
[----:B------:R5:W-:Y:S03]  /*553e0*/  STL.64 [R1+0x1410], R24 ;  /* 0x0014101801007387 */ /* 0x000be60000100a00 */
[----:B------:R1:W-:Y:S02]  /*553f0*/  STL.64 [R1+0x1408], R22 ;  /* 0x0014081601007387 */ /* 0x0003e40000100a00 */
[----:B------:R1:W-:Y:S01]  /*55400*/  STL.64 [R1+0x1400], R10 ;  /* 0x0014000a01007387 */ /* 0x0003e20000100a00 */
[----:B------:R1:W-:Y:S04]  /*55410*/  LDGSTS.E [R4+-0x7b800], [R10.64], P0 ;  /* 0x848000000a047fae */ /* 0x0003e80008121844 */
[----:B------:R1:W-:Y:S01]  /*55420*/  STL.64 [R1+0x13f8], R20 ;  /* 0x0013f81401007387 */ /* 0x0003e20000100a00 */
[----:B------:R1:W-:Y:S03]  /*55430*/  LDGSTS.E [R3+-0x7a800], [R20.64], P0 ;  /* 0x8580000014037fae */ /* 0x0003e60008121844 */
[----:B---3--:R-:W3:Y:S04]  /*55440*/  LDL.LU.64 R26, [R1+0x9b8] ;  /* 0x0009b800011a7983 */ /* 0x008ee80000300a00 */
[----:B-----5:R-:W3:Y:S01]  /*55450*/  LDL.LU.64 R24, [R1+0x980] ;  /* 0x0009800001187983 */ /* 0x020ee20000300a00 */
[----:B-1----:R-:W3:Y:S02]  /*55460*/  LDL.LU.64 R22, [R1+0x948] ;  /* 0x0009480001167983 */ /* 0x002ee40000300a00 */
[----:B------:R-:W3:Y:S01]  /*55470*/  LDL.LU.64 R10, [R1+0x910] ;  /* 0x00091000010a7983 */ /* 0x000ee20000300a00 */
[----:B------:R-:W3:Y:S01]  /*55480*/  LDL.LU.64 R20, [R1+0x8d8] ;  /* 0x0008d80001147983 */ /* 0x000ee20000300a00 */
[----:B--2---:R-:W-:-:S04]  /*55490*/  IMAD.WIDE R28, R0, 0x4, R18 ;  /* 0x00000004001c7825 */ /* 0x004fc800078e0212 */
[----:B----4-:R-:W-:-:S04]  /*554a0*/  IMAD.WIDE R18, R0, 0x4, R16 ;  /* 0x0000000400127825 */ /* 0x010fc800078e0210 */
        /* <DEDUP_REMOVED lines=8> */
[----:B------:R2:W-:Y:S01]  /*55530*/  LDGSTS.E [R5+-0x77800], [R16.64], P0 ;  /* 0x8880000010057fae */ /* 0x0005e20008121844 */
[----:B------:R4:W-:Y:S01]  /*55540*/  LDGSTS.E [R4+-0x76800], [R14.64], P0 ;  /* 0x898000000e047fae */ /* 0x0009e20008121844 */
[----:B------:R-:W-:-:S05]  /*55550*/  IMAD.WIDE R12, R0, 0x4, R12 ;  /* 0x00000004000c7825 */ /* 0x000fca00078e020c */
[----:B------:R3:W-:Y:S01]  /*55560*/  STL.64 [R1+0x13d0], R12 ;  /* 0x0013d00c01007387 */ /* 0x0007e20000100a00 */
[----:B-1----:R-:W5:Y:S02]  /*55570*/  LDL.LU.64 R18, [R1+0x8a0] ;  /* 0x0008a00001127983 */ /* 0x002f640000300a00 */
[----:B--2---:R-:W2:Y:S02]  /*55580*/  LDL.LU.64 R16, [R1+0x868] ;  /* 0x0008680001107983 */ /* 0x004ea40000300a00 */
[----:B------:R-:W2:Y:S01]  /*55590*/  LDL.LU.64 R72, [R1+0x830] ;  /* 0x0008300001487983 */ /* 0x000ea20000300a00 */
[----:B----4-:R-:W4:Y:S04]  /*555a0*/  LDL.LU.64 R14, [R1+0x7f8] ;  /* 0x0007f800010e7983 */ /* 0x010f280000300a00 */
[----:B------:R1:W-:Y:S01]  /*555b0*/  LDGSTS.E [R3+-0x75800], [R12.64], P0 ;  /* 0x8a8000000c037fae */ /* 0x0003e20008121844 */
[----:B---3--:R-:W-:-:S04]  /*555c0*/  IMAD.WIDE R26, R0, 0x4, R26 ;  /* 0x00000004001a7825 */ /* 0x008fc800078e021a */
[----:B------:R-:W-:-:S04]  /*555d0*/  IMAD.WIDE R24, R0, 0x4, R24 ;  /* 0x0000000400187825 */ /* 0x000fc800078e0218 */
[----:B------:R-:W-:-:S04]  /*555e0*/  IMAD.WIDE R22, R0, 0x4, R22 ;  /* 0x0000000400167825 */ /* 0x000fc800078e0216 */
[----:B------:R-:W-:-:S04]  /*555f0*/  IMAD.WIDE R10, R0, 0x4, R10 ;  /* 0x00000004000a7825 */ /* 0x000fc800078e020a */
[C---:B------:R-:W-:Y:S01]  /*55600*/  IMAD.WIDE R20, R0.reuse, 0x4, R20 ;  /* 0x0000000400147825 */ /* 0x040fe200078e0214 */
[----:B------:R3:W-:Y:S04]  /*55610*/  LDGSTS.E [R7+-0x74800], [R26.64], P0 ;  /* 0x8b8000001a077fae */ /* 0x0007e80008121844 */
[----:B-1----:R-:W4:Y:S01]  /*55620*/  LDL.LU.64 R12, [R1+0x7c0] ;  /* 0x0007c000010c7983 */ /* 0x002f220000300a00 */
[----:B------:R3:W-:Y:S02]  /*55630*/  STL.64 [R1+0x13c8], R26 ;  /* 0x0013c81a01007387 */ /* 0x0007e40000100a00 */
[----:B------:R1:W-:Y:S02]  /*55640*/  STL.64 [R1+0x13c0], R24 ;  /* 0x0013c01801007387 */ /* 0x0003e40000100a00 */
[----:B------:R1:W-:Y:S01]  /*55650*/  STL.64 [R1+0x13b8], R22 ;  /* 0x0013b81601007387 */ /* 0x0003e20000100a00 */
[----:B------:R1:W-:Y:S01]  /*55660*/  STL.64 [R1+0x13b0], R10 ;  /* 0x0013b00a01007387 */ /* 0x0003e20000100a00 */
[----:B------:R1:W-:Y:S03]  /*55670*/  STL.64 [R1+0x13a8], R20 ;  /* 0x0013a81401007387 */ /* 0x0003e60000100a00 */
[----:B------:R1:W-:Y:S01]  /*55680*/  LDGSTS.E [R6+-0x73800], [R24.64], P0 ;  /* 0x8c80000018067fae */ /* 0x0003e20008121844 */
[----:B------:R1:W-:Y:S02]  /*55690*/  LDGSTS.E [R5+-0x72800], [R22.64], P0 ;  /* 0x8d80000016057fae */ /* 0x0003e40008121844 */
[----:B------:R1:W-:Y:S02]  /*556a0*/  LDGSTS.E [R4+-0x71800], [R10.64], P0 ;  /* 0x8e8000000a047fae */ /* 0x0003e40008121844 */
[----:B------:R1:W-:Y:S01]  /*556b0*/  LDGSTS.E [R3+-0x70800], [R20.64], P0 ;  /* 0x8f80000014037fae */ /* 0x0003e20008121844 */
[----:B---3--:R-:W3:Y:S04]  /*556c0*/  LDL.LU.64 R26, [R1+0x788] ;  /* 0x00078800011a7983 */ /* 0x008ee80000300a00 */
[----:B-1----:R-:W3:Y:S01]  /*556d0*/  LDL.LU.64 R24, [R1+0x750] ;  /* 0x0007500001187983 */ /* 0x002ee20000300a00 */
[----:B------:R-:W3:Y:S02]  /*556e0*/  LDL.LU.64 R22, [R1+0x718] ;  /* 0x0007180001167983 */ /* 0x000ee40000300a00 */
[----:B------:R-:W3:Y:S02]  /*556f0*/  LDL.LU.64 R10, [R1+0x6e0] ;  /* 0x0006e000010a7983 */ /* 0x000ee40000300a00 */
[----:B------:R-:W3:Y:S02]  /*55700*/  LDL.LU.64 R20, [R1+0x6a8] ;  /* 0x0006a80001147983 */ /* 0x000ee40000300a00 */
[----:B-----5:R-:W-:-:S04]  /*55710*/  IMAD.WIDE R28, R0, 0x4, R18 ;  /* 0x00000004001c7825 */ /* 0x020fc800078e0212 */
[----:B--2---:R-:W-:-:S04]  /*55720*/  IMAD.WIDE R18, R0, 0x4, R16 ;  /* 0x0000000400127825 */ /* 0x004fc800078e0210 */
[----:B------:R-:W-:-:S04]  /*55730*/  IMAD.WIDE R16, R0, 0x4, R72 ;  /* 0x0000000400107825 */ /* 0x000fc800078e0248 */
[C---:B----4-:R-:W-:Y:S01]  /*55740*/  IMAD.WIDE R14, R0.reuse, 0x4, R14 ;  /* 0x00000004000e7825 */ /* 0x050fe200078e020e */
        /* <DEDUP_REMOVED lines=10> */
[----:B-1----:R-:W4:Y:S02]  /*557f0*/  LDL.LU.64 R18, [R1+0x670] ;  /* 0x0006700001127983 */ /* 0x002f240000300a00 */
[----:B--2---:R-:W2:Y:S02]  /*55800*/  LDL.LU.64 R16, [R1+0x638] ;  /* 0x0006380001107983 */ /* 0x004ea40000300a00 */
[----:B------:R-:W2:Y:S01]  /*55810*/  LDL.LU.64 R72, [R1+0x600] ;  /* 0x0006000001487983 */ /* 0x000ea20000300a00 */
[----:B-----5:R-:W5:Y:S04]  /*55820*/  LDL.LU.64 R14, [R1+0x5c8] ;  /* 0x0005c800010e7983 */ /* 0x020f680000300a00 */
[----:B------:R1:W-:Y:S01]  /*55830*/  LDGSTS.E [R3+-0x6b800], [R12.64], P0 ;  /* 0x948000000c037fae */ /* 0x0003e20008121844 */
[----:B---3--:R-:W-:-:S04]  /*55840*/  IMAD.WIDE R26, R0, 0x4, R26 ;  /* 0x00000004001a7825 */ /* 0x008fc800078e021a */
[----:B------:R-:W-:-:S04]  /*55850*/  IMAD.WIDE R24, R0, 0x4, R24 ;  /* 0x0000000400187825 */ /* 0x000fc800078e0218 */
[----:B------:R-:W-:-:S04]  /*55860*/  IMAD.WIDE R22, R0, 0x4, R22 ;  /* 0x0000000400167825 */ /* 0x000fc800078e0216 */
[----:B------:R-:W-:-:S04]  /*55870*/  IMAD.WIDE R10, R0, 0x4, R10 ;  /* 0x00000004000a7825 */ /* 0x000fc800078e020a */
[C---:B------:R-:W-:Y:S01]  /*55880*/  IMAD.WIDE R20, R0.reuse, 0x4, R20 ;  /* 0x0000000400147825 */ /* 0x040fe200078e0214 */
[----:B-1----:R-:W3:Y:S03]  /*55890*/  LDL.LU.64 R12, [R1+0x590] ;  /* 0x00059000010c7983 */ /* 0x002ee60000300a00 */
[----:B------:R1:W-:Y:S02]  /*558a0*/  STL.64 [R1+0x1378], R26 ;  /* 0x0013781a01007387 */ /* 0x0003e40000100a00 */
[----:B------:R1:W-:Y:S02]  /*558b0*/  STL.64 [R1+0x1370], R24 ;  /* 0x0013701801007387 */ /* 0x0003e40000100a00 */
[----:B------:R1:W-:Y:S01]  /*558c0*/  STL.64 [R1+0x1368], R22 ;  /* 0x0013681601007387 */ /* 0x0003e20000100a00 */
[----:B------:R1:W-:Y:S04]  /*558d0*/  STL.64 [R1+0x1360], R10 ;  /* 0x0013600a01007387 */ /* 0x0003e80000100a00 */
[----:B------:R1:W-:Y:S01]  /*558e0*/  LDGSTS.E [R7+-0x6a800], [R26.64], P0 ;  /* 0x958000001a077fae */ /* 0x0003e20008121844 */
[----:B------:R1:W-:Y:S02]  /*558f0*/  STL.64 [R1+0x1358], R20 ;  /* 0x0013581401007387 */ /* 0x0003e40000100a00 */
[----:B------:R1:W-:Y:S02]  /*55900*/  LDGSTS.E [R6+-0x69800], [R24.64], P0 ;  /* 0x9680000018067fae */ /* 0x0003e40008121844 */
[----:B------:R1:W-:Y:S01]  /*55910*/  LDGSTS.E [R5+-0x68800], [R22.64], P0 ;  /* 0x9780000016057fae */ /* 0x0003e20008121844 */
[----:B------:R1:W-:Y:S01]  /*55920*/  LDGSTS.E [R4+-0x67800], [R10.64], P0 ;  /* 0x988000000a047fae */ /* 0x0003e20008121844 */
[----:B------:R1:W-:Y:S03]  /*55930*/  LDGSTS.E [R3+-0x66800], [R20.64], P0 ;  /* 0x9980000014037fae */ /* 0x0003e60008121844 */
[----:B-1----:R-:W3:Y:S01]  /*55940*/  LDL.LU.64 R26, [R1+0x558] ;  /* 0x00055800011a7983 */ /* 0x002ee20000300a00 */
[----:B------:R-:W3:Y:S02]  /*55950*/  LDL.LU.64 R24, [R1+0x520] ;  /* 0x0005200001187983 */ /* 0x000ee40000300a00 */
[----:B------:R-:W3:Y:S01]  /*55960*/  LDL.LU.64 R22, [R1+0x4e0] ;  /* 0x0004e00001167983 */ /* 0x000ee20000300a00 */
[----:B------:R-:W3:Y:S01]  /*55970*/  LDL.LU.64 R10, [R1+0x4a8] ;  /* 0x0004a800010a7983 */ /* 0x000ee20000300a00 */
[----:B------:R-:W3:Y:S02]  /*55980*/  LDL.LU.64 R20, [R1+0x470] ;  /* 0x0004700001147983 */ /* 0x000ee40000300a00 */
[----:B----4-:R-:W-:-:S04]  /*55990*/  IMAD.WIDE R28, R0, 0x4, R18 ;  /* 0x00000004001c7825 */ /* 0x010fc800078e0212 */
[----:B--2---:R-:W-:-:S04]  /*559a0*/  IMAD.WIDE R18, R0, 0x4, R16 ;  /* 0x0000000400127825 */ /* 0x004fc800078e0210 */
[----:B------:R-:W-:-:S04]  /*559b0*/  IMAD.WIDE R16, R0, 0x4, R72 ;  /* 0x0000000400107825 */ /* 0x000fc800078e0248 */
[C---:B-----5:R-:W-:Y:S01]  /*559c0*/  IMAD.WIDE R14, R0.reuse, 0x4, R14 ;  /* 0x00000004000e7825 */ /* 0x060fe200078e020e */
        /* <DEDUP_REMOVED lines=8> */
[----:B---3--:R-:W-:-:S05]  /*55a50*/  IMAD.WIDE R12, R0, 0x4, R12 ;  /* 0x00000004000c7825 */ /* 0x008fca00078e020c */
[----:B------:R3:W-:Y:S01]  /*55a60*/  STL.64 [R1+0x1330], R12 ;  /* 0x0013300c01007387 */ /* 0x0007e20000100a00 */
[----:B--2---:R-:W2:Y:S02]  /*55a70*/  LDL.LU.64 R16, [R1+0x430] ;  /* 0x0004300001107983 */ /* 0x004ea40000300a00 */
[----:B-----5:R-:W5:Y:S02]  /*55a80*/  LDL.LU.64 R14, [R1+0x3f0] ;  /* 0x0003f000010e7983 */ /* 0x020f640000300a00 */
[----:B----4-:R-:W4:Y:S01]  /*55a90*/  LDL.LU.64 R18, [R1+0x3b0] ;  /* 0x0003b00001127983 */ /* 0x010f220000300a00 */
[----:B------:R-:W4:Y:S04]  /*55aa0*/  LDL.LU.64 R72, [R1+0x370] ;  /* 0x0003700001487983 */ /* 0x000f280000300a00 */
[----:B------:R3:W-:Y:S01]  /*55ab0*/  LDGSTS.E [R3+-0x61800], [R12.64], P0 ;  /* 0x9e8000000c037fae */ /* 0x0007e20008121844 */
[----:B------:R-:W-:-:S04]  /*55ac0*/  IMAD.WIDE R26, R0, 0x4, R26 ;  /* 0x00000004001a7825 */ /* 0x000fc800078e021a */
[C---:B------:R-:W-:Y:S01]  /*55ad0*/  IMAD.WIDE R24, R0.reuse, 0x4, R24 ;  /* 0x0000000400187825 */ /* 0x040fe200078e0218 */
[----:B---3--:R-:W3:Y:S03]  /*55ae0*/  LDL.LU.64 R12, [R1+0x330] ;  /* 0x00033000010c7983 */ /* 0x008ee60000300a00 */
[----:B------:R-:W-:-:S04]  /*55af0*/  IMAD.WIDE R22, R0, 0x4, R22 ;  /* 0x0000000400167825 */ /* 0x000fc800078e0216 */
[----:B------:R-:W-:-:S04]  /*55b00*/  IMAD.WIDE R10, R0, 0x4, R10 ;  /* 0x00000004000a7825 */ /* 0x000fc800078e020a */
[C---:B------:R-:W-:Y:S01]  /*55b10*/  IMAD.WIDE R20, R0.reuse, 0x4, R20 ;  /* 0x0000000400147825 */ /* 0x040fe200078e0214 */
[----:B------:R-:W-:Y:S03]  /*55b20*/  STL.64 [R1+0x1328], R26 ;  /* 0x0013281a01007387 */ /* 0x000fe60000100a00 */
[----:B------:R-:W-:Y:S01]  /*55b30*/  STL.64 [R1+0x1320], R24 ;  /* 0x0013201801007387 */ /* 0x000fe20000100a00 */
[----:B------:R1:W-:Y:S01]  /*55b40*/  LDGSTS.E [R7+-0x60800], [R26.64], P0 ;  /* 0x9f8000001a077fae */ /* 0x0003e20008121844 */
[----:B------:R-:W-:Y:S02]  /*55b50*/  STL.64 [R1+0x1318], R22 ;  /* 0x0013181601007387 */ /* 0x000fe40000100a00 */
[----:B------:R1:W-:Y:S02]  /*55b60*/  LDGSTS.E [R6+-0x5f800], [R24.64], P0 ;  /* 0xa080000018067fae */ /* 0x0003e40008121844 */
[----:B------:R1:W-:Y:S01]  /*55b70*/  STL.64 [R1+0x1310], R10 ;  /* 0x0013100a01007387 */ /* 0x0003e20000100a00 */
[----:B------:R1:W-:Y:S04]  /*55b80*/  LDGSTS.E [R5+-0x5e800], [R22.64], P0 ;  /* 0xa180000016057fae */ /* 0x0003e80008121844 */
[----:B------:R1:W-:Y:S01]  /*55b90*/  STL.64 [R1+0x1308], R20 ;  /* 0x0013081401007387 */ /* 0x0003e20000100a00 */
[----:B------:R1:W-:Y:S02]  /*55ba0*/  LDGSTS.E [R4+-0x5d800], [R10.64], P0 ;  /* 0xa28000000a047fae */ /* 0x0003e40008121844 */
[----:B------:R2:W-:Y:S01]  /*55bb0*/  LDGSTS.E [R3+-0x5c800], [R20.64], P0 ;  /* 0xa380000014037fae */ /* 0x0005e20008121844 */
[----:B-1----:R-:W3:Y:S01]  /*55bc0*/  LDL.LU.64 R10, [R1+0x2f0] ;  /* 0x0002f000010a7983 */ /* 0x002ee20000300a00 */
[----:B------:R-:W3:Y:S02]  /*55bd0*/  LDL.LU.64 R28, [R1+0x2b0] ;  /* 0x0002b000011c7983 */ /* 0x000ee40000300a00 */
[----:B------:R-:W3:Y:S02]  /*55be0*/  LDL.LU.64 R26, [R1+0x270] ;  /* 0x00027000011a7983 */ /* 0x000ee40000300a00 */
[----:B------:R-:W3:Y:S01]  /*55bf0*/  LDL.LU.64 R24, [R1+0x230] ;  /* 0x0002300001187983 */ /* 0x000ee20000300a00 */
[----:B------:R-:W3:Y:S01]  /*55c00*/  LDL.LU.64 R22, [R1+0x1f0] ;  /* 0x0001f00001167983 */ /* 0x000ee20000300a00 */
[----:B--2---:R-:W-:-:S04]  /*55c10*/  IMAD.WIDE R16, R0, 0x4, R16 ;  /* 0x0000000400107825 */ /* 0x004fc800078e0210 */
[----:B-----5:R-:W-:-:S04]  /*55c20*/  IMAD.WIDE R14, R0, 0x4, R14 ;  /* 0x00000004000e7825 */ /* 0x020fc800078e020e */
[----:B----4-:R-:W-:-:S04]  /*55c30*/  IMAD.WIDE R32, R0, 0x4, R18 ;  /* 0x0000000400207825 */ /* 0x010fc800078e0212 */
[C---:B------:R-:W-:Y:S01]  /*55c40*/  IMAD.WIDE R30, R0.reuse, 0x4, R72 ;  /* 0x00000004001e7825 */ /* 0x040fe200078e0248 */
[----:B------:R1:W-:Y:S03]  /*55c50*/  STL.64 [R1+0x1300], R16 ;  /* 0x0013001001007387 */ /* 0x0003e60000100a00 */
[----:B------:R2:W-:Y:S02]  /*55c60*/  STL.64 [R1+0x12f8], R14 ;  /* 0x0012f80e01007387 */ /* 0x0005e40000100a00 */
[----:B------:R-:W-:Y:S02]  /*55c70*/  STL.64 [R1+0x12f0], R32 ;  /* 0x0012f02001007387 */ /* 0x000fe40000100a00 */
[----:B------:R-:W4:Y:S01]  /*55c80*/  LDL.LU.64 R20, [R1+0x1b0] ;  /* 0x0001b00001147983 */ /* 0x000f220000300a00 */
[----:B------:R-:W-:Y:S01]  /*55c90*/  STL.64 [R1+0x12e8], R30 ;  /* 0x0012e81e01007387 */ /* 0x000fe20000100a00 */
[----:B------:R-:W5:Y:S03]  /*55ca0*/  LDL.LU.64 R18, [R1+0x170] ;  /* 0x0001700001127983 */ /* 0x000f660000300a00 */
[----:B------:R1:W-:Y:S01]  /*55cb0*/  LDGSTS.E [R7+-0x5b800], [R16.64], P0 ;  /* 0xa480000010077fae */ /* 0x0003e20008121844 */
[----:B------:R2:W-:Y:S02]  /*55cc0*/  LDGSTS.E [R6+-0x5a800], [R14.64], P0 ;  /* 0xa58000000e067fae */ /* 0x0005e40008121844 */
[----:B------:R3:W-:Y:S02]  /*55cd0*/  LDGSTS.E [R5+-0x59800], [R32.64], P0 ;  /* 0xa680000020057fae */ /* 0x0007e40008121844 */
[----:B------:R3:W-:Y:S02]  /*55ce0*/  LDGSTS.E [R4+-0x58800], [R30.64], P0 ;  /* 0xa78000001e047fae */ /* 0x0007e40008121844 */
[----:B---3--:R-:W-:-:S05]  /*55cf0*/  IMAD.WIDE R12, R0, 0x4, R12 ;  /* 0x00000004000c7825 */ /* 0x008fca00078e020c */
[----:B------:R3:W-:Y:S01]  /*55d00*/  STL.64 [R1+0x12e0], R12 ;  /* 0x0012e00c01007387 */ /* 0x0007e20000100a00 */
[----:B-1----:R-:W5:Y:S02]  /*55d10*/  LDL.LU.64 R16, [R1+0x130] ;  /* 0x0001300001107983 */ /* 0x002f640000300a00 */
[----:B------:R-:W5:Y:S02]  /*55d20*/  LDL.LU.64 R72, [R1+0xf0] ;  /* 0x0000f00001487983 */ /* 0x000f640000300a00 */
[----:B--2---:R-:W2:Y:S01]  /*55d30*/  LDL.LU.64 R14, [R1+0xb0] ;  /* 0x0000b000010e7983 */ /* 0x004ea20000300a00 */
[----:B------:R3:W-:Y:S04]  /*55d40*/  LDGSTS.E [R3+-0x57800], [R12.64], P0 ;  /* 0xa88000000c037fae */ /* 0x0007e80008121844 */
[----:B---3--:R-:W3:Y:S01]  /*55d50*/  LDL.LU.64 R12, [R1+0x70] ;  /* 0x00007000010c7983 */ /* 0x008ee20000300a00 */
[----:B------:R-:W-:-:S03]  /*55d60*/  IMAD.WIDE R30, R0, 0x4, R10 ;  /* 0x00000004001e7825 */ /* 0x000fc600078e020a */
[----:B------:R-:W3:Y:S01]  /*55d70*/  LDL.LU.64 R10, [R1+0x30] ;  /* 0x00003000010a7983 */ /* 0x000ee20000300a00 */
[----:B------:R-:W-:-:S04]  /*55d80*/  IMAD.WIDE R28, R0, 0x4, R28 ;  /* 0x00000004001c7825 */ /* 0x000fc800078e021c */
        /* <DEDUP_REMOVED lines=14> */
[C---:B-----5:R-:W-:Y:S01]  /*55e70*/  IMAD.WIDE R20, R0.reuse, 0x4, R18 ;  /* 0x0000000400147825 */ /* 0x060fe200078e0212 */
[----:B------:R-:W-:Y:S04]  /*55e80*/  STL.64 [R1+0x12b0], R22 ;  /* 0x0012b01601007387 */ /* 0x000fe80000100a00 */
[----:B------:R4:W-:Y:S01]  /*55e90*/  LDGSTS.E [R7+-0x51800], [R22.64], P0 ;  /* 0xae80000016077fae */ /* 0x0009e20008121844 */
[----:B------:R-:W-:Y:S02]  /*55ea0*/  STL.64 [R1+0x12a8], R20 ;  /* 0x0012a81401007387 */ /* 0x000fe40000100a00 */
[----:B------:R5:W-:Y:S02]  /*55eb0*/  LDGSTS.E [R6+-0x50800], [R20.64], P0 ;  /* 0xaf80000014067fae */ /* 0x000be40008121844 */
[----:B------:R-:W-:-:S04]  /*55ec0*/  IMAD.WIDE R18, R0, 0x4, R16 ;  /* 0x0000000400127825 */ /* 0x000fc800078e0210 */
[----:B------:R-:W-:-:S04]  /*55ed0*/  IMAD.WIDE R16, R0, 0x4, R72 ;  /* 0x0000000400107825 */ /* 0x000fc800078e0248 */
[C---:B--2---:R-:W-:Y:S01]  /*55ee0*/  IMAD.WIDE R14, R0.reuse, 0x4, R14 ;  /* 0x00000004000e7825 */ /* 0x044fe200078e020e */
[----:B------:R3:W-:Y:S04]  /*55ef0*/  STL.64 [R1+0x12a0], R18 ;  /* 0x0012a01201007387 */ /* 0x0007e80000100a00 */
[----:B------:R3:W-:Y:S01]  /*55f00*/  LDGSTS.E [R5+-0x4f800], [R18.64], P0 ;  /* 0xb080000012057fae */ /* 0x0007e20008121844 */
[----:B------:R2:W-:Y:S02]  /*55f10*/  STL.64 [R1+0x1298], R16 ;  /* 0x0012981001007387 */ /* 0x0005e40000100a00 */
[----:B------:R2:W-:Y:S02]  /*55f20*/  LDGSTS.E [R4+-0x4e800], [R16.64], P0 ;  /* 0xb180000010047fae */ /* 0x0005e40008121844 */
[----:B------:R1:W-:Y:S01]  /*55f30*/  STL.64 [R1+0x1290], R14 ;  /* 0x0012900e01007387 */ /* 0x0003e20000100a00 */
[----:B------:R1:W-:Y:S01]  /*55f40*/  LDGSTS.E [R3+-0x4d800], [R14.64], P0 ;  /* 0xb28000000e037fae */ /* 0x0003e20008121844 */
[----:B---3--:R-:W-:-:S04]  /*55f50*/  IMAD.WIDE R18, R0, 0x4, R12 ;  /* 0x0000000400127825 */ /* 0x008fc800078e020c */
[----:B--2---:R-:W-:-:S04]  /*55f60*/  IMAD.WIDE R16, R0, 0x4, R10 ;  /* 0x0000000400107825 */ /* 0x004fc800078e020a */
[----:B-1----:R-:W-:-:S04]  /*55f70*/  IMAD.WIDE R14, R0, 0x4, R78 ;  /* 0x00000004000e7825 */ /* 0x002fc800078e024e */
        /* <DEDUP_REMOVED lines=12> */
[----:B---3--:R-:W3:Y:S01]  /*56040*/  LDL.LU.64 R12, [R1+0xc18] ;  /* 0x000c1800010c7983 */ /* 0x008ee20000300a00 */
[----:B-1----:R-:W3:Y:S02]  /*56050*/  LDL.LU.64 R10, [R1+0xbe0] ;  /* 0x000be000010a7983 */ /* 0x002ee40000300a00 */
[----:B----4-:R-:W-:-:S04]  /*56060*/  IMAD.WIDE R22, R0, 0x4, R126 ;  /* 0x0000000400167825 */ /* 0x010fc800078e027e */
[----:B-----5:R-:W-:-:S04]  /*56070*/  IMAD.WIDE R20, R0, 0x4, R142 ;  /* 0x0000000400147825 */ /* 0x020fc800078e028e */
[----:B------:R-:W-:-:S04]  /*56080*/  IMAD.WIDE R18, R0, 0x4, R158 ;  /* 0x0000000400127825 */ /* 0x000fc800078e029e */
[----:B--2---:R-:W-:-:S04]  /*56090*/  IMAD.WIDE R16, R0, 0x4, R174 ;  /* 0x0000000400107825 */ /* 0x004fc800078e02ae */
[----:B------:R-:W-:Y:S01]  /*560a0*/  IMAD.WIDE R14, R0, 0x4, R190 ;  /* 0x00000004000e7825 */ /* 0x000fe200078e02be */
[----:B------:R1:W-:Y:S03]  /*560b0*/  STL.64 [R1+0x1260], R22 ;  /* 0x0012601601007387 */ /* 0x0003e60000100a00 */
[----:B------:R2:W-:Y:S01]  /*560c0*/  STL.64 [R1+0x1258], R20 ;  /* 0x0012581401007387 */ /* 0x0005e20000100a00 */
[----:B------:R1:W-:Y:S01]  /*560d0*/  LDGSTS.E [R7+-0x47800], [R22.64], P0 ;  /* 0xb880000016077fae */ /* 0x0003e20008121844 */
[----:B------:R4:W-:Y:S02]  /*560e0*/  STL.64 [R1+0x1250], R18 ;  /* 0x0012501201007387 */ /* 0x0009e40000100a00 */
[----:B------:R2:W-:Y:S02]  /*560f0*/  LDGSTS.E [R6+-0x46800], [R20.64], P0 ;  /* 0xb980000014067fae */ /* 0x0005e40008121844 */
[----:B------:R5:W-:Y:S02]  /*56100*/  STL.64 [R1+0x1248], R16 ;  /* 0x0012481001007387 */ /* 0x000be40000100a00 */
[----:B------:R-:W-:Y:S01]  /*56110*/  IMAD.SHL.U32 R8, R8, 0x4, RZ ;  /* 0x0000000408087824 */ /* 0x000fe200078e00ff */
[----:B------:R4:W-:Y:S04]  /*56120*/  LDGSTS.E [R5+-0x45800], [R18.64], P0 ;  /* 0xba80000012057fae */ /* 0x0009e80008121844 */
[----:B------:R5:W-:Y:S01]  /*56130*/  STL.64 [R1+0x1240], R14 ;  /* 0x0012400e01007387 */ /* 0x000be20000100a00 */
[----:B------:R5:W-:Y:S02]  /*56140*/  LDGSTS.E [R4+-0x44800], [R16.64], P0 ;  /* 0xbb80000010047fae */ /* 0x000be40008121844 */
[----:B------:R-:W3:Y:S02]  /*56150*/  LDL.LU.64 R28, [R1+0xba8] ;  /* 0x000ba800011c7983 */ /* 0x000ee40000300a00 */
[C---:B------:R-:W-:Y:S01]  /*56160*/  IMAD.WIDE R30, R0.reuse, 0x4, R206 ;  /* 0x00000004001e7825 */ /* 0x040fe200078e02ce */
[----:B------:R5:W-:Y:S04]  /*56170*/  LDGSTS.E [R3+-0x43800], [R14.64], P0 ;  /* 0xbc8000000e037fae */ /* 0x000be80008121844 */
[----:B------:R-:W3:Y:S01]  /*56180*/  LDL.LU.64 R26, [R1+0xb70] ;  /* 0x000b7000011a7983 */ /* 0x000ee20000300a00 */
[----:B------:R-:W3:Y:S02]  /*56190*/  LDL.LU.64 R24, [R1+0xb38] ;  /* 0x000b380001187983 */ /* 0x000ee40000300a00 */
[----:B-1----:R-:W3:Y:S02]  /*561a0*/  LDL.LU.64 R22, [R1+0xb00] ;  /* 0x000b000001167983 */ /* 0x002ee40000300a00 */
[----:B--2---:R-:W5:Y:S02]  /*561b0*/  LDL.LU.64 R20, [R1+0xac8] ;  /* 0x000ac80001147983 */ /* 0x004f640000300a00 */
[----:B----4-:R-:W-:Y:S01]  /*561c0*/  IMAD.WIDE R18, R0, 0x4, R222 ;  /* 0x0000000400127825 */ /* 0x010fe200078e02de */
[----:B-----5:R-:W-:-:S03]  /*561d0*/  LOP3.LUT R17, R8, 0x50, RZ, 0x3c, !PT ;  /* 0x0000005008117812 */ /* 0x020fc600078e3cff */
[C---:B------:R-:W-:Y:S01]  /*561e0*/  IMAD.WIDE R14, R0.reuse, 0x4, R238 ;  /* 0x00000004000e7825 */ /* 0x040fe200078e02ee */
[----:B------:R-:W-:Y:S03]  /*561f0*/  STL.64 [R1+0x1238], R30 ;  /* 0x0012381e01007387 */ /* 0x000fe60000100a00 */
[----:B------:R1:W-:Y:S01]  /*56200*/  STL.64 [R1+0x1230], R18 ;  /* 0x0012301201007387 */ /* 0x0003e20000100a00 */
[C---:B------:R-:W-:Y:S02]  /*56210*/  IADD3 R4, R17.reuse, 0x200000, RZ ;  /* 0x0020000011047810 */ /* 0x040fe40007ffe0ff */
[----:B------:R-:W-:Y:S01]  /*56220*/  IADD3 R3, R17, 0x200000, RZ ;  /* 0x0020000011037810 */ /* 0x000fe20007ffe0ff */
[----:B------:R4:W-:Y:S04]  /*56230*/  STL.64 [R1+0x1228], R14 ;  /* 0x0012280e01007387 */ /* 0x0009e80000100a00 */
[----:B------:R5:W-:Y:S01]  /*56240*/  LDGSTS.E [R7+-0x42800], [R30.64], P0 ;  /* 0xbd8000001e077fae */ /* 0x000be20008121844 */
[----:B------:R1:W-:Y:S02]  /*56250*/  LDGSTS.E [R6+-0x41800], [R18.64], P0 ;  /* 0xbe80000012067fae */ /* 0x0003e40008121844 */
[----:B------:R4:W-:Y:S02]  /*56260*/  LDGSTS.E [R5+-0x40800], [R14.64], P0 ;  /* 0xbf8000000e057fae */ /* 0x0009e40008121844 */
[----:B---3--:R-:W-:-:S04]  /*56270*/  IMAD.WIDE R12, R0, 0x4, R12 ;  /* 0x00000004000c7825 */ /* 0x008fc800078e020c */
[C---:B------:R-:W-:Y:S01]  /*56280*/  IMAD.WIDE R10, R0.reuse, 0x4, R10 ;  /* 0x00000004000a7825 */ /* 0x040fe200078e020a */
[----:B------:R3:W-:Y:S04]  /*56290*/  STL.64 [R1+0x1220], R12 ;  /* 0x0012200c01007387 */ /* 0x0007e80000100a00 */
[----:B------:R3:W-:Y:S02]  /*562a0*/  STL.64 [R1+0x1218], R10 ;  /* 0x0012180a01007387 */ /* 0x0007e40000100a00 */
[----:B-1----:R-:W2:Y:S02]  /*562b0*/  LDL.LU.64 R18, [R1+0xa90] ;  /* 0x000a900001127983 */ /* 0x002ea40000300a00 */
[----:B------:R-:W2:Y:S01]  /*562c0*/  LDL.LU.64 R72, [R1+0xa58] ;  /* 0x000a580001487983 */ /* 0x000ea20000300a00 */
[----:B------:R3:W-:Y:S04]  /*562d0*/  LDGSTS.E [R4+-0x7f600], [R12.64], P0 ;  /* 0x80a000000c047fae */ /* 0x0007e80008121844 */
[----:B----4-:R-:W4:Y:S01]  /*562e0*/  LDL.LU.64 R14, [R1+0xa20] ;  /* 0x000a2000010e7983 */ /* 0x010f220000300a00 */
[----:B------:R1:W-:Y:S03]  /*562f0*/  LDGSTS.E [R3+-0x7e600], [R10.64], P0 ;  /* 0x81a000000a037fae */ /* 0x0003e60008121844 */
[----:B---3--:R-:W3:Y:S01]  /*56300*/  LDL.LU.64 R12, [R1+0x9e8] ;  /* 0x0009e800010c7983 */ /* 0x008ee20000300a00 */
[----:B-1----:R-:W3:Y:S02]  /*56310*/  LDL.LU.64 R10, [R1+0x9b0] ;  /* 0x0009b000010a7983 */ /* 0x002ee40000300a00 */
[----:B------:R-:W-:-:S04]  /*56320*/  IMAD.WIDE R28, R0, 0x4, R28 ;  /* 0x00000004001c7825 */ /* 0x000fc800078e021c */
[----:B------:R-:W-:-:S04]  /*56330*/  IMAD.WIDE R26, R0, 0x4, R26 ;  /* 0x00000004001a7825 */ /* 0x000fc800078e021a */
[----:B------:R-:W-:-:S04]  /*56340*/  IMAD.WIDE R24, R0, 0x4, R24 ;  /* 0x0000000400187825 */ /* 0x000fc800078e0218 */
[----:B------:R-:W-:Y:S01]  /*56350*/  IMAD.WIDE R22, R0, 0x4, R22 ;  /* 0x0000000400167825 */ /* 0x000fe200078e0216 */
[----:B-----5:R-:W-:-:S03]  /*56360*/  IADD3 R7, R17, 0x200000, RZ ;  /* 0x0020000011077810 */ /* 0x020fc60007ffe0ff */
[C---:B------:R-:W-:Y:S01]  /*56370*/  IMAD.WIDE R20, R0.reuse, 0x4, R20 ;  /* 0x0000000400147825 */ /* 0x040fe200078e0214 */
[C---:B------:R-:W-:Y:S01]  /*56380*/  IADD3 R6, R17.reuse, 0x200000, RZ ;  /* 0x0020000011067810 */ /* 0x040fe20007ffe0ff */
[----:B------:R1:W-:Y:S01]  /*56390*/  STL.64 [R1+0x1210], R28 ;  /* 0x0012101c01007387 */ /* 0x0003e20000100a00 */
[----:B------:R-:W-:Y:S01]  /*563a0*/  IADD3 R5, R17, 0x200000, RZ ;  /* 0x0020000011057810 */ /* 0x000fe20007ffe0ff */
        /* <DEDUP_REMOVED lines=10> */
[----:B-----5:R-:W5:Y:S03]  /*56450*/  LDL.LU.64 R26, [R1+0x940] ;  /* 0x00094000011a7983 */ /* 0x020f660000300a00 */
[----:B------:R-:W5:Y:S04]  /*56460*/  LDL.LU.64 R24, [R1+0x908] ;  /* 0x0009080001187983 */ /* 0x000f680000300a00 */
[----:B------:R-:W5:Y:S01]  /*56470*/  LDL.LU.64 R22, [R1+0x8d0] ;  /* 0x0008d00001167983 */ /* 0x000f620000300a00 */
[----:B------:R-:W5:Y:S02]  /*56480*/  LDL.LU.64 R20, [R1+0x898] ;  /* 0x0008980001147983 */ /* 0x000f640000300a00 */
[----:B--2---:R-:W-:-:S04]  /*56490*/  IMAD.WIDE R30, R0, 0x4, R18 ;  /* 0x00000004001e7825 */ /* 0x004fc800078e0212 */
[----:B------:R-:W-:-:S04]  /*564a0*/  IMAD.WIDE R18, R0, 0x4, R72 ;  /* 0x0000000400127825 */ /* 0x000fc800078e0248 */
[C---:B----4-:R-:W-:Y:S01]  /*564b0*/  IMAD.WIDE R14, R0.reuse, 0x4, R14 ;  /* 0x00000004000e7825 */ /* 0x050fe200078e020e */
[----:B------:R-:W-:Y:S03]  /*564c0*/  STL.64 [R1+0x11e8], R30 ;  /* 0x0011e81e01007387 */ /* 0x000fe60000100a00 */
[----:B------:R1:W-:Y:S02]  /*564d0*/  STL.64 [R1+0x11e0], R18 ;  /* 0x0011e01201007387 */ /* 0x0003e40000100a00 */
[----:B------:R2:W-:Y:S01]  /*564e0*/  STL.64 [R1+0x11d8], R14 ;  /* 0x0011d80e01007387 */ /* 0x0005e20000100a00 */
[----:B------:R4:W-:Y:S01]  /*564f0*/  LDGSTS.E [R7+-0x78600], [R30.64], P0 ;  /* 0x87a000001e077fae */ /* 0x0009e20008121844 */
[----:B------:R1:W-:Y:S02]  /*56500*/  LDGSTS.E [R6+-0x77600], [R18.64], P0 ;  /* 0x88a0000012067fae */ /* 0x0003e40008121844 */
[----:B------:R2:W-:Y:S02]  /*56510*/  LDGSTS.E [R5+-0x76600], [R14.64], P0 ;  /* 0x89a000000e057fae */ /* 0x0005e40008121844 */
[----:B---3--:R-:W-:-:S04]  /*56520*/  IMAD.WIDE R12, R0, 0x4, R12 ;  /* 0x00000004000c7825 */ /* 0x008fc800078e020c */
[C---:B------:R-:W-:Y:S01]  /*56530*/  IMAD.WIDE R10, R0.reuse, 0x4, R10 ;  /* 0x00000004000a7825 */ /* 0x040fe200078e020a */
[----:B------:R3:W-:Y:S04]  /*56540*/  STL.64 [R1+0x11d0], R12 ;  /* 0x0011d00c01007387 */ /* 0x0007e80000100a00 */
[----:B------:R3:W-:Y:S02]  /*56550*/  STL.64 [R1+0x11c8], R10 ;  /* 0x0011c80a01007387 */ /* 0x0007e40000100a00 */
[----:B-1----:R-:W4:Y:S02]  /*56560*/  LDL.LU.64 R18, [R1+0x860] ;  /* 0x0008600001127983 */ /* 0x002f240000300a00 */
[----:B------:R-:W4:Y:S01]  /*56570*/  LDL.LU.64 R72, [R1+0x828] ;  /* 0x0008280001487983 */ /* 0x000f220000300a00 */
[----:B------:R3:W-:Y:S04]  /*56580*/  LDGSTS.E [R4+-0x75600], [R12.64], P0 ;  /* 0x8aa000000c047fae */ /* 0x0007e80008121844 */
[----:B--2---:R-:W2:Y:S01]  /*56590*/  LDL.LU.64 R14, [R1+0x7f0] ;  /* 0x0007f000010e7983 */ /* 0x004ea20000300a00 */
[----:B------:R1:W-:Y:S03]  /*565a0*/  LDGSTS.E [R3+-0x74600], [R10.64], P0 ;  /* 0x8ba000000a037fae */ /* 0x0003e60008121844 */
[----:B---3--:R-:W3:Y:S01]  /*565b0*/  LDL.LU.64 R12, [R1+0x7b8] ;  /* 0x0007b800010c7983 */ /* 0x008ee20000300a00 */
[----:B-1----:R-:W3:Y:S02]  /*565c0*/  LDL.LU.64 R10, [R1+0x780] ;  /* 0x00078000010a7983 */ /* 0x002ee40000300a00 */
[----:B------:R-:W-:-:S04]  /*565d0*/  IMAD.WIDE R28, R0, 0x4, R28 ;  /* 0x00000004001c7825 */ /* 0x000fc800078e021c */
[----:B-----5:R-:W-:-:S04]  /*565e0*/  IMAD.WIDE R26, R0, 0x4, R26 ;  /* 0x00000004001a7825 */ /* 0x020fc800078e021a */
        /* <DEDUP_REMOVED lines=13> */
[----:B-1----:R-:W3:Y:S01]  /*566c0*/  LDL.LU.64 R28, [R1+0x748] ;  /* 0x00074800011c7983 */ /* 0x002ee20000300a00 */
[----:B-----5:R-:W5:Y:S03]  /*566d0*/  LDL.LU.64 R26, [R1+0x710] ;  /* 0x00071000011a7983 */ /* 0x020f660000300a00 */
[----:B------:R-:W5:Y:S04]  /*566e0*/  LDL.LU.64 R24, [R1+0x6d8] ;  /* 0x0006d80001187983 */ /* 0x000f680000300a00 */
[----:B------:R-:W5:Y:S01]  /*566f0*/  LDL.LU.64 R22, [R1+0x6a0] ;  /* 0x0006a00001167983 */ /* 0x000f620000300a00 */
[----:B------:R-:W5:Y:S02]  /*56700*/  LDL.LU.64 R20, [R1+0x668] ;  /* 0x0006680001147983 */ /* 0x000f640000300a00 */
[----:B----4-:R-:W-:-:S04]  /*56710*/  IMAD.WIDE R30, R0, 0x4, R18 ;  /* 0x00000004001e7825 */ /* 0x010fc800078e0212 */
[----:B------:R-:W-:-:S04]  /*56720*/  IMAD.WIDE R18, R0, 0x4, R72 ;  /* 0x0000000400127825 */ /* 0x000fc800078e0248 */
[C---:B--2---:R-:W-:Y:S01]  /*56730*/  IMAD.WIDE R14, R0.reuse, 0x4, R14 ;  /* 0x00000004000e7825 */ /* 0x044fe200078e020e */
        /* <DEDUP_REMOVED lines=41> */
[----:B------:R-:W-:Y:S01]  /*569d0*/  STL.64 [R1+0x1140], R18 ;  /* 0x0011401201007387 */ /* 0x000fe20000100a00 */
[----:B------:R1:W-:Y:S01]  /*569e0*/  LDGSTS.E [R7+-0x64600], [R30.64], P0 ;  /* 0x9ba000001e077fae */ /* 0x0003e20008121844 */
[----:B------:R-:W-:Y:S02]  /*569f0*/  STL.64 [R1+0x1138], R14 ;  /* 0x0011380e01007387 */ /* 0x000fe40000100a00 */
[----:B------:R2:W-:Y:S02]  /*56a00*/  LDGSTS.E [R6+-0x63600], [R18.64], P0 ;  /* 0x9ca0000012067fae */ /* 0x0005e40008121844 */
[----:B------:R4:W-:Y:S02]  /*56a10*/  LDGSTS.E [R5+-0x62600], [R14.64], P0 ;  /* 0x9da000000e057fae */ /* 0x0009e40008121844 */
[----:B---3--:R-:W-:-:S04]  /*56a20*/  IMAD.WIDE R12, R0, 0x4, R12 ;  /* 0x00000004000c7825 */ /* 0x008fc800078e020c */
[C---:B------:R-:W-:Y:S01]  /*56a30*/  IMAD.WIDE R10, R0.reuse, 0x4, R10 ;  /* 0x00000004000a7825 */ /* 0x040fe200078e020a */
[----:B------:R3:W-:Y:S04]  /*56a40*/  STL.64 [R1+0x1130], R12 ;  /* 0x0011300c01007387 */ /* 0x0007e80000100a00 */
[----:B------:R1:W-:Y:S01]  /*56a50*/  STL.64 [R1+0x1128], R10 ;  /* 0x0011280a01007387 */ /* 0x0003e20000100a00 */
[----:B------:R3:W-:Y:S01]  /*56a60*/  LDGSTS.E [R4+-0x61600], [R12.64], P0 ;  /* 0x9ea000000c047fae */ /* 0x0007e20008121844 */
[----:B------:R1:W-:Y:S03]  /*56a70*/  LDGSTS.E [R3+-0x60600], [R10.64], P0 ;  /* 0x9fa000000a037fae */ /* 0x0003e60008121844 */
[----:B---3--:R-:W3:Y:S01]  /*56a80*/  LDL.LU.64 R12, [R1+0x3e8] ;  /* 0x0003e800010c7983 */ /* 0x008ee20000300a00 */
[----:B--2---:R-:W2:Y:S02]  /*56a90*/  LDL.LU.64 R18, [R1+0x3a8] ;  /* 0x0003a80001127983 */ /* 0x004ea40000300a00 */
[----:B------:R-:W2:Y:S02]  /*56aa0*/  LDL.LU.64 R72, [R1+0x368] ;  /* 0x0003680001487983 */ /* 0x000ea40000300a00 */
[----:B----4-:R-:W4:Y:S01]  /*56ab0*/  LDL.LU.64 R14, [R1+0x328] ;  /* 0x00032800010e7983 */ /* 0x010f220000300a00 */
[----:B-1----:R-:W4:Y:S01]  /*56ac0*/  LDL.LU.64 R10, [R1+0x2e8] ;  /* 0x0002e800010a7983 */ /* 0x002f220000300a00 */
        /* <DEDUP_REMOVED lines=11> */
[----:B------:R-:W4:Y:S02]  /*56b80*/  LDL.LU.64 R30, [R1+0x2a8] ;  /* 0x0002a800011e7983 */ /* 0x000f240000300a00 */
[----:B------:R5:W-:Y:S02]  /*56b90*/  LDGSTS.E [R6+-0x5e600], [R26.64], P0 ;  /* 0xa1a000001a067fae */ /* 0x000be40008121844 */
[----:B------:R5:W-:Y:S01]  /*56ba0*/  LDGSTS.E [R5+-0x5d600], [R24.64], P0 ;  /* 0xa2a0000018057fae */ /* 0x000be20008121844 */
[----:B------:R5:W-:Y:S01]  /*56bb0*/  LDGSTS.E [R4+-0x5c600], [R22.64], P0 ;  /* 0xa3a0000016047fae */ /* 0x000be20008121844 */
[----:B------:R2:W-:Y:S03]  /*56bc0*/  LDGSTS.E [R3+-0x5b600], [R20.64], P0 ;  /* 0xa4a0000014037fae */ /* 0x0005e60008121844 */
[----:B-1----:R-:W4:Y:S01]  /*56bd0*/  LDL.LU.64 R28, [R1+0x268] ;  /* 0x00026800011c7983 */ /* 0x002f220000300a00 */
[----:B-----5:R-:W5:Y:S03]  /*56be0*/  LDL.LU.64 R26, [R1+0x228] ;  /* 0x00022800011a7983 */ /* 0x020f660000300a00 */
[----:B------:R-:W5:Y:S04]  /*56bf0*/  LDL.LU.64 R24, [R1+0x1e8] ;  /* 0x0001e80001187983 */ /* 0x000f680000300a00 */
[----:B------:R-:W5:Y:S01]  /*56c00*/  LDL.LU.64 R22, [R1+0x1a8] ;  /* 0x0001a80001167983 */ /* 0x000f620000300a00 */
[----:B---3--:R-:W-:-:S04]  /*56c10*/  IMAD.WIDE R12, R0, 0x4, R12 ;  /* 0x00000004000c7825 */ /* 0x008fc800078e020c */
[----:B--2---:R-:W-:-:S04]  /*56c20*/  IMAD.WIDE R36, R0, 0x4, R18 ;  /* 0x0000000400247825 */ /* 0x004fc800078e0212 */
[----:B------:R-:W-:-:S04]  /*56c30*/  IMAD.WIDE R34, R0, 0x4, R72 ;  /* 0x0000000400227825 */ /* 0x000fc800078e0248 */
[C---:B----4-:R-:W-:Y:S01]  /*56c40*/  IMAD.WIDE R32, R0.reuse, 0x4, R14 ;  /* 0x0000000400207825 */ /* 0x050fe200078e020e */
[----:B------:R1:W-:Y:S03]  /*56c50*/  STL.64 [R1+0x10f8], R12 ;  /* 0x0010f80c01007387 */ /* 0x0003e60000100a00 */
[----:B------:R-:W-:Y:S02]  /*56c60*/  STL.64 [R1+0x10f0], R36 ;  /* 0x0010f02401007387 */ /* 0x000fe40000100a00 */
[----:B------:R-:W-:-:S04]  /*56c70*/  IMAD.WIDE R10, R0, 0x4, R10 ;  /* 0x00000004000a7825 */ /* 0x000fc800078e020a */
[----:B------:R-:W2:Y:S01]  /*56c80*/  LDL.LU.64 R20, [R1+0x168] ;  /* 0x0001680001147983 */ /* 0x000ea20000300a00 */
[----:B------:R-:W-:Y:S01]  /*56c90*/  STL.64 [R1+0x10e8], R34 ;  /* 0x0010e82201007387 */ /* 0x000fe20000100a00 */
[----:B------:R-:W3:Y:S02]  /*56ca0*/  LDL.LU.64 R18, [R1+0x128] ;  /* 0x0001280001127983 */ /* 0x000ee40000300a00 */
[----:B------:R-:W-:Y:S02]  /*56cb0*/  STL.64 [R1+0x10e0], R32 ;  /* 0x0010e02001007387 */ /* 0x000fe40000100a00 */
[----:B------:R-:W4:Y:S01]  /*56cc0*/  LDL.LU.64 R72, [R1+0xe8] ;  /* 0x0000e80001487983 */ /* 0x000f220000300a00 */
[----:B------:R1:W-:Y:S04]  /*56cd0*/  STL.64 [R1+0x10d8], R10 ;  /* 0x0010d80a01007387 */ /* 0x0003e80000100a00 */
[----:B------:R1:W-:Y:S01]  /*56ce0*/  LDGSTS.E [R7+-0x5a600], [R12.64], P0 ;  /* 0xa5a000000c077fae */ /* 0x0003e20008121844 */
[----:B------:R-:W4:Y:S02]  /*56cf0*/  LDL.LU.64 R14, [R1+0xa8] ;  /* 0x0000a800010e7983 */ /* 0x000f240000300a00 */
[----:B------:R2:W-:Y:S02]  /*56d00*/  LDGSTS.E [R6+-0x59600], [R36.64], P0 ;  /* 0xa6a0000024067fae */ /* 0x0005e40008121844 */
[----:B------:R2:W-:Y:S01]  /*56d10*/  LDGSTS.E [R5+-0x58600], [R34.64], P0 ;  /* 0xa7a0000022057fae */ /* 0x0005e20008121844 */
[----:B------:R2:W-:Y:S01]  /*56d20*/  LDGSTS.E [R4+-0x57600], [R32.64], P0 ;  /* 0xa8a0000020047fae */ /* 0x0005e20008121844 */
[----:B------:R5:W-:Y:S03]  /*56d30*/  LDGSTS.E [R3+-0x56600], [R10.64], P0 ;  /* 0xa9a000000a037fae */ /* 0x000be60008121844 */
[----:B-1----:R-:W4:Y:S04]  /*56d40*/  LDL.LU.64 R12, [R1+0x68] ;  /* 0x00006800010c7983 */ /* 0x002f280000300a00 */
[----:B-----5:R-:W5:Y:S01]  /*56d50*/  LDL.LU.64 R10, [R1+0x28] ;  /* 0x00002800010a7983 */ /* 0x020f620000300a00 */
[----:B------:R-:W-:-:S04]  /*56d60*/  IMAD.WIDE R30, R0, 0x4, R30 ;  /* 0x00000004001e7825 */ /* 0x000fc800078e021e */
        /* <DEDUP_REMOVED lines=10> */
[----:B------:R1:W-:Y:S01]  /*56e10*/  STL.64 [R1+0x10b8], R24 ;  /* 0x0010b81801007387 */ /* 0x0003e20000100a00 */
[----:B------:R1:W-:Y:S02]  /*56e20*/  LDGSTS.E [R4+-0x52600], [R24.64], P0 ;  /* 0xada0000018047fae */ /* 0x0003e40008121844 */
[----:B------:R2:W-:Y:S02]  /*56e30*/  STL.64 [R1+0x10b0], R22 ;  /* 0x0010b01601007387 */ /* 0x0005e40000100a00 */
[----:B------:R2:W-:Y:S02]  /*56e40*/  LDGSTS.E [R3+-0x51600], [R22.64], P0 ;  /* 0xaea0000016037fae */ /* 0x0005e40008121844 */
[----:B-1----:R-:W-:-:S04]  /*56e50*/  IMAD.WIDE R24, R0, 0x4, R144 ;  /* 0x0000000400187825 */ /* 0x002fc800078e0290 */
[----:B--2---:R-:W-:-:S04]  /*56e60*/  IMAD.WIDE R22, R0, 0x4, R20 ;  /* 0x0000000400167825 */ /* 0x004fc800078e0214 */
[----:B---3--:R-:W-:-:S04]  /*56e70*/  IMAD.WIDE R20, R0, 0x4, R18 ;  /* 0x0000000400147825 */ /* 0x008fc800078e0212 */
[C---:B----4-:R-:W-:Y:S01]  /*56e80*/  IMAD.WIDE R18, R0.reuse, 0x4, R72 ;  /* 0x0000000400127825 */ /* 0x050fe200078e0248 */
        /* <DEDUP_REMOVED lines=10> */
[----:B-----5:R-:W-:-:S04]  /*56f30*/  IMAD.WIDE R20, R0, 0x4, R10 ;  /* 0x0000000400147825 */ /* 0x020fc800078e020a */
[C---:B--2---:R-:W-:Y:S01]  /*56f40*/  IMAD.WIDE R18, R0.reuse, 0x4, R80 ;  /* 0x0000000400127825 */ /* 0x044fe200078e0250 */
[----:B------:R2:W-:Y:S04]  /*56f50*/  STL.64 [R1+0x1088], R12 ;  /* 0x0010880c01007387 */ /* 0x0005e80000100a00 */
[----:B------:R2:W-:Y:S01]  /*56f60*/  LDGSTS.E [R3+-0x4c600], [R12.64], P0 ;  /* 0xb3a000000c037fae */ /* 0x0005e20008121844 */
[----:B---3--:R-:W-:-:S04]  /*56f70*/  IMAD.WIDE R14, R0, 0x4, R96 ;  /* 0x00000004000e7825 */ /* 0x008fc800078e0260 */
[----:B------:R-:W-:-:S04]  /*56f80*/  IMAD.WIDE R10, R0, 0x4, R128 ;  /* 0x00000004000a7825 */ /* 0x000fc800078e0280 */
[----:B------:R-:W-:Y:S01]  /*56f90*/  STL.64 [R1+0x1080], R20 ;  /* 0x0010801401007387 */ /* 0x000fe20000100a00 */
[----:B------:R-:W-:Y:S04]  /*56fa0*/  STL.64 [R1+0x1078], R18 ;  /* 0x0010781201007387 */ /* 0x000fe80000100a00 */
[----:B------:R3:W-:Y:S01]  /*56fb0*/  LDGSTS.E [R7+-0x4b600], [R20.64], P0 ;  /* 0xb4a0000014077fae */ /* 0x0007e20008121844 */
[----:B------:R4:W-:Y:S02]  /*56fc0*/  STL.64 [R1+0x1070], R14 ;  /* 0x0010700e01007387 */ /* 0x0009e40000100a00 */
[----:B------:R5:W-:Y:S02]  /*56fd0*/  LDGSTS.E [R6+-0x4a600], [R18.64], P0 ;  /* 0xb5a0000012067fae */ /* 0x000be40008121844 */
[----:B------:R4:W-:Y:S02]  /*56fe0*/  LDGSTS.E [R5+-0x49600], [R14.64], P0 ;  /* 0xb6a000000e057fae */ /* 0x0009e40008121844 */
[----:B--2---:R-:W-:-:S05]  /*56ff0*/  IMAD.WIDE R12, R0, 0x4, R112 ;  /* 0x00000004000c7825 */ /* 0x004fca00078e0270 */
[----:B------:R2:W-:Y:S01]  /*57000*/  STL.64 [R1+0x1068], R12 ;  /* 0x0010680c01007387 */ /* 0x0005e20000100a00 */
[----:B------:R2:W-:Y:S03]  /*57010*/  STL.64 [R1+0x1060], R10 ;  /* 0x0010600a01007387 */ /* 0x0005e60000100a00 */
[----:B------:R2:W-:Y:S01]  /*57020*/  LDGSTS.E [R4+-0x48600], [R12.64], P0 ;  /* 0xb7a000000c047fae */ /* 0x0005e20008121844 */
[----:B----4-:R-:W4:Y:S02]  /*57030*/  LDL.LU.64 R14, [R1+0xc10] ;  /* 0x000c1000010e7983 */ /* 0x010f240000300a00 */
[----:B-1----:R-:W-:-:S04]  /*57040*/  IMAD.WIDE R22, R0, 0x4, R160 ;  /* 0x0000000400167825 */ /* 0x002fc800078e02a0 */
[----:B------:R1:W-:Y:S02]  /*57050*/  LDGSTS.E [R3+-0x47600], [R10.64], P0 ;  /* 0xb8a000000a037fae */ /* 0x0003e40008121844 */
[----:B---3--:R-:W-:-:S04]  /*57060*/  IMAD.WIDE R20, R0, 0x4, R176 ;  /* 0x0000000400147825 */ /* 0x008fc800078e02b0 */
[C---:B-----5:R-:W-:Y:S01]  /*57070*/  IMAD.WIDE R18, R0.reuse, 0x4, R208 ;  /* 0x0000000400127825 */ /* 0x060fe200078e02d0 */
[----:B------:R3:W-:Y:S03]  /*57080*/  LDGSTS.E [R7+-0x46600], [R24.64], P0 ;  /* 0xb9a0000018077fae */ /* 0x0007e60008121844 */
[----:B------:R5:W-:Y:S02]  /*57090*/  LDGSTS.E [R6+-0x45600], [R22.64], P0 ;  /* 0xbaa0000016067fae */ /* 0x000be40008121844 */
[----:B------:R3:W-:Y:S01]  /*570a0*/  LDGSTS.E [R5+-0x44600], [R20.64], P0 ;  /* 0xbba0000014057fae */ /* 0x0007e20008121844 */
[----:B--2---:R-:W2:Y:S01]  /*570b0*/  LDL.LU.64 R12, [R1+0xbd8] ;  /* 0x000bd800010c7983 */ /* 0x004ea20000300a00 */
[----:B------:R-:W2:Y:S02]  /*570c0*/  LDL.LU.64 R72, [R1+0xba0] ;  /* 0x000ba00001487983 */ /* 0x000ea40000300a00 */
[C---:B-1----:R-:W-:Y:S01]  /*570d0*/  IMAD.WIDE R10, R0.reuse, 0x4, R192 ;  /* 0x00000004000a7825 */ /* 0x042fe200078e02c0 */
[----:B------:R3:W-:Y:S03]  /*570e0*/  STL.64 [R1+0x1058], R24 ;  /* 0x0010581801007387 */ /* 0x0007e60000100a00 */
[----:B------:R5:W-:Y:S02]  /*570f0*/  STL.64 [R1+0x1050], R22 ;  /* 0x0010501601007387 */ /* 0x000be40000100a00 */
[----:B------:R1:W-:Y:S01]  /*57100*/  STL.64 [R1+0x1048], R20 ;  /* 0x0010481401007387 */ /* 0x0003e20000100a00 */
[----:B------:R1:W-:Y:S01]  /*57110*/  STL.64 [R1+0x1040], R10 ;  /* 0x0010400a01007387 */ /* 0x0003e20000100a00 */
[----:B------:R1:W-:Y:S03]  /*57120*/  STL.64 [R1+0x1038], R18 ;  /* 0x0010381201007387 */ /* 0x0003e60000100a00 */
[----:B------:R1:W-:Y:S01]  /*57130*/  LDGSTS.E [R4+-0x43600], [R10.64], P0 ;  /* 0xbca000000a047fae */ /* 0x0003e20008121844 */
[----:B------:R1:W-:Y:S03]  /*57140*/  LDGSTS.E [R3+-0x42600], [R18.64], P0 ;  /* 0xbda0000012037fae */ /* 0x0003e60008121844 */
[----:B---3--:R-:W3:Y:S01]  /*57150*/  LDL.LU.64 R24, [R1+0xb68] ;  /* 0x000b680001187983 */ /* 0x008ee20000300a00 */
[----:B-----5:R-:W5:Y:S02]  /*57160*/  LDL.LU.64 R22, [R1+0xb30] ;  /* 0x000b300001167983 */ /* 0x020f640000300a00 */
[----:B-1----:R-:W3:Y:S01]  /*57170*/  LDL.LU.64 R20, [R1+0xaf8] ;  /* 0x000af80001147983 */ /* 0x002ee20000300a00 */
[----:B------:R-:W3:Y:S01]  /*57180*/  LDL.LU.64 R10, [R1+0xac0] ;  /* 0x000ac000010a7983 */ /* 0x000ee20000300a00 */
[----:B------:R-:W3:Y:S02]  /*57190*/  LDL.LU.64 R18, [R1+0xa88] ;  /* 0x000a880001127983 */ /* 0x000ee40000300a00 */
[----:B------:R-:W-:-:S04]  /*571a0*/  IMAD.WIDE R26, R0, 0x4, R224 ;  /* 0x00000004001a7825 */ /* 0x000fc800078e02e0 */
[----:B------:R-:W-:Y:S01]  /*571b0*/  IMAD.WIDE R16, R0, 0x4, R240 ;  /* 0x0000000400107825 */ /* 0x000fe200078e02f0 */
[----:B------:R-:W-:Y:S01]  /*571c0*/  LOP3.LUT R8, R9, 0x60, RZ, 0x3c, !PT ;  /* 0x0000006009087812 */ /* 0x000fe200078e3cff */
[----:B------:R1:W-:Y:S03]  /*571d0*/  STL.64 [R1+0x1030], R26 ;  /* 0x0010301a01007387 */ /* 0x0003e60000100a00 */
[C---:B------:R-:W-:Y:S01]  /*571e0*/  IADD3 R5, R8.reuse, 0x200000, RZ ;  /* 0x0020000008057810 */ /* 0x040fe20007ffe0ff */
[----:B------:R1:W-:Y:S01]  /*571f0*/  STL.64 [R1+0x1028], R16 ;  /* 0x0010281001007387 */ /* 0x0003e20000100a00 */
[C---:B------:R-:W-:Y:S01]  /*57200*/  IADD3 R4, R8.reuse, 0x200000, RZ ;  /* 0x0020000008047810 */ /* 0x040fe20007ffe0ff */
[----:B------:R1:W-:Y:S01]  /*57210*/  LDGSTS.E [R7+-0x41600], [R26.64], P0 ;  /* 0xbea000001a077fae */ /* 0x0003e20008121844 */
[----:B------:R1:W-:Y:S01]  /*57220*/  LDGSTS.E [R6+-0x40600], [R16.64], P0 ;  /* 0xbfa0000010067fae */ /* 0x0003e20008121844 */
[----:B------:R-:W-:-:S02]  /*57230*/  IADD3 R3, R8, 0x200000, RZ ;  /* 0x0020000008037810 */ /* 0x000fc40007ffe0ff */
[C---:B-1----:R-:W-:Y:S02]  /*57240*/  IADD3 R7, R8.reuse, 0x200000, RZ ;  /* 0x0020000008077810 */ /* 0x042fe40007ffe0ff */
[----:B------:R-:W-:Y:S01]  /*57250*/  IADD3 R6, R8, 0x200000, RZ ;  /* 0x0020000008067810 */ /* 0x000fe20007ffe0ff */
[----:B----4-:R-:W-:-:S05]  /*57260*/  IMAD.WIDE R14, R0, 0x4, R14 ;  /* 0x00000004000e7825 */ /* 0x010fca00078e020e */
[----:B------:R1:W-:Y:S04]  /*57270*/  STL.64 [R1+0x1020], R14 ;  /* 0x0010200e01007387 */ /* 0x0003e80000100a00 */
[----:B------:R1:W-:Y:S01]  /*57280*/  LDGSTS.E [R5+-0x7f400], [R14.64], P0 ;  /* 0x80c000000e057fae */ /* 0x0003e20008121844 */
[----:B--2---:R-:W-:-:S04]  /*57290*/  IMAD.WIDE R12, R0, 0x4, R12 ;  /* 0x00000004000c7825 */ /* 0x004fc800078e020c */
[C---:B------:R-:W-:Y:S01]  /*572a0*/  IMAD.WIDE R28, R0.reuse, 0x4, R72 ;  /* 0x00000004001c7825 */ /* 0x040fe200078e0248 */
[----:B------:R2:W-:Y:S04]  /*572b0*/  STL.64 [R1+0x1018], R12 ;  /* 0x0010180c01007387 */ /* 0x0005e80000100a00 */
[----:B------:R-:W-:Y:S02]  /*572c0*/  STL.64 [R1+0x1010], R28 ;  /* 0x0010101c01007387 */ /* 0x000fe40000100a00 */
[----:B------:R-:W4:Y:S02]  /*572d0*/  LDL.LU.64 R26, [R1+0xa50] ;  /* 0x000a5000011a7983 */ /* 0x000f240000300a00 */
[----:B------:R-:W4:Y:S01]  /*572e0*/  LDL.LU.64 R16, [R1+0xa18] ;  /* 0x000a180001107983 */ /* 0x000f220000300a00 */
[----:B------:R2:W-:Y:S04]  /*572f0*/  LDGSTS.E [R4+-0x7e400], [R12.64], P0 ;  /* 0x81c000000c047fae */ /* 0x0005e80008121844 */
[----:B-1----:R-:W4:Y:S01]  /*57300*/  LDL.LU.64 R14, [R1+0x9e0] ;  /* 0x0009e000010e7983 */ /* 0x002f220000300a00 */
[----:B------:R1:W-:Y:S03]  /*57310*/  LDGSTS.E [R3+-0x7d400], [R28.64], P0 ;  /* 0x82c000001c037fae */ /* 0x0003e60008121844 */
[----:B--2---:R-:W2:Y:S01]  /*57320*/  LDL.LU.64 R12, [R1+0x9a8] ;  /* 0x0009a800010c7983 */ /* 0x004ea20000300a00 */
[----:B------:R-:W1:Y:S02]  /*57330*/  LDL.LU.64 R72, [R1+0x970] ;  /* 0x0009700001487983 */ /* 0x000e640000300a00 */
[----:B---3--:R-:W-:-:S04]  /*57340*/  IMAD.WIDE R24, R0, 0x4, R24 ;  /* 0x0000000400187825 */ /* 0x008fc800078e0218 */
        /* <DEDUP_REMOVED lines=14> */
[----:B---3--:R-:W3:Y:S01]  /*57430*/  LDL.LU.64 R24, [R1+0x938] ;  /* 0x0009380001187983 */ /* 0x008ee20000300a00 */
[----:B-----5:R-:W5:Y:S03]  /*57440*/  LDL.LU.64 R22, [R1+0x900] ;  /* 0x0009000001167983 */ /* 0x020f660000300a00 */
[----:B------:R-:W5:Y:S04]  /*57450*/  LDL.LU.64 R20, [R1+0x8c8] ;  /* 0x0008c80001147983 */ /* 0x000f680000300a00 */
[----:B------:R-:W5:Y:S01]  /*57460*/  LDL.LU.64 R10, [R1+0x890] ;  /* 0x00089000010a7983 */ /* 0x000f620000300a00 */
[----:B------:R-:W5:Y:S02]  /*57470*/  LDL.LU.64 R18, [R1+0x858] ;  /* 0x0008580001127983 */ /* 0x000f640000300a00 */
[----:B----4-:R-:W-:-:S04]  /*57480*/  IMAD.WIDE R26, R0, 0x4, R26 ;  /* 0x00000004001a7825 */ /* 0x010fc800078e021a */
        /* <DEDUP_REMOVED lines=9> */
[C---:B-1----:R-:W-:Y:S01]  /*57520*/  IMAD.WIDE R28, R0.reuse, 0x4, R72 ;  /* 0x00000004001c7825 */ /* 0x042fe200078e0248 */
[----:B------:R1:W-:Y:S04]  /*57530*/  STL.64 [R1+0xfc8], R12 ;  /* 0x000fc80c01007387 */ /* 0x0003e80000100a00 */
[----:B------:R-:W-:Y:S02]  /*57540*/  STL.64 [R1+0xfc0], R28 ;  /* 0x000fc01c01007387 */ /* 0x000fe40000100a00 */
[----:B----4-:R-:W2:Y:S02]  /*57550*/  LDL.LU.64 R26, [R1+0x820] ;  /* 0x00082000011a7983 */ /* 0x010ea40000300a00 */
[----:B------:R-:W4:Y:S01]  /*57560*/  LDL.LU.64 R16, [R1+0x7e8] ;  /* 0x0007e80001107983 */ /* 0x000f220000300a00 */
[----:B------:R1:W-:Y:S04]  /*57570*/  LDGSTS.E [R4+-0x74400], [R12.64], P0 ;  /* 0x8bc000000c047fae */ /* 0x0003e80008121844 */
[----:B------:R-:W4:Y:S01]  /*57580*/  LDL.LU.64 R14, [R1+0x7b0] ;  /* 0x0007b000010e7983 */ /* 0x000f220000300a00 */
[----:B------:R2:W-:Y:S03]  /*57590*/  LDGSTS.E [R3+-0x73400], [R28.64], P0 ;  /* 0x8cc000001c037fae */ /* 0x0005e60008121844 */
[----:B-1----:R-:W4:Y:S01]  /*575a0*/  LDL.LU.64 R12, [R1+0x778] ;  /* 0x00077800010c7983 */ /* 0x002f220000300a00 */
[----:B------:R-:W4:Y:S02]  /*575b0*/  LDL.LU.64 R72, [R1+0x740] ;  /* 0x0007400001487983 */ /* 0x000f240000300a00 */
[----:B---3--:R-:W-:-:S04]  /*575c0*/  IMAD.WIDE R24, R0, 0x4, R24 ;  /* 0x0000000400187825 */ /* 0x008fc800078e0218 */
[----:B-----5:R-:W-:-:S04]  /*575d0*/  IMAD.WIDE R22, R0, 0x4, R22 ;  /* 0x0000000400167825 */ /* 0x020fc800078e0216 */
[----:B------:R-:W-:-:S04]  /*575e0*/  IMAD.WIDE R20, R0, 0x4, R20 ;  /* 0x0000000400147825 */ /* 0x000fc800078e0214 */
[----:B------:R-:W-:-:S04]  /*575f0*/  IMAD.WIDE R10, R0, 0x4, R10 ;  /* 0x00000004000a7825 */ /* 0x000fc800078e020a */
[C---:B------:R-:W-:Y:S01]  /*57600*/  IMAD.WIDE R18, R0.reuse, 0x4, R18 ;  /* 0x0000000400127825 */ /* 0x040fe200078e0212 */
[----:B------:R1:W-:Y:S03]  /*57610*/  STL.64 [R1+0xfb8], R24 ;  /* 0x000fb81801007387 */ /* 0x0003e60000100a00 */
[----:B------:R3:W-:Y:S02]  /*57620*/  STL.64 [R1+0xfb0], R22 ;  /* 0x000fb01601007387 */ /* 0x0007e40000100a00 */
[----:B------:R-:W-:Y:S01]  /*57630*/  STL.64 [R1+0xfa8], R20 ;  /* 0x000fa81401007387 */ /* 0x000fe20000100a00 */
[----:B------:R1:W-:Y:S01]  /*57640*/  LDGSTS.E [R7+-0x72400], [R24.64], P0 ;  /* 0x8dc0000018077fae */ /* 0x0003e20008121844 */
[----:B------:R5:W-:Y:S02]  /*57650*/  STL.64 [R1+0xfa0], R10 ;  /* 0x000fa00a01007387 */ /* 0x000be40000100a00 */
[----:B------:R3:W-:Y:S02]  /*57660*/  LDGSTS.E [R6+-0x71400], [R22.64], P0 ;  /* 0x8ec0000016067fae */ /* 0x0007e40008121844 */
[----:B------:R5:W-:Y:S01]  /*57670*/  STL.64 [R1+0xf98], R18 ;  /* 0x000f981201007387 */ /* 0x000be20000100a00 */
[----:B------:R5:W-:Y:S01]  /*57680*/  LDGSTS.E [R5+-0x70400], [R20.64], P0 ;  /* 0x8fc0000014057fae */ /* 0x000be20008121844 */
[----:B------:R5:W-:Y:S02]  /*57690*/  LDGSTS.E [R4+-0x6f400], [R10.64], P0 ;  /* 0x90c000000a047fae */ /* 0x000be40008121844 */
[----:B------:R5:W-:Y:S01]  /*576a0*/  LDGSTS.E [R3+-0x6e400], [R18.64], P0 ;  /* 0x91c0000012037fae */ /* 0x000be20008121844 */
[----:B-1----:R-:W4:Y:S01]  /*576b0*/  LDL.LU.64 R24, [R1+0x708] ;  /* 0x0007080001187983 */ /* 0x002f220000300a00 */
[----:B---3--:R-:W3:Y:S03]  /*576c0*/  LDL.LU.64 R22, [R1+0x6d0] ;  /* 0x0006d00001167983 */ /* 0x008ee60000300a00 */
[----:B-----5:R-:W3:Y:S01]  /*576d0*/  LDL.LU.64 R10, [R1+0x698] ;  /* 0x00069800010a7983 */ /* 0x020ee20000300a00 */
[----:B------:R-:W3:Y:S02]  /*576e0*/  LDL.LU.64 R20, [R1+0x660] ;  /* 0x0006600001147983 */ /* 0x000ee40000300a00 */
[----:B------:R-:W3:Y:S02]  /*576f0*/  LDL.LU.64 R18, [R1+0x628] ;  /* 0x0006280001127983 */ /* 0x000ee40000300a00 */
[----:B--2---:R-:W-:-:S04]  /*57700*/  IMAD.WIDE R26, R0, 0x4, R26 ;  /* 0x00000004001a7825 */ /* 0x004fc800078e021a */
[----:B----4-:R-:W-:-:S04]  /*57710*/  IMAD.WIDE R16, R0, 0x4, R16 ;  /* 0x0000000400107825 */ /* 0x010fc800078e0210 */
[C---:B------:R-:W-:Y:S01]  /*57720*/  IMAD.WIDE R14, R0.reuse, 0x4, R14 ;  /* 0x00000004000e7825 */ /* 0x040fe200078e020e */
[----:B------:R1:W-:Y:S03]  /*57730*/  STL.64 [R1+0xf90], R26 ;  /* 0x000f901a01007387 */ /* 0x0003e60000100a00 */
[----:B------:R2:W-:Y:S01]  /*57740*/  STL.64 [R1+0xf88], R16 ;  /* 0x000f881001007387 */ /* 0x0005e20000100a00 */
[----:B------:R4:W-:Y:S04]  /*57750*/  STL.64 [R1+0xf80], R14 ;  /* 0x000f800e01007387 */ /* 0x0009e80000100a00 */
[----:B------:R1:W-:Y:S01]  /*57760*/  LDGSTS.E [R7+-0x6d400], [R26.64], P0 ;  /* 0x92c000001a077fae */ /* 0x0003e20008121844 */
[----:B------:R2:W-:Y:S02]  /*57770*/  LDGSTS.E [R6+-0x6c400], [R16.64], P0 ;  /* 0x93c0000010067fae */ /* 0x0005e40008121844 */
[----:B------:R4:W-:Y:S02]  /*57780*/  LDGSTS.E [R5+-0x6b400], [R14.64], P0 ;  /* 0x94c000000e057fae */ /* 0x0009e40008121844 */
[----:B------:R-:W-:-:S04]  /*57790*/  IMAD.WIDE R12, R0, 0x4, R12 ;  /* 0x00000004000c7825 */ /* 0x000fc800078e020c */
[C---:B------:R-:W-:Y:S01]  /*577a0*/  IMAD.WIDE R28, R0.reuse, 0x4, R72 ;  /* 0x00000004001c7825 */ /* 0x040fe200078e0248 */
[----:B------:R4:W-:Y:S04]  /*577b0*/  STL.64 [R1+0xf78], R12 ;  /* 0x000f780c01007387 */ /* 0x0009e80000100a00 */
[----:B------:R-:W-:Y:S01]  /*577c0*/  STL.64 [R1+0xf70], R28 ;  /* 0x000f701c01007387 */ /* 0x000fe20000100a00 */
[----:B-1----:R-:W5:Y:S01]  /*577d0*/  LDL.LU.64 R26, [R1+0x5f0] ;  /* 0x0005f000011a7983 */ /* 0x002f620000300a00 */
[----:B--2---:R-:W2:Y:S03]  /*577e0*/  LDL.LU.64 R16, [R1+0x5b8] ;  /* 0x0005b80001107983 */ /* 0x004ea60000300a00 */
[----:B------:R1:W-:Y:S04]  /*577f0*/  LDGSTS.E [R4+-0x6a400], [R12.64], P0 ;  /* 0x95c000000c047fae */ /* 0x0003e80008121844 */
[----:B----4-:R-:W4:Y:S01]  /*57800*/  LDL.LU.64 R14, [R1+0x580] ;  /* 0x00058000010e7983 */ /* 0x010f220000300a00 */
[----:B------:R5:W-:Y:S03]  /*57810*/  LDGSTS.E [R3+-0x69400], [R28.64], P0 ;  /* 0x96c000001c037fae */ /* 0x000be60008121844 */
[----:B-1----:R-:W4:Y:S01]  /*57820*/  LDL.LU.64 R12, [R1+0x548] ;  /* 0x00054800010c7983 */ /* 0x002f220000300a00 */
[----:B------:R-:W4:Y:S02]  /*57830*/  LDL.LU.64 R72, [R1+0x510] ;  /* 0x0005100001487983 */ /* 0x000f240000300a00 */
[----:B------:R-:W-:-:S04]  /*57840*/  IMAD.WIDE R24, R0, 0x4, R24 ;  /* 0x0000000400187825 */ /* 0x000fc800078e0218 */
[----:B---3--:R-:W-:-:S04]  /*57850*/  IMAD.WIDE R22, R0, 0x4, R22 ;  /* 0x0000000400167825 */ /* 0x008fc800078e0216 */
[----:B------:R-:W-:-:S04]  /*57860*/  IMAD.WIDE R10, R0, 0x4, R10 ;  /* 0x00000004000a7825 */ /* 0x000fc800078e020a */
[----:B------:R-:W-:-:S04]  /*57870*/  IMAD.WIDE R20, R0, 0x4, R20 ;  /* 0x0000000400147825 */ /* 0x000fc800078e0214 */
[C---:B------:R-:W-:Y:S01]  /*57880*/  IMAD.WIDE R18, R0.reuse, 0x4, R18 ;  /* 0x0000000400127825 */ /* 0x040fe200078e0212 */
[----:B------:R1:W-:Y:S03]  /*57890*/  STL.64 [R1+0xf68], R24 ;  /* 0x000f681801007387 */ /* 0x0003e60000100a00 */
[----:B------:R-:W-:Y:S02]  /*578a0*/  STL.64 [R1+0xf60], R22 ;  /* 0x000f601601007387 */ /* 0x000fe40000100a00 */
        /* <DEDUP_REMOVED lines=8> */
[----:B-1----:R-:W4:Y:S04]  /*57930*/  LDL.LU.64 R24, [R1+0x4d0] ;  /* 0x0004d00001187983 */ /* 0x002f280000300a00 */
[----:B---3--:R-:W4:Y:S01]  /*57940*/  LDL.LU.64 R10, [R1+0x498] ;  /* 0x00049800010a7983 */ /* 0x008f220000300a00 */
[----:B------:R-:W4:Y:S02]  /*57950*/  LDL.LU.64 R22, [R1+0x460] ;  /* 0x0004600001167983 */ /* 0x000f240000300a00 */
[----:B------:R-:W4:Y:S02]  /*57960*/  LDL.LU.64 R20, [R1+0x420] ;  /* 0x0004200001147983 */ /* 0x000f240000300a00 */
[----:B------:R-:W4:Y:S02]  /*57970*/  LDL.LU.64 R18, [R1+0x3e0] ;  /* 0x0003e00001127983 */ /* 0x000f240000300a00 */
[----:B-----5:R-:W-:-:S04]  /*57980*/  IMAD.WIDE R28, R0, 0x4, R26 ;  /* 0x00000004001c7825 */ /* 0x020fc800078e021a */
[----:B--2---:R-:W-:-:S04]  /*57990*/  IMAD.WIDE R16, R0, 0x4, R16 ;  /* 0x0000000400107825 */ /* 0x004fc800078e0210 */
[C---:B----4-:R-:W-:Y:S01]  /*579a0*/  IMAD.WIDE R14, R0.reuse, 0x4, R14 ;  /* 0x00000004000e7825 */ /* 0x050fe200078e020e */
[----:B------:R-:W-:Y:S03]  /*579b0*/  STL.64 [R1+0xf40], R28 ;  /* 0x000f401c01007387 */ /* 0x000fe60000100a00 */
        /* <DEDUP_REMOVED lines=8> */
[----:B------:R4:W-:Y:S01]  /*57a40*/  STL.64 [R1+0xf20], R26 ;  /* 0x000f201a01007387 */ /* 0x0009e20000100a00 */
[----:B-1----:R-:W3:Y:S01]  /*57a50*/  LDL.LU.64 R16, [R1+0x3a0] ;  /* 0x0003a00001107983 */ /* 0x002ee20000300a00 */
[----:B------:R-:W3:Y:S03]  /*57a60*/  LDL.LU.64 R72, [R1+0x360] ;  /* 0x0003600001487983 */ /* 0x000ee60000300a00 */
[----:B--2---:R-:W2:Y:S04]  /*57a70*/  LDL.LU.64 R14, [R1+0x320] ;  /* 0x00032000010e7983 */ /* 0x004ea80000300a00 */
[----:B------:R5:W-:Y:S01]  /*57a80*/  LDGSTS.E [R4+-0x60400], [R12.64], P0 ;  /* 0x9fc000000c047fae */ /* 0x000be20008121844 */
[----:B------:R4:W-:Y:S03]  /*57a90*/  LDGSTS.E [R3+-0x5f400], [R26.64], P0 ;  /* 0xa0c000001a037fae */ /* 0x0009e60008121844 */
[----:B-----5:R-:W5:Y:S01]  /*57aa0*/  LDL.LU.64 R12, [R1+0x2e0] ;  /* 0x0002e000010c7983 */ /* 0x020f620000300a00 */
[----:B----4-:R-:W-:-:S04]  /*57ab0*/  IMAD.WIDE R26, R0, 0x4, R24 ;  /* 0x00000004001a7825 */ /* 0x010fc800078e0218 */
[C---:B------:R-:W-:Y:S02]  /*57ac0*/  IMAD.WIDE R24, R0.reuse, 0x4, R10 ;  /* 0x0000000400187825 */ /* 0x040fe400078e020a */
[----:B------:R-:W4:Y:S02]  /*57ad0*/  LDL.LU.64 R10, [R1+0x2a0] ;  /* 0x0002a000010a7983 */ /* 0x000f240000300a00 */
        /* <DEDUP_REMOVED lines=18> */
[----:B---3--:R-:W-:-:S04]  /*57c00*/  IMAD.WIDE R36, R0, 0x4, R16 ;  /* 0x0000000400247825 */ /* 0x008fc800078e0210 */
[----:B------:R-:W-:-:S04]  /*57c10*/  IMAD.WIDE R34, R0, 0x4, R72 ;  /* 0x0000000400227825 */ /* 0x000fc800078e0248 */
[C---:B--2---:R-:W-:Y:S01]  /*57c20*/  IMAD.WIDE R32, R0.reuse, 0x4, R14 ;  /* 0x0000000400207825 */ /* 0x044fe200078e020e */
[----:B------:R-:W-:Y:S03]  /*57c30*/  STL.64 [R1+0xef0], R36 ;  /* 0x000ef02401007387 */ /* 0x000fe60000100a00 */
[----:B------:R-:W2:Y:S02]  /*57c40*/  LDL.LU.64 R16, [R1+0x120] ;  /* 0x0001200001107983 */ /* 0x000ea40000300a00 */
[----:B------:R-:W-:Y:S02]  /*57c50*/  STL.64 [R1+0xee8], R34 ;  /* 0x000ee82201007387 */ /* 0x000fe40000100a00 */
[----:B------:R-:W3:Y:S01]  /*57c60*/  LDL.LU.64 R72, [R1+0xe0] ;  /* 0x0000e00001487983 */ /* 0x000ee20000300a00 */
[----:B------:R-:W-:Y:S01]  /*57c70*/  STL.64 [R1+0xee0], R32 ;  /* 0x000ee02001007387 */ /* 0x000fe20000100a00 */
[----:B------:R-:W3:Y:S03]  /*57c80*/  LDL.LU.64 R14, [R1+0xa0] ;  /* 0x0000a000010e7983 */ /* 0x000ee60000300a00 */
[----:B------:R1:W-:Y:S01]  /*57c90*/  LDGSTS.E [R7+-0x59400], [R36.64], P0 ;  /* 0xa6c0000024077fae */ /* 0x0003e20008121844 */
[----:B------:R1:W-:Y:S02]  /*57ca0*/  LDGSTS.E [R6+-0x58400], [R34.64], P0 ;  /* 0xa7c0000022067fae */ /* 0x0003e40008121844 */
[----:B------:R1:W-:Y:S02]  /*57cb0*/  LDGSTS.E [R5+-0x57400], [R32.64], P0 ;  /* 0xa8c0000020057fae */ /* 0x0003e40008121844 */
[----:B-----5:R-:W-:-:S04]  /*57cc0*/  IMAD.WIDE R30, R0, 0x4, R12 ;  /* 0x00000004001e7825 */ /* 0x020fc800078e020c */
[C---:B----4-:R-:W-:Y:S01]  /*57cd0*/  IMAD.WIDE R28, R0.reuse, 0x4, R10 ;  /* 0x00000004001c7825 */ /* 0x050fe200078e020a */
[----:B------:R-:W-:Y:S03]  /*57ce0*/  STL.64 [R1+0xed8], R30 ;  /* 0x000ed81e01007387 */ /* 0x000fe60000100a00 */
[----:B------:R-:W4:Y:S02]  /*57cf0*/  LDL.LU.64 R12, [R1+0x60] ;  /* 0x00006000010c7983 */ /* 0x000f240000300a00 */
[----:B------:R-:W5:Y:S01]  /*57d00*/  LDL.LU.64 R10, [R1+0x20] ;  /* 0x00002000010a7983 */ /* 0x000f620000300a00 */
[----:B------:R1:W-:Y:S04]  /*57d10*/  LDGSTS.E [R4+-0x56400], [R30.64], P0 ;  /* 0xa9c000001e047fae */ /* 0x0003e80008121844 */
[----:B------:R-:W-:Y:S01]  /*57d20*/  STL.64 [R1+0xed0], R28 ;  /* 0x000ed01c01007387 */ /* 0x000fe20000100a00 */
[----:B------:R1:W-:Y:S02]  /*57d30*/  LDGSTS.E [R3+-0x55400], [R28.64], P0 ;  /* 0xaac000001c037fae */ /* 0x0003e40008121844 */
        /* <DEDUP_REMOVED lines=15> */
[----:B--2---:R-:W-:-:S04]  /*57e30*/  IMAD.WIDE R18, R0, 0x4, R16 ;  /* 0x0000000400127825 */ /* 0x004fc800078e0210 */
[----:B---3--:R-:W-:-:S04]  /*57e40*/  IMAD.WIDE R16, R0, 0x4, R72 ;  /* 0x0000000400107825 */ /* 0x008fc800078e0248 */
[C---:B------:R-:W-:Y:S01]  /*57e50*/  IMAD.WIDE R14, R0.reuse, 0x4, R14 ;  /* 0x00000004000e7825 */ /* 0x040fe200078e020e */
        /* <DEDUP_REMOVED lines=9> */
[C---:B---3--:R-:W-:Y:S01]  /*57ef0*/  IMAD.WIDE R16, R0.reuse, 0x4, R98 ;  /* 0x0000000400107825 */ /* 0x048fe200078e0262 */
[----:B------:R2:W-:Y:S04]  /*57f00*/  STL.64 [R1+0xe88], R12 ;  /* 0x000e880c01007387 */ /* 0x0005e80000100a00 */
[----:B------:R2:W-:Y:S01]  /*57f10*/  LDGSTS.E [R4+-0x4c400], [R12.64], P0 ;  /* 0xb3c000000c047fae */ /* 0x0005e20008121844 */
[----:B-1----:R-:W-:-:S04]  /*57f20*/  IMAD.WIDE R14, R0, 0x4, R114 ;  /* 0x00000004000e7825 */ /* 0x002fc800078e0272 */
[----:B------:R1:W-:Y:S02]  /*57f30*/  STL.64 [R1+0xe80], R10 ;  /* 0x000e800a01007387 */ /* 0x0003e40000100a00 */
[----:B------:R1:W-:Y:S01]  /*57f40*/  LDGSTS.E [R3+-0x4b400], [R10.64], P0 ;  /* 0xb4c000000a037fae */ /* 0x0003e20008121844 */
[----:B------:R-:W-:Y:S01]  /*57f50*/  STL.64 [R1+0xe78], R18 ;  /* 0x000e781201007387 */ /* 0x000fe20000100a00 */
[----:B------:R-:W-:Y:S03]  /*57f60*/  STL.64 [R1+0xe70], R16 ;  /* 0x000e701001007387 */ /* 0x000fe60000100a00 */
[----:B------:R3:W-:Y:S01]  /*57f70*/  LDGSTS.E [R7+-0x4a400], [R18.64], P0 ;  /* 0xb5c0000012077fae */ /* 0x0007e20008121844 */
[----:B------:R4:W-:Y:S02]  /*57f80*/  STL.64 [R1+0xe68], R14 ;  /* 0x000e680e01007387 */ /* 0x0009e40000100a00 */
[----:B------:R5:W-:Y:S02]  /*57f90*/  LDGSTS.E [R6+-0x49400], [R16.64], P0 ;  /* 0xb6c0000010067fae */ /* 0x000be40008121844 */
[----:B------:R4:W-:Y:S02]  /*57fa0*/  LDGSTS.E [R5+-0x48400], [R14.64], P0 ;  /* 0xb7c000000e057fae */ /* 0x0009e40008121844 */
[----:B--2---:R-:W-:-:S04]  /*57fb0*/  IMAD.WIDE R12, R0, 0x4, R130 ;  /* 0x00000004000c7825 */ /* 0x004fc800078e0282 */
[C---:B-1----:R-:W-:Y:S01]  /*57fc0*/  IMAD.WIDE R10, R0.reuse, 0x4, R146 ;  /* 0x00000004000a7825 */ /* 0x042fe200078e0292 */
[----:B------:R1:W-:Y:S04]  /*57fd0*/  STL.64 [R1+0xe60], R12 ;  /* 0x000e600c01007387 */ /* 0x0003e80000100a00 */
[----:B------:R2:W-:Y:S01]  /*57fe0*/  STL.64 [R1+0xe58], R10 ;  /* 0x000e580a01007387 */ /* 0x0005e20000100a00 */
[----:B------:R1:W-:Y:S04]  /*57ff0*/  LDGSTS.E [R4+-0x47400], [R12.64], P0 ;  /* 0xb8c000000c047fae */ /* 0x0003e80008121844 */
[----:B----4-:R-:W4:Y:S01]  /*58000*/  LDL.LU.64 R14, [R1+0xc08] ;  /* 0x000c0800010e7983 */ /* 0x010f220000300a00 */
[----:B------:R2:W-:Y:S03]  /*58010*/  LDGSTS.E [R3+-0x46400], [R10.64], P0 ;  /* 0xb9c000000a037fae */ /* 0x0005e60008121844 */
[----:B-1----:R-:W4:Y:S01]  /*58020*/  LDL.LU.64 R12, [R1+0xbd0] ;  /* 0x000bd000010c7983 */ /* 0x002f220000300a00 */
[----:B--2---:R-:W2:Y:S02]  /*58030*/  LDL.LU.64 R10, [R1+0xb98] ;  /* 0x000b9800010a7983 */ /* 0x004ea40000300a00 */
[----:B------:R-:W2:Y:S02]  /*58040*/  LDL.LU.64 R24, [R1+0xb60] ;  /* 0x000b600001187983 */ /* 0x000ea40000300a00 */
[----:B------:R-:W-:-:S04]  /*58050*/  IMAD.WIDE R22, R0, 0x4, R162 ;  /* 0x0000000400167825 */ /* 0x000fc800078e02a2 */
[----:B------:R-:W-:-:S04]  /*58060*/  IMAD.WIDE R20, R0, 0x4, R178 ;  /* 0x0000000400147825 */ /* 0x000fc800078e02b2 */
[----:B---3--:R-:W-:-:S04]  /*58070*/  IMAD.WIDE R18, R0, 0x4, R194 ;  /* 0x0000000400127825 */ /* 0x008fc800078e02c2 */
        /* <DEDUP_REMOVED lines=11> */
[----:B------:R5:W-:Y:S01]  /*58130*/  LDGSTS.E [R3+-0x41400], [R26.64], P0 ;  /* 0xbec000001a037fae */ /* 0x000be20008121844 */
[----:B------:R-:W-:Y:S01]  /*58140*/  LOP3.LUT R9, R9, 0x70, RZ, 0x3c, !PT ;  /* 0x0000007009097812 */ /* 0x000fe200078e3cff */
[----:B-1----:R-:W2:Y:S01]  /*58150*/  LDL.LU.64 R22, [R1+0xb28] ;  /* 0x000b280001167983 */ /* 0x002ea20000300a00 */
[----:B---3--:R-:W3:Y:S03]  /*58160*/  LDL.LU.64 R20, [R1+0xaf0] ;  /* 0x000af00001147983 */ /* 0x008ee60000300a00 */
[----:B-----5:R-:W3:Y:S01]  /*58170*/  LDL.LU.64 R18, [R1+0xab8] ;  /* 0x000ab80001127983 */ /* 0x020ee20000300a00 */
[----:B------:R-:W3:Y:S02]  /*58180*/  LDL.LU.64 R16, [R1+0xa80] ;  /* 0x000a800001107983 */ /* 0x000ee40000300a00 */
[----:B------:R-:W3:Y:S02]  /*58190*/  LDL.LU.64 R72, [R1+0xa48] ;  /* 0x000a480001487983 */ /* 0x000ee40000300a00 */
[----:B------:R-:W-:Y:S01]  /*581a0*/  IMAD.WIDE R26, R0, 0x4, R242 ;  /* 0x00000004001a7825 */ /* 0x000fe200078e02f2 */
[----:B------:R-:W-:-:S02]  /*581b0*/  IADD3 R6, R9, 0x200000, RZ ;  /* 0x0020000009067810 */ /* 0x000fc40007ffe0ff */
[C---:B------:R-:W-:Y:S02]  /*581c0*/  IADD3 R5, R9.reuse, 0x200000, RZ ;  /* 0x0020000009057810 */ /* 0x040fe40007ffe0ff */
[C---:B------:R-:W-:Y:S01]  /*581d0*/  IADD3 R4, R9.reuse, 0x200000, RZ ;  /* 0x0020000009047810 */ /* 0x040fe20007ffe0ff */
[----:B------:R1:W-:Y:S01]  /*581e0*/  STL.64 [R1+0xe28], R26 ;  /* 0x000e281a01007387 */ /* 0x0003e20000100a00 */
[----:B------:R-:W-:-:S03]  /*581f0*/  IADD3 R3, R9, 0x200000, RZ ;  /* 0x0020000009037810 */ /* 0x000fc60007ffe0ff */
[----:B------:R1:W-:Y:S01]  /*58200*/  LDGSTS.E [R7+-0x40400], [R26.64], P0 ;  /* 0xbfc000001a077fae */ /* 0x0003e20008121844 */
[----:B----4-:R-:W-:-:S05]  /*58210*/  IMAD.WIDE R14, R0, 0x4, R14 ;  /* 0x00000004000e7825 */ /* 0x010fca00078e020e */
[----:B------:R4:W-:Y:S04]  /*58220*/  STL.64 [R1+0xe20], R14 ;  /* 0x000e200e01007387 */ /* 0x0009e80000100a00 */
[----:B------:R4:W-:Y:S01]  /*58230*/  LDGSTS.E [R6+-0x7f200], [R14.64], P0 ;  /* 0x80e000000e067fae */ /* 0x0009e20008121844 */
[----:B------:R-:W-:-:S04]  /*58240*/  IMAD.WIDE R12, R0, 0x4, R12 ;  /* 0x00000004000c7825 */ /* 0x000fc800078e020c */
[----:B--2---:R-:W-:-:S04]  /*58250*/  IMAD.WIDE R10, R0, 0x4, R10 ;  /* 0x00000004000a7825 */ /* 0x004fc800078e020a */
[C---:B------:R-:W-:Y:S01]  /*58260*/  IMAD.WIDE R24, R0.reuse, 0x4, R24 ;  /* 0x0000000400187825 */ /* 0x040fe200078e0218 */
[----:B------:R2:W-:Y:S03]  /*58270*/  STL.64 [R1+0xe18], R12 ;  /* 0x000e180c01007387 */ /* 0x0005e60000100a00 */
[----:B------:R2:W-:Y:S01]  /*58280*/  STL.64 [R1+0xe10], R10 ;  /* 0x000e100a01007387 */ /* 0x0005e20000100a00 */
[----:B------:R2:W-:Y:S01]  /*58290*/  STL.64 [R1+0xe08], R24 ;  /* 0x000e081801007387 */ /* 0x0005e20000100a00 */
[----:B-1----:R-:W5:Y:S03]  /*582a0*/  LDL.LU.64 R26, [R1+0xa10] ;  /* 0x000a1000011a7983 */ /* 0x002f660000300a00 */
[----:B------:R2:W-:Y:S04]  /*582b0*/  LDGSTS.E [R5+-0x7e200], [R12.64], P0 ;  /* 0x81e000000c057fae */ /* 0x0005e80008121844 */
[----:B----4-:R-:W4:Y:S01]  /*582c0*/  LDL.LU.64 R14, [R1+0x9d8] ;  /* 0x0009d800010e7983 */ /* 0x010f220000300a00 */
[----:B------:R1:W-:Y:S02]  /*582d0*/  LDGSTS.E [R4+-0x7d200], [R10.64], P0 ;  /* 0x82e000000a047fae */ /* 0x0003e40008121844 */
[----:B------:R1:W-:Y:S01]  /*582e0*/  LDGSTS.E [R3+-0x7c200], [R24.64], P0 ;  /* 0x83e0000018037fae */ /* 0x0003e20008121844 */
[----:B--2---:R-:W2:Y:S01]  /*582f0*/  LDL.LU.64 R12, [R1+0x9a0] ;  /* 0x0009a000010c7983 */ /* 0x004ea20000300a00 */
[----:B-1----:R-:W2:Y:S02]  /*58300*/  LDL.LU.64 R10, [R1+0x968] ;  /* 0x00096800010a7983 */ /* 0x002ea40000300a00 */
[----:B------:R-:W2:Y:S02]  /*58310*/  LDL.LU.64 R24, [R1+0x930] ;  /* 0x0009300001187983 */ /* 0x000ea40000300a00 */
[----:B------:R-:W-:-:S04]  /*58320*/  IMAD.WIDE R22, R0, 0x4, R22 ;  /* 0x0000000400167825 */ /* 0x000fc800078e0216 */
[----:B---3--:R-:W-:-:S04]  /*58330*/  IMAD.WIDE R20, R0, 0x4, R20 ;  /* 0x0000000400147825 */ /* 0x008fc800078e0214 */
[----:B------:R-:W-:-:S04]  /*58340*/  IMAD.WIDE R18, R0, 0x4, R18 ;  /* 0x0000000400127825 */ /* 0x000fc800078e0212 */
[----:B------:R-:W-:Y:S01]  /*58350*/  IMAD.WIDE R16, R0, 0x4, R16 ;  /* 0x0000000400107825 */ /* 0x000fe200078e0210 */
[----:B------:R-:W-:-:S03]  /*58360*/  IADD3 R7, R9, 0x200000, RZ ;  /* 0x0020000009077810 */ /* 0x000fc60007ffe0ff */
        /* <DEDUP_REMOVED lines=11> */
[----:B-1----:R-:W2:Y:S01]  /*58420*/  LDL.LU.64 R22, [R1+0x8f8] ;  /* 0x0008f80001167983 */ /* 0x002ea20000300a00 */
[----:B---3--:R-:W2:Y:S02]  /*58430*/  LDL.LU.64 R20, [R1+0x8c0] ;  /* 0x0008c00001147983 */ /* 0x008ea40000300a00 */
[----:B------:R-:W2:Y:S01]  /*58440*/  LDL.LU.64 R18, [R1+0x888] ;  /* 0x0008880001127983 */ /* 0x000ea20000300a00 */
[----:B------:R-:W2:Y:S01]  /*58450*/  LDL.LU.64 R16, [R1+0x850] ;  /* 0x0008500001107983 */ /* 0x000ea20000300a00 */
[----:B------:R-:W2:Y:S02]  /*58460*/  LDL.LU.64 R72, [R1+0x818] ;  /* 0x0008180001487983 */ /* 0x000ea40000300a00 */
[----:B-----5:R-:W-:-:S04]  /*58470*/  IMAD.WIDE R26, R0, 0x4, R26 ;  /* 0x00000004001a7825 */ /* 0x020fc800078e021a */
[C---:B----4-:R-:W-:Y:S01]  /*58480*/  IMAD.WIDE R14, R0.reuse, 0x4, R14 ;  /* 0x00000004000e7825 */ /* 0x050fe200078e020e */
[----:B------:R1:W-:Y:S04]  /*58490*/  STL.64 [R1+0xdd8], R26 ;  /* 0x000dd81a01007387 */ /* 0x0003e80000100a00 */
        /* <DEDUP_REMOVED lines=9> */
[----:B-1----:R-:W3:Y:S01]  /*58530*/  LDL.LU.64 R26, [R1+0x7e0] ;  /* 0x0007e000011a7983 */ /* 0x002ee20000300a00 */
[----:B------:R2:W-:Y:S04]  /*58540*/  LDGSTS.E [R5+-0x74200], [R12.64], P0 ;  /* 0x8be000000c057fae */ /* 0x0005e80008121844 */
[----:B----4-:R-:W4:Y:S01]  /*58550*/  LDL.LU.64 R14, [R1+0x7a8] ;  /* 0x0007a800010e7983 */ /* 0x010f220000300a00 */
        /* <DEDUP_REMOVED lines=25> */
[----:B---3--:R-:W-:-:S04]  /*586f0*/  IMAD.WIDE R26, R0, 0x4, R26 ;  /* 0x00000004001a7825 */ /* 0x008fc800078e021a */
[C---:B----4-:R-:W-:Y:S01]  /*58700*/  IMAD.WIDE R14, R0.reuse, 0x4, R14 ;  /* 0x00000004000e7825 */ /* 0x050fe200078e020e */
        /* <DEDUP_REMOVED lines=31> */
[----:B------:R1:W-:Y:S02]  /*58900*/  LDGSTS.E [R3+-0x63200], [R16.64], P0 ;  /* 0x9ce0000010037fae */ /* 0x0003e40008121844 */
[----:B-1----:R-:W4:Y:S01]  /*58910*/  LDL.LU.64 R22, [R1+0x490] ;  /* 0x0004900001167983 */ /* 0x002f220000300a00 */
[----:B------:R1:W-:Y:S02]  /*58920*/  STL.64 [R1+0xd40], R16 ;  /* 0x000d401001007387 */ /* 0x0003e40000100a00 */
[----:B------:R-:W4:Y:S02]  /*58930*/  LDL.LU.64 R20, [R1+0x458] ;  /* 0x0004580001147983 */ /* 0x000f240000300a00 */
[----:B------:R-:W4:Y:S01]  /*58940*/  LDL.LU.64 R18, [R1+0x418] ;  /* 0x0004180001127983 */ /* 0x000f220000300a00 */
[----:B-1----:R-:W4:Y:S01]  /*58950*/  LDL.LU.64 R16, [R1+0x3d8] ;  /* 0x0003d80001107983 */ /* 0x002f220000300a00 */
[----:B------:R-:W4:Y:S02]  /*58960*/  LDL.LU.64 R72, [R1+0x398] ;  /* 0x0003980001487983 */ /* 0x000f240000300a00 */
[----:B-----5:R-:W-:-:S04]  /*58970*/  IMAD.WIDE R26, R0, 0x4, R26 ;  /* 0x00000004001a7825 */ /* 0x020fc800078e021a */
[C---:B---3--:R-:W-:Y:S01]  /*58980*/  IMAD.WIDE R14, R0.reuse, 0x4, R14 ;  /* 0x00000004000e7825 */ /* 0x048fe200078e020e */
[----:B------:R-:W-:Y:S04]  /*58990*/  STL.64 [R1+0xd38], R26 ;  /* 0x000d381a01007387 */ /* 0x000fe80000100a00 */
        /* <DEDUP_REMOVED lines=9> */
[----:B-1----:R-:W5:Y:S03]  /*58a30*/  LDL.LU.64 R14, [R1+0x358] ;  /* 0x00035800010e7983 */ /* 0x002f660000300a00 */
[----:B------:R2:W-:Y:S01]  /*58a40*/  LDGSTS.E [R5+-0x60200], [R12.64], P0 ;  /* 0x9fe000000c057fae */ /* 0x0005e20008121844 */
[----:B------:R4:W-:Y:S02]  /*58a50*/  LDGSTS.E [R4+-0x5f200], [R10.64], P0 ;  /* 0xa0e000000a047fae */ /* 0x0009e40008121844 */
[----:B------:R1:W-:Y:S01]  /*58a60*/  LDGSTS.E [R3+-0x5e200], [R24.64], P0 ;  /* 0xa1e0000018037fae */ /* 0x0003e20008121844 */
[----:B--2---:R-:W2:Y:S01]  /*58a70*/  LDL.LU.64 R12, [R1+0x318] ;  /* 0x00031800010c7983 */ /* 0x004ea20000300a00 */
[----:B----4-:R-:W4:Y:S02]  /*58a80*/  LDL.LU.64 R10, [R1+0x2d8] ;  /* 0x0002d800010a7983 */ /* 0x010f240000300a00 */
[----:B------:R-:W4:Y:S02]  /*58a90*/  LDL.LU.64 R28, [R1+0x298] ;  /* 0x00029800011c7983 */ /* 0x000f240000300a00 */
[----:B---3--:R-:W3:Y:S02]  /*58aa0*/  LDL.LU.64 R26, [R1+0x258] ;  /* 0x00025800011a7983 */ /* 0x008ee40000300a00 */
        /* <DEDUP_REMOVED lines=9> */
[----:B------:R-:W-:-:S04]  /*58b40*/  IMAD.WIDE R16, R0, 0x4, R16 ;  /* 0x0000000400107825 */ /* 0x000fc800078e0210 */
[C---:B------:R-:W-:Y:S01]  /*58b50*/  IMAD.WIDE R30, R0.reuse, 0x4, R72 ;  /* 0x00000004001e7825 */ /* 0x040fe200078e0248 */
[----:B------:R1:W-:Y:S04]  /*58b60*/  STL.64 [R1+0xcf8], R16 ;  /* 0x000cf81001007387 */ /* 0x0003e80000100a00 */
[----:B------:R4:W-:Y:S02]  /*58b70*/  STL.64 [R1+0xcf0], R30 ;  /* 0x000cf01e01007387 */ /* 0x0009e40000100a00 */
[----:B-1----:R-:W3:Y:S01]  /*58b80*/  LDL.LU.64 R24, [R1+0x218] ;  /* 0x0002180001187983 */ /* 0x002ee20000300a00 */
[----:B------:R-:W3:Y:S04]  /*58b90*/  LDL.LU.64 R22, [R1+0x1d8] ;  /* 0x0001d80001167983 */ /* 0x000ee80000300a00 */
[----:B------:R-:W3:Y:S01]  /*58ba0*/  LDL.LU.64 R20, [R1+0x198] ;  /* 0x0001980001147983 */ /* 0x000ee20000300a00 */
[----:B------:R-:W3:Y:S03]  /*58bb0*/  LDL.LU.64 R18, [R1+0x158] ;  /* 0x0001580001127983 */ /* 0x000ee60000300a00 */
[----:B------:R1:W-:Y:S01]  /*58bc0*/  LDGSTS.E [R4+-0x5a200], [R16.64], P0 ;  /* 0xa5e0000010047fae */ /* 0x0003e20008121844 */
[----:B------:R4:W-:Y:S03]  /*58bd0*/  LDGSTS.E [R3+-0x59200], [R30.64], P0 ;  /* 0xa6e000001e037fae */ /* 0x0009e60008121844 */
[----:B-1----:R-:W3:Y:S01]  /*58be0*/  LDL.LU.64 R16, [R1+0x118] ;  /* 0x0001180001107983 */ /* 0x002ee20000300a00 */
[----:B------:R-:W3:Y:S02]  /*58bf0*/  LDL.LU.64 R72, [R1+0xd8] ;  /* 0x0000d80001487983 */ /* 0x000ee40000300a00 */
[----:B-----5:R-:W-:-:S05]  /*58c00*/  IMAD.WIDE R34, R0, 0x4, R14 ;  /* 0x0000000400227825 */ /* 0x020fca00078e020e */
[----:B------:R-:W-:Y:S01]  /*58c10*/  STL.64 [R1+0xce8], R34 ;  /* 0x000ce82201007387 */ /* 0x000fe20000100a00 */
[----:B------:R-:W5:Y:S03]  /*58c20*/  LDL.LU.64 R14, [R1+0x98] ;  /* 0x00009800010e7983 */ /* 0x000f660000300a00 */
[----:B------:R1:W-:Y:S01]  /*58c30*/  LDGSTS.E [R7+-0x58200], [R34.64], P0 ;  /* 0xa7e0000022077fae */ /* 0x0003e20008121844 */
[----:B--2---:R-:W-:-:S04]  /*58c40*/  IMAD.WIDE R32, R0, 0x4, R12 ;  /* 0x0000000400207825 */ /* 0x004fc800078e020c */
[C---:B----4-:R-:W-:Y:S01]  /*58c50*/  IMAD.WIDE R30, R0.reuse, 0x4, R10 ;  /* 0x00000004001e7825 */ /* 0x050fe200078e020a */
[----:B------:R-:W-:Y:S03]  /*58c60*/  STL.64 [R1+0xce0], R32 ;  /* 0x000ce02001007387 */ /* 0x000fe60000100a00 */
[----:B------:R-:W2:Y:S02]  /*58c70*/  LDL.LU.64 R12, [R1+0x58] ;  /* 0x00005800010c7983 */ /* 0x000ea40000300a00 */
[----:B------:R-:W-:Y:S02]  /*58c80*/  STL.64 [R1+0xcd8], R30 ;  /* 0x000cd81e01007387 */ /* 0x000fe40000100a00 */
[----:B------:R-:W4:Y:S02]  /*58c90*/  LDL.LU.64 R10, [R1+0x18] ;  /* 0x00001800010a7983 */ /* 0x000f240000300a00 */
[----:B------:R-:W-:-:S04]  /*58ca0*/  IMAD.WIDE R28, R0, 0x4, R28 ;  /* 0x00000004001c7825 */ /* 0x000fc800078e021c */
[C---:B---3--:R-:W-:Y:S01]  /*58cb0*/  IMAD.WIDE R26, R0.reuse, 0x4, R26 ;  /* 0x00000004001a7825 */ /* 0x048fe200078e021a */
[----:B------:R1:W-:Y:S03]  /*58cc0*/  LDGSTS.E [R6+-0x57200], [R32.64], P0 ;  /* 0xa8e0000020067fae */ /* 0x0003e60008121844 */
[----:B------:R3:W-:Y:S01]  /*58cd0*/  LDGSTS.E [R5+-0x56200], [R30.64], P0 ;  /* 0xa9e000001e057fae */ /* 0x0007e20008121844 */
[----:B------:R-:W-:Y:S01]  /*58ce0*/  STL.64 [R1+0xcd0], R28 ;  /* 0x000cd01c01007387 */ /* 0x000fe20000100a00 */
[----:B------:R1:W-:Y:S02]  /*58cf0*/  LDGSTS.E [R4+-0x55200], [R28.64], P0 ;  /* 0xaae000001c047fae */ /* 0x0003e40008121844 */
[----:B------:R-:W-:Y:S02]  /*58d00*/  STL.64 [R1+0xcc8], R26 ;  /* 0x000cc81a01007387 */ /* 0x000fe40000100a00 */
[----:B------:R1:W-:Y:S02]  /*58d10*/  LDGSTS.E [R3+-0x54200], [R26.64], P0 ;  /* 0xabe000001a037fae */ /* 0x0003e40008121844 */
        /* <DEDUP_REMOVED lines=12> */
[----:B------:R-:W-:-:S05]  /*58de0*/  IMAD.WIDE R16, R0, 0x4, R16 ;  /* 0x0000000400107825 */ /* 0x000fca00078e0210 */
[----:B------:R5:W-:Y:S04]  /*58df0*/  STL.64 [R1+0xca0], R16 ;  /* 0x000ca01001007387 */ /* 0x000be80000100a00 */
[----:B------:R5:W-:Y:S01]  /*58e00*/  LDGSTS.E [R3+-0x4f200], [R16.64], P0 ;  /* 0xb0e0000010037fae */ /* 0x000be20008121844 */
[----:B-1----:R-:W-:-:S05]  /*58e10*/  IMAD.WIDE R18, R0, 0x4, R72 ;  /* 0x0000000400127825 */ /* 0x002fca00078e0248 */
[----:B------:R-:W-:Y:S04]  /*58e20*/  STL.64 [R1+0xc98], R18 ;  /* 0x000c981201007387 */ /* 0x000fe80000100a00 */
[----:B------:R1:W-:Y:S01]  /*58e30*/  LDGSTS.E [R7+-0x4e200], [R18.64], P0 ;  /* 0xb1e0000012077fae */ /* 0x0003e20008121844 */
[----:B-----5:R-:W-:-:S05]  /*58e40*/  IMAD.WIDE R16, R0, 0x4, R14 ;  /* 0x0000000400107825 */ /* 0x020fca00078e020e */
[----:B------:R-:W-:Y:S04]  /*58e50*/  STL.64 [R1+0xc90], R16 ;  /* 0x000c901001007387 */ /* 0x000fe80000100a00 */
[----:B------:R5:W-:Y:S01]  /*58e60*/  LDGSTS.E [R6+-0x4d200], [R16.64], P0 ;  /* 0xb2e0000010067fae */ /* 0x000be20008121844 */
[----:B--2---:R-:W-:-:S04]  /*58e70*/  IMAD.WIDE R14, R0, 0x4, R12 ;  /* 0x00000004000e7825 */ /* 0x004fc800078e020c */
[----:B----4-:R-:W-:-:S04]  /*58e80*/  IMAD.WIDE R12, R0, 0x4, R10 ;  /* 0x00000004000c7825 */ /* 0x010fc800078e020a */
[C---:B------:R-:W-:Y:S01]  /*58e90*/  IMAD.WIDE R10, R0.reuse, 0x4, R84 ;  /* 0x00000004000a7825 */ /* 0x040fe200078e0254 */
[----:B------:R-:W-:Y:S04]  /*58ea0*/  STL.64 [R1+0xc88], R14 ;  /* 0x000c880e01007387 */ /* 0x000fe80000100a00 */
[----:B------:R2:W-:Y:S01]  /*58eb0*/  LDGSTS.E [R5+-0x4c200], [R14.64], P0 ;  /* 0xb3e000000e057fae */ /* 0x0005e20008121844 */
[----:B------:R-:W-:Y:S02]  /*58ec0*/  STL.64 [R1+0xc80], R12 ;  /* 0x000c800c01007387 */ /* 0x000fe40000100a00 */
[----:B------:R4:W-:Y:S02]  /*58ed0*/  LDGSTS.E [R4+-0x4b200], [R12.64], P0 ;  /* 0xb4e000000c047fae */ /* 0x0009e40008121844 */
[----:B------:R1:W-:Y:S01]  /*58ee0*/  STL.64 [R1+0xc78], R10 ;  /* 0x000c780a01007387 */ /* 0x0003e20000100a00 */
[----:B------:R1:W-:Y:S04]  /*58ef0*/  LDGSTS.E [R3+-0x4a200], [R10.64], P0 ;  /* 0xb5e000000a037fae */ /* 0x0003e80008121844 */
[----:B-1----:R-:W3:Y:S01]  /*58f00*/  LDL.LU.64 R10, [R1+0x2be8] ;  /* 0x002be800010a7983 */ /* 0x002ee20000300a00 */
[----:B------:R-:W3:Y:S02]  /*58f10*/  LDL.LU.64 R72, [R1+0x1c40] ;  /* 0x001c400001487983 */ /* 0x000ee40000300a00 */
[----:B------:R-:W-:-:S04]  /*58f20*/  IMAD.WIDE R20, R0, 0x4, R100 ;  /* 0x0000000400147825 */ /* 0x000fc800078e0264 */
[----:B------:R-:W-:-:S04]  /*58f30*/  IMAD.WIDE R18, R0, 0x4, R116 ;  /* 0x0000000400127825 */ /* 0x000fc800078e0274 */
[----:B-----5:R-:W-:-:S04]  /*58f40*/  IMAD.WIDE R16, R0, 0x4, R132 ;  /* 0x0000000400107825 */ /* 0x020fc800078e0284 */
[----:B--2---:R-:W-:-:S04]  /*58f50*/  IMAD.WIDE R14, R0, 0x4, R148 ;  /* 0x00000004000e7825 */ /* 0x004fc800078e0294 */
[C---:B----4-:R-:W-:Y:S01]  /*58f60*/  IMAD.WIDE R12, R0.reuse, 0x4, R164 ;  /* 0x00000004000c7825 */ /* 0x050fe200078e02a4 */
[----:B------:R1:W-:Y:S04]  /*58f70*/  STL.64 [R1+0xc70], R20 ;  /* 0x000c701401007387 */ /* 0x0003e80000100a00 */
[----:B------:R1:W-:Y:S01]  /*58f80*/  LDGSTS.E [R7+-0x49200], [R20.64], P0 ;  /* 0xb6e0000014077fae */ /* 0x0003e20008121844 */
[----:B------:R2:W-:Y:S02]  /*58f90*/  STL.64 [R1+0xc68], R18 ;  /* 0x000c681201007387 */ /* 0x0005e40000100a00 */
[----:B------:R2:W-:Y:S02]  /*58fa0*/  LDGSTS.E [R6+-0x48200], [R18.64], P0 ;  /* 0xb7e0000012067fae */ /* 0x0005e40008121844 */
[----:B------:R4:W-:Y:S01]  /*58fb0*/  STL.64 [R1+0xc60], R16 ;  /* 0x000c601001007387 */ /* 0x0009e20000100a00 */
[----:B------:R4:W-:Y:S04]  /*58fc0*/  LDGSTS.E [R5+-0x47200], [R16.64], P0 ;  /* 0xb8e0000010057fae */ /* 0x0009e80008121844 */
[----:B------:R5:W-:Y:S01]  /*58fd0*/  STL.64 [R1+0xc58], R14 ;  /* 0x000c580e01007387 */ /* 0x000be20000100a00 */
[----:B------:R5:W-:Y:S01]  /*58fe0*/  LDGSTS.E [R4+-0x46200], [R14.64], P0 ;  /* 0xb9e000000e047fae */ /* 0x000be20008121844 */
[----:B------:R-:W-:Y:S01]  /*58ff0*/  MOV R2, c[0x0][0x188] ;  /* 0x0000620000027a02 */ /* 0x000fe20000000f00 */
[----:B------:R5:W-:Y:S01]  /*59000*/  STL.64 [R1+0xc50], R12 ;  /* 0x000c500c01007387 */ /* 0x000be20000100a00 */
[----:B------:R5:W-:Y:S01]  /*59010*/  LDGSTS.E [R3+-0x45200], [R12.64], P0 ;  /* 0xbae000000c037fae */ /* 0x000be20008121844 */
[----:B------:R-:W-:-:S04]  /*59020*/  IMAD.WIDE R22, R0, 0x4, R196 ;  /* 0x0000000400167825 */ /* 0x000fc800078e02c4 */
[----:B-1----:R-:W-:Y:S01]  /*59030*/  IMAD.WIDE R20, R0, 0x4, R212 ;  /* 0x0000000400147825 */ /* 0x002fe200078e02d4 */
[----:B------:R-:W3:Y:S03]  /*59040*/  LDL.LU.64 R8, [R1+0x2bf0] ;  /* 0x002bf00001087983 */ /* 0x000ee60000300a00 */
[----:B------:R-:W-:Y:S02]  /*59050*/  IMAD.SHL.U32 R2, R2, 0x80, RZ ;  /* 0x0000008002027824 */ /* 0x000fe400078e00ff */
[----:B--2---:R-:W-:-:S04]  /*59060*/  IMAD.WIDE R18, R0, 0x4, R228 ;  /* 0x0000000400127825 */ /* 0x004fc800078e02e4 */
[C---:B----4-:R-:W-:Y:S01]  /*59070*/  IMAD.WIDE R16, R0.reuse, 0x4, R74 ;  /* 0x0000000400107825 */ /* 0x050fe200078e024a */
[----:B-----5:R-:W2:Y:S03]  /*59080*/  LDL.LU.64 R14, [R1+0x2b80] ;  /* 0x002b8000010e7983 */ /* 0x020ea60000300a00 */
[----:B------:R-:W-:-:S05]  /*59090*/  IMAD.WIDE R12, R0, 0x4, R180 ;  /* 0x00000004000c7825 */ /* 0x000fca00078e02b4 */
[----:B------:R1:W-:Y:S01]  /*590a0*/  STL.64 [R1+0xc48], R12 ;  /* 0x000c480c01007387 */ /* 0x0003e20000100a00 */
[----:B------:R-:W-:Y:S03]  /*590b0*/  STL.64 [R1+0xc38], R22 ;  /* 0x000c381601007387 */ /* 0x000fe60000100a00 */
[----:B------:R1:W-:Y:S01]  /*590c0*/  LDGSTS.E [R7+-0x44200], [R12.64], P0 ;  /* 0xbbe000000c077fae */ /* 0x0003e20008121844 */
[----:B------:R-:W-:Y:S02]  /*590d0*/  STL.64 [R1+0xc30], R20 ;  /* 0x000c301401007387 */ /* 0x000fe40000100a00 */
[----:B------:R4:W-:Y:S02]  /*590e0*/  LDGSTS.E [R6+-0x43200], [R22.64], P0 ;  /* 0xbce0000016067fae */ /* 0x0009e40008121844 */
[----:B------:R5:W-:Y:S01]  /*590f0*/  LDGSTS.E [R5+-0x42200], [R20.64], P0 ;  /* 0xbde0000014057fae */ /* 0x000be20008121844 */
[----:B------:R4:W-:Y:S01]  /*59100*/  LDGSTS.E [R4+-0x41200], [R18.64], P0 ;  /* 0xbee0000012047fae */ /* 0x0009e20008121844 */
[----:B------:R3:W-:Y:S03]  /*59110*/  LDGSTS.E [R3+-0x40200], [R16.64], P0 ;  /* 0xbfe0000010037fae */ /* 0x0007e60008121844 */
[----:B------:R-:W3:Y:S01]  /*59120*/  S2R R25, SR_TID.X ;  /* 0x0000000000197919 */ /* 0x000ee20000002100 */
[----:B------:R-:W0:Y:S02]  /*59130*/  LDGDEPBAR ;  /* 0x00000000000079af */ /* 0x000e240000000000 */
[----:B------:R-:W-:Y:S06]  /*59140*/  BAR.SYNC.DEFER_BLOCKING 0x0 ;  /* 0x0000000000007b1d */ /* 0x000fec0000010000 */
[----:B-1----:R-:W2:Y:S01]  /*59150*/  LDL.LU.64 R12, [R1+0x2b78] ;  /* 0x002b7800010c7983 */ /* 0x002ea20000300a00 */
[----:B------:R4:W-:Y:S02]  /*59160*/  STL.64 [R1+0xc28], R18 ;  /* 0x000c281201007387 */ /* 0x0009e40000100a00 */
[----:B------:R1:W-:Y:S01]  /*59170*/  STL.64 [R1+0xc20], R16 ;  /* 0x000c201001007387 */ /* 0x0003e20000100a00 */
[----:B----4-:R-:W4:Y:S01]  /*59180*/  LDL.LU.64 R18, [R1+0x2b70] ;  /* 0x002b700001127983 */ /* 0x010f220000300a00 */
[----:B-----5:R-:W4:Y:S02]  /*59190*/  LDL.LU.64 R20, [R1+0x2b68] ;  /* 0x002b680001147983 */ /* 0x020f240000300a00 */
[----:B---3--:R-:W-:-:S04]  /*591a0*/  IMAD.WIDE R10, R2, 0x4, R10 ;  /* 0x00000004020a7825 */ /* 0x008fc800078e020a */
[----:B------:R-:W-:Y:S01]  /*591b0*/  IMAD.WIDE R6, R2, 0x4, R72 ;  /* 0x0000000402067825 */ /* 0x000fe200078e0248 */
[----:B------:R3:W-:Y:S03]  /*591c0*/  STL.64 [R1+0xc18], R10 ;  /* 0x000c180a01007387 */ /* 0x0007e60000100a00 */
[----:B-1----:R-:W5:Y:S02]  /*591d0*/  LDL.LU.64 R16, [R1+0x2b00] ;  /* 0x002b000001107983 */ /* 0x002f640000300a00 */
[----:B------:R1:W-:Y:S02]  /*591e0*/  STL.64 [R1+0xc10], R6 ;  /* 0x000c100601007387 */ /* 0x0003e40000100a00 */
[----:B------:R-:W5:Y:S01]  /*591f0*/  LDL.LU.64 R72, [R1+0x2af8] ;  /* 0x002af80001487983 */ /* 0x000f620000300a00 */
[----:B------:R-:W-:-:S04]  /*59200*/  LOP3.LUT R201, R25, 0x7f, RZ, 0xc0, !PT ;  /* 0x0000007f19c97812 */ /* 0x000fc800078ec0ff */
[----:B------:R-:W-:Y:S01]  /*59210*/  SHF.L.U32 R0, R201, 0x2, RZ ;  /* 0x00000002c9007819 */ /* 0x000fe200000006ff */
[----:B------:R-:W-:-:S03]  /*59220*/  IMAD.MOV.U32 R237, RZ, RZ, c[0x0][0x180] ;  /* 0x00006000ffed7624 */ /* 0x000fc600078e00ff */
[C---:B------:R-:W-:Y:S02]  /*59230*/  IADD3 R4, R0.reuse, 0x100000, RZ ;  /* 0x0010000000047810 */ /* 0x040fe40007ffe0ff */
[----:B------:R-:W-:Y:S02]  /*59240*/  IADD3 R3, R0, 0x100000, RZ ;  /* 0x0010000000037810 */ /* 0x000fe40007ffe0ff */
[----:B------:R-:W-:Y:S01]  /*59250*/  IADD3 R5, R237, -0x119, RZ ;  /* 0xfffffee7ed057810 */ /* 0x000fe20007ffe0ff */
[----:B------:R-:W-:Y:S01]  /*59260*/  IMAD.WIDE R8, R2, 0x4, R8 ;  /* 0x0000000402087825 */ /* 0x000fe200078e0208 */
[----:B------:R-:W-:Y:S01]  /*59270*/  @!PT LDS RZ, [RZ] ;  /* 0x00000000fffff984 */ /* 0x000fe20000000800 */
[----:B------:R-:W-:Y:S01]  /*59280*/  @!PT LDS RZ, [RZ] ;  /* 0x00000000fffff984 */ /* 0x000fe20000000800 */
[----:B------:R-:W-:Y:S01]  /*59290*/  @!PT LDS RZ, [RZ] ;  /* 0x00000000fffff984 */ /* 0x000fe20000000800 */
[----:B------:R3:W-:Y:S03]  /*592a0*/  LDGSTS.E [R4+-0x80000], [R10.64], !P1 ;  /* 0x800000000a047fae */ /* 0x0007e6000c921844 */
[----:B------:R1:W-:Y:S01]  /*592b0*/  LDGSTS.E [R3+-0x7fe00], [R6.64], !P1 ;  /* 0x8020000006037fae */ /* 0x0003e2000c921844 */
[----:B------:R-:W-:Y:S01]  /*592c0*/  ISETP.GE.U32.AND P0, PT, R5, 0x7ffffe68, PT ;  /* 0x7ffffe680500780c */ /* 0x000fe20003f06070 */
[----:B------:R-:W-:-:S02]  /*592d0*/  IADD3 R5, R0, 0x100000, RZ ;  /* 0x0010000000057810 */ /* 0x000fc40007ffe0ff */
[----:B--2---:R-:W-:-:S04]  /*592e0*/  IMAD.WIDE R24, R2, 0x4, R14 ;  /* 0x0000000402187825 */ /* 0x004fc800078e020e */
[----:B---3--:R-:W-:Y:S01]  /*592f0*/  IMAD.WIDE R10, R2, 0x4, R250 ;  /* 0x00000004020a7825 */ /* 0x008fe200078e02fa */
[----:B-1----:R-:W-:-:S04]  /*59300*/  IADD3 R6, R0, 0x100000, RZ ;  /* 0x0010000000067810 */ /* 0x002fc80007ffe0ff */
[----:B------:R1:W-:Y:S01]  /*59310*/  STL.64 [R1+0xc08], R10 ;  /* 0x000c080a01007387 */ /* 0x0003e20000100a00 */
[----:B------:R2:W-:Y:S02]  /*59320*/  STL.64 [R1+0xc00], R8 ;  /* 0x000c000801007387 */ /* 0x0005e40000100a00 */
[----:B------:R-:W3:Y:S01]  /*59330*/  LDL.LU.64 R14, [R1+0x2af0] ;  /* 0x002af000010e7983 */ /* 0x000ee20000300a00 */
[----:B------:R1:W-:Y:S01]  /*59340*/  LDGSTS.E [R6+-0x7fc00], [R10.64], !P1 ;  /* 0x804000000a067fae */ /* 0x0003e2000c921844 */
[----:B------:R2:W-:Y:S02]  /*59350*/  LDGSTS.E [R5+-0x7fa00], [R8.64], !P1 ;  /* 0x8060000008057fae */ /* 0x0005e4000c921844 */
[----:B------:R5:W-:Y:S02]  /*59360*/  LDGSTS.E [R4+-0x7e000], [R24.64], !P5 ;  /* 0x8200000018047fae */ /* 0x000be4000e921844 */
[C---:B------:R-:W-:Y:S02]  /*59370*/  IMAD.WIDE R22, R2.reuse, 0x4, R12 ;  /* 0x0000000402167825 */ /* 0x040fe400078e020c */
[----:B------:R-:W3:Y:S02]  /*59380*/  LDL.LU.64 R12, [R1+0x2ae8] ;  /* 0x002ae800010c7983 */ /* 0x000ee40000300a00 */
[----:B------:R5:W-:Y:S02]  /*59390*/  STL.64 [R1+0xb98], R24 ;  /* 0x000b981801007387 */ /* 0x000be40000100a00 */
[----:B------:R5:W-:Y:S01]  /*593a0*/  STL.64 [R1+0xb90], R22 ;  /* 0x000b901601007387 */ /* 0x000be20000100a00 */
[----:B-1----:R-:W3:Y:S04]  /*593b0*/  LDL.LU.64 R10, [R1+0x2a80] ;  /* 0x002a8000010a7983 */ /* 0x002ee80000300a00 */
[----:B--2---:R-:W2:Y:S04]  /*593c0*/  LDL.LU.64 R8, [R1+0x2a78] ;  /* 0x002a780001087983 */ /* 0x004ea80000300a00 */
[----:B------:R1:W-:Y:S01]  /*593d0*/  LDGSTS.E [R3+-0x7de00], [R22.64], !P5 ;  /* 0x8220000016037fae */ /* 0x0003e2000e921844 */
[----:B----4-:R-:W-:-:S04]  /*593e0*/  IMAD.WIDE R18, R2, 0x4, R18 ;  /* 0x0000000402127825 */ /* 0x010fc800078e0212 */
[C---:B------:R-:W-:Y:S01]  /*593f0*/  IMAD.WIDE R26, R2.reuse, 0x4, R20 ;  /* 0x00000004021a7825 */ /* 0x040fe200078e0214 */
[----:B------:R4:W-:Y:S04]  /*59400*/  STL.64 [R1+0xb88], R18 ;  /* 0x000b881201007387 */ /* 0x0009e80000100a00 */
[----:B------:R-:W-:Y:S01]  /*59410*/  STL.64 [R1+0xb80], R26 ;  /* 0x000b801a01007387 */ /* 0x000fe20000100a00 */
[----:B------:R4:W-:Y:S01]  /*59420*/  LDGSTS.E [R6+-0x7dc00], [R18.64], !P5 ;  /* 0x8240000012067fae */ /* 0x0009e2000e921844 */
[----:B------:R1:W-:Y:S02]  /*59430*/  LDGSTS.E [R5+-0x7da00], [R26.64], !P5 ;  /* 0x826000001a057fae */ /* 0x0003e4000e921844 */
[----:B-----5:R-:W-:-:S04]  /*59440*/  IMAD.WIDE R24, R2, 0x4, R16 ;  /* 0x0000000402187825 */ /* 0x020fc800078e0210 */
[C---:B-1----:R-:W-:Y:S01]  /*59450*/  IMAD.WIDE R22, R2.reuse, 0x4, R72 ;  /* 0x0000000402167825 */ /* 0x042fe200078e0248 */
[----:B------:R-:W5:Y:S03]  /*59460*/  LDL.LU.64 R16, [R1+0x2a70] ;  /* 0x002a700001107983 */ /* 0x000f660000300a00 */
[----:B------:R-:W5:Y:S02]  /*59470*/  LDL.LU.64 R20, [R1+0x2a68] ;  /* 0x002a680001147983 */ /* 0x000f640000300a00 */
[----:B------:R1:W-:Y:S01]  /*59480*/  STL.64 [R1+0xb18], R24 ;  /* 0x000b181801007387 */ /* 0x0003e20000100a00 */
[----:B------:R1:W-:Y:S04]  /*59490*/  LDGSTS.E [R4+-0x7c000], [R24.64], !P2 ;  /* 0x8400000018047fae */ /* 0x0003e8000d121844 */
[----:B------:R2:W-:Y:S01]  /*594a0*/  STL.64 [R1+0xb10], R22 ;  /* 0x000b101601007387 */ /* 0x0005e20000100a00 */
[----:B----4-:R-:W4:Y:S02]  /*594b0*/  LDL.LU.64 R18, [R1+0x2a00] ;  /* 0x002a000001127983 */ /* 0x010f240000300a00 */
[----:B------:R-:W4:Y:S02]  /*594c0*/  LDL.LU.64 R72, [R1+0x29f8] ;  /* 0x0029f80001487983 */ /* 0x000f240000300a00 */
[----:B------:R2:W-:Y:S02]  /*594d0*/  LDGSTS.E [R3+-0x7be00], [R22.64], !P2 ;  /* 0x8420000016037fae */ /* 0x0005e4000d121844 */
[----:B---3--:R-:W-:-:S05]  /*594e0*/  IMAD.WIDE R14, R2, 0x4, R14 ;  /* 0x00000004020e7825 */ /* 0x008fca00078e020e */
[----:B------:R3:W-:Y:S04]  /*594f0*/  STL.64 [R1+0xb08], R14 ;  /* 0x000b080e01007387 */ /* 0x0007e80000100a00 */
[----:B------:R3:W-:Y:S01]  /*59500*/  LDGSTS.E [R6+-0x7bc00], [R14.64], !P2 ;  /* 0x844000000e067fae */ /* 0x0007e2000d121844 */
[----:B------:R-:W-:-:S04]  /*59510*/  IMAD.WIDE R12, R2, 0x4, R12 ;  /* 0x00000004020c7825 */ /* 0x000fc800078e020c */
[----:B-1----:R-:W-:-:S04]  /*59520*/  IMAD.WIDE R24, R2, 0x4, R10 ;  /* 0x0000000402187825 */ /* 0x002fc800078e020a */
[C---:B--2---:R-:W-:Y:S01]  /*59530*/  IMAD.WIDE R22, R2.reuse, 0x4, R8 ;  /* 0x0000000402167825 */ /* 0x044fe200078e0208 */
[----:B------:R1:W-:Y:S03]  /*59540*/  STL.64 [R1+0xb00], R12 ;  /* 0x000b000c01007387 */ /* 0x0003e60000100a00 */
[----:B------:R-:W2:Y:S02]  /*59550*/  LDL.LU.64 R10, [R1+0x29f0] ;  /* 0x0029f000010a7983 */ /* 0x000ea40000300a00 */
[----:B------:R-:W2:Y:S02]  /*59560*/  LDL.LU.64 R8, [R1+0x29e8] ;  /* 0x0029e80001087983 */ /* 0x000ea40000300a00 */
[----:B------:R4:W-:Y:S01]  /*59570*/  STL.64 [R1+0xa98], R24 ;  /* 0x000a981801007387 */ /* 0x0009e20000100a00 */
[----:B------:R1:W-:Y:S04]  /*59580*/  STL.64 [R1+0xa90], R22 ;  /* 0x000a901601007387 */ /* 0x0003e80000100a00 */
[----:B------:R1:W-:Y:S01]  /*59590*/  LDGSTS.E [R5+-0x7ba00], [R12.64], !P2 ;  /* 0x846000000c057fae */ /* 0x0003e2000d121844 */
[----:B---3--:R-:W3:Y:S02]  /*595a0*/  LDL.LU.64 R14, [R1+0x2980] ;  /* 0x00298000010e7983 */ /* 0x008ee40000300a00 */
[----:B------:R4:W-:Y:S02]  /*595b0*/  LDGSTS.E [R4+-0x7a000], [R24.64], !P6 ;  /* 0x8600000018047fae */ /* 0x0009e4000f121844 */
[----:B------:R4:W-:Y:S01]  /*595c0*/  LDGSTS.E [R3+-0x79e00], [R22.64], !P6 ;  /* 0x8620000016037fae */ /* 0x0009e2000f121844 */
[----:B-1----:R-:W3:Y:S01]  /*595d0*/  LDL.LU.64 R12, [R1+0x2978] ;  /* 0x00297800010c7983 */ /* 0x002ee20000300a00 */
[----:B-----5:R-:W-:-:S04]  /*595e0*/  IMAD.WIDE R16, R2, 0x4, R16 ;  /* 0x0000000402107825 */ /* 0x020fc800078e0210 */
[----:B------:R-:W-:-:S04]  /*595f0*/  IMAD.WIDE R26, R2, 0x4, R20 ;  /* 0x00000004021a7825 */ /* 0x000fc800078e0214 */
[C---:B----4-:R-:W-:Y:S01]  /*59600*/  IMAD.WIDE R24, R2.reuse, 0x4, R18 ;  /* 0x0000000402187825 */ /* 0x050fe200078e0212 */
[----:B------:R1:W-:Y:S03]  /*59610*/  STL.64 [R1+0xa88], R16 ;  /* 0x000a881001007387 */ /* 0x0003e60000100a00 */
[----:B------:R-:W-:-:S04]  /*59620*/  IMAD.WIDE R22, R2, 0x4, R72 ;  /* 0x0000000402167825 */ /* 0x000fc800078e0248 */
[----:B------:R-:W-:Y:S02]  /*59630*/  STL.64 [R1+0xa80], R26 ;  /* 0x000a801a01007387 */ /* 0x000fe40000100a00 */
[----:B------:R-:W4:Y:S01]  /*59640*/  LDL.LU.64 R18, [R1+0x2970] ;  /* 0x0029700001127983 */ /* 0x000f220000300a00 */
[----:B------:R-:W5:Y:S01]  /*59650*/  LDL.LU.64 R20, [R1+0x2968] ;  /* 0x0029680001147983 */ /* 0x000f620000300a00 */
[----:B------:R3:W-:Y:S03]  /*59660*/  STL.64 [R1+0xa18], R24 ;  /* 0x000a181801007387 */ /* 0x0007e60000100a00 */
[----:B------:R1:W-:Y:S01]  /*59670*/  LDGSTS.E [R6+-0x79c00], [R16.64], !P6 ;  /* 0x8640000010067fae */ /* 0x0003e2000f121844 */
[----:B------:R2:W-:Y:S02]  /*59680*/  STL.64 [R1+0xa10], R22 ;  /* 0x000a101601007387 */ /* 0x0005e40000100a00 */
[----:B------:R5:W-:Y:S02]  /*59690*/  LDGSTS.E [R5+-0x79a00], [R26.64], !P6 ;  /* 0x866000001a057fae */ /* 0x000be4000f121844 */
[----:B------:R3:W-:Y:S01]  /*596a0*/  LDGSTS.E [R4+-0x78000], [R24.64], !P4 ;  /* 0x8800000018047fae */ /* 0x0007e2000e121844 */
[----:B------:R2:W-:Y:S04]  /*596b0*/  LDGSTS.E [R3+-0x77e00], [R22.64], !P4 ;  /* 0x8820000016037fae */ /* 0x0005e8000e121844 */
[----:B-1----:R-:W5:Y:S01]  /*596c0*/  LDL.LU.64 R16, [R1+0x2900] ;  /* 0x0029000001107983 */ /* 0x002f620000300a00 */
[----:B------:R-:W5:Y:S02]  /*596d0*/  LDL.LU.64 R72, [R1+0x28f8] ;  /* 0x0028f80001487983 */ /* 0x000f640000300a00 */
[----:B--2---:R-:W-:-:S04]  /*596e0*/  IMAD.WIDE R10, R2, 0x4, R10 ;  /* 0x00000004020a7825 */ /* 0x004fc800078e020a */
[----:B------:R-:W-:-:S04]  /*596f0*/  IMAD.WIDE R8, R2, 0x4, R8 ;  /* 0x0000000402087825 */ /* 0x000fc800078e0208 */
[C---:B---3--:R-:W-:Y:S01]  /*59700*/  IMAD.WIDE R24, R2.reuse, 0x4, R14 ;  /* 0x0000000402187825 */ /* 0x048fe200078e020e */
[----:B------:R1:W-:Y:S03]  /*59710*/  STL.64 [R1+0xa08], R10 ;  /* 0x000a080a01007387 */ /* 0x0003e60000100a00 */
[----:B------:R2:W-:Y:S02]  /*59720*/  STL.64 [R1+0xa00], R8 ;  /* 0x000a000801007387 */ /* 0x0005e40000100a00 */
[----:B------:R-:W3:Y:S01]  /*59730*/  LDL.LU.64 R14, [R1+0x28f0] ;  /* 0x0028f000010e7983 */ /* 0x000ee20000300a00 */
[----:B------:R1:W-:Y:S01]  /*59740*/  LDGSTS.E [R6+-0x77c00], [R10.64], !P4 ;  /* 0x884000000a067fae */ /* 0x0003e2000e121844 */
[----:B------:R2:W-:Y:S02]  /*59750*/  LDGSTS.E [R5+-0x77a00], [R8.64], !P4 ;  /* 0x8860000008057fae */ /* 0x0005e4000e121844 */
[----:B------:R4:W-:Y:S02]  /*59760*/  LDGSTS.E [R4+-0x76000], [R24.64], !P3 ;  /* 0x8a00000018047fae */ /* 0x0009e4000d921844 */
[----:B------:R-:W-:-:S02]  /*59770*/  IMAD.WIDE R22, R2, 0x4, R12 ;  /* 0x0000000402167825 */ /* 0x000fc400078e020c */
[----:B------:R-:W3:Y:S02]  /*59780*/  LDL.LU.64 R12, [R1+0x28e8] ;  /* 0x0028e800010c7983 */ /* 0x000ee40000300a00 */
[----:B------:R4:W-:Y:S02]  /*59790*/  STL.64 [R1+0x998], R24 ;  /* 0x0009981801007387 */ /* 0x0009e40000100a00 */
[----:B------:R4:W-:Y:S01]  /*597a0*/  STL.64 [R1+0x990], R22 ;  /* 0x0009901601007387 */ /* 0x0009e20000100a00 */
[----:B-1----:R-:W3:Y:S04]  /*597b0*/  LDL.LU.64 R10, [R1+0x2880] ;  /* 0x00288000010a7983 */ /* 0x002ee80000300a00 */
[----:B--2---:R-:W2:Y:S04]  /*597c0*/  LDL.LU.64 R8, [R1+0x2878] ;  /* 0x0028780001087983 */ /* 0x004ea80000300a00 */
[----:B------:R1:W-:Y:S01]  /*597d0*/  LDGSTS.E [R3+-0x75e00], [R22.64], !P3 ;  /* 0x8a20000016037fae */ /* 0x0003e2000d921844 */
[----:B----4-:R-:W-:-:S04]  /*597e0*/  IMAD.WIDE R18, R2, 0x4, R18 ;  /* 0x0000000402127825 */ /* 0x010fc800078e0212 */
[C---:B-----5:R-:W-:Y:S01]  /*597f0*/  IMAD.WIDE R26, R2.reuse, 0x4, R20 ;  /* 0x00000004021a7825 */ /* 0x060fe200078e0214 */
[----:B------:R4:W-:Y:S04]  /*59800*/  STL.64 [R1+0x988], R18 ;  /* 0x0009881201007387 */ /* 0x0009e80000100a00 */
[----:B------:R-:W-:Y:S04]  /*59810*/  STL.64 [R1+0x980], R26 ;  /* 0x0009801a01007387 */ /* 0x000fe80000100a00 */
[----:B------:R4:W-:Y:S01]  /*59820*/  LDGSTS.E [R6+-0x75c00], [R18.64], !P3 ;  /* 0x8a40000012067fae */ /* 0x0009e2000d921844 */
[----:B------:R-:W-:Y:S01]  /*59830*/  IADD3 R7, R237, -0x11d, RZ ;  /* 0xfffffee3ed077810 */ /* 0x000fe20007ffe0ff */
[----:B------:R5:W-:Y:S02]  /*59840*/  LDGSTS.E [R5+-0x75a00], [R26.64], !P3 ;  /* 0x8a6000001a057fae */ /* 0x000be4000d921844 */
[----:B------:R-:W-:-:S04]  /*59850*/  IMAD.WIDE R24, R2, 0x4, R16 ;  /* 0x0000000402187825 */ /* 0x000fc800078e0210 */
[C---:B-1----:R-:W-:Y:S01]  /*59860*/  IMAD.WIDE R22, R2.reuse, 0x4, R72 ;  /* 0x0000000402167825 */ /* 0x042fe200078e0248 */
[----:B------:R-:W5:Y:S03]  /*59870*/  LDL.LU.64 R16, [R1+0x2870] ;  /* 0x0028700001107983 */ /* 0x000f660000300a00 */
[----:B------:R-:W5:Y:S02]  /*59880*/  LDL.LU.64 R20, [R1+0x2868] ;  /* 0x0028680001147983 */ /* 0x000f640000300a00 */
[----:B------:R1:W-:Y:S01]  /*59890*/  STL.64 [R1+0x918], R24 ;  /* 0x0009181801007387 */ /* 0x0003e20000100a00 */
[----:B------:R-:W-:Y:S01]  /*598a0*/  ISETP.GE.U32.AND P1, PT, R7, 0x7ffffe64, PT ;  /* 0x7ffffe640700780c */ /* 0x000fe20003f26070 */
[----:B------:R2:W-:Y:S01]  /*598b0*/  STL.64 [R1+0x910], R22 ;  /* 0x0009101601007387 */ /* 0x0005e20000100a00 */
[----:B----4-:R-:W4:Y:S02]  /*598c0*/  LDL.LU.64 R18, [R1+0x2800] ;  /* 0x0028000001127983 */ /* 0x010f240000300a00 */
[----:B------:R-:W4:Y:S01]  /*598d0*/  LDL.LU.64 R72, [R1+0x27f8] ;  /* 0x0027f80001487983 */ /* 0x000f220000300a00 */
[----:B------:R1:W-:Y:S01]  /*598e0*/  LDGSTS.E [R4+-0x74000], [R24.64], !P0 ;  /* 0x8c00000018047fae */ /* 0x0003e2000c121844 */
        /* <DEDUP_REMOVED lines=27> */
[----:B------:R2:W-:Y:S01]  /*59aa0*/  STL.64 [R1+0x810], R22 ;  /* 0x0008101601007387 */ /* 0x0005e20000100a00 */
[----:B------:R-:W-:Y:S01]  /*59ab0*/  IADD3 R7, R237, -0x121, RZ ;  /* 0xfffffedfed077810 */ /* 0x000fe20007ffe0ff */
[----:B------:R5:W-:Y:S01]  /*59ac0*/  LDGSTS.E [R5+-0x71a00], [R26.64], !P1 ;  /* 0x8e6000001a057fae */ /* 0x000be2000c921844 */
[----:B-1----:R-:W5:Y:S01]  /*59ad0*/  LDL.LU.64 R16, [R1+0x2700] ;  /* 0x0027000001107983 */ /* 0x002f620000300a00 */
[----:B------:R-:W5:Y:S01]  /*59ae0*/  LDL.LU.64 R72, [R1+0x26f8] ;  /* 0x0026f80001487983 */ /* 0x000f620000300a00 */
[----:B------:R-:W-:Y:S01]  /*59af0*/  ISETP.GE.U32.AND P5, PT, R7, 0x7ffffe60, PT ;  /* 0x7ffffe600700780c */ /* 0x000fe20003fa6070 */
[----:B------:R-:W-:-:S04]  /*59b00*/  IADD3 R7, R237, -0x125, RZ ;  /* 0xfffffedbed077810 */ /* 0x000fc80007ffe0ff */
[----:B------:R-:W-:-:S08]  /*59b10*/  ISETP.GE.U32.AND P2, PT, R7, 0x7ffffe5c, PT ;  /* 0x7ffffe5c0700780c */ /* 0x000fd00003f46070 */
[----:B------:R3:W-:Y:S01]  /*59b20*/  LDGSTS.E [R4+-0x70000], [R24.64], !P5 ;  /* 0x9000000018047fae */ /* 0x0007e2000e921844 */
[----:B------:R1:W-:Y:S02]  /*59b30*/  LDGSTS.E [R3+-0x6fe00], [R22.64], !P5 ;  /* 0x9020000016037fae */ /* 0x0003e4000e921844 */
[----:B--2---:R-:W-:-:S04]  /*59b40*/  IMAD.WIDE R10, R2, 0x4, R10 ;  /* 0x00000004020a7825 */ /* 0x004fc800078e020a */
[----:B------:R-:W-:-:S04]  /*59b50*/  IMAD.WIDE R8, R2, 0x4, R8 ;  /* 0x0000000402087825 */ /* 0x000fc800078e0208 */
[C---:B---3--:R-:W-:Y:S01]  /*59b60*/  IMAD.WIDE R24, R2.reuse, 0x4, R14 ;  /* 0x0000000402187825 */ /* 0x048fe200078e020e */
[----:B------:R2:W-:Y:S03]  /*59b70*/  STL.64 [R1+0x808], R10 ;  /* 0x0008080a01007387 */ /* 0x0005e60000100a00 */
[----:B------:R3:W-:Y:S02]  /*59b80*/  STL.64 [R1+0x800], R8 ;  /* 0x0008000801007387 */ /* 0x0007e40000100a00 */
[----:B------:R-:W5:Y:S01]  /*59b90*/  LDL.LU.64 R14, [R1+0x26f0] ;  /* 0x0026f000010e7983 */ /* 0x000f620000300a00 */
[----:B------:R2:W-:Y:S01]  /*59ba0*/  LDGSTS.E [R6+-0x6fc00], [R10.64], !P5 ;  /* 0x904000000a067fae */ /* 0x0005e2000e921844 */
[----:B------:R3:W-:Y:S02]  /*59bb0*/  LDGSTS.E [R5+-0x6fa00], [R8.64], !P5 ;  /* 0x9060000008057fae */ /* 0x0007e4000e921844 */
[----:B------:R4:W-:Y:S02]  /*59bc0*/  LDGSTS.E [R4+-0x6e000], [R24.64], !P2 ;  /* 0x9200000018047fae */ /* 0x0009e4000d121844 */
[----:B-1----:R-:W-:-:S02]  /*59bd0*/  IMAD.WIDE R22, R2, 0x4, R12 ;  /* 0x0000000402167825 */ /* 0x002fc400078e020c */
[----:B------:R-:W5:Y:S02]  /*59be0*/  LDL.LU.64 R12, [R1+0x26e8] ;  /* 0x0026e800010c7983 */ /* 0x000f640000300a00 */
[----:B------:R1:W-:Y:S02]  /*59bf0*/  STL.64 [R1+0x798], R24 ;  /* 0x0007981801007387 */ /* 0x0003e40000100a00 */
[----:B------:R1:W-:Y:S01]  /*59c00*/  STL.64 [R1+0x790], R22 ;  /* 0x0007901601007387 */ /* 0x0003e20000100a00 */
[----:B--2---:R-:W2:Y:S04]  /*59c10*/  LDL.LU.64 R10, [R1+0x2680] ;  /* 0x00268000010a7983 */ /* 0x004ea80000300a00 */
[----:B---3--:R-:W3:Y:S04]  /*59c20*/  LDL.LU.64 R8, [R1+0x2678] ;  /* 0x0026780001087983 */ /* 0x008ee80000300a00 */
        /* <DEDUP_REMOVED lines=8> */
[----:B-1----:R-:W-:-:S04]  /*59cb0*/  IMAD.WIDE R24, R2, 0x4, R16 ;  /* 0x0000000402187825 */ /* 0x002fc800078e0210 */
[----:B------:R-:W-:Y:S01]  /*59cc0*/  IMAD.WIDE R22, R2, 0x4, R72 ;  /* 0x0000000402167825 */ /* 0x000fe200078e0248 */
[----:B------:R-:W5:Y:S03]  /*59cd0*/  LDL.LU.64 R16, [R1+0x2670] ;  /* 0x0026700001107983 */ /* 0x000f660000300a00 */
[----:B------:R-:W5:Y:S02]  /*59ce0*/  LDL.LU.64 R20, [R1+0x2668] ;  /* 0x0026680001147983 */ /* 0x000f640000300a00 */
[----:B------:R2:W-:Y:S01]  /*59cf0*/  STL.64 [R1+0x718], R24 ;  /* 0x0007181801007387 */ /* 0x0005e20000100a00 */
[----:B------:R3:W-:Y:S01]  /*59d00*/  STL.64 [R1+0x710], R22 ;  /* 0x0007101601007387 */ /* 0x0007e20000100a00 */
[----:B----4-:R-:W4:Y:S02]  /*59d10*/  LDL.LU.64 R18, [R1+0x2600] ;  /* 0x0026000001127983 */ /* 0x010f240000300a00 */
[----:B------:R-:W4:Y:S01]  /*59d20*/  LDL.LU.64 R72, [R1+0x25f8] ;  /* 0x0025f80001487983 */ /* 0x000f220000300a00 */
[----:B------:R-:W-:Y:S01]  /*59d30*/  ISETP.GE.U32.AND P6, PT, R7, 0x7ffffe58, PT ;  /* 0x7ffffe580700780c */ /* 0x000fe20003fc6070 */
[----:B------:R-:W-:-:S04]  /*59d40*/  IADD3 R7, R237, -0x12d, RZ ;  /* 0xfffffed3ed077810 */ /* 0x000fc80007ffe0ff */
[----:B------:R-:W-:-:S08]  /*59d50*/  ISETP.GE.U32.AND P4, PT, R7, 0x7ffffe54, PT ;  /* 0x7ffffe540700780c */ /* 0x000fd00003f86070 */
[----:B------:R2:W-:Y:S01]  /*59d60*/  LDGSTS.E [R4+-0x6c000], [R24.64], !P6 ;  /* 0x9400000018047fae */ /* 0x0005e2000f121844 */
[----:B------:R3:W-:Y:S02]  /*59d70*/  LDGSTS.E [R3+-0x6be00], [R22.64], !P6 ;  /* 0x9420000016037fae */ /* 0x0007e4000f121844 */
[----:B------:R-:W-:-:S05]  /*59d80*/  IMAD.WIDE R14, R2, 0x4, R14 ;  /* 0x00000004020e7825 */ /* 0x000fca00078e020e */
[----:B------:R1:W-:Y:S04]  /*59d90*/  STL.64 [R1+0x708], R14 ;  /* 0x0007080e01007387 */ /* 0x0003e80000100a00 */
[----:B------:R1:W-:Y:S01]  /*59da0*/  LDGSTS.E [R6+-0x6bc00], [R14.64], !P6 ;  /* 0x944000000e067fae */ /* 0x0003e2000f121844 */
[----:B------:R-:W-:-:S04]  /*59db0*/  IMAD.WIDE R12, R2, 0x4, R12 ;  /* 0x00000004020c7825 */ /* 0x000fc800078e020c */
[----:B--2---:R-:W-:-:S04]  /*59dc0*/  IMAD.WIDE R24, R2, 0x4, R10 ;  /* 0x0000000402187825 */ /* 0x004fc800078e020a */
[C---:B---3--:R-:W-:Y:S01]  /*59dd0*/  IMAD.WIDE R22, R2.reuse, 0x4, R8 ;  /* 0x0000000402167825 */ /* 0x048fe200078e0208 */
[----:B------:R2:W-:Y:S03]  /*59de0*/  STL.64 [R1+0x700], R12 ;  /* 0x0007000c01007387 */ /* 0x0005e60000100a00 */
[----:B------:R-:W3:Y:S02]  /*59df0*/  LDL.LU.64 R10, [R1+0x25f0] ;  /* 0x0025f000010a7983 */ /* 0x000ee40000300a00 */
[----:B------:R-:W3:Y:S02]  /*59e00*/  LDL.LU.64 R8, [R1+0x25e8] ;  /* 0x0025e80001087983 */ /* 0x000ee40000300a00 */
[----:B------:R4:W-:Y:S01]  /*59e10*/  STL.64 [R1+0x698], R24 ;  /* 0x0006981801007387 */ /* 0x0009e20000100a00 */
[----:B------:R2:W-:Y:S04]  /*59e20*/  STL.64 [R1+0x690], R22 ;  /* 0x0006901601007387 */ /* 0x0005e80000100a00 */
[----:B------:R2:W-:Y:S01]  /*59e30*/  LDGSTS.E [R5+-0x6ba00], [R12.64], !P6 ;  /* 0x946000000c057fae */ /* 0x0005e2000f121844 */
[----:B-1----:R-:W3:Y:S02]  /*59e40*/  LDL.LU.64 R14, [R1+0x2580] ;  /* 0x00258000010e7983 */ /* 0x002ee40000300a00 */
[----:B------:R4:W-:Y:S02]  /*59e50*/  LDGSTS.E [R4+-0x6a000], [R24.64], !P4 ;  /* 0x9600000018047fae */ /* 0x0009e4000e121844 */
[----:B------:R1:W-:Y:S01]  /*59e60*/  LDGSTS.E [R3+-0x69e00], [R22.64], !P4 ;  /* 0x9620000016037fae */ /* 0x0003e2000e121844 */
[----:B--2---:R-:W2:Y:S01]  /*59e70*/  LDL.LU.64 R12, [R1+0x2578] ;  /* 0x00257800010c7983 */ /* 0x004ea20000300a00 */
[----:B-----5:R-:W-:-:S04]  /*59e80*/  IMAD.WIDE R16, R2, 0x4, R16 ;  /* 0x0000000402107825 */ /* 0x020fc800078e0210 */
[----:B------:R-:W-:-:S04]  /*59e90*/  IMAD.WIDE R26, R2, 0x4, R20 ;  /* 0x00000004021a7825 */ /* 0x000fc800078e0214 */
[C---:B----4-:R-:W-:Y:S01]  /*59ea0*/  IMAD.WIDE R24, R2.reuse, 0x4, R18 ;  /* 0x0000000402187825 */ /* 0x050fe200078e0212 */
[----:B------:R4:W-:Y:S03]  /*59eb0*/  STL.64 [R1+0x688], R16 ;  /* 0x0006881001007387 */ /* 0x0009e60000100a00 */
[----:B-1----:R-:W-:-:S04]  /*59ec0*/  IMAD.WIDE R22, R2, 0x4, R72 ;  /* 0x0000000402167825 */ /* 0x002fc800078e0248 */
[----:B------:R-:W-:Y:S02]  /*59ed0*/  STL.64 [R1+0x680], R26 ;  /* 0x0006801a01007387 */ /* 0x000fe40000100a00 */
[----:B------:R-:W5:Y:S01]  /*59ee0*/  LDL.LU.64 R18, [R1+0x2570] ;  /* 0x0025700001127983 */ /* 0x000f620000300a00 */
[----:B------:R-:W5:Y:S01]  /*59ef0*/  LDL.LU.64 R20, [R1+0x2568] ;  /* 0x0025680001147983 */ /* 0x000f620000300a00 */
[----:B------:R1:W-:Y:S03]  /*59f00*/  STL.64 [R1+0x618], R24 ;  /* 0x0006181801007387 */ /* 0x0003e60000100a00 */
[----:B------:R4:W-:Y:S01]  /*59f10*/  LDGSTS.E [R6+-0x69c00], [R16.64], !P4 ;  /* 0x9640000010067fae */ /* 0x0009e2000e121844 */
[----:B------:R2:W-:Y:S01]  /*59f20*/  STL.64 [R1+0x610], R22 ;  /* 0x0006101601007387 */ /* 0x0005e20000100a00 */
[----:B------:R-:W-:Y:S01]  /*59f30*/  IADD3 R7, R237, -0x131, RZ ;  /* 0xfffffecfed077810 */ /* 0x000fe20007ffe0ff */
[----:B------:R1:W-:Y:S01]  /*59f40*/  LDGSTS.E [R5+-0x69a00], [R26.64], !P4 ;  /* 0x966000001a057fae */ /* 0x0003e2000e121844 */
[----:B----4-:R-:W4:Y:S01]  /*59f50*/  LDL.LU.64 R16, [R1+0x2500] ;  /* 0x0025000001107983 */ /* 0x010f220000300a00 */
[----:B------:R-:W4:Y:S01]  /*59f60*/  LDL.LU.64 R72, [R1+0x24f8] ;  /* 0x0024f80001487983 */ /* 0x000f220000300a00 */
[----:B------:R-:W-:Y:S01]  /*59f70*/  ISETP.GE.U32.AND P3, PT, R7, 0x7ffffe50, PT ;  /* 0x7ffffe500700780c */ /* 0x000fe20003f66070 */
[----:B------:R-:W-:-:S04]  /*59f80*/  IADD3 R7, R237, -0x135, RZ ;  /* 0xfffffecbed077810 */ /* 0x000fc80007ffe0ff */
[----:B------:R-:W-:-:S08]  /*59f90*/  ISETP.GE.U32.AND P0, PT, R7, 0x7ffffe4c, PT ;  /* 0x7ffffe4c0700780c */ /* 0x000fd00003f06070 */
[----:B------:R1:W-:Y:S01]  /*59fa0*/  LDGSTS.E [R4+-0x68000], [R24.64], !P3 ;  /* 0x9800000018047fae */ /* 0x0003e2000d921844 */
[----:B------:R2:W-:Y:S02]  /*59fb0*/  LDGSTS.E [R3+-0x67e00], [R22.64], !P3 ;  /* 0x9820000016037fae */ /* 0x0005e4000d921844 */
[----:B---3--:R-:W-:-:S04]  /*59fc0*/  IMAD.WIDE R10, R2, 0x4, R10 ;  /* 0x00000004020a7825 */ /* 0x008fc800078e020a */
[----:B------:R-:W-:-:S04]  /*59fd0*/  IMAD.WIDE R8, R2, 0x4, R8 ;  /* 0x0000000402087825 */ /* 0x000fc800078e0208 */
[C---:B-1----:R-:W-:Y:S01]  /*59fe0*/  IMAD.WIDE R24, R2.reuse, 0x4, R14 ;  /* 0x0000000402187825 */ /* 0x042fe200078e020e */
[----:B------:R1:W-:Y:S03]  /*59ff0*/  STL.64 [R1+0x608], R10 ;  /* 0x0006080a01007387 */ /* 0x0003e60000100a00 */
[----:B------:R3:W-:Y:S02]  /*5a000*/  STL.64 [R1+0x600], R8 ;  /* 0x0006000801007387 */ /* 0x0007e40000100a00 */
[----:B------:R-:W4:Y:S01]  /*5a010*/  LDL.LU.64 R14, [R1+0x24f0] ;  /* 0x0024f000010e7983 */ /* 0x000f220000300a00 */
[----:B------:R1:W-:Y:S01]  /*5a020*/  LDGSTS.E [R6+-0x67c00], [R10.64], !P3 ;  /* 0x984000000a067fae */ /* 0x0003e2000d921844 */
[----:B------:R3:W-:Y:S02]  /*5a030*/  LDGSTS.E [R5+-0x67a00], [R8.64], !P3 ;  /* 0x9860000008057fae */ /* 0x0007e4000d921844 */
[----:B------:R4:W-:Y:S02]  /*5a040*/  LDGSTS.E [R4+-0x66000], [R24.64], !P0 ;  /* 0x9a00000018047fae */ /* 0x0009e4000c121844 */
[----:B--2---:R-:W-:-:S02]  /*5a050*/  IMAD.WIDE R22, R2, 0x4, R12 ;  /* 0x0000000402167825 */ /* 0x004fc400078e020c */
[----:B------:R-:W2:Y:S02]  /*5a060*/  LDL.LU.64 R12, [R1+0x24e8] ;  /* 0x0024e800010c7983 */ /* 0x000ea40000300a00 */
[----:B------:R4:W-:Y:S02]  /*5a070*/  STL.64 [R1+0x598], R24 ;  /* 0x0005981801007387 */ /* 0x0009e40000100a00 */
[----:B------:R4:W-:Y:S01]  /*5a080*/  STL.64 [R1+0x590], R22 ;  /* 0x0005901601007387 */ /* 0x0009e20000100a00 */
[----:B-1----:R-:W2:Y:S04]  /*5a090*/  LDL.LU.64 R10, [R1+0x2480] ;  /* 0x00248000010a7983 */ /* 0x002ea80000300a00 */
[----:B---3--:R-:W3:Y:S04]  /*5a0a0*/  LDL.LU.64 R8, [R1+0x2478] ;  /* 0x0024780001087983 */ /* 0x008ee80000300a00 */
[----:B------:R1:W-:Y:S01]  /*5a0b0*/  LDGSTS.E [R3+-0x65e00], [R22.64], !P0 ;  /* 0x9a20000016037fae */ /* 0x0003e2000c121844 */
[----:B-----5:R-:W-:-:S04]  /*5a0c0*/  IMAD.WIDE R18, R2, 0x4, R18 ;  /* 0x0000000402127825 */ /* 0x020fc800078e0212 */
[C---:B------:R-:W-:Y:S01]  /*5a0d0*/  IMAD.WIDE R26, R2.reuse, 0x4, R20 ;  /* 0x00000004021a7825 */ /* 0x040fe200078e0214 */
[----:B------:R5:W-:Y:S04]  /*5a0e0*/  STL.64 [R1+0x588], R18 ;  /* 0x0005881201007387 */ /* 0x000be80000100a00 */
[----:B------:R-:W-:Y:S01]  /*5a0f0*/  STL.64 [R1+0x580], R26 ;  /* 0x0005801a01007387 */ /* 0x000fe20000100a00 */
[----:B------:R5:W-:Y:S01]  /*5a100*/  LDGSTS.E [R6+-0x65c00], [R18.64], !P0 ;  /* 0x9a40000012067fae */ /* 0x000be2000c121844 */
[----:B------:R-:W-:Y:S01]  /*5a110*/  IADD3 R7, R237, -0x139, RZ ;  /* 0xfffffec7ed077810 */ /* 0x000fe20007ffe0ff */
[----:B------:R2:W-:Y:S02]  /*5a120*/  LDGSTS.E [R5+-0x65a00], [R26.64], !P0 ;  /* 0x9a6000001a057fae */ /* 0x0005e4000c121844 */
[----:B----4-:R-:W-:-:S04]  /*5a130*/  IMAD.WIDE R24, R2, 0x4, R16 ;  /* 0x0000000402187825 */ /* 0x010fc800078e0210 */
[----:B-1----:R-:W-:Y:S01]  /*5a140*/  IMAD.WIDE R22, R2, 0x4, R72 ;  /* 0x0000000402167825 */ /* 0x002fe200078e0248 */
[----:B------:R-:W4:Y:S03]  /*5a150*/  LDL.LU.64 R16, [R1+0x2470] ;  /* 0x0024700001107983 */ /* 0x000f260000300a00 */
[----:B------:R-:W4:Y:S02]  /*5a160*/  LDL.LU.64 R20, [R1+0x2468] ;  /* 0x0024680001147983 */ /* 0x000f240000300a00 */
[----:B------:R1:W-:Y:S01]  /*5a170*/  STL.64 [R1+0x518], R24 ;  /* 0x0005181801007387 */ /* 0x0003e20000100a00 */
[----:B------:R3:W-:Y:S01]  /*5a180*/  STL.64 [R1+0x510], R22 ;  /* 0x0005101601007387 */ /* 0x0007e20000100a00 */
[----:B-----5:R-:W5:Y:S02]  /*5a190*/  LDL.LU.64 R18, [R1+0x2400] ;  /* 0x0024000001127983 */ /* 0x020f640000300a00 */
[----:B------:R-:W5:Y:S01]  /*5a1a0*/  LDL.LU.64 R72, [R1+0x23f8] ;  /* 0x0023f80001487983 */ /* 0x000f620000300a00 */
        /* <DEDUP_REMOVED lines=8> */
[----:B--2---:R-:W-:-:S04]  /*5a230*/  IMAD.WIDE R12, R2, 0x4, R12 ;  /* 0x00000004020c7825 */ /* 0x004fc800078e020c */
[----:B-1----:R-:W-:-:S04]  /*5a240*/  IMAD.WIDE R24, R2, 0x4, R10 ;  /* 0x0000000402187825 */ /* 0x002fc800078e020a */
[C---:B---3--:R-:W-:Y:S01]  /*5a250*/  IMAD.WIDE R22, R2.reuse, 0x4, R8 ;  /* 0x0000000402167825 */ /* 0x048fe200078e0208 */
[----:B------:R1:W-:Y:S03]  /*5a260*/  STL.64 [R1+0x500], R12 ;  /* 0x0005000c01007387 */ /* 0x0003e60000100a00 */
[----:B------:R-:W2:Y:S02]  /*5a270*/  LDL.LU.64 R10, [R1+0x23f0] ;  /* 0x0023f000010a7983 */ /* 0x000ea40000300a00 */
[----:B------:R-:W3:Y:S02]  /*5a280*/  LDL.LU.64 R8, [R1+0x23e8] ;  /* 0x0023e80001087983 */ /* 0x000ee40000300a00 */
[----:B------:R5:W-:Y:S01]  /*5a290*/  STL.64 [R1+0x498], R24 ;  /* 0x0004981801007387 */ /* 0x000be20000100a00 */
[----:B------:R1:W-:Y:S04]  /*5a2a0*/  STL.64 [R1+0x490], R22 ;  /* 0x0004901601007387 */ /* 0x0003e80000100a00 */
[----:B------:R1:W-:Y:S01]  /*5a2b0*/  LDGSTS.E [R5+-0x63a00], [R12.64], !P1 ;  /* 0x9c6000000c057fae */ /* 0x0003e2000c921844 */
[----:B------:R-:W3:Y:S02]  /*5a2c0*/  LDL.LU.64 R14, [R1+0x2380] ;  /* 0x00238000010e7983 */ /* 0x000ee40000300a00 */
[----:B------:R5:W-:Y:S02]  /*5a2d0*/  LDGSTS.E [R4+-0x62000], [R24.64], !P5 ;  /* 0x9e00000018047fae */ /* 0x000be4000e921844 */
[----:B------:R4:W-:Y:S01]  /*5a2e0*/  LDGSTS.E [R3+-0x61e00], [R22.64], !P5 ;  /* 0x9e20000016037fae */ /* 0x0009e2000e921844 */
[----:B-1----:R-:W3:Y:S01]  /*5a2f0*/  LDL.LU.64 R12, [R1+0x2378] ;  /* 0x00237800010c7983 */ /* 0x002ee20000300a00 */
[----:B----4-:R-:W-:-:S04]  /*5a300*/  IMAD.WIDE R16, R2, 0x4, R16 ;  /* 0x0000000402107825 */ /* 0x010fc800078e0210 */
[----:B------:R-:W-:-:S04]  /*5a310*/  IMAD.WIDE R26, R2, 0x4, R20 ;  /* 0x00000004021a7825 */ /* 0x000fc800078e0214 */
[C---:B-----5:R-:W-:Y:S01]  /*5a320*/  IMAD.WIDE R24, R2.reuse, 0x4, R18 ;  /* 0x0000000402187825 */ /* 0x060fe200078e0212 */
        /* <DEDUP_REMOVED lines=18> */
[C---:B---3--:R-:W-:Y:S01]  /*5a450*/  IMAD.WIDE R8, R2.reuse, 0x4, R8 ;  /* 0x0000000402087825 */ /* 0x048fe200078e0208 */
[----:B------:R2:W-:Y:S03]  /*5a460*/  STL.64 [R1+0x408], R10 ;  /* 0x0004080a01007387 */ /* 0x0005e60000100a00 */
[C---:B-1----:R-:W-:Y:S01]  /*5a470*/  IMAD.WIDE R24, R2.reuse, 0x4, R14 ;  /* 0x0000000402187825 */ /* 0x042fe200078e020e */
[----:B------:R1:W-:Y:S04]  /*5a480*/  STL.64 [R1+0x400], R8 ;  /* 0x0004000801007387 */ /* 0x0003e80000100a00 */
[----:B------:R-:W3:Y:S04]  /*5a490*/  LDL.LU.64 R14, [R1+0x22f0] ;  /* 0x0022f000010e7983 */ /* 0x000ee80000300a00 */
[----:B------:R2:W-:Y:S01]  /*5a4a0*/  LDGSTS.E [R6+-0x5fc00], [R10.64], !P2 ;  /* 0xa04000000a067fae */ /* 0x0005e2000d121844 */
[----:B------:R1:W-:Y:S02]  /*5a4b0*/  LDGSTS.E [R5+-0x5fa00], [R8.64], !P2 ;  /* 0xa060000008057fae */ /* 0x0003e4000d121844 */
[----:B------:R4:W-:Y:S02]  /*5a4c0*/  LDGSTS.E [R4+-0x5e000], [R24.64], !P6 ;  /* 0xa200000018047fae */ /* 0x0009e4000f121844 */
[----:B------:R-:W-:-:S02]  /*5a4d0*/  IMAD.WIDE R22, R2, 0x4, R12 ;  /* 0x0000000402167825 */ /* 0x000fc400078e020c */
[----:B------:R-:W3:Y:S02]  /*5a4e0*/  LDL.LU.64 R12, [R1+0x22e8] ;  /* 0x0022e800010c7983 */ /* 0x000ee40000300a00 */
[----:B------:R4:W-:Y:S02]  /*5a4f0*/  STL.64 [R1+0x398], R24 ;  /* 0x0003981801007387 */ /* 0x0009e40000100a00 */
[----:B------:R4:W-:Y:S01]  /*5a500*/  STL.64 [R1+0x390], R22 ;  /* 0x0003901601007387 */ /* 0x0009e20000100a00 */
[----:B------:R4:W-:Y:S04]  /*5a510*/  LDGSTS.E [R3+-0x5de00], [R22.64], !P6 ;  /* 0xa220000016037fae */ /* 0x0009e8000f121844 */
[----:B--2---:R-:W2:Y:S01]  /*5a520*/  LDL.LU.64 R10, [R1+0x2280] ;  /* 0x00228000010a7983 */ /* 0x004ea20000300a00 */
[----:B-1----:R-:W2:Y:S02]  /*5a530*/  LDL.LU.64 R8, [R1+0x2278] ;  /* 0x0022780001087983 */ /* 0x002ea40000300a00 */
        /* <DEDUP_REMOVED lines=8> */
[----:B------:R-:W-:Y:S01]  /*5a5c0*/  IMAD.WIDE R22, R2, 0x4, R72 ;  /* 0x0000000402167825 */ /* 0x000fe200078e0248 */
[----:B------:R-:W5:Y:S03]  /*5a5d0*/  LDL.LU.64 R16, [R1+0x2270] ;  /* 0x0022700001107983 */ /* 0x000f660000300a00 */
[----:B------:R-:W4:Y:S02]  /*5a5e0*/  LDL.LU.64 R20, [R1+0x2268] ;  /* 0x0022680001147983 */ /* 0x000f240000300a00 */
[----:B------:R2:W-:Y:S01]  /*5a5f0*/  STL.64 [R1+0x318], R24 ;  /* 0x0003181801007387 */ /* 0x0005e20000100a00 */
[----:B------:R2:W-:Y:S01]  /*5a600*/  STL.64 [R1+0x310], R22 ;  /* 0x0003101601007387 */ /* 0x0005e20000100a00 */
[----:B-1----:R-:W4:Y:S02]  /*5a610*/  LDL.LU.64 R18, [R1+0x2200] ;  /* 0x0022000001127983 */ /* 0x002f240000300a00 */
[----:B------:R-:W4:Y:S01]  /*5a620*/  LDL.LU.64 R72, [R1+0x21f8] ;  /* 0x0021f80001487983 */ /* 0x000f220000300a00 */
[----:B------:R-:W-:Y:S01]  /*5a630*/  ISETP.GE.U32.AND P4, PT, R7, 0x7ffffe38, PT ;  /* 0x7ffffe380700780c */ /* 0x000fe20003f86070 */
[----:B------:R-:W-:-:S04]  /*5a640*/  IADD3 R7, R237, -0x14d, RZ ;  /* 0xfffffeb3ed077810 */ /* 0x000fc80007ffe0ff */
[----:B------:R-:W-:-:S08]  /*5a650*/  ISETP.GE.U32.AND P3, PT, R7, 0x7ffffe34, PT ;  /* 0x7ffffe340700780c */ /* 0x000fd00003f66070 */
[----:B------:R2:W-:Y:S01]  /*5a660*/  LDGSTS.E [R4+-0x5c000], [R24.64], !P4 ;  /* 0xa400000018047fae */ /* 0x0005e2000e121844 */
[----:B------:R1:W-:Y:S02]  /*5a670*/  LDGSTS.E [R3+-0x5be00], [R22.64], !P4 ;  /* 0xa420000016037fae */ /* 0x0003e4000e121844 */
[----:B---3--:R-:W-:-:S05]  /*5a680*/  IMAD.WIDE R14, R2, 0x4, R14 ;  /* 0x00000004020e7825 */ /* 0x008fca00078e020e */
[----:B------:R3:W-:Y:S04]  /*5a690*/  STL.64 [R1+0x308], R14 ;  /* 0x0003080e01007387 */ /* 0x0007e80000100a00 */
[----:B------:R3:W-:Y:S01]  /*5a6a0*/  LDGSTS.E [R6+-0x5bc00], [R14.64], !P4 ;  /* 0xa44000000e067fae */ /* 0x0007e2000e121844 */
[----:B------:R-:W-:-:S04]  /*5a6b0*/  IMAD.WIDE R12, R2, 0x4, R12 ;  /* 0x00000004020c7825 */ /* 0x000fc800078e020c */
[----:B--2---:R-:W-:-:S04]  /*5a6c0*/  IMAD.WIDE R24, R2, 0x4, R10 ;  /* 0x0000000402187825 */ /* 0x004fc800078e020a */
[C---:B-1----:R-:W-:Y:S01]  /*5a6d0*/  IMAD.WIDE R22, R2.reuse, 0x4, R8 ;  /* 0x0000000402167825 */ /* 0x042fe200078e0208 */
        /* <DEDUP_REMOVED lines=11> */
[----:B----4-:R-:W-:-:S04]  /*5a790*/  IMAD.WIDE R26, R2, 0x4, R20 ;  /* 0x00000004021a7825 */ /* 0x010fc800078e0214 */
[C---:B------:R-:W-:Y:S01]  /*5a7a0*/  IMAD.WIDE R24, R2.reuse, 0x4, R18 ;  /* 0x0000000402187825 */ /* 0x040fe200078e0212 */
        /* <DEDUP_REMOVED lines=18> */
[C---:B------:R-:W-:Y:S01]  /*5a8d0*/  IMAD.WIDE R8, R2.reuse, 0x4, R8 ;  /* 0x0000000402087825 */ /* 0x040fe200078e0208 */
[----:B------:R2:W-:Y:S04]  /*5a8e0*/  STL.64 [R1+0x208], R10 ;  /* 0x0002080a01007387 */ /* 0x0005e80000100a00 */
[----:B------:R2:W-:Y:S01]  /*5a8f0*/  STL.64 [R1+0x200], R8 ;  /* 0x0002000801007387 */ /* 0x0005e20000100a00 */
[----:B------:R2:W-:Y:S01]  /*5a900*/  LDGSTS.E [R6+-0x57c00], [R10.64], !P0 ;  /* 0xa84000000a067fae */ /* 0x0005e2000c121844 */
[----:B---3--:R-:W-:-:S03]  /*5a910*/  IMAD.WIDE R24, R2, 0x4, R14 ;  /* 0x0000000402187825 */ /* 0x008fc600078e020e */
[----:B------:R-:W3:Y:S01]  /*5a920*/  LDL.LU.64 R14, [R1+0x20f0] ;  /* 0x0020f000010e7983 */ /* 0x000ee20000300a00 */
[----:B------:R2:W-:Y:S03]  /*5a930*/  LDGSTS.E [R5+-0x57a00], [R8.64], !P0 ;  /* 0xa860000008057fae */ /* 0x0005e6000c121844 */
[----:B------:R4:W-:Y:S01]  /*5a940*/  LDGSTS.E [R4+-0x56000], [R24.64], !P1 ;  /* 0xaa00000018047fae */ /* 0x0009e2000c921844 */
[----:B-1----:R-:W-:-:S03]  /*5a950*/  IMAD.WIDE R22, R2, 0x4, R12 ;  /* 0x0000000402167825 */ /* 0x002fc600078e020c */
[----:B------:R-:W3:Y:S01]  /*5a960*/  LDL.LU.64 R12, [R1+0x20e8] ;  /* 0x0020e800010c7983 */ /* 0x000ee20000300a00 */
[----:B------:R1:W-:Y:S03]  /*5a970*/  STL.64 [R1+0x198], R24 ;  /* 0x0001981801007387 */ /* 0x0003e60000100a00 */
[----:B------:R1:W-:Y:S01]  /*5a980*/  STL.64 [R1+0x190], R22 ;  /* 0x0001901601007387 */ /* 0x0003e20000100a00 */
[----:B--2---:R-:W2:Y:S03]  /*5a990*/  LDL.LU.64 R10, [R1+0x2080] ;  /* 0x00208000010a7983 */ /* 0x004ea60000300a00 */
[----:B------:R-:W2:Y:S04]  /*5a9a0*/  LDL.LU.64 R8, [R1+0x2078] ;  /* 0x0020780001087983 */ /* 0x000ea80000300a00 */
[----:B------:R1:W-:Y:S01]  /*5a9b0*/  LDGSTS.E [R3+-0x55e00], [R22.64], !P1 ;  /* 0xaa20000016037fae */ /* 0x0003e2000c921844 */
[----:B----4-:R-:W-:-:S04]  /*5a9c0*/  IMAD.WIDE R20, R2, 0x4, R20 ;  /* 0x0000000402147825 */ /* 0x010fc800078e0214 */
[C---:B-----5:R-:W-:Y:S01]  /*5a9d0*/  IMAD.WIDE R26, R2.reuse, 0x4, R18 ;  /* 0x00000004021a7825 */ /* 0x060fe200078e0212 */
[----:B------:R4:W-:Y:S04]  /*5a9e0*/  STL.64 [R1+0x188], R20 ;  /* 0x0001881401007387 */ /* 0x0009e80000100a00 */
[----:B------:R-:W-:Y:S01]  /*5a9f0*/  STL.64 [R1+0x180], R26 ;  /* 0x0001801a01007387 */ /* 0x000fe20000100a00 */
[----:B------:R-:W5:Y:S03]  /*5aa00*/  LDL.LU.64 R18, [R1+0x2070] ;  /* 0x0020700001127983 */ /* 0x000f660000300a00 */
[----:B------:R4:W-:Y:S01]  /*5aa10*/  LDGSTS.E [R6+-0x55c00], [R20.64], !P1 ;  /* 0xaa40000014067fae */ /* 0x0009e2000c921844 */
[----:B------:R-:W-:Y:S01]  /*5aa20*/  IADD3 R7, R237, -0x159, RZ ;  /* 0xfffffea7ed077810 */ /* 0x000fe20007ffe0ff */
[----:B------:R2:W-:Y:S02]  /*5aa30*/  LDGSTS.E [R5+-0x55a00], [R26.64], !P1 ;  /* 0xaa6000001a057fae */ /* 0x0005e4000c921844 */
[----:B-1----:R-:W-:-:S04]  /*5aa40*/  IMAD.WIDE R24, R2, 0x4, R16 ;  /* 0x0000000402187825 */ /* 0x002fc800078e0210 */
[----:B------:R-:W-:Y:S01]  /*5aa50*/  IMAD.WIDE R22, R2, 0x4, R72 ;  /* 0x0000000402167825 */ /* 0x000fe200078e0248 */
[----:B------:R-:W5:Y:S03]  /*5aa60*/  LDL.LU.64 R16, [R1+0x2068] ;  /* 0x0020680001107983 */ /* 0x000f660000300a00 */
        /* <DEDUP_REMOVED lines=17> */
[----:B------:R-:W2:Y:S01]  /*5ab80*/  LDL.LU.64 R8, [R1+0x1fe8] ;  /* 0x001fe80001087983 */ /* 0x000ea20000300a00 */
[----:B------:R1:W-:Y:S01]  /*5ab90*/  LDGSTS.E [R5+-0x53a00], [R12.64], !P5 ;  /* 0xac6000000c057fae */ /* 0x0003e2000e921844 */
[----:B------:R4:W-:Y:S02]  /*5aba0*/  STL.64 [R1+0x98], R24 ;  /* 0x0000981801007387 */ /* 0x0009e40000100a00 */
[----:B------:R4:W-:Y:S02]  /*5abb0*/  LDGSTS.E [R4+-0x52000], [R24.64], !P2 ;  /* 0xae00000018047fae */ /* 0x0009e4000d121844 */
[----:B------:R4:W-:Y:S01]  /*5abc0*/  STL.64 [R1+0x90], R22 ;  /* 0x0000901601007387 */ /* 0x0009e20000100a00 */
[----:B---3--:R-:W3:Y:S04]  /*5abd0*/  LDL.LU.64 R14, [R1+0x1f80] ;  /* 0x001f8000010e7983 */ /* 0x008ee80000300a00 */
[----:B------:R4:W-:Y:S04]  /*5abe0*/  LDGSTS.E [R3+-0x51e00], [R22.64], !P2 ;  /* 0xae20000016037fae */ /* 0x0009e8000d121844 */
[----:B-1----:R-:W3:Y:S01]  /*5abf0*/  LDL.LU.64 R12, [R1+0x1f78] ;  /* 0x001f7800010c7983 */ /* 0x002ee20000300a00 */
[----:B-----5:R-:W-:-:S05]  /*5ac00*/  IMAD.WIDE R18, R2, 0x4, R18 ;  /* 0x0000000402127825 */ /* 0x020fca00078e0212 */
[----:B------:R1:W-:Y:S04]  /*5ac10*/  STL.64 [R1+0x88], R18 ;  /* 0x0000881201007387 */ /* 0x0003e80000100a00 */
[----:B------:R1:W-:Y:S01]  /*5ac20*/  LDGSTS.E [R6+-0x51c00], [R18.64], !P2 ;  /* 0xae40000012067fae */ /* 0x0003e2000d121844 */
[----:B------:R-:W-:-:S04]  /*5ac30*/  IMAD.WIDE R16, R2, 0x4, R16 ;  /* 0x0000000402107825 */ /* 0x000fc800078e0210 */
[----:B----4-:R-:W-:-:S04]  /*5ac40*/  IMAD.WIDE R24, R2, 0x4, R20 ;  /* 0x0000000402187825 */ /* 0x010fc800078e0214 */
[----:B------:R-:W-:Y:S01]  /*5ac50*/  IMAD.WIDE R22, R2, 0x4, R72 ;  /* 0x0000000402167825 */ /* 0x000fe200078e0248 */
[----:B------:R4:W-:Y:S03]  /*5ac60*/  STL.64 [R1+0x80], R16 ;  /* 0x0000801001007387 */ /* 0x0009e60000100a00 */
[----:B------:R-:W-:Y:S02]  /*5ac70*/  STL.64 [R1+0x18], R24 ;  /* 0x0000181801007387 */ /* 0x000fe40000100a00 */
[----:B------:R-:W5:Y:S01]  /*5ac80*/  LDL.LU.64 R20, [R1+0x1f70] ;  /* 0x001f700001147983 */ /* 0x000f620000300a00 */
[----:B------:R4:W-:Y:S04]  /*5ac90*/  LDGSTS.E [R5+-0x51a00], [R16.64], !P2 ;  /* 0xae60000010057fae */ /* 0x0009e8000d121844 */
[----:B------:R-:W-:Y:S01]  /*5aca0*/  STL.64 [R1+0x10], R22 ;  /* 0x0000101601007387 */ /* 0x000fe20000100a00 */
[----:B-1----:R-:W5:Y:S03]  /*5acb0*/  LDL.LU.64 R18, [R1+0x1f68] ;  /* 0x001f680001127983 */ /* 0x002f660000300a00 */
[----:B----4-:R-:W4:Y:S01]  /*5acc0*/  LDL.LU.64 R16, [R1+0x1f00] ;  /* 0x001f000001107983 */ /* 0x010f220000300a00 */
[----:B------:R-:W4:Y:S01]  /*5acd0*/  LDL.LU.64 R72, [R1+0x1ef8] ;  /* 0x001ef80001487983 */ /* 0x000f220000300a00 */
[----:B------:R-:W-:-:S04]  /*5ace0*/  IADD3 R7, R237, -0x161, RZ ;  /* 0xfffffe9fed077810 */ /* 0x000fc80007ffe0ff */
[----:B------:R-:W-:Y:S01]  /*5acf0*/  ISETP.GE.U32.AND P6, PT, R7, 0x7ffffe20, PT ;  /* 0x7ffffe200700780c */ /* 0x000fe20003fc6070 */
[----:B--2---:R-:W-:-:S04]  /*5ad00*/  IMAD.WIDE R10, R2, 0x4, R10 ;  /* 0x00000004020a7825 */ /* 0x004fc800078e020a */
[----:B------:R-:W-:-:S08]  /*5ad10*/  IMAD.WIDE R8, R2, 0x4, R8 ;  /* 0x0000000402087825 */ /* 0x000fd000078e0208 */
[----:B------:R1:W-:Y:S04]  /*5ad20*/  LDGSTS.E [R4+-0x50000], [R24.64], !P6 ;  /* 0xb000000018047fae */ /* 0x0003e8000f121844 */
[----:B------:R2:W-:Y:S01]  /*5ad30*/  STL.64 [R1+0x8], R10 ;  /* 0x0000080a01007387 */ /* 0x0005e20000100a00 */
[----:B------:R1:W-:Y:S02]  /*5ad40*/  STL.64 [R1], R8 ;  /* 0x0000000801007387 */ /* 0x0003e40000100a00 */
[----:B------:R1:W-:Y:S02]  /*5ad50*/  LDGSTS.E [R3+-0x4fe00], [R22.64], !P6 ;  /* 0xb020000016037fae */ /* 0x0003e4000f121844 */
[C---:B---3--:R-:W-:Y:S01]  /*5ad60*/  IMAD.WIDE R58, R2.reuse, 0x4, R14 ;  /* 0x00000004023a7825 */ /* 0x048fe200078e020e */
[----:B------:R2:W-:Y:S04]  /*5ad70*/  LDGSTS.E [R6+-0x4fc00], [R10.64], !P6 ;  /* 0xb04000000a067fae */ /* 0x0005e8000f121844 */
[----:B------:R-:W3:Y:S01]  /*5ad80*/  LDL.LU.64 R14, [R1+0x1ef0] ;  /* 0x001ef000010e7983 */ /* 0x000ee20000300a00 */
[----:B------:R1:W-:Y:S02]  /*5ad90*/  LDGSTS.E [R5+-0x4fa00], [R8.64], !P6 ;  /* 0xb060000008057fae */ /* 0x0003e4000f121844 */
[----:B------:R-:W-:-:S02]  /*5ada0*/  IMAD.WIDE R56, R2, 0x4, R12 ;  /* 0x0000000402387825 */ /* 0x000fc400078e020c */
[----:B------:R-:W3:Y:S04]  /*5adb0*/  LDL.LU.64 R12, [R1+0x1ee8] ;  /* 0x001ee800010c7983 */ /* 0x000ee80000300a00 */
[----:B--2---:R-:W2:Y:S04]  /*5adc0*/  LDL.LU.64 R10, [R1+0x1e80] ;  /* 0x001e8000010a7983 */ /* 0x004ea80000300a00 */
[----:B-1----:R-:W2:Y:S01]  /*5add0*/  LDL.LU.64 R8, [R1+0x1e78] ;  /* 0x001e780001087983 */ /* 0x002ea20000300a00 */
[----:B------:R1:W-:Y:S02]  /*5ade0*/  STL.64 [R1+0x60a8], R58 ;  /* 0x0060a83a01007387 */ /* 0x0003e40000100a00 */
[----:B------:R1:W-:Y:S02]  /*5adf0*/  STL.64 [R1+0x60b0], R56 ;  /* 0x0060b03801007387 */ /* 0x0003e40000100a00 */
[----:B-----5:R-:W-:-:S04]  /*5ae00*/  IMAD.WIDE R54, R2, 0x4, R20 ;  /* 0x0000000402367825 */ /* 0x020fc800078e0214 */
[C---:B------:R-:W-:Y:S01]  /*5ae10*/  IMAD.WIDE R52, R2.reuse, 0x4, R18 ;  /* 0x0000000402347825 */ /* 0x040fe200078e0212 */
[----:B------:R-:W5:Y:S03]  /*5ae20*/  LDL.LU.64 R20, [R1+0x1e70] ;  /* 0x001e700001147983 */ /* 0x000f660000300a00 */
[----:B------:R-:W5:Y:S02]  /*5ae30*/  LDL.LU.64 R18, [R1+0x1e68] ;  /* 0x001e680001127983 */ /* 0x000f640000300a00 */
[----:B----4-:R-:W-:-:S04]  /*5ae40*/  IMAD.WIDE R50, R2, 0x4, R16 ;  /* 0x0000000402327825 */ /* 0x010fc800078e0210 */
[C---:B------:R-:W-:Y:S01]  /*5ae50*/  IMAD.WIDE R48, R2.reuse, 0x4, R72 ;  /* 0x0000000402307825 */ /* 0x040fe200078e0248 */
[----:B------:R-:W4:Y:S03]  /*5ae60*/  LDL.LU.64 R16, [R1+0x1e00] ;  /* 0x001e000001107983 */ /* 0x000f260000300a00 */
[----:B------:R-:W4:Y:S02]  /*5ae70*/  LDL.LU.64 R72, [R1+0x1df8] ;  /* 0x001df80001487983 */ /* 0x000f240000300a00 */
[----:B------:R-:W-:Y:S02]  /*5ae80*/  STL [R1+0x60b8], R55 ;  /* 0x0060b83701007387 */ /* 0x000fe40000100800 */
[C---:B---3--:R-:W-:Y:S02]  /*5ae90*/  IMAD.WIDE R46, R2.reuse, 0x4, R14 ;  /* 0x00000004022e7825 */ /* 0x048fe400078e020e */
[----:B------:R-:W3:Y:S02]  /*5aea0*/  LDL.LU.64 R14, [R1+0x1df0] ;  /* 0x001df000010e7983 */ /* 0x000ee40000300a00 */
[----:B------:R-:W-:-:S04]  /*5aeb0*/  IMAD.WIDE R44, R2, 0x4, R12 ;  /* 0x00000004022c7825 */ /* 0x000fc800078e020c */
[C---:B--2---:R-:W-:Y:S01]  /*5aec0*/  IMAD.WIDE R42, R2.reuse, 0x4, R10 ;  /* 0x00000004022a7825 */ /* 0x044fe200078e020a */
[----:B------:R-:W2:Y:S03]  /*5aed0*/  LDL.LU.64 R12, [R1+0x1de8] ;  /* 0x001de800010c7983 */ /* 0x000ea60000300a00 */
[----:B------:R-:W2:Y:S02]  /*5aee0*/  LDL.LU.64 R10, [R1+0x1d80] ;  /* 0x001d8000010a7983 */ /* 0x000ea40000300a00 */
[C---:B------:R-:W-:Y:S02]  /*5aef0*/  IMAD.WIDE R40, R2.reuse, 0x4, R8 ;  /* 0x0000000402287825 */ /* 0x040fe400078e0208 */
[----:B------:R-:W2:Y:S02]  /*5af00*/  LDL.LU.64 R8, [R1+0x1d78] ;  /* 0x001d780001087983 */ /* 0x000ea40000300a00 */
        /* <DEDUP_REMOVED lines=8> */
[C---:B---3--:R-:W-:Y:S02]  /*5af90*/  IMAD.WIDE R30, R2.reuse, 0x4, R14 ;  /* 0x00000004021e7825 */ /* 0x048fe400078e020e */
[----:B------:R-:W3:Y:S02]  /*5afa0*/  LDL.LU.64 R14, [R1+0x1d08] ;  /* 0x001d0800010e7983 */ /* 0x000ee40000300a00 */
[----:B--2---:R-:W-:-:S04]  /*5afb0*/  IMAD.WIDE R28, R2, 0x4, R12 ;  /* 0x00000004021c7825 */ /* 0x004fc800078e020c */
[C---:B------:R-:W-:Y:S01]  /*5afc0*/  IMAD.WIDE R26, R2.reuse, 0x4, R10 ;  /* 0x00000004021a7825 */ /* 0x040fe200078e020a */
[----:B------:R-:W2:Y:S03]  /*5afd0*/  LDL.LU.64 R12, [R1+0x1d00] ;  /* 0x001d0000010c7983 */ /* 0x000ea60000300a00 */
[----:B------:R-:W2:Y:S02]  /*5afe0*/  LDL.LU.64 R10, [R1+0x1ca0] ;  /* 0x001ca000010a7983 */ /* 0x000ea40000300a00 */
[C---:B------:R-:W-:Y:S02]  /*5aff0*/  IMAD.WIDE R24, R2.reuse, 0x4, R8 ;  /* 0x0000000402187825 */ /* 0x040fe400078e0208 */
[----:B------:R-:W2:Y:S02]  /*5b000*/  LDL.LU.64 R8, [R1+0x1c98] ;  /* 0x001c980001087983 */ /* 0x000ea40000300a00 */
[----:B------:R-:W2:Y:S02]  /*5b010*/  LDL.LU.64 R102, [R1+0x1c90] ;  /* 0x001c900001667983 */ /* 0x000ea40000300a00 */
[----:B------:R-:W2:Y:S02]  /*5b020*/  LDL.LU.64 R86, [R1+0x1c88] ;  /* 0x001c880001567983 */ /* 0x000ea40000300a00 */
[----:B------:R-:W1:Y:S01]  /*5b030*/  LDL.LU.64 R70, [R1+0x2be0] ;  /* 0x002be00001467983 */ /* 0x000e620000300a00 */
[----:B------:R-:W-:Y:S01]  /*5b040*/  IADD3 R7, R237, -0x165, RZ ;  /* 0xfffffe9bed077810 */ /* 0x000fe20007ffe0ff */
[----:B-----5:R-:W-:-:S04]  /*5b050*/  IMAD.WIDE R22, R2, 0x4, R20 ;  /* 0x0000000402167825 */ /* 0x020fc800078e0214 */
[----:B------:R-:W-:-:S04]  /*5b060*/  IMAD.WIDE R20, R2, 0x4, R18 ;  /* 0x0000000402147825 */ /* 0x000fc800078e0212 */
[----:B----4-:R-:W-:-:S04]  /*5b070*/  IMAD.WIDE R18, R2, 0x4, R16 ;  /* 0x0000000402127825 */ /* 0x010fc800078e0210 */
[C---:B------:R-:W-:Y:S02]  /*5b080*/  IMAD.WIDE R16, R2.reuse, 0x4, R72 ;  /* 0x0000000402107825 */ /* 0x040fe400078e0248 */
[----:B------:R-:W4:Y:S01]  /*5b090*/  LDL.LU.64 R72, [R1+0x2bd8] ;  /* 0x002bd80001487983 */ /* 0x000f220000300a00 */
[----:B------:R-:W-:Y:S01]  /*5b0a0*/  ISETP.GE.U32.AND P4, PT, R7, 0x7ffffe1c, PT ;  /* 0x7ffffe1c0700780c */ /* 0x000fe20003f86070 */
[----:B------:R-:W-:Y:S02]  /*5b0b0*/  IADD3 R7, R237, -0x169, RZ ;  /* 0xfffffe97ed077810 */ /* 0x000fe40007ffe0ff */
[----:B------:R-:W5:Y:S01]  /*5b0c0*/  LDL.LU.64 R118, [R1+0x2bd0] ;  /* 0x002bd00001767983 */ /* 0x000f620000300a00 */
[----:B------:R-:W5:Y:S01]  /*5b0d0*/  LDL.LU.64 R68, [R1+0x2bc8] ;  /* 0x002bc80001447983 */ /* 0x000f620000300a00 */
[----:B------:R-:W5:Y:S01]  /*5b0e0*/  LDL.LU.64 R66, [R1+0x2b60] ;  /* 0x002b600001427983 */ /* 0x000f620000300a00 */
[----:B------:R-:W-:Y:S01]  /*5b0f0*/  ISETP.GE.U32.AND P3, PT, R7, 0x7ffffe18, PT ;  /* 0x7ffffe180700780c */ /* 0x000fe20003f66070 */
[----:B------:R-:W-:Y:S01]  /*5b100*/  IADD3 R7, R237, -0x16d, RZ ;  /* 0xfffffe93ed077810 */ /* 0x000fe20007ffe0ff */
[----:B------:R-:W5:Y:S03]  /*5b110*/  LDL.LU.64 R64, [R1+0x2b58] ;  /* 0x002b580001407983 */ /* 0x000f660000300a00 */
[----:B------:R-:W-:Y:S01]  /*5b120*/  ISETP.GE.U32.AND P0, PT, R7, 0x7ffffe14, PT ;  /* 0x7ffffe140700780c */ /* 0x000fe20003f06070 */
[----:B------:R-:W-:Y:S01]  /*5b130*/  IADD3 R7, R237, -0x171, RZ ;  /* 0xfffffe8fed077810 */ /* 0x000fe20007ffe0ff */
[----:B------:R1:W-:Y:S01]  /*5b140*/  LDGSTS.E [R4+-0x4e000], [R58.64], !P4 ;  /* 0xb20000003a047fae */ /* 0x0003e2000e121844 */
[----:B------:R4:W-:Y:S02]  /*5b150*/  LDGSTS.E [R3+-0x4de00], [R56.64], !P4 ;  /* 0xb220000038037fae */ /* 0x0009e4000e121844 */
[----:B------:R-:W-:Y:S01]  /*5b160*/  ISETP.GE.U32.AND P1, PT, R7, 0x7ffffe10, PT ;  /* 0x7ffffe100700780c */ /* 0x000fe20003f26070 */
[----:B------:R-:W-:Y:S01]  /*5b170*/  IADD3 R7, R237, -0x175, RZ ;  /* 0xfffffe8bed077810 */ /* 0x000fe20007ffe0ff */
[----:B------:R1:W-:Y:S01]  /*5b180*/  LDGSTS.E [R6+-0x4dc00], [R54.64], !P4 ;  /* 0xb240000036067fae */ /* 0x0003e2000e121844 */
[----:B------:R1:W-:Y:S02]  /*5b190*/  LDGSTS.E [R5+-0x4da00], [R52.64], !P4 ;  /* 0xb260000034057fae */ /* 0x0003e4000e121844 */
[----:B------:R1:W-:Y:S01]  /*5b1a0*/  LDGSTS.E [R4+-0x4c000], [R50.64], !P3 ;  /* 0xb400000032047fae */ /* 0x0003e2000d921844 */
        /* <DEDUP_REMOVED lines=24> */
[----:B---3--:R-:W-:Y:S01]  /*5b330*/  IMAD.WIDE R14, R2, 0x4, R14 ;  /* 0x00000004020e7825 */ /* 0x008fe200078e020e */
[----:B------:R-:W-:-:S03]  /*5b340*/  ISETP.GE.U32.AND P0, PT, R7, 0x7ffffe77, PT ;  /* 0x7ffffe770700780c */ /* 0x000fc60003f06070 */
[----:B------:R-:W-:Y:S01]  /*5b350*/  IADD3 R7, R237, -0x10e, RZ ;  /* 0xfffffef2ed077810 */ /* 0x000fe20007ffe0ff */
[----:B------:R3:W-:Y:S01]  /*5b360*/  LDGSTS.E [R5+-0x45a00], [R20.64], !P5 ;  /* 0xba60000014057fae */ /* 0x0007e2000e921844 */
[----:B--2---:R-:W-:-:S03]  /*5b370*/  IMAD.WIDE R12, R2, 0x4, R12 ;  /* 0x00000004020c7825 */ /* 0x004fc600078e020c */
[----:B------:R3:W-:Y:S01]  /*5b380*/  LDGSTS.E [R4+-0x44000], [R18.64], !P2 ;  /* 0xbc00000012047fae */ /* 0x0007e2000d121844 */
[----:B------:R-:W-:Y:S01]  /*5b390*/  ISETP.GE.U32.AND P1, PT, R7, 0x7ffffe73, PT ;  /* 0x7ffffe730700780c */ /* 0x000fe20003f26070 */
[----:B------:R-:W-:Y:S02]  /*5b3a0*/  IADD3 R7, R237, -0x112, RZ ;  /* 0xfffffeeeed077810 */ /* 0x000fe40007ffe0ff */
[C---:B-1----:R-:W-:Y:S01]  /*5b3b0*/  IMAD.WIDE R58, R2.reuse, 0x4, R70 ;  /* 0x00000004023a7825 */ /* 0x042fe200078e0246 */
[----:B------:R1:W-:Y:S03]  /*5b3c0*/  LDGSTS.E [R3+-0x43e00], [R16.64], !P2 ;  /* 0xbc20000010037fae */ /* 0x0003e6000d121844 */
[----:B------:R-:W-:Y:S01]  /*5b3d0*/  IMAD.WIDE R10, R2, 0x4, R10 ;  /* 0x00000004020a7825 */ /* 0x000fe200078e020a */
[----:B------:R-:W-:-:S03]  /*5b3e0*/  ISETP.GE.U32.AND P5, PT, R7, 0x7ffffe6f, PT ;  /* 0x7ffffe6f0700780c */ /* 0x000fc60003fa6070 */
[----:B------:R-:W-:Y:S01]  /*5b3f0*/  IADD3 R7, R237, -0x116, RZ ;  /* 0xfffffeeaed077810 */ /* 0x000fe20007ffe0ff */
[----:B------:R-:W2:Y:S04]  /*5b400*/  LDL.LU.64 R70, [R1+0x2b50] ;  /* 0x002b500001467983 */ /* 0x000ea80000300a00 */
[----:B------:R1:W-:Y:S01]  /*5b410*/  LDGSTS.E [R6+-0x43c00], [R14.64], !P2 ;  /* 0xbc4000000e067fae */ /* 0x0003e2000d121844 */
[----:B------:R3:W-:Y:S01]  /*5b420*/  LDGSTS.E [R5+-0x43a00], [R12.64], !P2 ;  /* 0xbc6000000c057fae */ /* 0x0007e2000d121844 */
[----:B------:R-:W-:Y:S01]  /*5b430*/  ISETP.GE.U32.AND P2, PT, R7, 0x7ffffe6b, PT ;  /* 0x7ffffe6b0700780c */ /* 0x000fe20003f46070 */
[----:B------:R3:W-:Y:S02]  /*5b440*/  LDGSTS.E [R4+-0x42000], [R10.64], !P6 ;  /* 0xbe0000000a047fae */ /* 0x0007e4000f121844 */
[----:B-1----:R-:W-:-:S04]  /*5b450*/  IMAD.WIDE R6, R2, 0x4, R102 ;  /* 0x0000000402067825 */ /* 0x002fc800078e0266 */
[----:B---3--:R-:W-:-:S04]  /*5b460*/  IMAD.WIDE R4, R2, 0x4, R86 ;  /* 0x0000000402047825 */ /* 0x008fc800078e0256 */
[C---:B----4-:R-:W-:Y:S02]  /*5b470*/  IMAD.WIDE R56, R2.reuse, 0x4, R72 ;  /* 0x0000000402387825 */ /* 0x050fe400078e0248 */
[----:B------:R-:W3:Y:S02]  /*5b480*/  LDL.LU.64 R72, [R1+0x2b48] ;  /* 0x002b480001487983 */ /* 0x000ee40000300a00 */
[----:B------:R1:W-:Y:S02]  /*5b490*/  STL.64 [R1+0xbf8], R58 ;  /* 0x000bf83a01007387 */ /* 0x0003e40000100a00 */
[----:B------:R-:W4:Y:S02]  /*5b4a0*/  LDL.LU.64 R102, [R1+0x2ae0] ;  /* 0x002ae00001667983 */ /* 0x000f240000300a00 */
[----:B------:R1:W-:Y:S01]  /*5b4b0*/  STL.64 [R1+0xbf0], R56 ;  /* 0x000bf03801007387 */ /* 0x0003e20000100a00 */
[----:B------:R-:W4:Y:S01]  /*5b4c0*/  LDL.LU.64 R86, [R1+0x2ad8] ;  /* 0x002ad80001567983 */ /* 0x000f220000300a00 */
[----:B------:R-:W-:Y:S01]  /*5b4d0*/  IMAD.WIDE R8, R2, 0x4, R8 ;  /* 0x0000000402087825 */ /* 0x000fe200078e0208 */
[----:B------:R-:W-:-:S02]  /*5b4e0*/  IADD3 R62, R0, 0x100000, RZ ;  /* 0x00100000003e7810 */ /* 0x000fc40007ffe0ff */
[----:B------:R-:W-:Y:S02]  /*5b4f0*/  IADD3 R61, R0, 0x100000, RZ ;  /* 0x00100000003d7810 */ /* 0x000fe40007ffe0ff */
[----:B------:R-:W-:Y:S01]  /*5b500*/  IADD3 R60, R153, 0x100000, RZ ;  /* 0x00100000993c7810 */ /* 0x000fe20007ffe0ff */
[----:B------:R1:W-:Y:S01]  /*5b510*/  LDGSTS.E [R3+-0x41e00], [R8.64], !P6 ;  /* 0xbe20000008037fae */ /* 0x0003e2000f121844 */
[----:B-----5:R-:W-:-:S04]  /*5b520*/  IMAD.WIDE R74, R2, 0x4, R118 ;  /* 0x00000004024a7825 */ /* 0x020fc800078e0276 */
[----:B------:R5:W-:Y:S02]  /*5b530*/  LDGSTS.E [R62+-0x41c00], [R6.64], !P6 ;  /* 0xbe400000063e7fae */ /* 0x000be4000f121844 */
[----:B------:R-:W-:Y:S01]  /*5b540*/  IMAD.WIDE R68, R2, 0x4, R68 ;  /* 0x0000000402447825 */ /* 0x000fe200078e0244 */
[----:B------:R5:W-:Y:S03]  /*5b550*/  LDGSTS.E [R61+-0x41a00], [R4.64], !P6 ;  /* 0xbe600000043d7fae */ /* 0x000be6000f121844 */
[----:B------:R5:W-:Y:S01]  /*5b560*/  LDGSTS.E [R60+-0x7f800], [R58.64], !P4 ;  /* 0x808000003a3c7fae */ /* 0x000be2000e121844 */
[----:B------:R-:W-:Y:S01]  /*5b570*/  STL.64 [R1+0xbe8], R74 ;  /* 0x000be84a01007387 */ /* 0x000fe20000100a00 */
[----:B-1----:R-:W-:-:S03]  /*5b580*/  IADD3 R3, R153, 0x100000, RZ ;  /* 0x0010000099037810 */ /* 0x002fc60007ffe0ff */
[----:B------:R1:W-:Y:S01]  /*5b590*/  STL.64 [R1+0xbe0], R68 ;  /* 0x000be04401007387 */ /* 0x0003e20000100a00 */
[----:B-----5:R-:W-:-:S03]  /*5b5a0*/  IADD3 R62, R153, 0x100000, RZ ;  /* 0x00100000993e7810 */ /* 0x020fc60007ffe0ff */
[----:B------:R5:W-:Y:S01]  /*5b5b0*/  LDGSTS.E [R3+-0x7f600], [R56.64], !P4 ;  /* 0x80a0000038037fae */ /* 0x000be2000e121844 */
[----:B------:R-:W-:Y:S01]  /*5b5c0*/  IMAD.WIDE R58, R2, 0x4, R66 ;  /* 0x00000004023a7825 */ /* 0x000fe200078e0242 */
[----:B------:R-:W-:-:S03]  /*5b5d0*/  IADD3 R61, R153, 0x100000, RZ ;  /* 0x00100000993d7810 */ /* 0x000fc60007ffe0ff */
[----:B------:R-:W4:Y:S01]  /*5b5e0*/  LDL.LU.64 R66, [R1+0x2ad0] ;  /* 0x002ad00001427983 */ /* 0x000f220000300a00 */
[----:B------:R1:W-:Y:S01]  /*5b5f0*/  LDGSTS.E [R62+-0x7f400], [R74.64], !P4 ;  /* 0x80c000004a3e7fae */ /* 0x0003e2000e121844 */
[----:B------:R1:W-:Y:S02]  /*5b600*/  LDGSTS.E [R61+-0x7f200], [R68.64], !P4 ;  /* 0x80e00000443d7fae */ /* 0x0003e4000e121844 */
[----:B------:R4:W-:Y:S02]  /*5b610*/  LDGSTS.E [R60+-0x7d800], [R58.64], !P3 ;  /* 0x828000003a3c7fae */ /* 0x0009e4000d921844 */
[C---:B-----5:R-:W-:Y:S02]  /*5b620*/  IMAD.WIDE R56, R2.reuse, 0x4, R64 ;  /* 0x0000000402387825 */ /* 0x060fe400078e0240 */
[----:B------:R-:W5:Y:S02]  /*5b630*/  LDL.LU.64 R64, [R1+0x2ac8] ;  /* 0x002ac80001407983 */ /* 0x000f640000300a00 */
[----:B------:R4:W-:Y:S02]  /*5b640*/  STL.64 [R1+0xb78], R58 ;  /* 0x000b783a01007387 */ /* 0x0009e40000100a00 */
[----:B------:R2:W-:Y:S02]  /*5b650*/  STL.64 [R1+0xb70], R56 ;  /* 0x000b703801007387 */ /* 0x0005e40000100a00 */
[----:B------:R-:W5:Y:S01]  /*5b660*/  LDL.LU.64 R118, [R1+0x2a60] ;  /* 0x002a600001767983 */ /* 0x000f620000300a00 */
[----:B-1----:R-:W5:Y:S04]  /*5b670*/  LDL.LU.64 R68, [R1+0x2a58] ;  /* 0x002a580001447983 */ /* 0x002f680000300a00 */
[----:B------:R1:W-:Y:S01]  /*5b680*/  LDGSTS.E [R3+-0x7d600], [R56.64], !P3 ;  /* 0x82a0000038037fae */ /* 0x0003e2000d921844 */
[----:B--2---:R-:W-:-:S05]  /*5b690*/  IMAD.WIDE R70, R2, 0x4, R70 ;  /* 0x0000000402467825 */ /* 0x004fca00078e0246 */
[----:B------:R2:W-:Y:S04]  /*5b6a0*/  STL.64 [R1+0xb68], R70 ;  /* 0x000b684601007387 */ /* 0x0005e80000100a00 */
[----:B------:R2:W-:Y:S01]  /*5b6b0*/  LDGSTS.E [R62+-0x7d400], [R70.64], !P3 ;  /* 0x82c00000463e7fae */ /* 0x0005e2000d921844 */
[----:B---3--:R-:W-:-:S04]  /*5b6c0*/  IMAD.WIDE R72, R2, 0x4, R72 ;  /* 0x0000000402487825 */ /* 0x008fc800078e0248 */
[----:B----4-:R-:W-:-:S04]  /*5b6d0*/  IMAD.WIDE R58, R2, 0x4, R102 ;  /* 0x00000004023a7825 */ /* 0x010fc800078e0266 */
[C---:B-1----:R-:W-:Y:S01]  /*5b6e0*/  IMAD.WIDE R56, R2.reuse, 0x4, R86 ;  /* 0x0000000402387825 */ /* 0x042fe200078e0256 */
[----:B------:R1:W-:Y:S03]  /*5b6f0*/  STL.64 [R1+0xb60], R72 ;  /* 0x000b604801007387 */ /* 0x0003e60000100a00 */
[----:B------:R-:W3:Y:S02]  /*5b700*/  LDL.LU.64 R102, [R1+0x2a50] ;  /* 0x002a500001667983 */ /* 0x000ee40000300a00 */
[----:B------:R-:W4:Y:S02]  /*5b710*/  LDL.LU.64 R86, [R1+0x2a48] ;  /* 0x002a480001567983 */ /* 0x000f240000300a00 */
[----:B------:R1:W-:Y:S01]  /*5b720*/  STL.64 [R1+0xaf8], R58 ;  /* 0x000af83a01007387 */ /* 0x0003e20000100a00 */
[----:B------:R1:W-:Y:S01]  /*5b730*/  STL.64 [R1+0xaf0], R56 ;  /* 0x000af03801007387 */ /* 0x0003e20000100a00 */
[----:B--2---:R-:W2:Y:S03]  /*5b740*/  LDL.LU.64 R70, [R1+0x29e0] ;  /* 0x0029e00001467983 */ /* 0x004ea60000300a00 */
[----:B------:R1:W-:Y:S01]  /*5b750*/  LDGSTS.E [R61+-0x7d200], [R72.64], !P3 ;  /* 0x82e00000483d7fae */ /* 0x0003e2000d921844 */
[----:B------:R5:W-:Y:S02]  /*5b760*/  LDGSTS.E [R60+-0x7b800], [R58.64], !P0 ;  /* 0x848000003a3c7fae */ /* 0x000be4000c121844 */
[----:B------:R5:W-:Y:S01]  /*5b770*/  LDGSTS.E [R3+-0x7b600], [R56.64], !P0 ;  /* 0x84a0000038037fae */ /* 0x000be2000c121844 */
[----:B-1----:R-:W2:Y:S01]  /*5b780*/  LDL.LU.64 R72, [R1+0x29d8] ;  /* 0x0029d80001487983 */ /* 0x002ea20000300a00 */
[----:B------:R-:W-:-:S05]  /*5b790*/  IMAD.WIDE R66, R2, 0x4, R66 ;  /* 0x0000000402427825 */ /* 0x000fca00078e0242 */
[----:B------:R1:W-:Y:S04]  /*5b7a0*/  STL.64 [R1+0xae8], R66 ;  /* 0x000ae84201007387 */ /* 0x0003e80000100a00 */
[----:B------:R1:W-:Y:S01]  /*5b7b0*/  LDGSTS.E [R62+-0x7b400], [R66.64], !P0 ;  /* 0x84c00000423e7fae */ /* 0x0003e2000c121844 */
[----:B-----5:R-:W-:-:S04]  /*5b7c0*/  IMAD.WIDE R64, R2, 0x4, R64 ;  /* 0x0000000402407825 */ /* 0x020fc800078e0240 */
[----:B------:R-:W-:-:S04]  /*5b7d0*/  IMAD.WIDE R58, R2, 0x4, R118 ;  /* 0x00000004023a7825 */ /* 0x000fc800078e0276 */
[C---:B------:R-:W-:Y:S01]  /*5b7e0*/  IMAD.WIDE R56, R2.reuse, 0x4, R68 ;  /* 0x0000000402387825 */ /* 0x040fe200078e0244 */
[----:B------:R5:W-:Y:S03]  /*5b7f0*/  STL.64 [R1+0xae0], R64 ;  /* 0x000ae04001007387 */ /* 0x000be60000100a00 */
[----:B------:R-:W2:Y:S02]  /*5b800*/  LDL.LU.64 R118, [R1+0x29d0] ;  /* 0x0029d00001767983 */ /* 0x000ea40000300a00 */
[----:B------:R-:W2:Y:S02]  /*5b810*/  LDL.LU.64 R68, [R1+0x29c8] ;  /* 0x0029c80001447983 */ /* 0x000ea40000300a00 */
[----:B------:R2:W-:Y:S01]  /*5b820*/  STL.64 [R1+0xa78], R58 ;  /* 0x000a783a01007387 */ /* 0x0005e20000100a00 */
[----:B------:R2:W-:Y:S01]  /*5b830*/  STL.64 [R1+0xa70], R56 ;  /* 0x000a703801007387 */ /* 0x0005e20000100a00 */
[----:B-1----:R-:W2:Y:S03]  /*5b840*/  LDL.LU.64 R66, [R1+0x2960] ;  /* 0x0029600001427983 */ /* 0x002ea60000300a00 */
[----:B------:R5:W-:Y:S01]  /*5b850*/  LDGSTS.E [R61+-0x7b200], [R64.64], !P0 ;  /* 0x84e00000403d7fae */ /* 0x000be2000c121844 */
[----:B------:R2:W-:Y:S02]  /*5b860*/  LDGSTS.E [R60+-0x79800], [R58.64], !P1 ;  /* 0x868000003a3c7fae */ /* 0x0005e4000c921844 */
[----:B------:R1:W-:Y:S01]  /*5b870*/  LDGSTS.E [R3+-0x79600], [R56.64], !P1 ;  /* 0x86a0000038037fae */ /* 0x0003e2000c921844 */
[----:B-----5:R-:W5:Y:S01]  /*5b880*/  LDL.LU.64 R64, [R1+0x2958] ;  /* 0x0029580001407983 */ /* 0x020f620000300a00 */
[----:B---3--:R-:W-:-:S04]  /*5b890*/  IMAD.WIDE R76, R2, 0x4, R102 ;  /* 0x00000004024c7825 */ /* 0x008fc800078e0266 */
[----:B----4-:R-:W-:-:S04]  /*5b8a0*/  IMAD.WIDE R74, R2, 0x4, R86 ;  /* 0x00000004024a7825 */ /* 0x010fc800078e0256 */
[C---:B--2---:R-:W-:Y:S01]  /*5b8b0*/  IMAD.WIDE R58, R2.reuse, 0x4, R70 ;  /* 0x00000004023a7825 */ /* 0x044fe200078e0246 */
[----:B------:R-:W-:Y:S03]  /*5b8c0*/  STL.64 [R1+0xa68], R76 ;  /* 0x000a684c01007387 */ /* 0x000fe60000100a00 */
[----:B------:R2:W-:Y:S02]  /*5b8d0*/  STL.64 [R1+0xa60], R74 ;  /* 0x000a604a01007387 */ /* 0x0005e40000100a00 */
[----:B------:R-:W3:Y:S01]  /*5b8e0*/  LDL.LU.64 R70, [R1+0x2950] ;  /* 0x0029500001467983 */ /* 0x000ee20000300a00 */
[----:B------:R4:W-:Y:S01]  /*5b8f0*/  LDGSTS.E [R62+-0x79400], [R76.64], !P1 ;  /* 0x86c000004c3e7fae */ /* 0x0009e2000c921844 */
[----:B------:R2:W-:Y:S02]  /*5b900*/  LDGSTS.E [R61+-0x79200], [R74.64], !P1 ;  /* 0x86e000004a3d7fae */ /* 0x0005e4000c921844 */
[----:B------:R2:W-:Y:S02]  /*5b910*/  LDGSTS.E [R60+-0x77800], [R58.64], !P5 ;  /* 0x888000003a3c7fae */ /* 0x0005e4000e921844 */
[----:B-1----:R-:W-:-:S02]  /*5b920*/  IMAD.WIDE R56, R2, 0x4, R72 ;  /* 0x0000000402387825 */ /* 0x002fc400078e0248 */
[----:B------:R-:W4:Y:S02]  /*5b930*/  LDL.LU.64 R72, [R1+0x2948] ;  /* 0x0029480001487983 */ /* 0x000f240000300a00 */
[----:B------:R1:W-:Y:S02]  /*5b940*/  STL.64 [R1+0x9f8], R58 ;  /* 0x0009f83a01007387 */ /* 0x0003e40000100a00 */
[----:B------:R5:W-:Y:S02]  /*5b950*/  STL.64 [R1+0x9f0], R56 ;  /* 0x0009f03801007387 */ /* 0x000be40000100a00 */
[----:B------:R-:W4:Y:S01]  /*5b960*/  LDL.LU.64 R102, [R1+0x28e0] ;  /* 0x0028e00001667983 */ /* 0x000f220000300a00 */
[----:B------:R-:W4:Y:S04]  /*5b970*/  LDL.LU.64 R86, [R1+0x28d8] ;  /* 0x0028d80001567983 */ /* 0x000f280000300a00 */
[----:B------:R5:W-:Y:S01]  /*5b980*/  LDGSTS.E [R3+-0x77600], [R56.64], !P5 ;  /* 0x88a0000038037fae */ /* 0x000be2000e921844 */
[----:B--2---:R-:W-:-:S04]  /*5b990*/  IMAD.WIDE R74, R2, 0x4, R118 ;  /* 0x00000004024a7825 */ /* 0x004fc800078e0276 */
[----:B------:R-:W-:-:S04]  /*5b9a0*/  IMAD.WIDE R68, R2, 0x4, R68 ;  /* 0x0000000402447825 */ /* 0x000fc800078e0244 */
[C---:B-1----:R-:W-:Y:S01]  /*5b9b0*/  IMAD.WIDE R58, R2.reuse, 0x4, R66 ;  /* 0x00000004023a7825 */ /* 0x042fe200078e0242 */
[----:B------:R-:W-:Y:S03]  /*5b9c0*/  STL.64 [R1+0x9e8], R74 ;  /* 0x0009e84a01007387 */ /* 0x000fe60000100a00 */
[----:B------:R1:W-:Y:S02]  /*5b9d0*/  STL.64 [R1+0x9e0], R68 ;  /* 0x0009e04401007387 */ /* 0x0003e40000100a00 */
[----:B------:R-:W2:Y:S01]  /*5b9e0*/  LDL.LU.64 R66, [R1+0x28d0] ;  /* 0x0028d00001427983 */ /* 0x000ea20000300a00 */
[----:B------:R1:W-:Y:S01]  /*5b9f0*/  LDGSTS.E [R62+-0x77400], [R74.64], !P5 ;  /* 0x88c000004a3e7fae */ /* 0x0003e2000e921844 */
[----:B------:R1:W-:Y:S02]  /*5ba00*/  LDGSTS.E [R61+-0x77200], [R68.64], !P5 ;  /* 0x88e00000443d7fae */ /* 0x0003e4000e921844 */
[----:B------:R1:W-:Y:S02]  /*5ba10*/  LDGSTS.E [R60+-0x75800], [R58.64], !P2 ;  /* 0x8a8000003a3c7fae */ /* 0x0003e4000d121844 */
[----:B-----5:R-:W-:-:S02]  /*5ba20*/  IMAD.WIDE R56, R2, 0x4, R64 ;  /* 0x0000000402387825 */ /* 0x020fc400078e0240 */
[----:B------:R-:W5:Y:S02]  /*5ba30*/  LDL.LU.64 R64, [R1+0x28c8] ;  /* 0x0028c80001407983 */ /* 0x000f640000300a00 */
[----:B------:R3:W-:Y:S02]  /*5ba40*/  STL.64 [R1+0x978], R58 ;  /* 0x0009783a01007387 */ /* 0x0007e40000100a00 */
[----:B------:R3:W-:Y:S02]  /*5ba50*/  STL.64 [R1+0x970], R56 ;  /* 0x0009703801007387 */ /* 0x0007e40000100a00 */
[----:B------:R-:W5:Y:S01]  /*5ba60*/  LDL.LU.64 R118, [R1+0x2860] ;  /* 0x0028600001767983 */ /* 0x000f620000300a00 */
[----:B-1----:R-:W5:Y:S04]  /*5ba70*/  LDL.LU.64 R68, [R1+0x2858] ;  /* 0x0028580001447983 */ /* 0x002f680000300a00 */
[----:B------:R1:W-:Y:S01]  /*5ba80*/  LDGSTS.E [R3+-0x75600], [R56.64], !P2 ;  /* 0x8aa0000038037fae */ /* 0x0003e2000d121844 */
[----:B---3--:R-:W-:-:S05]  /*5ba90*/  IMAD.WIDE R70, R2, 0x4, R70 ;  /* 0x0000000402467825 */ /* 0x008fca00078e0246 */
[----:B------:R3:W-:Y:S04]  /*5baa0*/  STL.64 [R1+0x968], R70 ;  /* 0x0009684601007387 */ /* 0x0007e80000100a00 */
[----:B------:R3:W-:Y:S01]  /*5bab0*/  LDGSTS.E [R62+-0x75400], [R70.64], !P2 ;  /* 0x8ac00000463e7fae */ /* 0x0007e2000d121844 */
[----:B----4-:R-:W-:-:S04]  /*5bac0*/  IMAD.WIDE R72, R2, 0x4, R72 ;  /* 0x0000000402487825 */ /* 0x010fc800078e0248 */
[----:B------:R-:W-:-:S04]  /*5bad0*/  IMAD.WIDE R58, R2, 0x4, R102 ;  /* 0x00000004023a7825 */ /* 0x000fc800078e0266 */
[----:B-1----:R-:W-:Y:S01]  /*5bae0*/  IMAD.WIDE R56, R2, 0x4, R86 ;  /* 0x0000000402387825 */ /* 0x002fe200078e0256 */
[----:B------:R1:W-:Y:S03]  /*5baf0*/  STL.64 [R1+0x960], R72 ;  /* 0x0009604801007387 */ /* 0x0003e60000100a00 */
[----:B------:R-:W4:Y:S02]  /*5bb00*/  LDL.LU.64 R102, [R1+0x2850] ;  /* 0x0028500001667983 */ /* 0x000f240000300a00 */
[----:B------:R-:W4:Y:S02]  /*5bb10*/  LDL.LU.64 R86, [R1+0x2848] ;  /* 0x0028480001567983 */ /* 0x000f240000300a00 */
[----:B------:R1:W-:Y:S01]  /*5bb20*/  STL.64 [R1+0x8f8], R58 ;  /* 0x0008f83a01007387 */ /* 0x0003e20000100a00 */
[----:B------:R1:W-:Y:S01]  /*5bb30*/  STL.64 [R1+0x8f0], R56 ;  /* 0x0008f03801007387 */ /* 0x0003e20000100a00 */
[----:B---3--:R-:W3:Y:S03]  /*5bb40*/  LDL.LU.64 R70, [R1+0x27e0] ;  /* 0x0027e00001467983 */ /* 0x008ee60000300a00 */
[----:B------:R1:W-:Y:S04]  /*5bb50*/  LDGSTS.E [R61+-0x75200], [R72.64], !P2 ;  /* 0x8ae00000483d7fae */ /* 0x0003e8000d121844 */
[----:B-1----:R-:W3:Y:S01]  /*5bb60*/  LDL.LU.64 R72, [R1+0x27d8] ;  /* 0x0027d80001487983 */ /* 0x002ee20000300a00 */
[----:B------:R-:W-:-:S04]  /*5bb70*/  IADD3 R63, R237, -0x11a, RZ ;  /* 0xfffffee6ed3f7810 */ /* 0x000fc80007ffe0ff */
[----:B------:R-:W-:Y:S01]  /*5bb80*/  ISETP.GE.U32.AND P6, PT, R63, 0x7ffffe67, PT ;  /* 0x7ffffe673f00780c */ /* 0x000fe20003fc6070 */
[----:B------:R-:W-:Y:S02]  /*5bb90*/  IADD3 R63, R237, -0x11e, RZ ;  /* 0xfffffee2ed3f7810 */ /* 0x000fe40007ffe0ff */
[----:B--2---:R-:W-:Y:S02]  /*5bba0*/  IMAD.WIDE R66, R2, 0x4, R66 ;  /* 0x0000000402427825 */ /* 0x004fe400078e0242 */
[----:B------:R-:W-:-:S03]  /*5bbb0*/  ISETP.GE.U32.AND P4, PT, R63, 0x7ffffe63, PT ;  /* 0x7ffffe633f00780c */ /* 0x000fc60003f86070 */
[----:B------:R1:W-:Y:S01]  /*5bbc0*/  STL.64 [R1+0x8e8], R66 ;  /* 0x0008e84201007387 */ /* 0x0003e20000100a00 */
[----:B-----5:R-:W-:-:S04]  /*5bbd0*/  IMAD.WIDE R64, R2, 0x4, R64 ;  /* 0x0000000402407825 */ /* 0x020fc800078e0240 */
[----:B------:R2:W-:Y:S01]  /*5bbe0*/  LDGSTS.E [R60+-0x73800], [R58.64], !P6 ;  /* 0x8c8000003a3c7fae */ /* 0x0005e2000f121844 */
[----:B------:R5:W-:Y:S02]  /*5bbf0*/  LDGSTS.E [R3+-0x73600], [R56.64], !P6 ;  /* 0x8ca0000038037fae */ /* 0x000be4000f121844 */
[----:B------:R1:W-:Y:S01]  /*5bc00*/  LDGSTS.E [R62+-0x73400], [R66.64], !P6 ;  /* 0x8cc00000423e7fae */ /* 0x0003e2000f121844 */
[----:B------:R1:W-:Y:S04]  /*5bc10*/  STL.64 [R1+0x8e0], R64 ;  /* 0x0008e04001007387 */ /* 0x0003e80000100a00 */
[----:B------:R1:W-:Y:S01]  /*5bc20*/  LDGSTS.E [R61+-0x73200], [R64.64], !P6 ;  /* 0x8ce00000403d7fae */ /* 0x0003e2000f121844 */
[----:B--2---:R-:W-:-:S04]  /*5bc30*/  IMAD.WIDE R58, R2, 0x4, R118 ;  /* 0x00000004023a7825 */ /* 0x004fc800078e0276 */
[C---:B-----5:R-:W-:Y:S01]  /*5bc40*/  IMAD.WIDE R56, R2.reuse, 0x4, R68 ;  /* 0x0000000402387825 */ /* 0x060fe200078e0244 */
[----:B------:R-:W2:Y:S03]  /*5bc50*/  LDL.LU.64 R118, [R1+0x27d0] ;  /* 0x0027d00001767983 */ /* 0x000ea60000300a00 */
[----:B------:R-:W5:Y:S02]  /*5bc60*/  LDL.LU.64 R68, [R1+0x27c8] ;  /* 0x0027c80001447983 */ /* 0x000f640000300a00 */
[----:B------:R3:W-:Y:S01]  /*5bc70*/  STL.64 [R1+0x878], R58 ;  /* 0x0008783a01007387 */ /* 0x0007e20000100a00 */
[----:B------:R3:W-:Y:S04]  /*5bc80*/  LDGSTS.E [R60+-0x71800], [R58.64], !P4 ;  /* 0x8e8000003a3c7fae */ /* 0x0007e8000e121844 */
[----:B------:R3:W-:Y:S01]  /*5bc90*/  STL.64 [R1+0x870], R56 ;  /* 0x0008703801007387 */ /* 0x0007e20000100a00 */
[----:B-1----:R-:W5:Y:S02]  /*5bca0*/  LDL.LU.64 R66, [R1+0x2760] ;  /* 0x0027600001427983 */ /* 0x002f640000300a00 */
[----:B------:R-:W5:Y:S02]  /*5bcb0*/  LDL.LU.64 R64, [R1+0x2758] ;  /* 0x0027580001407983 */ /* 0x000f640000300a00 */
[----:B------:R1:W-:Y:S02]  /*5bcc0*/  LDGSTS.E [R3+-0x71600], [R56.64], !P4 ;  /* 0x8ea0000038037fae */ /* 0x0003e4000e121844 */
[----:B----4-:R-:W-:-:S04]  /*5bcd0*/  IMAD.WIDE R76, R2, 0x4, R102 ;  /* 0x00000004024c7825 */ /* 0x010fc800078e0266 */
[----:B------:R-:W-:-:S04]  /*5bce0*/  IMAD.WIDE R74, R2, 0x4, R86 ;  /* 0x00000004024a7825 */ /* 0x000fc800078e0256 */
[C---:B---3--:R-:W-:Y:S01]  /*5bcf0*/  IMAD.WIDE R58, R2.reuse, 0x4, R70 ;  /* 0x00000004023a7825 */ /* 0x048fe200078e0246 */
[----:B------:R-:W-:Y:S03]  /*5bd00*/  STL.64 [R1+0x868], R76 ;  /* 0x0008684c01007387 */ /* 0x000fe60000100a00 */
[----:B------:R2:W-:Y:S02]  /*5bd10*/  STL.64 [R1+0x860], R74 ;  /* 0x0008604a01007387 */ /* 0x0005e40000100a00 */
[----:B------:R-:W3:Y:S01]  /*5bd20*/  LDL.LU.64 R70, [R1+0x2750] ;  /* 0x0027500001467983 */ /* 0x000ee20000300a00 */
[----:B------:R-:W-:Y:S01]  /*5bd30*/  IADD3 R63, R237, -0x122, RZ ;  /* 0xfffffedeed3f7810 */ /* 0x000fe20007ffe0ff */
[----:B------:R4:W-:Y:S01]  /*5bd40*/  LDGSTS.E [R62+-0x71400], [R76.64], !P4 ;  /* 0x8ec000004c3e7fae */ /* 0x0009e2000e121844 */
[----:B------:R2:W-:Y:S02]  /*5bd50*/  LDGSTS.E [R61+-0x71200], [R74.64], !P4 ;  /* 0x8ee000004a3d7fae */ /* 0x0005e4000e121844 */
[----:B-1----:R-:W-:-:S02]  /*5bd60*/  IMAD.WIDE R56, R2, 0x4, R72 ;  /* 0x0000000402387825 */ /* 0x002fc400078e0248 */
[----:B------:R-:W4:Y:S02]  /*5bd70*/  LDL.LU.64 R72, [R1+0x2748] ;  /* 0x0027480001487983 */ /* 0x000f240000300a00 */
[----:B------:R1:W-:Y:S02]  /*5bd80*/  STL.64 [R1+0x7f8], R58 ;  /* 0x0007f83a01007387 */ /* 0x0003e40000100a00 */
[----:B------:R1:W-:Y:S02]  /*5bd90*/  STL.64 [R1+0x7f0], R56 ;  /* 0x0007f03801007387 */ /* 0x0003e40000100a00 */
[----:B------:R-:W4:Y:S01]  /*5bda0*/  LDL.LU.64 R102, [R1+0x26e0] ;  /* 0x0026e00001667983 */ /* 0x000f220000300a00 */
[----:B------:R-:W4:Y:S01]  /*5bdb0*/  LDL.LU.64 R86, [R1+0x26d8] ;  /* 0x0026d80001567983 */ /* 0x000f220000300a00 */
[----:B------:R-:W-:Y:S01]  /*5bdc0*/  ISETP.GE.U32.AND P3, PT, R63, 0x7ffffe5f, PT ;  /* 0x7ffffe5f3f00780c */ /* 0x000fe20003f66070 */
[----:B------:R-:W-:-:S04]  /*5bdd0*/  IADD3 R63, R237, -0x126, RZ ;  /* 0xfffffedaed3f7810 */ /* 0x000fc80007ffe0ff */
[----:B------:R-:W-:-:S08]  /*5bde0*/  ISETP.GE.U32.AND P0, PT, R63, 0x7ffffe5b, PT ;  /* 0x7ffffe5b3f00780c */ /* 0x000fd00003f06070 */
[----:B------:R1:W-:Y:S01]  /*5bdf0*/  LDGSTS.E [R60+-0x6f800], [R58.64], !P3 ;  /* 0x908000003a3c7fae */ /* 0x0003e2000d921844 */
[----:B------:R1:W-:Y:S02]  /*5be00*/  LDGSTS.E [R3+-0x6f600], [R56.64], !P3 ;  /* 0x90a0000038037fae */ /* 0x0003e4000d921844 */
[----:B--2---:R-:W-:-:S04]  /*5be10*/  IMAD.WIDE R74, R2, 0x4, R118 ;  /* 0x00000004024a7825 */ /* 0x004fc800078e0276 */
[----:B-----5:R-:W-:-:S04]  /*5be20*/  IMAD.WIDE R68, R2, 0x4, R68 ;  /* 0x0000000402447825 */ /* 0x020fc800078e0244 */
[C---:B-1----:R-:W-:Y:S01]  /*5be30*/  IMAD.WIDE R58, R2.reuse, 0x4, R66 ;  /* 0x00000004023a7825 */ /* 0x042fe200078e0242 */
[----:B------:R-:W-:Y:S03]  /*5be40*/  STL.64 [R1+0x7e8], R74 ;  /* 0x0007e84a01007387 */ /* 0x000fe60000100a00 */
[----:B------:R-:W-:-:S04]  /*5be50*/  IMAD.WIDE R56, R2, 0x4, R64 ;  /* 0x0000000402387825 */ /* 0x000fc800078e0240 */
[----:B------:R1:W-:Y:S02]  /*5be60*/  STL.64 [R1+0x7e0], R68 ;  /* 0x0007e04401007387 */ /* 0x0003e40000100a00 */
[----:B------:R-:W2:Y:S01]  /*5be70*/  LDL.LU.64 R66, [R1+0x26d0] ;  /* 0x0026d00001427983 */ /* 0x000ea20000300a00 */
[----:B------:R-:W5:Y:S01]  /*5be80*/  LDL.LU.64 R64, [R1+0x26c8] ;  /* 0x0026c80001407983 */ /* 0x000f620000300a00 */
[----:B------:R1:W-:Y:S03]  /*5be90*/  STL.64 [R1+0x778], R58 ;  /* 0x0007783a01007387 */ /* 0x0003e60000100a00 */
[----:B------:R1:W-:Y:S01]  /*5bea0*/  LDGSTS.E [R62+-0x6f400], [R74.64], !P3 ;  /* 0x90c000004a3e7fae */ /* 0x0003e2000d921844 */
[----:B------:R1:W-:Y:S02]  /*5beb0*/  STL.64 [R1+0x770], R56 ;  /* 0x0007703801007387 */ /* 0x0003e40000100a00 */
[----:B------:R-:W5:Y:S02]  /*5bec0*/  LDL.LU.64 R118, [R1+0x2660] ;  /* 0x0026600001767983 */ /* 0x000f640000300a00 */
[----:B------:R1:W-:Y:S01]  /*5bed0*/  LDGSTS.E [R61+-0x6f200], [R68.64], !P3 ;  /* 0x90e00000443d7fae */ /* 0x0003e2000d921844 */
[----:B------:R3:W-:Y:S01]  /*5bee0*/  LDGSTS.E [R60+-0x6d800], [R58.64], !P0 ;  /* 0x928000003a3c7fae */ /* 0x0007e2000c121844 */
[----:B------:R3:W-:Y:S03]  /*5bef0*/  LDGSTS.E [R3+-0x6d600], [R56.64], !P0 ;  /* 0x92a0000038037fae */ /* 0x0007e6000c121844 */
[----:B-1----:R-:W5:Y:S01]  /*5bf00*/  LDL.LU.64 R68, [R1+0x2658] ;  /* 0x0026580001447983 */ /* 0x002f620000300a00 */
[----:B---3--:R-:W-:-:S05]  /*5bf10*/  IMAD.WIDE R70, R2, 0x4, R70 ;  /* 0x0000000402467825 */ /* 0x008fca00078e0246 */
[----:B------:R1:W-:Y:S04]  /*5bf20*/  STL.64 [R1+0x768], R70 ;  /* 0x0007684601007387 */ /* 0x0003e80000100a00 */
[----:B------:R1:W-:Y:S01]  /*5bf30*/  LDGSTS.E [R62+-0x6d400], [R70.64], !P0 ;  /* 0x92c00000463e7fae */ /* 0x0003e2000c121844 */
[----:B----4-:R-:W-:-:S04]  /*5bf40*/  IMAD.WIDE R72, R2, 0x4, R72 ;  /* 0x0000000402487825 */ /* 0x010fc800078e0248 */
[----:B------:R-:W-:-:S04]  /*5bf50*/  IMAD.WIDE R58, R2, 0x4, R102 ;  /* 0x00000004023a7825 */ /* 0x000fc800078e0266 */
[----:B------:R-:W-:Y:S01]  /*5bf60*/  IMAD.WIDE R56, R2, 0x4, R86 ;  /* 0x0000000402387825 */ /* 0x000fe200078e0256 */
[----:B------:R3:W-:Y:S03]  /*5bf70*/  STL.64 [R1+0x760], R72 ;  /* 0x0007604801007387 */ /* 0x0007e60000100a00 */
[----:B------:R-:W4:Y:S02]  /*5bf80*/  LDL.LU.64 R102, [R1+0x2650] ;  /* 0x0026500001667983 */ /* 0x000f240000300a00 */
[----:B------:R-:W4:Y:S02]  /*5bf90*/  LDL.LU.64 R86, [R1+0x2648] ;  /* 0x0026480001567983 */ /* 0x000f240000300a00 */
[----:B------:R2:W-:Y:S01]  /*5bfa0*/  STL.64 [R1+0x6f8], R58 ;  /* 0x0006f83a01007387 */ /* 0x0005e20000100a00 */
[----:B------:R2:W-:Y:S01]  /*5bfb0*/  STL.64 [R1+0x6f0], R56 ;  /* 0x0006f03801007387 */ /* 0x0005e20000100a00 */
[----:B-1----:R-:W4:Y:S03]  /*5bfc0*/  LDL.LU.64 R70, [R1+0x25e0] ;  /* 0x0025e00001467983 */ /* 0x002f260000300a00 */
[----:B------:R3:W-:Y:S04]  /*5bfd0*/  LDGSTS.E [R61+-0x6d200], [R72.64], !P0 ;  /* 0x92e00000483d7fae */ /* 0x0007e8000c121844 */
[----:B---3--:R-:W3:Y:S01]  /*5bfe0*/  LDL.LU.64 R72, [R1+0x25d8] ;  /* 0x0025d80001487983 */ /* 0x008ee20000300a00 */
[----:B------:R-:W-:-:S04]  /*5bff0*/  IADD3 R63, R237, -0x12a, RZ ;  /* 0xfffffed6ed3f7810 */ /* 0x000fc80007ffe0ff */
[----:B------:R-:W-:Y:S01]  /*5c000*/  ISETP.GE.U32.AND P1, PT, R63, 0x7ffffe57, PT ;  /* 0x7ffffe573f00780c */ /* 0x000fe20003f26070 */
[----:B------:R-:W-:-:S04]  /*5c010*/  IADD3 R63, R237, -0x12e, RZ ;  /* 0xfffffed2ed3f7810 */ /* 0x000fc80007ffe0ff */
[----:B------:R-:W-:Y:S01]  /*5c020*/  ISETP.GE.U32.AND P5, PT, R63, 0x7ffffe53, PT ;  /* 0x7ffffe533f00780c */ /* 0x000fe20003fa6070 */
[----:B--2---:R-:W-:-:S04]  /*5c030*/  IMAD.WIDE R66, R2, 0x4, R66 ;  /* 0x0000000402427825 */ /* 0x004fc800078e0242 */
[----:B-----5:R-:W-:-:S03]  /*5c040*/  IMAD.WIDE R64, R2, 0x4, R64 ;  /* 0x0000000402407825 */ /* 0x020fc600078e0240 */
[----:B------:R1:W-:Y:S01]  /*5c050*/  LDGSTS.E [R60+-0x6b800], [R58.64], !P1 ;  /* 0x948000003a3c7fae */ /* 0x0003e2000c921844 */
[----:B------:R2:W-:Y:S03]  /*5c060*/  LDGSTS.E [R3+-0x6b600], [R56.64], !P1 ;  /* 0x94a0000038037fae */ /* 0x0005e6000c921844 */
[----:B------:R5:W-:Y:S01]  /*5c070*/  STL.64 [R1+0x6e8], R66 ;  /* 0x0006e84201007387 */ /* 0x000be20000100a00 */
[----:B------:R2:W-:Y:S02]  /*5c080*/  STL.64 [R1+0x6e0], R64 ;  /* 0x0006e04001007387 */ /* 0x0005e40000100a00 */
[----:B------:R5:W-:Y:S02]  /*5c090*/  LDGSTS.E [R62+-0x6b400], [R66.64], !P1 ;  /* 0x94c00000423e7fae */ /* 0x000be4000c921844 */
[----:B------:R5:W-:Y:S02]  /*5c0a0*/  LDGSTS.E [R61+-0x6b200], [R64.64], !P1 ;  /* 0x94e00000403d7fae */ /* 0x000be4000c921844 */
[----:B-1----:R-:W-:-:S02]  /*5c0b0*/  IMAD.WIDE R58, R2, 0x4, R118 ;  /* 0x00000004023a7825 */ /* 0x002fc400078e0276 */
[----:B------:R-:W3:Y:S04]  /*5c0c0*/  LDL.LU.64 R118, [R1+0x25d0] ;  /* 0x0025d00001767983 */ /* 0x000ee80000300a00 */
[----:B------:R1:W-:Y:S01]  /*5c0d0*/  LDGSTS.E [R60+-0x69800], [R58.64], !P5 ;  /* 0x968000003a3c7fae */ /* 0x0003e2000e921844 */
[----:B--2---:R-:W-:-:S04]  /*5c0e0*/  IMAD.WIDE R56, R2, 0x4, R68 ;  /* 0x0000000402387825 */ /* 0x004fc800078e0244 */
[----:B------:R-:W2:Y:S02]  /*5c0f0*/  LDL.LU.64 R68, [R1+0x25c8] ;  /* 0x0025c80001447983 */ /* 0x000ea40000300a00 */
[----:B------:R1:W-:Y:S01]  /*5c100*/  STL.64 [R1+0x678], R58 ;  /* 0x0006783a01007387 */ /* 0x0003e20000100a00 */
[----:B------:R3:W-:Y:S01]  /*5c110*/  STL.64 [R1+0x670], R56 ;  /* 0x0006703801007387 */ /* 0x0007e20000100a00 */
[----:B-----5:R-:W5:Y:S02]  /*5c120*/  LDL.LU.64 R66, [R1+0x2560] ;  /* 0x0025600001427983 */ /* 0x020f640000300a00 */
[----:B------:R-:W5:Y:S01]  /*5c130*/  LDL.LU.64 R64, [R1+0x2558] ;  /* 0x0025580001407983 */ /* 0x000f620000300a00 */
[----:B------:R3:W-:Y:S01]  /*5c140*/  LDGSTS.E [R3+-0x69600], [R56.64], !P5 ;  /* 0x96a0000038037fae */ /* 0x0007e2000e921844 */
[----:B----4-:R-:W-:-:S04]  /*5c150*/  IMAD.WIDE R76, R2, 0x4, R102 ;  /* 0x00000004024c7825 */ /* 0x010fc800078e0266 */
[----:B------:R-:W-:-:S04]  /*5c160*/  IMAD.WIDE R74, R2, 0x4, R86 ;  /* 0x00000004024a7825 */ /* 0x000fc800078e0256 */
[C---:B-1----:R-:W-:Y:S01]  /*5c170*/  IMAD.WIDE R58, R2.reuse, 0x4, R70 ;  /* 0x00000004023a7825 */ /* 0x042fe200078e0246 */
[----:B------:R-:W-:Y:S03]  /*5c180*/  STL.64 [R1+0x668], R76 ;  /* 0x0006684c01007387 */ /* 0x000fe60000100a00 */
[----:B------:R1:W-:Y:S02]  /*5c190*/  STL.64 [R1+0x660], R74 ;  /* 0x0006604a01007387 */ /* 0x0003e40000100a00 */
[----:B------:R-:W4:Y:S01]  /*5c1a0*/  LDL.LU.64 R70, [R1+0x2550] ;  /* 0x0025500001467983 */ /* 0x000f220000300a00 */
[----:B------:R-:W-:Y:S01]  /*5c1b0*/  IADD3 R63, R237, -0x132, RZ ;  /* 0xfffffeceed3f7810 */ /* 0x000fe20007ffe0ff */
[----:B------:R1:W-:Y:S01]  /*5c1c0*/  LDGSTS.E [R62+-0x69400], [R76.64], !P5 ;  /* 0x96c000004c3e7fae */ /* 0x0003e2000e921844 */
[----:B------:R1:W-:Y:S02]  /*5c1d0*/  LDGSTS.E [R61+-0x69200], [R74.64], !P5 ;  /* 0x96e000004a3d7fae */ /* 0x0003e4000e921844 */
[----:B---3--:R-:W-:-:S02]  /*5c1e0*/  IMAD.WIDE R56, R2, 0x4, R72 ;  /* 0x0000000402387825 */ /* 0x008fc400078e0248 */
[----:B------:R-:W3:Y:S02]  /*5c1f0*/  LDL.LU.64 R72, [R1+0x2548] ;  /* 0x0025480001487983 */ /* 0x000ee40000300a00 */
[----:B------:R5:W-:Y:S02]  /*5c200*/  STL.64 [R1+0x5f8], R58 ;  /* 0x0005f83a01007387 */ /* 0x000be40000100a00 */
[----:B------:R1:W-:Y:S02]  /*5c210*/  STL.64 [R1+0x5f0], R56 ;  /* 0x0005f03801007387 */ /* 0x0003e40000100a00 */
[----:B------:R-:W3:Y:S01]  /*5c220*/  LDL.LU.64 R102, [R1+0x24e0] ;  /* 0x0024e00001667983 */ /* 0x000ee20000300a00 */
[----:B------:R-:W3:Y:S01]  /*5c230*/  LDL.LU.64 R86, [R1+0x24d8] ;  /* 0x0024d80001567983 */ /* 0x000ee20000300a00 */
[----:B------:R-:W-:Y:S01]  /*5c240*/  ISETP.GE.U32.AND P2, PT, R63, 0x7ffffe4f, PT ;  /* 0x7ffffe4f3f00780c */ /* 0x000fe20003f46070 */
[----:B------:R-:W-:-:S04]  /*5c250*/  IADD3 R63, R237, -0x136, RZ ;  /* 0xfffffecaed3f7810 */ /* 0x000fc80007ffe0ff */
[----:B------:R-:W-:-:S08]  /*5c260*/  ISETP.GE.U32.AND P6, PT, R63, 0x7ffffe4b, PT ;  /* 0x7ffffe4b3f00780c */ /* 0x000fd00003fc6070 */
[----:B------:R5:W-:Y:S01]  /*5c270*/  LDGSTS.E [R60+-0x67800], [R58.64], !P2 ;  /* 0x988000003a3c7fae */ /* 0x000be2000d121844 */
[----:B------:R1:W-:Y:S02]  /*5c280*/  LDGSTS.E [R3+-0x67600], [R56.64], !P2 ;  /* 0x98a0000038037fae */ /* 0x0003e4000d121844 */
[----:B-1----:R-:W-:-:S04]  /*5c290*/  IMAD.WIDE R74, R2, 0x4, R118 ;  /* 0x00000004024a7825 */ /* 0x002fc800078e0276 */
[C---:B--2---:R-:W-:Y:S01]  /*5c2a0*/  IMAD.WIDE R68, R2.reuse, 0x4, R68 ;  /* 0x0000000402447825 */ /* 0x044fe200078e0244 */
[----:B------:R-:W-:Y:S04]  /*5c2b0*/  STL.64 [R1+0x5e8], R74 ;  /* 0x0005e84a01007387 */ /* 0x000fe80000100a00 */
[----:B------:R1:W-:Y:S01]  /*5c2c0*/  STL.64 [R1+0x5e0], R68 ;  /* 0x0005e04401007387 */ /* 0x0003e20000100a00 */
[----:B------:R2:W-:Y:S01]  /*5c2d0*/  LDGSTS.E [R62+-0x67400], [R74.64], !P2 ;  /* 0x98c000004a3e7fae */ /* 0x0005e2000d121844 */
[----:B-----5:R-:W-:-:S04]  /*5c2e0*/  IMAD.WIDE R58, R2, 0x4, R66 ;  /* 0x00000004023a7825 */ /* 0x020fc800078e0242 */
[C---:B------:R-:W-:Y:S01]  /*5c2f0*/  IMAD.WIDE R56, R2.reuse, 0x4, R64 ;  /* 0x0000000402387825 */ /* 0x040fe200078e0240 */
[----:B------:R-:W5:Y:S04]  /*5c300*/  LDL.LU.64 R66, [R1+0x24d0] ;  /* 0x0024d00001427983 */ /* 0x000f680000300a00 */
[----:B------:R-:W2:Y:S01]  /*5c310*/  LDL.LU.64 R64, [R1+0x24c8] ;  /* 0x0024c80001407983 */ /* 0x000ea20000300a00 */
[----:B------:R1:W-:Y:S02]  /*5c320*/  STL.64 [R1+0x578], R58 ;  /* 0x0005783a01007387 */ /* 0x0003e40000100a00 */
[----:B------:R1:W-:Y:S02]  /*5c330*/  STL.64 [R1+0x570], R56 ;  /* 0x0005703801007387 */ /* 0x0003e40000100a00 */
[----:B------:R-:W2:Y:S01]  /*5c340*/  LDL.LU.64 R118, [R1+0x2460] ;  /* 0x0024600001767983 */ /* 0x000ea20000300a00 */
[----:B------:R1:W-:Y:S01]  /*5c350*/  LDGSTS.E [R61+-0x67200], [R68.64], !P2 ;  /* 0x98e00000443d7fae */ /* 0x0003e2000d121844 */
[----:B------:R3:W-:Y:S02]  /*5c360*/  LDGSTS.E [R60+-0x65800], [R58.64], !P6 ;  /* 0x9a8000003a3c7fae */ /* 0x0007e4000f121844 */
[----:B------:R3:W-:Y:S01]  /*5c370*/  LDGSTS.E [R3+-0x65600], [R56.64], !P6 ;  /* 0x9aa0000038037fae */ /* 0x0007e2000f121844 */
[----:B-1----:R-:W2:Y:S01]  /*5c380*/  LDL.LU.64 R68, [R1+0x2458] ;  /* 0x0024580001447983 */ /* 0x002ea20000300a00 */
[----:B----4-:R-:W-:-:S05]  /*5c390*/  IMAD.WIDE R70, R2, 0x4, R70 ;  /* 0x0000000402467825 */ /* 0x010fca00078e0246 */
[----:B------:R1:W-:Y:S04]  /*5c3a0*/  STL.64 [R1+0x568], R70 ;  /* 0x0005684601007387 */ /* 0x0003e80000100a00 */
[----:B------:R1:W-:Y:S01]  /*5c3b0*/  LDGSTS.E [R62+-0x65400], [R70.64], !P6 ;  /* 0x9ac00000463e7fae */ /* 0x0003e2000f121844 */
[----:B---3--:R-:W-:-:S04]  /*5c3c0*/  IMAD.WIDE R72, R2, 0x4, R72 ;  /* 0x0000000402487825 */ /* 0x008fc800078e0248 */
        /* <DEDUP_REMOVED lines=14> */
[----:B-----5:R-:W-:-:S04]  /*5c4b0*/  IMAD.WIDE R66, R2, 0x4, R66 ;  /* 0x0000000402427825 */ /* 0x020fc800078e0242 */
[----:B--2---:R-:W-:-:S03]  /*5c4c0*/  IMAD.WIDE R64, R2, 0x4, R64 ;  /* 0x0000000402407825 */ /* 0x004fc600078e0240 */
[----:B------:R1:W-:Y:S01]  /*5c4d0*/  LDGSTS.E [R60+-0x63800], [R58.64], !P4 ;  /* 0x9c8000003a3c7fae */ /* 0x0003e2000e121844 */
[----:B------:R2:W-:Y:S03]  /*5c4e0*/  LDGSTS.E [R3+-0x63600], [R56.64], !P4 ;  /* 0x9ca0000038037fae */ /* 0x0005e6000e121844 */
[----:B------:R5:W-:Y:S01]  /*5c4f0*/  STL.64 [R1+0x4e8], R66 ;  /* 0x0004e84201007387 */ /* 0x000be20000100a00 */
[----:B------:R2:W-:Y:S02]  /*5c500*/  STL.64 [R1+0x4e0], R64 ;  /* 0x0004e04001007387 */ /* 0x0005e40000100a00 */
[----:B------:R5:W-:Y:S02]  /*5c510*/  LDGSTS.E [R62+-0x63400], [R66.64], !P4 ;  /* 0x9cc00000423e7fae */ /* 0x000be4000e121844 */
[----:B------:R5:W-:Y:S02]  /*5c520*/  LDGSTS.E [R61+-0x63200], [R64.64], !P4 ;  /* 0x9ce00000403d7fae */ /* 0x000be4000e121844 */
[----:B-1----:R-:W-:-:S04]  /*5c530*/  IMAD.WIDE R58, R2, 0x4, R118 ;  /* 0x00000004023a7825 */ /* 0x002fc800078e0276 */
[C---:B--2---:R-:W-:Y:S01]  /*5c540*/  IMAD.WIDE R56, R2.reuse, 0x4, R68 ;  /* 0x0000000402387825 */ /* 0x044fe200078e0244 */
[----:B------:R-:W2:Y:S03]  /*5c550*/  LDL.LU.64 R118, [R1+0x23d0] ;  /* 0x0023d00001767983 */ /* 0x000ea60000300a00 */
[----:B------:R-:W2:Y:S02]  /*5c560*/  LDL.LU.64 R68, [R1+0x23c8] ;  /* 0x0023c80001447983 */ /* 0x000ea40000300a00 */
[----:B------:R1:W-:Y:S01]  /*5c570*/  STL.64 [R1+0x478], R58 ;  /* 0x0004783a01007387 */ /* 0x0003e20000100a00 */
[----:B------:R1:W-:Y:S04]  /*5c580*/  LDGSTS.E [R60+-0x61800], [R58.64], !P3 ;  /* 0x9e8000003a3c7fae */ /* 0x0003e8000d921844 */
[----:B------:R3:W-:Y:S01]  /*5c590*/  STL.64 [R1+0x470], R56 ;  /* 0x0004703801007387 */ /* 0x0007e20000100a00 */
[----:B-----5:R-:W5:Y:S02]  /*5c5a0*/  LDL.LU.64 R66, [R1+0x2360] ;  /* 0x0023600001427983 */ /* 0x020f640000300a00 */
[----:B------:R-:W5:Y:S02]  /*5c5b0*/  LDL.LU.64 R64, [R1+0x2358] ;  /* 0x0023580001407983 */ /* 0x000f640000300a00 */
[----:B------:R3:W-:Y:S02]  /*5c5c0*/  LDGSTS.E [R3+-0x61600], [R56.64], !P3 ;  /* 0x9ea0000038037fae */ /* 0x0007e4000d921844 */
        /* <DEDUP_REMOVED lines=20> */
[----:B--2---:R-:W-:-:S04]  /*5c710*/  IMAD.WIDE R74, R2, 0x4, R118 ;  /* 0x00000004024a7825 */ /* 0x004fc800078e0276 */
[----:B------:R-:W-:-:S04]  /*5c720*/  IMAD.WIDE R68, R2, 0x4, R68 ;  /* 0x0000000402447825 */ /* 0x000fc800078e0244 */
[C---:B-----5:R-:W-:Y:S01]  /*5c730*/  IMAD.WIDE R58, R2.reuse, 0x4, R66 ;  /* 0x00000004023a7825 */ /* 0x060fe200078e0242 */
[----:B------:R-:W-:Y:S03]  /*5c740*/  STL.64 [R1+0x3e8], R74 ;  /* 0x0003e84a01007387 */ /* 0x000fe60000100a00 */
[----:B-1----:R-:W-:-:S04]  /*5c750*/  IMAD.WIDE R56, R2, 0x4, R64 ;  /* 0x0000000402387825 */ /* 0x002fc800078e0240 */
        /* <DEDUP_REMOVED lines=84> */
[----:B------:R1:W-:Y:S01]  /*5cca0*/  STL.64 [R1+0x168], R70 ;  /* 0x0001684601007387 */ /* 0x0003e20000100a00 */
[----:B---3--:R-:W-:-:S04]  /*5ccb0*/  IMAD.WIDE R72, R2, 0x4, R72 ;  /* 0x0000000402487825 */ /* 0x008fc800078e0248 */
[----:B------:R-:W-:-:S04]  /*5ccc0*/  IMAD.WIDE R58, R2, 0x4, R102 ;  /* 0x00000004023a7825 */ /* 0x000fc800078e0266 */
[C---:B------:R-:W-:Y:S01]  /*5ccd0*/  IMAD.WIDE R56, R2.reuse, 0x4, R86 ;  /* 0x0000000402387825 */ /* 0x040fe200078e0256 */
[----:B------:R-:W-:Y:S01]  /*5cce0*/  IADD3 R63, R237, -0x15a, RZ ;  /* 0xfffffea6ed3f7810 */ /* 0x000fe20007ffe0ff */
[----:B------:R1:W-:Y:S04]  /*5ccf0*/  LDGSTS.E [R62+-0x55400], [R70.64], !P4 ;  /* 0xaac00000463e7fae */ /* 0x0003e8000e121844 */
[----:B------:R3:W-:Y:S01]  /*5cd00*/  STL.64 [R1+0x160], R72 ;  /* 0x0001604801007387 */ /* 0x0007e20000100a00 */
[----:B------:R-:W4:Y:S02]  /*5cd10*/  LDL.LU.64 R102, [R1+0x2050] ;  /* 0x0020500001667983 */ /* 0x000f240000300a00 */
[----:B------:R-:W4:Y:S01]  /*5cd20*/  LDL.LU.64 R86, [R1+0x2048] ;  /* 0x0020480001567983 */ /* 0x000f220000300a00 */
[----:B------:R-:W-:Y:S01]  /*5cd30*/  ISETP.GE.U32.AND P3, PT, R63, 0x7ffffe27, PT ;  /* 0x7ffffe273f00780c */ /* 0x000fe20003f66070 */
[----:B------:R-:W-:Y:S01]  /*5cd40*/  IADD3 R63, R237, -0x15e, RZ ;  /* 0xfffffea2ed3f7810 */ /* 0x000fe20007ffe0ff */
[----:B------:R3:W-:Y:S03]  /*5cd50*/  LDGSTS.E [R61+-0x55200], [R72.64], !P4 ;  /* 0xaae00000483d7fae */ /* 0x0007e6000e121844 */
[----:B------:R-:W-:Y:S01]  /*5cd60*/  ISETP.GE.U32.AND P0, PT, R63, 0x7ffffe23, PT ;  /* 0x7ffffe233f00780c */ /* 0x000fe20003f06070 */
[----:B------:R2:W-:Y:S01]  /*5cd70*/  STL.64 [R1+0xf8], R58 ;  /* 0x0000f83a01007387 */ /* 0x0005e20000100a00 */
[----:B------:R2:W-:Y:S02]  /*5cd80*/  STL.64 [R1+0xf0], R56 ;  /* 0x0000f03801007387 */ /* 0x0005e40000100a00 */
[----:B-1----:R-:W4:Y:S04]  /*5cd90*/  LDL.LU.64 R70, [R1+0x1fe0] ;  /* 0x001fe00001467983 */ /* 0x002f280000300a00 */
[----:B------:R1:W-:Y:S04]  /*5cda0*/  LDGSTS.E [R60+-0x53800], [R58.64], !P3 ;  /* 0xac8000003a3c7fae */ /* 0x0003e8000d921844 */
[----:B---3--:R-:W3:Y:S01]  /*5cdb0*/  LDL.LU.64 R72, [R1+0x1fd8] ;  /* 0x001fd80001487983 */ /* 0x008ee20000300a00 */
[----:B------:R1:W-:Y:S02]  /*5cdc0*/  LDGSTS.E [R3+-0x53600], [R56.64], !P3 ;  /* 0xaca0000038037fae */ /* 0x0003e4000d921844 */
[----:B-----5:R-:W-:-:S04]  /*5cdd0*/  IMAD.WIDE R66, R2, 0x4, R66 ;  /* 0x0000000402427825 */ /* 0x020fc800078e0242 */
[----:B--2---:R-:W-:-:S04]  /*5cde0*/  IMAD.WIDE R64, R2, 0x4, R64 ;  /* 0x0000000402407825 */ /* 0x004fc800078e0240 */
[C---:B-1----:R-:W-:Y:S01]  /*5cdf0*/  IMAD.WIDE R58, R2.reuse, 0x4, R118 ;  /* 0x00000004023a7825 */ /* 0x042fe200078e0276 */
[----:B------:R1:W-:Y:S03]  /*5ce00*/  STL.64 [R1+0xe8], R66 ;  /* 0x0000e84201007387 */ /* 0x0003e60000100a00 */
[----:B------:R-:W-:Y:S02]  /*5ce10*/  STL.64 [R1+0xe0], R64 ;  /* 0x0000e04001007387 */ /* 0x000fe40000100a00 */
[----:B------:R-:W2:Y:S01]  /*5ce20*/  LDL.LU.64 R166, [R1+0x1fd0] ;  /* 0x001fd00001a67983 */ /* 0x000ea20000300a00 */
[----:B------:R1:W-:Y:S01]  /*5ce30*/  LDGSTS.E [R62+-0x53400], [R66.64], !P3 ;  /* 0xacc00000423e7fae */ /* 0x0003e2000d921844 */
[----:B------:R-:W5:Y:S02]  /*5ce40*/  LDL.LU.64 R150, [R1+0x1fc8] ;  /* 0x001fc80001967983 */ /* 0x000f640000300a00 */
[----:B------:R1:W-:Y:S02]  /*5ce50*/  LDGSTS.E [R61+-0x53200], [R64.64], !P3 ;  /* 0xace00000403d7fae */ /* 0x0003e4000d921844 */
[----:B------:R4:W-:Y:S01]  /*5ce60*/  STL.64 [R1+0x78], R58 ;  /* 0x0000783a01007387 */ /* 0x0009e20000100a00 */
[----:B------:R4:W-:Y:S01]  /*5ce70*/  LDGSTS.E [R60+-0x51800], [R58.64], !P0 ;  /* 0xae8000003a3c7fae */ /* 0x0009e2000c121844 */
[----:B------:R-:W-:-:S05]  /*5ce80*/  IMAD.WIDE R56, R2, 0x4, R68 ;  /* 0x0000000402387825 */ /* 0x000fca00078e0244 */
[----:B------:R4:W-:Y:S04]  /*5ce90*/  STL.64 [R1+0x70], R56 ;  /* 0x0000703801007387 */ /* 0x0009e80000100a00 */
[----:B------:R4:W-:Y:S01]  /*5cea0*/  LDGSTS.E [R3+-0x51600], [R56.64], !P0 ;  /* 0xaea0000038037fae */ /* 0x0009e2000c121844 */
[----:B-1----:R-:W2:Y:S02]  /*5ceb0*/  LDL.LU.64 R66, [R1+0x1f60] ;  /* 0x001f600001427983 */ /* 0x002ea40000300a00 */
[----:B------:R-:W2:Y:S02]  /*5cec0*/  LDL.LU.64 R68, [R1+0x1f58] ;  /* 0x001f580001447983 */ /* 0x000ea40000300a00 */
[----:B----4-:R-:W-:-:S04]  /*5ced0*/  IMAD.WIDE R58, R2, 0x4, R102 ;  /* 0x00000004023a7825 */ /* 0x010fc800078e0266 */
[----:B------:R-:W-:Y:S01]  /*5cee0*/  IMAD.WIDE R56, R2, 0x4, R86 ;  /* 0x0000000402387825 */ /* 0x000fe200078e0256 */
[----:B------:R1:W-:Y:S04]  /*5cef0*/  STL.64 [R1+0x68], R58 ;  /* 0x0000683a01007387 */ /* 0x0003e80000100a00 */
[----:B------:R4:W-:Y:S02]  /*5cf00*/  STL.64 [R1+0x60], R56 ;  /* 0x0000603801007387 */ /* 0x0009e40000100a00 */
[----:B------:R-:W4:Y:S02]  /*5cf10*/  LDL.LU.64 R134, [R1+0x1f50] ;  /* 0x001f500001867983 */ /* 0x000f240000300a00 */
[----:B------:R-:W4:Y:S01]  /*5cf20*/  LDL.LU.64 R118, [R1+0x1f48] ;  /* 0x001f480001767983 */ /* 0x000f220000300a00 */
[----:B------:R-:W4:Y:S01]  /*5cf30*/  LDL.LU.64 R102, [R1+0x1ee0] ;  /* 0x001ee00001667983 */ /* 0x000f220000300a00 */
[----:B------:R-:W4:Y:S02]  /*5cf40*/  LDL.LU.64 R86, [R1+0x1ed8] ;  /* 0x001ed80001567983 */ /* 0x000f240000300a00 */
[----:B------:R-:W4:Y:S02]  /*5cf50*/  LDL.LU.64 R214, [R1+0x1ed0] ;  /* 0x001ed00001d67983 */ /* 0x000f240000300a00 */
[----:B------:R-:W4:Y:S01]  /*5cf60*/  LDL.LU.64 R198, [R1+0x1ec8] ;  /* 0x001ec80001c67983 */ /* 0x000f220000300a00 */
[----:B------:R-:W-:-:S02]  /*5cf70*/  IADD3 R63, R237, -0x162, RZ ;  /* 0xfffffe9eed3f7810 */ /* 0x000fc40007ffe0ff */
[----:B------:R-:W-:Y:S01]  /*5cf80*/  IADD3 R64, R153, 0x100000, RZ ;  /* 0x0010000099407810 */ /* 0x000fe20007ffe0ff */
[C---:B------:R-:W-:Y:S01]  /*5cf90*/  IMAD.WIDE R250, R2.reuse, 0x4, R70 ;  /* 0x0000000402fa7825 */ /* 0x040fe200078e0246 */
[----:B------:R-:W-:Y:S02]  /*5cfa0*/  IADD3 R65, R237, -0x17a, RZ ;  /* 0xfffffe86ed417810 */ /* 0x000fe40007ffe0ff */
[----:B------:R-:W-:Y:S01]  /*5cfb0*/  ISETP.GE.U32.AND P1, PT, R63, 0x7ffffe1f, PT ;  /* 0x7ffffe1f3f00780c */ /* 0x000fe20003f26070 */
[----:B------:R-:W-:Y:S01]  /*5cfc0*/  IADD3 R63, R237, -0x166, RZ ;  /* 0xfffffe9aed3f7810 */ /* 0x000fe20007ffe0ff */
[----:B------:R5:W-:Y:S01]  /*5cfd0*/  LDGSTS.E [R64+-0x51400], [R58.64], !P0 ;  /* 0xaec000003a407fae */ /* 0x000be2000c121844 */
[----:B---3--:R-:W-:-:S03]  /*5cfe0*/  IMAD.WIDE R60, R2, 0x4, R72 ;  /* 0x00000004023c7825 */ /* 0x008fc600078e0248 */
[----:B------:R-:W3:Y:S01]  /*5cff0*/  LDL.LU.64 R182, [R1+0x1e60] ;  /* 0x001e600001b67983 */ /* 0x000ee20000300a00 */
        /* <DEDUP_REMOVED lines=9> */
[C---:B------:R-:W-:Y:S01]  /*5d090*/  IADD3 R63, R153.reuse, 0x100000, RZ ;  /* 0x00100000993f7810 */ /* 0x040fe20007ffe0ff */
[C---:B------:R-:W-:Y:S02]  /*5d0a0*/  IADD3 R72, R153.reuse, 0x100000, RZ ;  /* 0x0010000099487810 */ /* 0x040fe40007ffe0ff */
[----:B------:R-:W-:Y:S02]  /*5d0b0*/  IADD3 R71, R153, 0x100000, RZ ;  /* 0x0010000099477810 */ /* 0x000fe40007ffe0ff */
[----:B------:R2:W-:Y:S01]  /*5d0c0*/  LDGSTS.E [R63+-0x51200], [R56.64], !P0 ;  /* 0xaee00000383f7fae */ /* 0x0005e2000c121844 */
[----:B------:R2:W-:Y:S01]  /*5d0d0*/  LDGSTS.E [R62+-0x4f800], [R250.64], !P1 ;  /* 0xb0800000fa3e7fae */ /* 0x0005e2000c921844 */
[----:B------:R-:W-:Y:S01]  /*5d0e0*/  ISETP.GE.U32.AND P0, PT, R65, 0x7ffffe07, PT ;  /* 0x7ffffe074100780c */ /* 0x000fe20003f06070 */
[C---:B-----5:R-:W-:Y:S01]  /*5d0f0*/  IMAD.WIDE R64, R2.reuse, 0x4, R150 ;  /* 0x0000000402407825 */ /* 0x060fe200078e0296 */
[----:B------:R-:W-:Y:S01]  /*5d100*/  IADD3 R70, R153, 0x100000, RZ ;  /* 0x0010000099467810 */ /* 0x000fe20007ffe0ff */
[----:B------:R5:W-:Y:S01]  /*5d110*/  LDGSTS.E [R3+-0x4f600], [R60.64], !P1 ;  /* 0xb0a000003c037fae */ /* 0x000be2000c921844 */
[----:B------:R-:W-:Y:S01]  /*5d120*/  IADD3 R73, R237, -0x17e, RZ ;  /* 0xfffffe82ed497810 */ /* 0x000fe20007ffe0ff */
[----:B--2---:R-:W-:-:S04]  /*5d130*/  IMAD.WIDE R62, R2, 0x4, R166 ;  /* 0x00000004023e7825 */ /* 0x004fc800078e02a6 */
[C---:B------:R-:W-:Y:S01]  /*5d140*/  IMAD.WIDE R66, R2.reuse, 0x4, R66 ;  /* 0x0000000402427825 */ /* 0x040fe200078e0242 */
[----:B------:R-:W2:Y:S04]  /*5d150*/  LDL.LU.64 R166, [R1+0x1e58] ;  /* 0x001e580001a67983 */ /* 0x000ea80000300a00 */
[----:B------:R1:W-:Y:S01]  /*5d160*/  LDGSTS.E [R72+-0x4f400], [R62.64], !P1 ;  /* 0xb0c000003e487fae */ /* 0x0003e2000c921844 */
[----:B------:R4:W-:Y:S02]  /*5d170*/  LDGSTS.E [R71+-0x4f200], [R64.64], !P1 ;  /* 0xb0e0000040477fae */ /* 0x0009e4000c921844 */
[----:B------:R4:W-:Y:S01]  /*5d180*/  LDGSTS.E [R70+-0x4d800], [R66.64], !P5 ;  /* 0xb280000042467fae */ /* 0x0009e2000e921844 */
[----:B------:R-:W-:Y:S01]  /*5d190*/  ISETP.GE.U32.AND P1, PT, R73, 0x7ffffe03, PT ;  /* 0x7ffffe034900780c */ /* 0x000fe20003f26070 */
[----:B------:R-:W5:Y:S01]  /*5d1a0*/  LDL.LU.64 R150, [R1+0x1e50] ;  /* 0x001e500001967983 */ /* 0x000f620000300a00 */
[----:B------:R-:W-:Y:S01]  /*5d1b0*/  IMAD.WIDE R68, R2, 0x4, R68 ;  /* 0x0000000402447825 */ /* 0x000fe200078e0244 */
[----:B------:R-:W-:-:S02]  /*5d1c0*/  IADD3 R80, R153, 0x100000, RZ ;  /* 0x0010000099507810 */ /* 0x000fc40007ffe0ff */
[C---:B------:R-:W-:Y:S02]  /*5d1d0*/  IADD3 R79, R153.reuse, 0x100000, RZ ;  /* 0x00100000994f7810 */ /* 0x040fe40007ffe0ff */
[----:B------:R-:W-:Y:S02]  /*5d1e0*/  IADD3 R78, R153, 0x100000, RZ ;  /* 0x00100000994e7810 */ /* 0x000fe40007ffe0ff */
[----:B------:R-:W-:Y:S01]  /*5d1f0*/  IADD3 R81, R237, -0x103, RZ ;  /* 0xfffffefded517810 */ /* 0x000fe20007ffe0ff */
[----:B------:R1:W-:Y:S01]  /*5d200*/  LDGSTS.E [R3+-0x4d600], [R68.64], !P5 ;  /* 0xb2a0000044037fae */ /* 0x0003e2000e921844 */
[----:B----4-:R-:W-:-:S04]  /*5d210*/  IMAD.WIDE R70, R2, 0x4, R134 ;  /* 0x0000000402467825 */ /* 0x010fc800078e0286 */
[C---:B-1----:R-:W-:Y:S01]  /*5d220*/  IMAD.WIDE R72, R2.reuse, 0x4, R118 ;  /* 0x0000000402487825 */ /* 0x042fe200078e0276 */
[----:B------:R-:W4:Y:S03]  /*5d230*/  LDL.LU.64 R134, [R1+0x1e48] ;  /* 0x001e480001867983 */ /* 0x000f260000300a00 */
[----:B------:R-:W4:Y:S02]  /*5d240*/  LDL.LU.64 R118, [R1+0x1de0] ;  /* 0x001de00001767983 */ /* 0x000f240000300a00 */
[C---:B------:R-:W-:Y:S01]  /*5d250*/  IMAD.WIDE R74, R2.reuse, 0x4, R102 ;  /* 0x00000004024a7825 */ /* 0x040fe200078e0266 */
[----:B------:R1:W-:Y:S04]  /*5d260*/  LDGSTS.E [R80+-0x4d400], [R70.64], !P5 ;  /* 0xb2c0000046507fae */ /* 0x0003e8000e921844 */
[----:B------:R-:W4:Y:S01]  /*5d270*/  LDL.LU.64 R102, [R1+0x1dd8] ;  /* 0x001dd80001667983 */ /* 0x000f220000300a00 */
[----:B------:R3:W-:Y:S02]  /*5d280*/  LDGSTS.E [R79+-0x4d200], [R72.64], !P5 ;  /* 0xb2e00000484f7fae */ /* 0x0007e4000e921844 */
[----:B------:R-:W4:Y:S02]  /*5d290*/  LDL.LU.64 R230, [R1+0x1dd0] ;  /* 0x001dd00001e67983 */ /* 0x000f240000300a00 */
[----:B------:R3:W-:Y:S01]  /*5d2a0*/  LDGSTS.E [R78+-0x4b800], [R74.64], !P2 ;  /* 0xb48000004a4e7fae */ /* 0x0007e2000d121844 */
[----:B------:R-:W-:Y:S01]  /*5d2b0*/  ISETP.GE.U32.AND P5, PT, R81, 0x7ffffe7e, PT ;  /* 0x7ffffe7e5100780c */ /* 0x000fe20003fa6070 */
[----:B-1----:R-:W-:-:S04]  /*5d2c0*/  IMAD.WIDE R80, R2, 0x4, R198 ;  /* 0x0000000402507825 */ /* 0x002fc800078e02c6 */
[C---:B---3--:R-:W-:Y:S02]  /*5d2d0*/  IMAD.WIDE R78, R2.reuse, 0x4, R214 ;  /* 0x00000004024e7825 */ /* 0x048fe400078e02d6 */
[----:B------:R-:W3:Y:S02]  /*5d2e0*/  LDL.LU.64 R214, [R1+0x1dc8] ;  /* 0x001dc80001d67983 */ /* 0x000ee40000300a00 */
[----:B------:R-:W3:Y:S02]  /*5d2f0*/  LDL.LU.64 R198, [R1+0x1d60] ;  /* 0x001d600001c67983 */ /* 0x000ee40000300a00 */
[C---:B------:R-:W-:Y:S01]  /*5d300*/  IMAD.WIDE R76, R2.reuse, 0x4, R86 ;  /* 0x00000004024c7825 */ /* 0x040fe200078e0256 */
[C---:B------:R-:W-:Y:S02]  /*5d310*/  IADD3 R88, R153.reuse, 0x100000, RZ ;  /* 0x0010000099587810 */ /* 0x040fe40007ffe0ff */
[C---:B------:R-:W-:Y:S02]  /*5d320*/  IADD3 R87, R153.reuse, 0x100000, RZ ;  /* 0x0010000099577810 */ /* 0x040fe40007ffe0ff */
[----:B------:R-:W-:Y:S01]  /*5d330*/  IADD3 R86, R153, 0x100000, RZ ;  /* 0x0010000099567810 */ /* 0x000fe20007ffe0ff */
[----:B------:R-:W-:Y:S01]  /*5d340*/  IMAD.WIDE R82, R2, 0x4, R182 ;  /* 0x0000000402527825 */ /* 0x000fe200078e02b6 */
[----:B------:R1:W-:Y:S01]  /*5d350*/  LDGSTS.E [R3+-0x4b600], [R76.64], !P2 ;  /* 0xb4a000004c037fae */ /* 0x0003e2000d121844 */
[----:B------:R-:W-:-:S02]  /*5d360*/  IADD3 R89, R237, -0x107, RZ ;  /* 0xfffffef9ed597810 */ /* 0x000fc40007ffe0ff */
[----:B------:R4:W-:Y:S02]  /*5d370*/  LDGSTS.E [R88+-0x4b400], [R78.64], !P2 ;  /* 0xb4c000004e587fae */ /* 0x0009e4000d121844 */
[----:B------:R5:W-:Y:S01]  /*5d380*/  LDGSTS.E [R87+-0x4b200], [R80.64], !P2 ;  /* 0xb4e0000050577fae */ /* 0x000be2000d121844 */
[----:B------:R-:W3:Y:S04]  /*5d390*/  LDL.LU.64 R182, [R1+0x1d58] ;  /* 0x001d580001b67983 */ /* 0x000ee80000300a00 */
[----:B------:R5:W-:Y:S01]  /*5d3a0*/  LDGSTS.E [R86+-0x49800], [R82.64], !P6 ;  /* 0xb680000052567fae */ /* 0x000be2000f121844 */
[----:B------:R-:W-:Y:S02]  /*5d3b0*/  ISETP.GE.U32.AND P2, PT, R89, 0x7ffffe7a, PT ;  /* 0x7ffffe7a5900780c */ /* 0x000fe40003f46070 */
[----:B------:R-:W-:-:S02]  /*5d3c0*/  IADD3 R96, R153, 0x100000, RZ ;  /* 0x0010000099607810 */ /* 0x000fc40007ffe0ff */
[C---:B------:R-:W-:Y:S02]  /*5d3d0*/  IADD3 R95, R153.reuse, 0x100000, RZ ;  /* 0x00100000995f7810 */ /* 0x040fe40007ffe0ff */
[----:B------:R-:W-:Y:S02]  /*5d3e0*/  IADD3 R94, R153, 0x100000, RZ ;  /* 0x00100000995e7810 */ /* 0x000fe40007ffe0ff */
[----:B------:R-:W-:Y:S01]  /*5d3f0*/  IADD3 R97, R237, -0x10b, RZ ;  /* 0xfffffef5ed617810 */ /* 0x000fe20007ffe0ff */
[C---:B--2---:R-:W-:Y:S02]  /*5d400*/  IMAD.WIDE R84, R2.reuse, 0x4, R166 ;  /* 0x0000000402547825 */ /* 0x044fe400078e02a6 */
[----:B------:R-:W2:Y:S04]  /*5d410*/  LDL.LU.64 R166, [R1+0x1d50] ;  /* 0x001d500001a67983 */ /* 0x000ea80000300a00 */
[----:B------:R1:W-:Y:S01]  /*5d420*/  LDGSTS.E [R3+-0x49600], [R84.64], !P6 ;  /* 0xb6a0000054037fae */ /* 0x0003e2000f121844 */
[----:B-----5:R-:W-:-:S03]  /*5d430*/  IMAD.WIDE R86, R2, 0x4, R150 ;  /* 0x0000000402567825 */ /* 0x020fc600078e0296 */
[----:B------:R-:W5:Y:S04]  /*5d440*/  LDL.LU.64 R150, [R1+0x1d48] ;  /* 0x001d480001967983 */ /* 0x000f680000300a00 */
[----:B------:R3:W-:Y:S01]  /*5d450*/  LDGSTS.E [R96+-0x49400], [R86.64], !P6 ;  /* 0xb6c0000056607fae */ /* 0x0007e2000f121844 */
[----:B----4-:R-:W-:-:S04]  /*5d460*/  IMAD.WIDE R88, R2, 0x4, R134 ;  /* 0x0000000402587825 */ /* 0x010fc800078e0286 */
[C---:B------:R-:W-:Y:S01]  /*5d470*/  IMAD.WIDE R90, R2.reuse, 0x4, R118 ;  /* 0x00000004025a7825 */ /* 0x040fe200078e0276 */
[----:B------:R-:W4:Y:S04]  /*5d480*/  LDL.LU.64 R134, [R1+0x1cf8] ;  /* 0x001cf80001867983 */ /* 0x000f280000300a00 */
[----:B------:R1:W-:Y:S01]  /*5d490*/  LDGSTS.E [R95+-0x49200], [R88.64], !P6 ;  /* 0xb6e00000585f7fae */ /* 0x0003e2000f121844 */
[----:B------:R-:W4:Y:S02]  /*5d4a0*/  LDL.LU.64 R118, [R1+0x1cf0] ;  /* 0x001cf00001767983 */ /* 0x000f240000300a00 */
[----:B------:R1:W-:Y:S02]  /*5d4b0*/  LDGSTS.E [R94+-0x47800], [R90.64], !P4 ;  /* 0xb88000005a5e7fae */ /* 0x0003e4000e121844 */
[----:B------:R-:W4:Y:S01]  /*5d4c0*/  LDL.LU.64 R136, [R1+0x1ce8] ;  /* 0x001ce80001887983 */ /* 0x000f220000300a00 */
[----:B------:R-:W-:Y:S01]  /*5d4d0*/  ISETP.GE.U32.AND P6, PT, R97, 0x7ffffe76, PT ;  /* 0x7ffffe766100780c */ /* 0x000fe20003fc6070 */
[----:B-1----:R-:W-:-:S02]  /*5d4e0*/  IMAD.WIDE R94, R2, 0x4, R230 ;  /* 0x00000004025e7825 */ /* 0x002fc400078e02e6 */
[----:B------:R-:W4:Y:S02]  /*5d4f0*/  LDL.LU.64 R230, [R1+0x1ce0] ;  /* 0x001ce00001e67983 */ /* 0x000f240000300a00 */
[----:B---3--:R-:W-:-:S04]  /*5d500*/  IMAD.WIDE R96, R2, 0x4, R214 ;  /* 0x0000000402607825 */ /* 0x008fc800078e02d6 */
[C---:B------:R-:W-:Y:S01]  /*5d510*/  IMAD.WIDE R98, R2.reuse, 0x4, R198 ;  /* 0x0000000402627825 */ /* 0x040fe200078e02c6 */
[----:B------:R-:W3:Y:S03]  /*5d520*/  LDL.LU.64 R214, [R1+0x1c80] ;  /* 0x001c800001d67983 */ /* 0x000ee60000300a00 */
[----:B------:R-:W3:Y:S02]  /*5d530*/  LDL.LU.64 R198, [R1+0x1c78] ;  /* 0x001c780001c67983 */ /* 0x000ee40000300a00 */
[----:B------:R-:W-:Y:S01]  /*5d540*/  IMAD.WIDE R92, R2, 0x4, R102 ;  /* 0x00000004025c7825 */ /* 0x000fe200078e0266 */
[C---:B------:R-:W-:Y:S02]  /*5d550*/  IADD3 R104, R153.reuse, 0x100000, RZ ;  /* 0x0010000099687810 */ /* 0x040fe40007ffe0ff */
[C---:B------:R-:W-:Y:S02]  /*5d560*/  IADD3 R103, R153.reuse, 0x100000, RZ ;  /* 0x0010000099677810 */ /* 0x040fe40007ffe0ff */
[----:B------:R-:W-:-:S02]  /*5d570*/  IADD3 R102, R153, 0x100000, RZ ;  /* 0x0010000099667810 */ /* 0x000fc40007ffe0ff */
[----:B------:R-:W-:Y:S01]  /*5d580*/  IADD3 R105, R237, -0x10f, RZ ;  /* 0xfffffef1ed697810 */ /* 0x000fe20007ffe0ff */
[----:B------:R1:W-:Y:S01]  /*5d590*/  LDGSTS.E [R3+-0x47600], [R92.64], !P4 ;  /* 0xb8a000005c037fae */ /* 0x0003e2000e121844 */
[----:B------:R5:W-:Y:S02]  /*5d5a0*/  LDGSTS.E [R104+-0x47400], [R94.64], !P4 ;  /* 0xb8c000005e687fae */ /* 0x000be4000e121844 */
[----:B------:R2:W-:Y:S02]  /*5d5b0*/  LDGSTS.E [R103+-0x47200], [R96.64], !P4 ;  /* 0xb8e0000060677fae */ /* 0x0005e4000e121844 */
[----:B------:R-:W-:Y:S01]  /*5d5c0*/  IMAD.WIDE R100, R2, 0x4, R182 ;  /* 0x0000000402647825 */ /* 0x000fe200078e02b6 */
[----:B------:R2:W-:Y:S01]  /*5d5d0*/  LDGSTS.E [R102+-0x45800], [R98.64], !P3 ;  /* 0xba80000062667fae */ /* 0x0005e2000d921844 */
[----:B------:R-:W-:Y:S02]  /*5d5e0*/  ISETP.GE.U32.AND P4, PT, R105, 0x7ffffe72, PT ;  /* 0x7ffffe726900780c */ /* 0x000fe40003f86070 */
[----:B------:R-:W-:-:S02]  /*5d5f0*/  IADD3 R112, R153, 0x100000, RZ ;  /* 0x0010000099707810 */ /* 0x000fc40007ffe0ff */
[C---:B------:R-:W-:Y:S02]  /*5d600*/  IADD3 R111, R153.reuse, 0x100000, RZ ;  /* 0x00100000996f7810 */ /* 0x040fe40007ffe0ff */
[----:B------:R-:W-:Y:S01]  /*5d610*/  IADD3 R110, R153, 0x100000, RZ ;  /* 0x00100000996e7810 */ /* 0x000fe20007ffe0ff */
[----:B------:R-:W3:Y:S04]  /*5d620*/  LDL.LU.64 R182, [R1+0x1c70] ;  /* 0x001c700001b67983 */ /* 0x000ee80000300a00 */
[----:B------:R1:W-:Y:S01]  /*5d630*/  LDGSTS.E [R3+-0x45600], [R100.64], !P3 ;  /* 0xbaa0000064037fae */ /* 0x0003e2000d921844 */
[----:B------:R-:W-:Y:S01]  /*5d640*/  IADD3 R113, R237, -0x113, RZ ;  /* 0xfffffeeded717810 */ /* 0x000fe20007ffe0ff */
[C---:B--2---:R-:W-:Y:S02]  /*5d650*/  IMAD.WIDE R102, R2.reuse, 0x4, R166 ;  /* 0x0000000402667825 */ /* 0x044fe400078e02a6 */
[----:B------:R-:W2:Y:S04]  /*5d660*/  LDL.LU.64 R166, [R1+0x1c68] ;  /* 0x001c680001a67983 */ /* 0x000ea80000300a00 */
[----:B------:R1:W-:Y:S01]  /*5d670*/  LDGSTS.E [R112+-0x45400], [R102.64], !P3 ;  /* 0xbac0000066707fae */ /* 0x0003e2000d921844 */
[----:B-----5:R-:W-:-:S03]  /*5d680*/  IMAD.WIDE R104, R2, 0x4, R150 ;  /* 0x0000000402687825 */ /* 0x020fc600078e0296 */
[----:B------:R-:W5:Y:S04]  /*5d690*/  LDL.LU.64 R150, [R1+0x2bc0] ;  /* 0x002bc00001967983 */ /* 0x000f680000300a00 */
[----:B------:R1:W-:Y:S01]  /*5d6a0*/  LDGSTS.E [R111+-0x45200], [R104.64], !P3 ;  /* 0xbae00000686f7fae */ /* 0x0003e2000d921844 */
[----:B------:R-:W-:Y:S01]  /*5d6b0*/  ISETP.GE.U32.AND P3, PT, R113, 0x7ffffe6e, PT ;  /* 0x7ffffe6e7100780c */ /* 0x000fe20003f66070 */
[C---:B----4-:R-:W-:Y:S02]  /*5d6c0*/  IMAD.WIDE R106, R2.reuse, 0x4, R134 ;  /* 0x00000004026a7825 */ /* 0x050fe400078e0286 */
[----:B------:R-:W4:Y:S04]  /*5d6d0*/  LDL.LU.64 R134, [R1+0x2bb8] ;  /* 0x002bb80001867983 */ /* 0x000f280000300a00 */
[----:B------:R1:W-:Y:S02]  /*5d6e0*/  LDGSTS.E [R110+-0x43800], [R106.64], !P0 ;  /* 0xbc8000006a6e7fae */ /* 0x0003e4000c121844 */
[----:B-1----:R-:W-:-:S04]  /*5d6f0*/  IMAD.WIDE R110, R2, 0x4, R136 ;  /* 0x00000004026e7825 */ /* 0x002fc800078e0288 */
[C---:B------:R-:W-:Y:S01]  /*5d700*/  IMAD.WIDE R112, R2.reuse, 0x4, R230 ;  /* 0x0000000402707825 */ /* 0x040fe200078e02e6 */
[----:B------:R-:W4:Y:S03]  /*5d710*/  LDL.LU.64 R136, [R1+0x2bb0] ;  /* 0x002bb00001887983 */ /* 0x000f260000300a00 */
        /* <DEDUP_REMOVED lines=13> */
[----:B------:R1:W-:Y:S01]  /*5d7f0*/  LDGSTS.E [R118+-0x41800], [R114.64], !P1 ;  /* 0xbe80000072767fae */ /* 0x0003e2000c921844 */
[----:B------:R-:W-:Y:S02]  /*5d800*/  ISETP.GE.U32.AND P0, PT, R121, 0x7ffffe6a, PT ;  /* 0x7ffffe6a7900780c */ /* 0x000fe40003f06070 */
[C---:B------:R-:W-:Y:S02]  /*5d810*/  IADD3 R124, R153.reuse, 0x100000, RZ ;  /* 0x00100000997c7810 */ /* 0x040fe40007ffe0ff */
[----:B------:R-:W-:Y:S01]  /*5d820*/  IADD3 R123, R153, 0x100000, RZ ;  /* 0x00100000997b7810 */ /* 0x000fe20007ffe0ff */
[----:B------:R1:W-:Y:S01]  /*5d830*/  LDGSTS.E [R3+-0x41600], [R116.64], !P1 ;  /* 0xbea0000074037fae */ /* 0x0003e2000c921844 */
[----:B------:R-:W-:Y:S01]  /*5d840*/  IADD3 R122, R200, 0x100000, RZ ;  /* 0x00100000c87a7810 */ /* 0x000fe20007ffe0ff */
[----:B-1----:R-:W-:-:S02]  /*5d850*/  IMAD.WIDE R118, R2, 0x4, R182 ;  /* 0x0000000402767825 */ /* 0x002fc400078e02b6 */
[----:B------:R-:W3:Y:S04]  /*5d860*/  LDL.LU.64 R182, [R1+0x2b30] ;  /* 0x002b300001b67983 */ /* 0x000ee80000300a00 */
[----:B------:R1:W-:Y:S01]  /*5d870*/  LDGSTS.E [R124+-0x41400], [R118.64], !P1 ;  /* 0xbec00000767c7fae */ /* 0x0003e2000c921844 */
[----:B------:R-:W-:Y:S01]  /*5d880*/  IADD3 R3, R200, 0x100000, RZ ;  /* 0x00100000c8037810 */ /* 0x000fe20007ffe0ff */
[C---:B--2---:R-:W-:Y:S02]  /*5d890*/  IMAD.WIDE R120, R2.reuse, 0x4, R166 ;  /* 0x0000000402787825 */ /* 0x044fe400078e02a6 */
[----:B------:R-:W2:Y:S04]  /*5d8a0*/  LDL.LU.64 R166, [R1+0x2b28] ;  /* 0x002b280001a67983 */ /* 0x000ea80000300a00 */
[----:B------:R1:W-:Y:S01]  /*5d8b0*/  LDGSTS.E [R123+-0x41200], [R120.64], !P1 ;  /* 0xbee00000787b7fae */ /* 0x0003e2000c921844 */
[----:B-----5:R-:W-:-:S05]  /*5d8c0*/  IMAD.WIDE R58, R2, 0x4, R150 ;  /* 0x00000004023a7825 */ /* 0x020fca00078e0296 */
[----:B------:R3:W-:Y:S01]  /*5d8d0*/  STL.64 [R1+0xbd8], R58 ;  /* 0x000bd83a01007387 */ /* 0x0007e20000100a00 */
[----:B------:R-:W2:Y:S03]  /*5d8e0*/  LDL.LU.64 R150, [R1+0x2ac0] ;  /* 0x002ac00001967983 */ /* 0x000ea60000300a00 */
[----:B------:R3:W-:Y:S01]  /*5d8f0*/  LDGSTS.E [R122+-0x7f000], [R58.64], !P5 ;  /* 0x810000003a7a7fae */ /* 0x0007e2000e921844 */
[----:B----4-:R-:W-:-:S05]  /*5d900*/  IMAD.WIDE R56, R2, 0x4, R134 ;  /* 0x0000000402387825 */ /* 0x010fca00078e0286 */
[----:B------:R4:W-:Y:S01]  /*5d910*/  STL.64 [R1+0xbd0], R56 ;  /* 0x000bd03801007387 */ /* 0x0009e20000100a00 */
[----:B------:R-:W5:Y:S03]  /*5d920*/  LDL.LU.64 R134, [R1+0x2ab8] ;  /* 0x002ab80001867983 */ /* 0x000f660000300a00 */
[----:B------:R4:W-:Y:S01]  /*5d930*/  LDGSTS.E [R3+-0x7ee00], [R56.64], !P5 ;  /* 0x8120000038037fae */ /* 0x0009e2000e921844 */
[----:B------:R-:W-:-:S04]  /*5d940*/  IMAD.WIDE R128, R2, 0x4, R136 ;  /* 0x0000000402807825 */ /* 0x000fc800078e0288 */
[C---:B------:R-:W-:Y:S01]  /*5d950*/  IMAD.WIDE R126, R2.reuse, 0x4, R230 ;  /* 0x00000004027e7825 */ /* 0x040fe200078e02e6 */
[----:B------:R3:W-:Y:S03]  /*5d960*/  STL.64 [R1+0xbc8], R128 ;  /* 0x000bc88001007387 */ /* 0x0007e60000100a00 */
[----:B---3--:R-:W-:-:S04]  /*5d970*/  IMAD.WIDE R58, R2, 0x4, R214 ;  /* 0x00000004023a7825 */ /* 0x008fc800078e02d6 */
[----:B----4-:R-:W-:Y:S01]  /*5d980*/  IMAD.WIDE R56, R2, 0x4, R198 ;  /* 0x0000000402387825 */ /* 0x010fe200078e02c6 */
[----:B------:R2:W-:Y:S04]  /*5d990*/  STL.64 [R1+0xbc0], R126 ;  /* 0x000bc07e01007387 */ /* 0x0005e80000100a00 */
[----:B------:R-:W3:Y:S01]  /*5d9a0*/  LDL.LU.64 R136, [R1+0x2ab0] ;  /* 0x002ab00001887983 */ /* 0x000ee20000300a00 */
[----:B------:R-:W4:Y:S02]  /*5d9b0*/  LDL.LU.64 R230, [R1+0x2aa8] ;  /* 0x002aa80001e67983 */ /* 0x000f240000300a00 */
[----:B------:R2:W-:Y:S02]  /*5d9c0*/  STL.64 [R1+0xb58], R58 ;  /* 0x000b583a01007387 */ /* 0x0005e40000100a00 */
[----:B------:R5:W-:Y:S01]  /*5d9d0*/  STL.64 [R1+0xb50], R56 ;  /* 0x000b503801007387 */ /* 0x000be20000100a00 */
[----:B------:R-:W4:Y:S01]  /*5d9e0*/  LDL.LU.64 R214, [R1+0x2a40] ;  /* 0x002a400001d67983 */ /* 0x000f220000300a00 */
[----:B------:R-:W4:Y:S01]  /*5d9f0*/  LDL.LU.64 R198, [R1+0x2a38] ;  /* 0x002a380001c67983 */ /* 0x000f220000300a00 */
[----:B-1----:R-:W-:-:S02]  /*5da00*/  IADD3 R124, R200, 0x100000, RZ ;  /* 0x00100000c87c7810 */ /* 0x002fc40007ffe0ff */
[----:B------:R-:W-:-:S03]  /*5da10*/  IADD3 R123, R200, 0x100000, RZ ;  /* 0x00100000c87b7810 */ /* 0x000fc60007ffe0ff */
[----:B------:R1:W-:Y:S02]  /*5da20*/  LDGSTS.E [R124+-0x7ec00], [R128.64], !P5 ;  /* 0x81400000807c7fae */ /* 0x0003e4000e921844 */
[----:B------:R2:W-:Y:S02]  /*5da30*/  LDGSTS.E [R123+-0x7ea00], [R126.64], !P5 ;  /* 0x816000007e7b7fae */ /* 0x0005e4000e921844 */
[----:B------:R2:W-:Y:S02]  /*5da40*/  LDGSTS.E [R122+-0x7d000], [R58.64], !P2 ;  /* 0x830000003a7a7fae */ /* 0x0005e4000d121844 */
[----:B------:R5:W-:Y:S02]  /*5da50*/  LDGSTS.E [R3+-0x7ce00], [R56.64], !P2 ;  /* 0x8320000038037fae */ /* 0x000be4000d121844 */
[----:B-1----:R-:W-:-:S05]  /*5da60*/  IMAD.WIDE R128, R2, 0x4, R182 ;  /* 0x0000000402807825 */ /* 0x002fca00078e02b6 */
[----:B------:R3:W-:Y:S04]  /*5da70*/  STL.64 [R1+0xb48], R128 ;  /* 0x000b488001007387 */ /* 0x0007e80000100a00 */
[----:B------:R3:W-:Y:S01]  /*5da80*/  LDGSTS.E [R124+-0x7cc00], [R128.64], !P2 ;  /* 0x83400000807c7fae */ /* 0x0007e2000d121844 */
[----:B--2---:R-:W-:-:S05]  /*5da90*/  IMAD.WIDE R126, R2, 0x4, R166 ;  /* 0x00000004027e7825 */ /* 0x004fca00078e02a6 */
[----:B------:R4:W-:Y:S01]  /*5daa0*/  STL.64 [R1+0xb40], R126 ;  /* 0x000b407e01007387 */ /* 0x0009e20000100a00 */
[----:B------:R-:W4:Y:S02]  /*5dab0*/  LDL.LU.64 R182, [R1+0x2a30] ;  /* 0x002a300001b67983 */ /* 0x000f240000300a00 */
[----:B------:R-:W4:Y:S01]  /*5dac0*/  LDL.LU.64 R166, [R1+0x2a28] ;  /* 0x002a280001a67983 */ /* 0x000f220000300a00 */
[----:B------:R4:W-:Y:S01]  /*5dad0*/  LDGSTS.E [R123+-0x7ca00], [R126.64], !P2 ;  /* 0x836000007e7b7fae */ /* 0x0009e2000d121844 */
[----:B------:R-:W-:-:S05]  /*5dae0*/  IMAD.WIDE R58, R2, 0x4, R150 ;  /* 0x00000004023a7825 */ /* 0x000fca00078e0296 */
[----:B------:R1:W-:Y:S04]  /*5daf0*/  STL.64 [R1+0xad8], R58 ;  /* 0x000ad83a01007387 */ /* 0x0003e80000100a00 */
[----:B------:R1:W-:Y:S01]  /*5db00*/  LDGSTS.E [R122+-0x7b000], [R58.64], !P6 ;  /* 0x850000003a7a7fae */ /* 0x0003e2000f121844 */
[----:B-----5:R-:W-:-:S05]  /*5db10*/  IMAD.WIDE R56, R2, 0x4, R134 ;  /* 0x0000000402387825 */ /* 0x020fca00078e0286 */
[----:B------:R5:W-:Y:S01]  /*5db20*/  STL.64 [R1+0xad0], R56 ;  /* 0x000ad03801007387 */ /* 0x000be20000100a00 */
[----:B------:R-:W2:Y:S02]  /*5db30*/  LDL.LU.64 R150, [R1+0x29c0] ;  /* 0x0029c00001967983 */ /* 0x000ea40000300a00 */
[----:B------:R-:W2:Y:S01]  /*5db40*/  LDL.LU.64 R134, [R1+0x29b8] ;  /* 0x0029b80001867983 */ /* 0x000ea20000300a00 */
[----:B------:R5:W-:Y:S01]  /*5db50*/  LDGSTS.E [R3+-0x7ae00], [R56.64], !P6 ;  /* 0x8520000038037fae */ /* 0x000be2000f121844 */
[----:B---3--:R-:W-:-:S04]  /*5db60*/  IMAD.WIDE R128, R2, 0x4, R136 ;  /* 0x0000000402807825 */ /* 0x008fc800078e0288 */
[----:B----4-:R-:W-:-:S04]  /*5db70*/  IMAD.WIDE R126, R2, 0x4, R230 ;  /* 0x00000004027e7825 */ /* 0x010fc800078e02e6 */
[----:B-1----:R-:W-:-:S04]  /*5db80*/  IMAD.WIDE R58, R2, 0x4, R214 ;  /* 0x00000004023a7825 */ /* 0x002fc800078e02d6 */
[C---:B-----5:R-:W-:Y:S01]  /*5db90*/  IMAD.WIDE R56, R2.reuse, 0x4, R198 ;  /* 0x0000000402387825 */ /* 0x060fe200078e02c6 */
[----:B------:R1:W-:Y:S03]  /*5dba0*/  STL.64 [R1+0xac8], R128 ;  /* 0x000ac88001007387 */ /* 0x0003e60000100a00 */
[----:B------:R3:W-:Y:S02]  /*5dbb0*/  STL.64 [R1+0xac0], R126 ;  /* 0x000ac07e01007387 */ /* 0x0007e40000100a00 */
[----:B------:R-:W4:Y:S02]  /*5dbc0*/  LDL.LU.64 R136, [R1+0x29b0] ;  /* 0x0029b00001887983 */ /* 0x000f240000300a00 */
[----:B------:R-:W5:Y:S01]  /*5dbd0*/  LDL.LU.64 R230, [R1+0x29a8] ;  /* 0x0029a80001e67983 */ /* 0x000f620000300a00 */
[----:B------:R2:W-:Y:S01]  /*5dbe0*/  STL.64 [R1+0xa58], R58 ;  /* 0x000a583a01007387 */ /* 0x0005e20000100a00 */
[----:B------:R1:W-:Y:S02]  /*5dbf0*/  STL.64 [R1+0xa50], R56 ;  /* 0x000a503801007387 */ /* 0x0003e40000100a00 */
[----:B------:R-:W5:Y:S02]  /*5dc00*/  LDL.LU.64 R214, [R1+0x2940] ;  /* 0x0029400001d67983 */ /* 0x000f640000300a00 */
[----:B------:R-:W5:Y:S01]  /*5dc10*/  LDL.LU.64 R198, [R1+0x2938] ;  /* 0x0029380001c67983 */ /* 0x000f620000300a00 */
[----:B------:R1:W-:Y:S01]  /*5dc20*/  LDGSTS.E [R124+-0x7ac00], [R128.64], !P6 ;  /* 0x85400000807c7fae */ /* 0x0003e2000f121844 */
[----:B------:R3:W-:Y:S02]  /*5dc30*/  LDGSTS.E [R123+-0x7aa00], [R126.64], !P6 ;  /* 0x856000007e7b7fae */ /* 0x0007e4000f121844 */
[----:B------:R2:W-:Y:S02]  /*5dc40*/  LDGSTS.E [R122+-0x79000], [R58.64], !P4 ;  /* 0x870000003a7a7fae */ /* 0x0005e4000e121844 */
[----:B------:R1:W-:Y:S02]  /*5dc50*/  LDGSTS.E [R3+-0x78e00], [R56.64], !P4 ;  /* 0x8720000038037fae */ /* 0x0003e4000e121844 */
[----:B-1----:R-:W-:-:S04]  /*5dc60*/  IMAD.WIDE R128, R2, 0x4, R182 ;  /* 0x0000000402807825 */ /* 0x002fc800078e02b6 */
[C---:B---3--:R-:W-:Y:S01]  /*5dc70*/  IMAD.WIDE R126, R2.reuse, 0x4, R166 ;  /* 0x00000004027e7825 */ /* 0x048fe200078e02a6 */
[----:B------:R4:W-:Y:S04]  /*5dc80*/  STL.64 [R1+0xa48], R128 ;  /* 0x000a488001007387 */ /* 0x0009e80000100a00 */
[----:B------:R5:W-:Y:S02]  /*5dc90*/  STL.64 [R1+0xa40], R126 ;  /* 0x000a407e01007387 */ /* 0x000be40000100a00 */
[----:B------:R-:W5:Y:S02]  /*5dca0*/  LDL.LU.64 R182, [R1+0x2930] ;  /* 0x0029300001b67983 */ /* 0x000f640000300a00 */
[----:B------:R-:W5:Y:S01]  /*5dcb0*/  LDL.LU.64 R166, [R1+0x2928] ;  /* 0x0029280001a67983 */ /* 0x000f620000300a00 */
[----:B------:R4:W-:Y:S01]  /*5dcc0*/  LDGSTS.E [R124+-0x78c00], [R128.64], !P4 ;  /* 0x87400000807c7fae */ /* 0x0009e2000e121844 */
[----:B------:R5:W-:Y:S02]  /*5dcd0*/  LDGSTS.E [R123+-0x78a00], [R126.64], !P4 ;  /* 0x876000007e7b7fae */ /* 0x000be4000e121844 */
[----:B--2---:R-:W-:-:S04]  /*5dce0*/  IMAD.WIDE R58, R2, 0x4, R150 ;  /* 0x00000004023a7825 */ /* 0x004fc800078e0296 */
[C---:B------:R-:W-:Y:S01]  /*5dcf0*/  IMAD.WIDE R56, R2.reuse, 0x4, R134 ;  /* 0x0000000402387825 */ /* 0x040fe200078e0286 */
[----:B------:R1:W-:Y:S04]  /*5dd00*/  STL.64 [R1+0x9d8], R58 ;  /* 0x0009d83a01007387 */ /* 0x0003e80000100a00 */
[----:B------:R2:W-:Y:S02]  /*5dd10*/  STL.64 [R1+0x9d0], R56 ;  /* 0x0009d03801007387 */ /* 0x0005e40000100a00 */
[----:B------:R-:W3:Y:S01]  /*5dd20*/  LDL.LU.64 R150, [R1+0x28c0] ;  /* 0x0028c00001967983 */ /* 0x000ee20000300a00 */
[----:B------:R1:W-:Y:S01]  /*5dd30*/  LDGSTS.E [R122+-0x77000], [R58.64], !P3 ;  /* 0x890000003a7a7fae */ /* 0x0003e2000d921844 */
[----:B------:R-:W3:Y:S02]  /*5dd40*/  LDL.LU.64 R134, [R1+0x28b8] ;  /* 0x0028b80001867983 */ /* 0x000ee40000300a00 */
[----:B------:R2:W-:Y:S02]  /*5dd50*/  LDGSTS.E [R3+-0x76e00], [R56.64], !P3 ;  /* 0x8920000038037fae */ /* 0x0005e4000d921844 */
[----:B----4-:R-:W-:-:S04]  /*5dd60*/  IMAD.WIDE R128, R2, 0x4, R136 ;  /* 0x0000000402807825 */ /* 0x010fc800078e0288 */
[----:B-----5:R-:W-:-:S04]  /*5dd70*/  IMAD.WIDE R126, R2, 0x4, R230 ;  /* 0x00000004027e7825 */ /* 0x020fc800078e02e6 */
[----:B-1----:R-:W-:-:S04]  /*5dd80*/  IMAD.WIDE R58, R2, 0x4, R214 ;  /* 0x00000004023a7825 */ /* 0x002fc800078e02d6 */
[C---:B--2---:R-:W-:Y:S01]  /*5dd90*/  IMAD.WIDE R56, R2.reuse, 0x4, R198 ;  /* 0x0000000402387825 */ /* 0x044fe200078e02c6 */
        /* <DEDUP_REMOVED lines=8> */
[----:B------:R-:W-:Y:S01]  /*5de20*/  IADD3 R125, R237, -0x11b, RZ ;  /* 0xfffffee5ed7d7810 */ /* 0x000fe20007ffe0ff */
[----:B------:R1:W-:Y:S01]  /*5de30*/  LDGSTS.E [R124+-0x76c00], [R128.64], !P3 ;  /* 0x89400000807c7fae */ /* 0x0003e2000d921844 */
[----:B------:R2:W-:Y:S02]  /*5de40*/  LDGSTS.E [R123+-0x76a00], [R126.64], !P3 ;  /* 0x896000007e7b7fae */ /* 0x0005e4000d921844 */
[----:B------:R3:W-:Y:S01]  /*5de50*/  LDGSTS.E [R122+-0x75000], [R58.64], !P0 ;  /* 0x8b0000003a7a7fae */ /* 0x0007e2000c121844 */
[----:B------:R-:W-:Y:S01]  /*5de60*/  ISETP.GE.U32.AND P1, PT, R125, 0x7ffffe66, PT ;  /* 0x7ffffe667d00780c */ /* 0x000fe20003f26070 */
[----:B------:R1:W-:Y:S02]  /*5de70*/  LDGSTS.E [R3+-0x74e00], [R56.64], !P0 ;  /* 0x8b20000038037fae */ /* 0x0003e4000c121844 */
[----:B-1----:R-:W-:-:S04]  /*5de80*/  IMAD.WIDE R128, R2, 0x4, R182 ;  /* 0x0000000402807825 */ /* 0x002fc800078e02b6 */
[C---:B--2---:R-:W-:Y:S01]  /*5de90*/  IMAD.WIDE R126, R2.reuse, 0x4, R166 ;  /* 0x00000004027e7825 */ /* 0x044fe200078e02a6 */
[----:B------:R4:W-:Y:S04]  /*5dea0*/  STL.64 [R1+0x948], R128 ;  /* 0x0009488001007387 */ /* 0x0009e80000100a00 */
[----:B------:R5:W-:Y:S02]  /*5deb0*/  STL.64 [R1+0x940], R126 ;  /* 0x0009407e01007387 */ /* 0x000be40000100a00 */
[----:B------:R-:W5:Y:S02]  /*5dec0*/  LDL.LU.64 R182, [R1+0x2830] ;  /* 0x0028300001b67983 */ /* 0x000f640000300a00 */
[----:B------:R-:W5:Y:S01]  /*5ded0*/  LDL.LU.64 R166, [R1+0x2828] ;  /* 0x0028280001a67983 */ /* 0x000f620000300a00 */
[----:B------:R4:W-:Y:S01]  /*5dee0*/  LDGSTS.E [R124+-0x74c00], [R128.64], !P0 ;  /* 0x8b400000807c7fae */ /* 0x0009e2000c121844 */
[----:B------:R5:W-:Y:S02]  /*5def0*/  LDGSTS.E [R123+-0x74a00], [R126.64], !P0 ;  /* 0x8b6000007e7b7fae */ /* 0x000be4000c121844 */
[----:B---3--:R-:W-:-:S04]  /*5df00*/  IMAD.WIDE R58, R2, 0x4, R150 ;  /* 0x00000004023a7825 */ /* 0x008fc800078e0296 */
[C---:B------:R-:W-:Y:S01]  /*5df10*/  IMAD.WIDE R56, R2.reuse, 0x4, R134 ;  /* 0x0000000402387825 */ /* 0x040fe200078e0286 */
[----:B------:R1:W-:Y:S04]  /*5df20*/  STL.64 [R1+0x8d8], R58 ;  /* 0x0008d83a01007387 */ /* 0x0003e80000100a00 */
[----:B------:R3:W-:Y:S02]  /*5df30*/  STL.64 [R1+0x8d0], R56 ;  /* 0x0008d03801007387 */ /* 0x0007e40000100a00 */
[----:B------:R-:W2:Y:S01]  /*5df40*/  LDL.LU.64 R150, [R1+0x27c0] ;  /* 0x0027c00001967983 */ /* 0x000ea20000300a00 */
[----:B------:R1:W-:Y:S01]  /*5df50*/  LDGSTS.E [R122+-0x73000], [R58.64], !P1 ;  /* 0x8d0000003a7a7fae */ /* 0x0003e2000c921844 */
[----:B------:R-:W2:Y:S02]  /*5df60*/  LDL.LU.64 R134, [R1+0x27b8] ;  /* 0x0027b80001867983 */ /* 0x000ea40000300a00 */
[----:B------:R3:W-:Y:S02]  /*5df70*/  LDGSTS.E [R3+-0x72e00], [R56.64], !P1 ;  /* 0x8d20000038037fae */ /* 0x0007e4000c921844 */
[----:B----4-:R-:W-:-:S04]  /*5df80*/  IMAD.WIDE R128, R2, 0x4, R136 ;  /* 0x0000000402807825 */ /* 0x010fc800078e0288 */
[----:B-----5:R-:W-:-:S04]  /*5df90*/  IMAD.WIDE R126, R2, 0x4, R230 ;  /* 0x00000004027e7825 */ /* 0x020fc800078e02e6 */
[----:B-1----:R-:W-:-:S04]  /*5dfa0*/  IMAD.WIDE R58, R2, 0x4, R214 ;  /* 0x00000004023a7825 */ /* 0x002fc800078e02d6 */
[----:B---3--:R-:W-:Y:S01]  /*5dfb0*/  IMAD.WIDE R56, R2, 0x4, R198 ;  /* 0x0000000402387825 */ /* 0x008fe200078e02c6 */
        /* <DEDUP_REMOVED lines=11> */
[----:B------:R-:W-:Y:S01]  /*5e070*/  ISETP.GE.U32.AND P5, PT, R125, 0x7ffffe62, PT ;  /* 0x7ffffe627d00780c */ /* 0x000fe20003fa6070 */
[----:B------:R-:W-:-:S04]  /*5e080*/  IADD3 R125, R237, -0x123, RZ ;  /* 0xfffffedded7d7810 */ /* 0x000fc80007ffe0ff */
[----:B------:R-:W-:-:S08]  /*5e090*/  ISETP.GE.U32.AND P2, PT, R125, 0x7ffffe5e, PT ;  /* 0x7ffffe5e7d00780c */ /* 0x000fd00003f46070 */
[----:B------:R2:W-:Y:S01]  /*5e0a0*/  LDGSTS.E [R122+-0x71000], [R58.64], !P5 ;  /* 0x8f0000003a7a7fae */ /* 0x0005e2000e921844 */
        /* <DEDUP_REMOVED lines=20> */
[----:B--2---:R-:W-:Y:S01]  /*5e1f0*/  IMAD.WIDE R56, R2, 0x4, R198 ;  /* 0x0000000402387825 */ /* 0x004fe200078e02c6 */
        /* <DEDUP_REMOVED lines=203> */
[----:B-1----:R-:W-:-:S04]  /*5eeb0*/  IMAD.WIDE R128, R2, 0x4, R182 ;  /* 0x0000000402807825 */ /* 0x002fc800078e02b6 */
[C---:B---3--:R-:W-:Y:S01]  /*5eec0*/  IMAD.WIDE R126, R2.reuse, 0x4, R166 ;  /* 0x00000004027e7825 */ /* 0x048fe200078e02a6 */
[----:B------:R-:W-:Y:S01]  /*5eed0*/  ISETP.GE.U32.AND P3, PT, R125, 0x7ffffe2e, PT ;  /* 0x7ffffe2e7d00780c */ /* 0x000fe20003f66070 */
[----:B------:R4:W-:Y:S03]  /*5eee0*/  STL.64 [R1+0x248], R128 ;  /* 0x0002488001007387 */ /* 0x0009e60000100a00 */
[----:B------:R5:W-:Y:S02]  /*5eef0*/  STL.64 [R1+0x240], R126 ;  /* 0x0002407e01007387 */ /* 0x000be40000100a00 */
[----:B------:R-:W5:Y:S02]  /*5ef00*/  LDL.LU.64 R182, [R1+0x2130] ;  /* 0x0021300001b67983 */ /* 0x000f640000300a00 */
[----:B------:R-:W5:Y:S01]  /*5ef10*/  LDL.LU.64 R166, [R1+0x2128] ;  /* 0x0021280001a67983 */ /* 0x000f620000300a00 */
[----:B------:R2:W-:Y:S01]  /*5ef20*/  LDGSTS.E [R122+-0x59000], [R58.64], !P4 ;  /* 0xa70000003a7a7fae */ /* 0x0005e2000e121844 */
[----:B------:R1:W-:Y:S02]  /*5ef30*/  LDGSTS.E [R3+-0x58e00], [R56.64], !P4 ;  /* 0xa720000038037fae */ /* 0x0003e4000e121844 */
[----:B------:R4:W-:Y:S02]  /*5ef40*/  LDGSTS.E [R124+-0x58c00], [R128.64], !P4 ;  /* 0xa7400000807c7fae */ /* 0x0009e4000e121844 */
[----:B------:R5:W-:Y:S02]  /*5ef50*/  LDGSTS.E [R123+-0x58a00], [R126.64], !P4 ;  /* 0xa76000007e7b7fae */ /* 0x000be4000e121844 */
[----:B--2---:R-:W-:-:S04]  /*5ef60*/  IMAD.WIDE R58, R2, 0x4, R150 ;  /* 0x00000004023a7825 */ /* 0x004fc800078e0296 */
[C---:B-1----:R-:W-:Y:S01]  /*5ef70*/  IMAD.WIDE R56, R2.reuse, 0x4, R134 ;  /* 0x0000000402387825 */ /* 0x042fe200078e0286 */
        /* <DEDUP_REMOVED lines=52> */
[----:B------:R-:W5:Y:S01]  /*5f2c0*/  LDL.LU.64 R230, [R1+0x1f40] ;  /* 0x001f400001e67983 */ /* 0x000f620000300a00 */
[----:B------:R-:W-:Y:S01]  /*5f2d0*/  IADD3 R125, R237, -0x15f, RZ ;  /* 0xfffffea1ed7d7810 */ /* 0x000fe20007ffe0ff */
[----:B------:R1:W-:Y:S01]  /*5f2e0*/  LDGSTS.E [R124+-0x52c00], [R128.64], !P3 ;  /* 0xad400000807c7fae */ /* 0x0003e2000d921844 */
[----:B------:R3:W-:Y:S03]  /*5f2f0*/  LDGSTS.E [R123+-0x52a00], [R126.64], !P3 ;  /* 0xad6000007e7b7fae */ /* 0x0007e6000d921844 */
[----:B------:R-:W5:Y:S01]  /*5f300*/  LDL.LU.64 R214, [R1+0x1f38] ;  /* 0x001f380001d67983 */ /* 0x000f620000300a00 */
[----:B------:R-:W-:Y:S01]  /*5f310*/  ISETP.GE.U32.AND P4, PT, R125, 0x7ffffe22, PT ;  /* 0x7ffffe227d00780c */ /* 0x000fe20003f86070 */
[----:B------:R-:W-:-:S04]  /*5f320*/  IADD3 R125, R237, -0x163, RZ ;  /* 0xfffffe9ded7d7810 */ /* 0x000fc80007ffe0ff */
[----:B------:R-:W-:-:S08]  /*5f330*/  ISETP.GE.U32.AND P3, PT, R125, 0x7ffffe1e, PT ;  /* 0x7ffffe1e7d00780c */ /* 0x000fd00003f66070 */
[----:B------:R3:W-:Y:S01]  /*5f340*/  LDGSTS.E [R122+-0x51000], [R58.64], !P4 ;  /* 0xaf0000003a7a7fae */ /* 0x0007e2000e121844 */
[----:B------:R3:W-:Y:S01]  /*5f350*/  LDGSTS.E [R3+-0x50e00], [R56.64], !P4 ;  /* 0xaf20000038037fae */ /* 0x0007e2000e121844 */
[C---:B-1----:R-:W-:Y:S02]  /*5f360*/  IADD3 R128, R200.reuse, 0x100000, RZ ;  /* 0x00100000c8807810 */ /* 0x042fe40007ffe0ff */
[C---:B---3--:R-:W-:Y:S02]  /*5f370*/  IADD3 R127, R200.reuse, 0x100000, RZ ;  /* 0x00100000c87f7810 */ /* 0x048fe40007ffe0ff */
[----:B------:R-:W-:Y:S01]  /*5f380*/  IADD3 R126, R200, 0x100000, RZ ;  /* 0x00100000c87e7810 */ /* 0x000fe20007ffe0ff */
[----:B------:R-:W-:-:S04]  /*5f390*/  IMAD.WIDE R58, R2, 0x4, R182 ;  /* 0x00000004023a7825 */ /* 0x000fc800078e02b6 */
[C---:B------:R-:W-:Y:S01]  /*5f3a0*/  IMAD.WIDE R56, R2.reuse, 0x4, R166 ;  /* 0x0000000402387825 */ /* 0x040fe200078e02a6 */
[----:B------:R1:W-:Y:S04]  /*5f3b0*/  STL.64 [R1+0x48], R58 ;  /* 0x0000483a01007387 */ /* 0x0003e80000100a00 */
[----:B------:R3:W-:Y:S02]  /*5f3c0*/  STL.64 [R1+0x40], R56 ;  /* 0x0000403801007387 */ /* 0x0007e40000100a00 */
[----:B------:R-:W3:Y:S02]  /*5f3d0*/  LDL.LU.64 R198, [R1+0x1f30] ;  /* 0x001f300001c67983 */ /* 0x000ee40000300a00 */
[----:B------:R-:W3:Y:S01]  /*5f3e0*/  LDL.LU.64 R182, [R1+0x1f28] ;  /* 0x001f280001b67983 */ /* 0x000ee20000300a00 */
[----:B------:R-:W3:Y:S04]  /*5f3f0*/  LDL.LU.64 R166, [R1+0x1ec0] ;  /* 0x001ec00001a67983 */ /* 0x000ee80000300a00 */
[----:B------:R1:W-:Y:S01]  /*5f400*/  LDGSTS.E [R128+-0x50c00], [R58.64], !P4 ;  /* 0xaf4000003a807fae */ /* 0x0003e2000e121844 */
[----:B------:R4:W-:Y:S02]  /*5f410*/  LDGSTS.E [R127+-0x50a00], [R56.64], !P4 ;  /* 0xaf600000387f7fae */ /* 0x0009e4000e121844 */
[----:B--2---:R-:W-:-:S02]  /*5f420*/  IMAD.WIDE R122, R2, 0x4, R150 ;  /* 0x00000004027a7825 */ /* 0x004fc400078e0296 */
[----:B------:R-:W2:Y:S04]  /*5f430*/  LDL.LU.64 R150, [R1+0x1eb8] ;  /* 0x001eb80001967983 */ /* 0x000ea80000300a00 */
[----:B------:R4:W-:Y:S01]  /*5f440*/  LDGSTS.E [R126+-0x4f000], [R122.64], !P3 ;  /* 0xb10000007a7e7fae */ /* 0x0009e2000d921844 */
[----:B------:R-:W2:Y:S02]  /*5f450*/  LDL.LU.64 R216, [R1+0x1eb0] ;  /* 0x001eb00001d87983 */ /* 0x000ea40000300a00 */
[----:B------:R-:W2:Y:S02]  /*5f460*/  LDL.LU.64 R184, [R1+0x1ea8] ;  /* 0x001ea80001b87983 */ /* 0x000ea40000300a00 */
[C---:B----4-:R-:W-:Y:S02]  /*5f470*/  IMAD.WIDE R126, R2.reuse, 0x4, R168 ;  /* 0x00000004027e7825 */ /* 0x050fe400078e02a8 */
[----:B------:R-:W4:Y:S02]  /*5f480*/  LDL.LU.64 R168, [R1+0x1e40] ;  /* 0x001e400001a87983 */ /* 0x000f240000300a00 */
[----:B-----5:R-:W-:-:S02]  /*5f490*/  IMAD.WIDE R130, R2, 0x4, R230 ;  /* 0x0000000402827825 */ /* 0x020fc400078e02e6 */
[----:B------:R-:W5:Y:S01]  /*5f4a0*/  LDL.LU.64 R230, [R1+0x1e38] ;  /* 0x001e380001e67983 */ /* 0x000f620000300a00 */
[----:B------:R-:W-:Y:S01]  /*5f4b0*/  IADD3 R129, R237, -0x167, RZ ;  /* 0xfffffe99ed817810 */ /* 0x000fe20007ffe0ff */
[----:B------:R-:W-:-:S03]  /*5f4c0*/  IMAD.WIDE R124, R2, 0x4, R134 ;  /* 0x00000004027c7825 */ /* 0x000fc600078e0286 */
[----:B------:R-:W-:Y:S02]  /*5f4d0*/  ISETP.GE.U32.AND P4, PT, R129, 0x7ffffe1a, PT ;  /* 0x7ffffe1a8100780c */ /* 0x000fe40003f86070 */
[C---:B------:R-:W-:Y:S02]  /*5f4e0*/  IADD3 R136, R200.reuse, 0x100000, RZ ;  /* 0x00100000c8887810 */ /* 0x040fe40007ffe0ff */
[----:B------:R-:W-:Y:S01]  /*5f4f0*/  IADD3 R135, R200, 0x100000, RZ ;  /* 0x00100000c8877810 */ /* 0x000fe20007ffe0ff */
[----:B-1----:R-:W-:Y:S01]  /*5f500*/  IMAD.WIDE R128, R2, 0x4, R152 ;  /* 0x0000000402807825 */ /* 0x002fe200078e0298 */
[----:B------:R-:W-:Y:S01]  /*5f510*/  IADD3 R137, R237, -0x16b, RZ ;  /* 0xfffffe95ed897810 */ /* 0x000fe20007ffe0ff */
[----:B------:R1:W-:Y:S01]  /*5f520*/  LDGSTS.E [R3+-0x4ee00], [R124.64], !P3 ;  /* 0xb12000007c037fae */ /* 0x0003e2000d921844 */
[----:B------:R-:W-:Y:S01]  /*5f530*/  IADD3 R134, R200, 0x100000, RZ ;  /* 0x00100000c8867810 */ /* 0x000fe20007ffe0ff */
[----:B------:R1:W-:Y:S02]  /*5f540*/  LDGSTS.E [R136+-0x4ec00], [R126.64], !P3 ;  /* 0xb14000007e887fae */ /* 0x0003e4000d921844 */
[----:B------:R3:W-:Y:S01]  /*5f550*/  LDGSTS.E [R135+-0x4ea00], [R128.64], !P3 ;  /* 0xb160000080877fae */ /* 0x0007e2000d921844 */
[----:B------:R-:W-:Y:S01]  /*5f560*/  ISETP.GE.U32.AND P3, PT, R137, 0x7ffffe16, PT ;  /* 0x7ffffe168900780c */ /* 0x000fe20003f66070 */
[----:B------:R-:W-:-:S02]  /*5f570*/  IMAD.WIDE R132, R2, 0x4, R214 ;  /* 0x0000000402847825 */ /* 0x000fc400078e02d6 */
[----:B------:R-:W4:Y:S04]  /*5f580*/  LDL.LU.64 R214, [R1+0x1e30] ;  /* 0x001e300001d67983 */ /* 0x000f280000300a00 */
[----:B------:R3:W-:Y:S01]  /*5f590*/  LDGSTS.E [R134+-0x4d000], [R130.64], !P4 ;  /* 0xb300000082867fae */ /* 0x0007e2000e121844 */
[C---:B------:R-:W-:Y:S02]  /*5f5a0*/  IADD3 R144, R200.reuse, 0x100000, RZ ;  /* 0x00100000c8907810 */ /* 0x040fe40007ffe0ff */
[C---:B------:R-:W-:Y:S02]  /*5f5b0*/  IADD3 R143, R200.reuse, 0x100000, RZ ;  /* 0x00100000c88f7810 */ /* 0x040fe40007ffe0ff */
[----:B------:R-:W-:Y:S01]  /*5f5c0*/  IADD3 R142, R200, 0x100000, RZ ;  /* 0x00100000c88e7810 */ /* 0x000fe20007ffe0ff */
[----:B------:R1:W-:Y:S01]  /*5f5d0*/  LDGSTS.E [R3+-0x4ce00], [R132.64], !P4 ;  /* 0xb320000084037fae */ /* 0x0003e2000e121844 */
[----:B---3--:R-:W-:-:S03]  /*5f5e0*/  IMAD.WIDE R134, R2, 0x4, R198 ;  /* 0x0000000402867825 */ /* 0x008fc600078e02c6 */
[----:B------:R-:W3:Y:S01]  /*5f5f0*/  LDL.LU.64 R198, [R1+0x1e28] ;  /* 0x001e280001c67983 */ /* 0x000ee20000300a00 */
[----:B-1----:R-:W-:-:S04]  /*5f600*/  IMAD.WIDE R136, R2, 0x4, R182 ;  /* 0x0000000402887825 */ /* 0x002fc800078e02b6 */
[----:B------:R-:W-:-:S04]  /*5f610*/  IMAD.WIDE R138, R2, 0x4, R166 ;  /* 0x00000004028a7825 */ /* 0x000fc800078e02a6 */
[----:B------:R-:W3:Y:S01]  /*5f620*/  LDL.LU.64 R182, [R1+0x1dc0] ;  /* 0x001dc00001b67983 */ /* 0x000ee20000300a00 */
[----:B------:R1:W-:Y:S04]  /*5f630*/  LDGSTS.E [R144+-0x4cc00], [R134.64], !P4 ;  /* 0xb340000086907fae */ /* 0x0003e8000e121844 */
[----:B------:R-:W3:Y:S01]  /*5f640*/  LDL.LU.64 R166, [R1+0x1db8] ;  /* 0x001db80001a67983 */ /* 0x000ee20000300a00 */
[----:B------:R2:W-:Y:S02]  /*5f650*/  LDGSTS.E [R143+-0x4ca00], [R136.64], !P4 ;  /* 0xb3600000888f7fae */ /* 0x0005e4000e121844 */
[----:B------:R2:W-:Y:S02]  /*5f660*/  LDGSTS.E [R142+-0x4b000], [R138.64], !P3 ;  /* 0xb50000008a8e7fae */ /* 0x0005e4000d921844 */
[----:B------:R-:W3:Y:S01]  /*5f670*/  LDL.LU.64 R170, [R1+0x1db0] ;  /* 0x001db00001aa7983 */ /* 0x000ee20000300a00 */
[----:B------:R-:W3:Y:S01]  /*5f680*/  LDL.LU.64 R232, [R1+0x1da8] ;  /* 0x001da80001e87983 */ /* 0x000ee20000300a00 */
[----:B--2---:R-:W-:-:S03]  /*5f690*/  IMAD.WIDE R142, R2, 0x4, R216 ;  /* 0x00000004028e7825 */ /* 0x004fc600078e02d8 */
[----:B------:R-:W2:Y:S01]  /*5f6a0*/  LDL.LU.64 R216, [R1+0x1d40] ;  /* 0x001d400001d87983 */ /* 0x000ea20000300a00 */
[----:B-----5:R-:W-:-:S03]  /*5f6b0*/  IMAD.WIDE R148, R2, 0x4, R230 ;  /* 0x0000000402947825 */ /* 0x020fc600078e02e6 */
[----:B------:R-:W5:Y:S01]  /*5f6c0*/  LDL.LU.64 R230, [R1+0x1d38] ;  /* 0x001d380001e67983 */ /* 0x000f620000300a00 */
[----:B------:R-:W-:-:S04]  /*5f6d0*/  IADD3 R145, R237, -0x16f, RZ ;  /* 0xfffffe91ed917810 */ /* 0x000fc80007ffe0ff */
[----:B------:R-:W-:Y:S01]  /*5f6e0*/  ISETP.GE.U32.AND P4, PT, R145, 0x7ffffe12, PT ;  /* 0x7ffffe129100780c */ /* 0x000fe20003f86070 */
[----:B------:R-:W-:Y:S01]  /*5f6f0*/  IMAD.WIDE R140, R2, 0x4, R150 ;  /* 0x00000004028c7825 */ /* 0x000fe200078e0296 */
[C---:B------:R-:W-:Y:S02]  /*5f700*/  IADD3 R152, R200.reuse, 0x100000, RZ ;  /* 0x00100000c8987810 */ /* 0x040fe40007ffe0ff */
[----:B------:R-:W-:Y:S01]  /*5f710*/  IADD3 R151, R200, 0x100000, RZ ;  /* 0x00100000c8977810 */ /* 0x000fe20007ffe0ff */
[----:B-1----:R-:W-:Y:S01]  /*5f720*/  IMAD.WIDE R144, R2, 0x4, R184 ;  /* 0x0000000402907825 */ /* 0x002fe200078e02b8 */
[----:B------:R-:W-:-:S03]  /*5f730*/  IADD3 R150, R200, 0x100000, RZ ;  /* 0x00100000c8967810 */ /* 0x000fc60007ffe0ff */
[----:B----4-:R-:W-:Y:S01]  /*5f740*/  IMAD.WIDE R146, R2, 0x4, R168 ;  /* 0x0000000402927825 */ /* 0x010fe200078e02a8 */
[----:B------:R1:W-:Y:S01]  /*5f750*/  LDGSTS.E [R3+-0x4ae00], [R140.64], !P3 ;  /* 0xb52000008c037fae */ /* 0x0003e2000d921844 */
[----:B------:R-:W-:Y:S02]  /*5f760*/  IADD3 R153, R237, -0x173, RZ ;  /* 0xfffffe8ded997810 */ /* 0x000fe40007ffe0ff */
[----:B------:R3:W-:Y:S02]  /*5f770*/  LDGSTS.E [R152+-0x4ac00], [R142.64], !P3 ;  /* 0xb54000008e987fae */ /* 0x0007e4000d921844 */
[----:B------:R4:W-:Y:S01]  /*5f780*/  LDGSTS.E [R151+-0x4aa00], [R144.64], !P3 ;  /* 0xb560000090977fae */ /* 0x0009e2000d921844 */
[----:B------:R-:W2:Y:S04]  /*5f790*/  LDL.LU.64 R184, [R1+0x1d30] ;  /* 0x001d300001b87983 */ /* 0x000ea80000300a00 */
[----:B------:R4:W-:Y:S01]  /*5f7a0*/  LDGSTS.E [R150+-0x49000], [R146.64], !P4 ;  /* 0xb700000092967fae */ /* 0x0009e2000e121844 */
[----:B------:R-:W-:-:S02]  /*5f7b0*/  ISETP.GE.U32.AND P3, PT, R153, 0x7ffffe0e, PT ;  /* 0x7ffffe0e9900780c */ /* 0x000fc40003f66070 */
[C---:B------:R-:W-:Y:S02]  /*5f7c0*/  IADD3 R160, R200.reuse, 0x100000, RZ ;  /* 0x00100000c8a07810 */ /* 0x040fe40007ffe0ff */
[C---:B------:R-:W-:Y:S02]  /*5f7d0*/  IADD3 R159, R200.reuse, 0x100000, RZ ;  /* 0x00100000c89f7810 */ /* 0x040fe40007ffe0ff */
[----:B------:R-:W-:Y:S02]  /*5f7e0*/  IADD3 R158, R200, 0x100000, RZ ;  /* 0x00100000c89e7810 */ /* 0x000fe40007ffe0ff */
[----:B------:R-:W-:Y:S01]  /*5f7f0*/  IADD3 R161, R237, -0x177, RZ ;  /* 0xfffffe89eda17810 */ /* 0x000fe20007ffe0ff */
[----:B------:R1:W-:Y:S01]  /*5f800*/  LDGSTS.E [R3+-0x48e00], [R148.64], !P4 ;  /* 0xb720000094037fae */ /* 0x0003e2000e121844 */
[----:B----4-:R-:W-:-:S03]  /*5f810*/  IMAD.WIDE R150, R2, 0x4, R214 ;  /* 0x0000000402967825 */ /* 0x010fc600078e02d6 */
[----:B------:R-:W4:Y:S04]  /*5f820*/  LDL.LU.64 R214, [R1+0x1d28] ;  /* 0x001d280001d67983 */ /* 0x000f280000300a00 */
[----:B------:R1:W-:Y:S01]  /*5f830*/  LDGSTS.E [R160+-0x48c00], [R150.64], !P4 ;  /* 0xb740000096a07fae */ /* 0x0003e2000e121844 */
[----:B---3--:R-:W-:-:S03]  /*5f840*/  IMAD.WIDE R152, R2, 0x4, R198 ;  /* 0x0000000402987825 */ /* 0x008fc600078e02c6 */
[----:B------:R-:W3:Y:S01]  /*5f850*/  LDL.LU.64 R198, [R1+0x1cd8] ;  /* 0x001cd80001c67983 */ /* 0x000ee20000300a00 */
[----:B------:R-:W-:-:S04]  /*5f860*/  IMAD.WIDE R154, R2, 0x4, R182 ;  /* 0x00000004029a7825 */ /* 0x000fc800078e02b6 */
[----:B------:R-:W3:Y:S02]  /*5f870*/  LDL.LU.64 R182, [R1+0x1cd0] ;  /* 0x001cd00001b67983 */ /* 0x000ee40000300a00 */
[----:B------:R-:W3:Y:S01]  /*5f880*/  LDL.LU.64 R234, [R1+0x1cc8] ;  /* 0x001cc80001ea7983 */ /* 0x000ee20000300a00 */
[----:B------:R-:W3:Y:S01]  /*5f890*/  LDL.LU.64 R218, [R1+0x1cc0] ;  /* 0x001cc00001da7983 */ /* 0x000ee20000300a00 */
[----:B------:R-:W3:Y:S03]  /*5f8a0*/  LDL.LU.64 R202, [R1+0x1c60] ;  /* 0x001c600001ca7983 */ /* 0x000ee60000300a00 */
[----:B------:R1:W-:Y:S01]  /*5f8b0*/  LDGSTS.E [R159+-0x48a00], [R152.64], !P4 ;  /* 0xb7600000989f7fae */ /* 0x0003e2000e121844 */
[----:B-----5:R-:W-:-:S04]  /*5f8c0*/  IMAD.WIDE R164, R2, 0x4, R230 ;  /* 0x0000000402a47825 */ /* 0x020fc800078e02e6 */
[----:B------:R-:W-:Y:S01]  /*5f8d0*/  IMAD.WIDE R156, R2, 0x4, R166 ;  /* 0x00000004029c7825 */ /* 0x000fe200078e02a6 */
[----:B------:R-:W5:Y:S01]  /*5f8e0*/  LDL.LU.64 R230, [R1+0x1c58] ;  /* 0x001c580001e67983 */ /* 0x000f620000300a00 */
[----:B------:R-:W-:-:S03]  /*5f8f0*/  ISETP.GE.U32.AND P4, PT, R161, 0x7ffffe0a, PT ;  /* 0x7ffffe0aa100780c */ /* 0x000fc60003f86070 */
[----:B------:R2:W-:Y:S01]  /*5f900*/  LDGSTS.E [R158+-0x47000], [R154.64], !P3 ;  /* 0xb90000009a9e7fae */ /* 0x0005e2000d921844 */
[C---:B------:R-:W-:Y:S02]  /*5f910*/  IADD3 R168, R200.reuse, 0x100000, RZ ;  /* 0x00100000c8a87810 */ /* 0x040fe40007ffe0ff */
[----:B------:R-:W-:Y:S01]  /*5f920*/  IADD3 R167, R200, 0x100000, RZ ;  /* 0x00100000c8a77810 */ /* 0x000fe20007ffe0ff */
[----:B-1----:R-:W-:Y:S01]  /*5f930*/  IMAD.WIDE R160, R2, 0x4, R232 ;  /* 0x0000000402a07825 */ /* 0x002fe200078e02e8 */
[----:B------:R-:W-:Y:S01]  /*5f940*/  IADD3 R169, R237, -0x17b, RZ ;  /* 0xfffffe85eda97810 */ /* 0x000fe20007ffe0ff */
[----:B------:R1:W-:Y:S01]  /*5f950*/  LDGSTS.E [R3+-0x46e00], [R156.64], !P3 ;  /* 0xb92000009c037fae */ /* 0x0003e2000d921844 */
[----:B------:R-:W-:Y:S01]  /*5f960*/  IADD3 R166, R200, 0x100000, RZ ;  /* 0x00100000c8a67810 */ /* 0x000fe20007ffe0ff */
[----:B--2---:R-:W-:Y:S01]  /*5f970*/  IMAD.WIDE R162, R2, 0x4, R216 ;  /* 0x0000000402a27825 */ /* 0x004fe200078e02d8 */
[C---:B------:R-:W-:Y:S02]  /*5f980*/  IADD3 R176, R200.reuse, 0x100000, RZ ;  /* 0x00100000c8b07810 */ /* 0x040fe40007ffe0ff */
[----:B------:R-:W-:-:S02]  /*5f990*/  IADD3 R175, R200, 0x100000, RZ ;  /* 0x00100000c8af7810 */ /* 0x000fc40007ffe0ff */
[----:B------:R-:W-:Y:S01]  /*5f9a0*/  IADD3 R174, R200, 0x100000, RZ ;  /* 0x00100000c8ae7810 */ /* 0x000fe20007ffe0ff */
[----:B------:R-:W2:Y:S01]  /*5f9b0*/  LDL.LU.64 R232, [R1+0x1c50] ;  /* 0x001c500001e87983 */ /* 0x000ea20000300a00 */
[----:B------:R-:W-:Y:S01]  /*5f9c0*/  IMAD.WIDE R158, R2, 0x4, R170 ;  /* 0x00000004029e7825 */ /* 0x000fe200078e02aa */
[----:B------:R-:W-:-:S03]  /*5f9d0*/  IADD3 R177, R237, -0x17f, RZ ;  /* 0xfffffe81edb17810 */ /* 0x000fc60007ffe0ff */
[----:B------:R-:W2:Y:S01]  /*5f9e0*/  LDL.LU.64 R216, [R1+0x1c48] ;  /* 0x001c480001d87983 */ /* 0x000ea20000300a00 */
[----:B------:R4:W-:Y:S01]  /*5f9f0*/  LDGSTS.E [R168+-0x46c00], [R158.64], !P3 ;  /* 0xb94000009ea87fae */ /* 0x0009e2000d921844 */
[----:B------:R1:W-:Y:S01]  /*5fa00*/  LDGSTS.E [R167+-0x46a00], [R160.64], !P3 ;  /* 0xb9600000a0a77fae */ /* 0x0003e2000d921844 */
[----:B------:R-:W-:Y:S01]  /*5fa10*/  ISETP.GE.U32.AND P3, PT, R169, 0x7ffffe06, PT ;  /* 0x7ffffe06a900780c */ /* 0x000fe20003f66070 */
[----:B------:R1:W-:Y:S01]  /*5fa20*/  LDGSTS.E [R166+-0x45000], [R162.64], !P4 ;  /* 0xbb000000a2a67fae */ /* 0x0003e2000e121844 */
[----:B------:R2:W-:Y:S01]  /*5fa30*/  LDGSTS.E [R3+-0x44e00], [R164.64], !P4 ;  /* 0xbb200000a4037fae */ /* 0x0005e2000e121844 */
[----:B----4-:R-:W-:-:S04]  /*5fa40*/  IMAD.WIDE R168, R2, 0x4, R214 ;  /* 0x0000000402a87825 */ /* 0x010fc800078e02d6 */
[C---:B-1----:R-:W-:Y:S01]  /*5fa50*/  IMAD.WIDE R166, R2.reuse, 0x4, R184 ;  /* 0x0000000402a67825 */ /* 0x042fe200078e02b8 */
[----:B------:R-:W4:Y:S04]  /*5fa60*/  LDL.LU.64 R214, [R1+0x2ba0] ;  /* 0x002ba00001d67983 */ /* 0x000f280000300a00 */
[----:B------:R1:W-:Y:S01]  /*5fa70*/  LDGSTS.E [R176+-0x44c00], [R166.64], !P4 ;  /* 0xbb400000a6b07fae */ /* 0x0003e2000e121844 */
[----:B---3--:R-:W-:-:S03]  /*5fa80*/  IMAD.WIDE R170, R2, 0x4, R198 ;  /* 0x0000000402aa7825 */ /* 0x008fc600078e02c6 */
[----:B------:R3:W-:Y:S01]  /*5fa90*/  LDGSTS.E [R175+-0x44a00], [R168.64], !P4 ;  /* 0xbb600000a8af7fae */ /* 0x0007e2000e121844 */
[----:B------:R-:W4:Y:S01]  /*5faa0*/  LDL.LU.64 R198, [R1+0x2b98] ;  /* 0x002b980001c67983 */ /* 0x000f220000300a00 */
[----:B------:R-:W-:Y:S02]  /*5fab0*/  ISETP.GE.U32.AND P4, PT, R177, 0x7ffffe02, PT ;  /* 0x7ffffe02b100780c */ /* 0x000fe40003f86070 */
[----:B------:R3:W-:Y:S01]  /*5fac0*/  LDGSTS.E [R174+-0x43000], [R170.64], !P3 ;  /* 0xbd000000aaae7fae */ /* 0x0007e2000d921844 */
[----:B------:R-:W-:-:S04]  /*5fad0*/  IMAD.WIDE R178, R2, 0x4, R202 ;  /* 0x0000000402b27825 */ /* 0x000fc800078e02ca */
[----:B-1----:R-:W-:-:S04]  /*5fae0*/  IMAD.WIDE R176, R2, 0x4, R218 ;  /* 0x0000000402b07825 */ /* 0x002fc800078e02da */
[C---:B---3--:R-:W-:Y:S02]  /*5faf0*/  IMAD.WIDE R174, R2.reuse, 0x4, R234 ;  /* 0x0000000402ae7825 */ /* 0x048fe400078e02ea */
[----:B------:R-:W3:Y:S02]  /*5fb00*/  LDL.LU.64 R234, [R1+0x2b90] ;  /* 0x002b900001ea7983 */ /* 0x000ee40000300a00 */
[----:B------:R-:W3:Y:S02]  /*5fb10*/  LDL.LU.64 R218, [R1+0x2b88] ;  /* 0x002b880001da7983 */ /* 0x000ee40000300a00 */
[----:B------:R-:W3:Y:S02]  /*5fb20*/  LDL.LU.64 R202, [R1+0x2b20] ;  /* 0x002b200001ca7983 */ /* 0x000ee40000300a00 */
[C---:B-----5:R-:W-:Y:S02]  /*5fb30*/  IMAD.WIDE R180, R2.reuse, 0x4, R230 ;  /* 0x0000000402b47825 */ /* 0x060fe400078e02e6 */
[----:B------:R-:W5:Y:S02]  /*5fb40*/  LDL.LU.64 R230, [R1+0x2b18] ;  /* 0x002b180001e67983 */ /* 0x000f640000300a00 */
[----:B------:R-:W-:Y:S01]  /*5fb50*/  IMAD.WIDE R172, R2, 0x4, R182 ;  /* 0x0000000402ac7825 */ /* 0x000fe200078e02b6 */
[----:B------:R-:W-:-:S02]  /*5fb60*/  IADD3 R184, R200, 0x100000, RZ ;  /* 0x00100000c8b87810 */ /* 0x000fc40007ffe0ff */
[C---:B------:R-:W-:Y:S02]  /*5fb70*/  IADD3 R183, R200.reuse, 0x100000, RZ ;  /* 0x00100000c8b77810 */ /* 0x040fe40007ffe0ff */
[----:B------:R-:W-:Y:S01]  /*5fb80*/  IADD3 R185, R237, -0x104, RZ ;  /* 0xfffffefcedb97810 */ /* 0x000fe20007ffe0ff */
[----:B------:R1:W-:Y:S01]  /*5fb90*/  LDGSTS.E [R3+-0x42e00], [R172.64], !P3 ;  /* 0xbd200000ac037fae */ /* 0x0003e2000d921844 */
[----:B------:R2:W-:Y:S01]  /*5fba0*/  LDGSTS.E [R184+-0x42c00], [R174.64], !P3 ;  /* 0xbd400000aeb87fae */ /* 0x0005e2000d921844 */
[C---:B------:R-:W-:Y:S01]  /*5fbb0*/  IADD3 R182, R200.reuse, 0x100000, RZ ;  /* 0x00100000c8b67810 */ /* 0x040fe20007ffe0ff */
[----:B------:R1:W-:Y:S01]  /*5fbc0*/  LDGSTS.E [R183+-0x42a00], [R176.64], !P3 ;  /* 0xbd600000b0b77fae */ /* 0x0003e2000d921844 */
[----:B------:R-:W-:Y:S02]  /*5fbd0*/  ISETP.GE.U32.AND P3, PT, R185, 0x7ffffe7d, PT ;  /* 0x7ffffe7db900780c */ /* 0x000fe40003f66070 */
[----:B------:R-:W-:Y:S01]  /*5fbe0*/  LOP3.LUT R55, R187, 0x60, RZ, 0x3c, !PT ;  /* 0x00000060bb377812 */ /* 0x000fe200078e3cff */
[----:B------:R1:W-:Y:S01]  /*5fbf0*/  LDGSTS.E [R182+-0x41000], [R178.64], !P4 ;  /* 0xbf000000b2b67fae */ /* 0x0003e2000e121844 */
[----:B------:R-:W-:-:S02]  /*5fc00*/  IADD3 R188, R200, 0x100000, RZ ;  /* 0x00100000c8bc7810 */ /* 0x000fc40007ffe0ff */
[----:B------:R-:W-:Y:S01]  /*5fc10*/  IADD3 R187, R200, 0x100000, RZ ;  /* 0x00100000c8bb7810 */ /* 0x000fe20007ffe0ff */
[----:B------:R4:W-:Y:S01]  /*5fc20*/  LDGSTS.E [R3+-0x40e00], [R180.64], !P4 ;  /* 0xbf200000b4037fae */ /* 0x0009e2000e121844 */
[----:B------:R-:W-:Y:S01]  /*5fc30*/  IADD3 R186, R55, 0x100000, RZ ;  /* 0x0010000037ba7810 */ /* 0x000fe20007ffe0ff */
[----:B--2---:R-:W-:-:S04]  /*5fc40*/  IMAD.WIDE R184, R2, 0x4, R216 ;  /* 0x0000000402b87825 */ /* 0x004fc800078e02d8 */
[C---:B-1----:R-:W-:Y:S02]  /*5fc50*/  IMAD.WIDE R182, R2.reuse, 0x4, R232 ;  /* 0x0000000402b67825 */ /* 0x042fe400078e02e8 */
[----:B------:R-:W2:Y:S02]  /*5fc60*/  LDL.LU.64 R232, [R1+0x2b10] ;  /* 0x002b100001e87983 */ /* 0x000ea40000300a00 */
[----:B------:R-:W2:Y:S02]  /*5fc70*/  LDL.LU.64 R216, [R1+0x2b08] ;  /* 0x002b080001d87983 */ /* 0x000ea40000300a00 */
[C---:B----4-:R-:W-:Y:S01]  /*5fc80*/  IMAD.WIDE R58, R2.reuse, 0x4, R214 ;  /* 0x00000004023a7825 */ /* 0x050fe200078e02d6 */
[----:B------:R-:W-:Y:S01]  /*5fc90*/  IADD3 R3, R55, 0x100000, RZ ;  /* 0x0010000037037810 */ /* 0x000fe20007ffe0ff */
[----:B------:R1:W-:Y:S04]  /*5fca0*/  LDGSTS.E [R188+-0x40c00], [R182.64], !P4 ;  /* 0xbf400000b6bc7fae */ /* 0x0003e8000e121844 */
[----:B------:R4:W-:Y:S01]  /*5fcb0*/  STL.64 [R1+0xbb8], R58 ;  /* 0x000bb83a01007387 */ /* 0x0009e20000100a00 */
[----:B------:R-:W2:Y:S02]  /*5fcc0*/  LDL.LU.64 R214, [R1+0x2aa0] ;  /* 0x002aa00001d67983 */ /* 0x000ea40000300a00 */
[----:B------:R1:W-:Y:S02]  /*5fcd0*/  LDGSTS.E [R187+-0x40a00], [R184.64], !P4 ;  /* 0xbf600000b8bb7fae */ /* 0x0003e4000e121844 */
[----:B------:R4:W-:Y:S02]  /*5fce0*/  LDGSTS.E [R186+-0x7e800], [R58.64], !P3 ;  /* 0x818000003aba7fae */ /* 0x0009e4000d921844 */
[----:B------:R-:W-:-:S05]  /*5fcf0*/  IMAD.WIDE R56, R2, 0x4, R198 ;  /* 0x0000000402387825 */ /* 0x000fca00078e02c6 */
[----:B------:R5:W-:Y:S01]  /*5fd00*/  STL.64 [R1+0xbb0], R56 ;  /* 0x000bb03801007387 */ /* 0x000be20000100a00 */
[----:B------:R-:W2:Y:S03]  /*5fd10*/  LDL.LU.64 R198, [R1+0x2a98] ;  /* 0x002a980001c67983 */ /* 0x000ea60000300a00 */
[----:B------:R5:W-:Y:S01]  /*5fd20*/  LDGSTS.E [R3+-0x7e600], [R56.64], !P3 ;  /* 0x81a0000038037fae */ /* 0x000be2000d921844 */
[----:B---3--:R-:W-:-:S04]  /*5fd30*/  IMAD.WIDE R192, R2, 0x4, R234 ;  /* 0x0000000402c07825 */ /* 0x008fc800078e02ea */
[----:B------:R-:W-:-:S04]  /*5fd40*/  IMAD.WIDE R190, R2, 0x4, R218 ;  /* 0x0000000402be7825 */ /* 0x000fc800078e02da */
[C---:B----4-:R-:W-:Y:S01]  /*5fd50*/  IMAD.WIDE R58, R2.reuse, 0x4, R202 ;  /* 0x00000004023a7825 */ /* 0x050fe200078e02ca */
[----:B------:R2:W-:Y:S03]  /*5fd60*/  STL.64 [R1+0xba8], R192 ;  /* 0x000ba8c001007387 */ /* 0x0005e60000100a00 */
[----:B------:R3:W-:Y:S02]  /*5fd70*/  STL.64 [R1+0xba0], R190 ;  /* 0x000ba0be01007387 */ /* 0x0007e40000100a00 */
[----:B------:R-:W2:Y:S02]  /*5fd80*/  LDL.LU.64 R234, [R1+0x2a90] ;  /* 0x002a900001ea7983 */ /* 0x000ea40000300a00 */
[----:B------:R-:W2:Y:S01]  /*5fd90*/  LDL.LU.64 R218, [R1+0x2a88] ;  /* 0x002a880001da7983 */ /* 0x000ea20000300a00 */
[----:B------:R1:W-:Y:S01]  /*5fda0*/  STL.64 [R1+0xb38], R58 ;  /* 0x000b383a01007387 */ /* 0x0003e20000100a00 */
[----:B-----5:R-:W-:-:S05]  /*5fdb0*/  IMAD.WIDE R56, R2, 0x4, R230 ;  /* 0x0000000402387825 */ /* 0x020fca00078e02e6 */
[----:B------:R5:W-:Y:S01]  /*5fdc0*/  STL.64 [R1+0xb30], R56 ;  /* 0x000b303801007387 */ /* 0x000be20000100a00 */
[----:B------:R-:W4:Y:S02]  /*5fdd0*/  LDL.LU.64 R202, [R1+0x2a20] ;  /* 0x002a200001ca7983 */ /* 0x000f240000300a00 */
[----:B------:R-:W4:Y:S01]  /*5fde0*/  LDL.LU.64 R230, [R1+0x2a18] ;  /* 0x002a180001e67983 */ /* 0x000f220000300a00 */
[----:B------:R-:W-:Y:S02]  /*5fdf0*/  IADD3 R189, R237, -0x108, RZ ;  /* 0xfffffef8edbd7810 */ /* 0x000fe40007ffe0ff */
[C---:B-1----:R-:W-:Y:S02]  /*5fe00*/  IADD3 R188, R55.reuse, 0x100000, RZ ;  /* 0x0010000037bc7810 */ /* 0x042fe40007ffe0ff */
[----:B------:R-:W-:Y:S02]  /*5fe10*/  IADD3 R187, R55, 0x100000, RZ ;  /* 0x0010000037bb7810 */ /* 0x000fe40007ffe0ff */
[----:B------:R-:W-:Y:S01]  /*5fe20*/  ISETP.GE.U32.AND P4, PT, R189, 0x7ffffe79, PT ;  /* 0x7ffffe79bd00780c */ /* 0x000fe20003f86070 */
[----:B------:R-:W-:Y:S01]  /*5fe30*/  IADD3 R189, R237, -0x10c, RZ ;  /* 0xfffffef4edbd7810 */ /* 0x000fe20007ffe0ff */
[----:B------:R2:W-:Y:S01]  /*5fe40*/  LDGSTS.E [R188+-0x7e400], [R192.64], !P3 ;  /* 0x81c00000c0bc7fae */ /* 0x0005e2000d921844 */
[----:B------:R3:W-:Y:S02]  /*5fe50*/  LDGSTS.E [R187+-0x7e200], [R190.64], !P3 ;  /* 0x81e00000bebb7fae */ /* 0x0007e4000d921844 */
[----:B------:R-:W-:-:S08]  /*5fe60*/  ISETP.GE.U32.AND P3, PT, R189, 0x7ffffe75, PT ;  /* 0x7ffffe75bd00780c */ /* 0x000fd00003f66070 */
[----:B------:R1:W-:Y:S01]  /*5fe70*/  LDGSTS.E [R186+-0x7c800], [R58.64], !P4 ;  /* 0x838000003aba7fae */ /* 0x0003e2000e121844 */
[----:B------:R5:W-:Y:S02]  /*5fe80*/  LDGSTS.E [R3+-0x7c600], [R56.64], !P4 ;  /* 0x83a0000038037fae */ /* 0x000be4000e121844 */
[----:B--2---:R-:W-:-:S04]  /*5fe90*/  IMAD.WIDE R192, R2, 0x4, R232 ;  /* 0x0000000402c07825 */ /* 0x004fc800078e02e8 */
[C---:B---3--:R-:W-:Y:S01]  /*5fea0*/  IMAD.WIDE R190, R2.reuse, 0x4, R216 ;  /* 0x0000000402be7825 */ /* 0x048fe200078e02d8 */
[----:B------:R2:W-:Y:S04]  /*5feb0*/  STL.64 [R1+0xb28], R192 ;  /* 0x000b28c001007387 */ /* 0x0005e80000100a00 */
[----:B------:R3:W-:Y:S02]  /*5fec0*/  STL.64 [R1+0xb20], R190 ;  /* 0x000b20be01007387 */ /* 0x0007e40000100a00 */
[----:B------:R-:W4:Y:S02]  /*5fed0*/  LDL.LU.64 R232, [R1+0x2a10] ;  /* 0x002a100001e87983 */ /* 0x000f240000300a00 */
[----:B------:R-:W4:Y:S01]  /*5fee0*/  LDL.LU.64 R216, [R1+0x2a08] ;  /* 0x002a080001d87983 */ /* 0x000f220000300a00 */
[----:B------:R2:W-:Y:S01]  /*5fef0*/  LDGSTS.E [R188+-0x7c400], [R192.64], !P4 ;  /* 0x83c00000c0bc7fae */ /* 0x0005e2000e121844 */
[----:B-1----:R-:W-:-:S03]  /*5ff00*/  IMAD.WIDE R58, R2, 0x4, R214 ;  /* 0x00000004023a7825 */ /* 0x002fc600078e02d6 */
[----:B------:R3:W-:Y:S01]  /*5ff10*/  LDGSTS.E [R187+-0x7c200], [R190.64], !P4 ;  /* 0x83e00000bebb7fae */ /* 0x0007e2000e121844 */
[----:B-----5:R-:W-:-:S03]  /*5ff20*/  IMAD.WIDE R56, R2, 0x4, R198 ;  /* 0x0000000402387825 */ /* 0x020fc600078e02c6 */
[----:B------:R4:W-:Y:S04]  /*5ff30*/  STL.64 [R1+0xab8], R58 ;  /* 0x000ab83a01007387 */ /* 0x0009e80000100a00 */
[----:B------:R4:W-:Y:S04]  /*5ff40*/  LDGSTS.E [R186+-0x7a800], [R58.64], !P3 ;  /* 0x858000003aba7fae */ /* 0x0009e8000d921844 */
[----:B------:R1:W-:Y:S01]  /*5ff50*/  STL.64 [R1+0xab0], R56 ;  /* 0x000ab03801007387 */ /* 0x0003e20000100a00 */
[----:B------:R-:W5:Y:S02]  /*5ff60*/  LDL.LU.64 R214, [R1+0x29a0] ;  /* 0x0029a00001d67983 */ /* 0x000f640000300a00 */
[----:B------:R-:W5:Y:S02]  /*5ff70*/  LDL.LU.64 R198, [R1+0x2998] ;  /* 0x0029980001c67983 */ /* 0x000f640000300a00 */
[----:B------:R1:W-:Y:S02]  /*5ff80*/  LDGSTS.E [R3+-0x7a600], [R56.64], !P3 ;  /* 0x85a0000038037fae */ /* 0x0003e4000d921844 */
[----:B--2---:R-:W-:-:S04]  /*5ff90*/  IMAD.WIDE R192, R2, 0x4, R234 ;  /* 0x0000000402c07825 */ /* 0x004fc800078e02ea */
[C---:B---3--:R-:W-:Y:S01]  /*5ffa0*/  IMAD.WIDE R190, R2.reuse, 0x4, R218 ;  /* 0x0000000402be7825 */ /* 0x048fe200078e02da */
[----:B------:R2:W-:Y:S04]  /*5ffb0*/  STL.64 [R1+0xaa8], R192 ;  /* 0x000aa8c001007387 */ /* 0x0005e80000100a00 */
[----:B------:R3:W-:Y:S02]  /*5ffc0*/  STL.64 [R1+0xaa0], R190 ;  /* 0x000aa0be01007387 */ /* 0x0007e40000100a00 */
[----:B------:R-:W5:Y:S02]  /*5ffd0*/  LDL.LU.64 R234, [R1+0x2990] ;  /* 0x0029900001ea7983 */ /* 0x000f640000300a00 */
[----:B------:R-:W5:Y:S01]  /*5ffe0*/  LDL.LU.64 R218, [R1+0x2988] ;  /* 0x0029880001da7983 */ /* 0x000f620000300a00 */
[----:B------:R-:W-:Y:S01]  /*5fff0*/  IADD3 R189, R237, -0x110, RZ ;  /* 0xfffffef0edbd7810 */ /* 0x000fe20007ffe0ff */
[----:B------:R2:W-:Y:S01]  /*60000*/  LDGSTS.E [R188+-0x7a400], [R192.64], !P3 ;  /* 0x85c00000c0bc7fae */ /* 0x0005e2000d921844 */
[----:B------:R3:W-:Y:S02]  /*60010*/  LDGSTS.E [R187+-0x7a200], [R190.64], !P3 ;  /* 0x85e00000bebb7fae */ /* 0x0007e4000d921844 */
[----:B----4-:R-:W-:-:S04]  /*60020*/  IMAD.WIDE R58, R2, 0x4, R202 ;  /* 0x00000004023a7825 */ /* 0x010fc800078e02ca */
[----:B-1----:R-:W-:Y:S01]  /*60030*/  IMAD.WIDE R56, R2, 0x4, R230 ;  /* 0x0000000402387825 */ /* 0x002fe200078e02e6 */
[----:B------:R5:W-:Y:S04]  /*60040*/  STL.64 [R1+0xa38], R58 ;  /* 0x000a383a01007387 */ /* 0x000be80000100a00 */
[----:B------:R1:W-:Y:S02]  /*60050*/  STL.64 [R1+0xa30], R56 ;  /* 0x000a303801007387 */ /* 0x0003e40000100a00 */
[----:B------:R-:W4:Y:S02]  /*60060*/  LDL.LU.64 R202, [R1+0x2920] ;  /* 0x0029200001ca7983 */ /* 0x000f240000300a00 */
[----:B------:R-:W4:Y:S01]  /*60070*/  LDL.LU.64 R230, [R1+0x2918] ;  /* 0x0029180001e67983 */ /* 0x000f220000300a00 */
[----:B------:R-:W-:Y:S01]  /*60080*/  ISETP.GE.U32.AND P4, PT, R189, 0x7ffffe71, PT ;  /* 0x7ffffe71bd00780c */ /* 0x000fe20003f86070 */
[----:B------:R-:W-:-:S04]  /*60090*/  IADD3 R189, R237, -0x114, RZ ;  /* 0xfffffeecedbd7810 */ /* 0x000fc80007ffe0ff */
        /* <DEDUP_REMOVED lines=10> */
[----:B------:R3:W-:Y:S02]  /*60140*/  LDGSTS.E [R187+-0x78200], [R190.64], !P4 ;  /* 0x87e00000bebb7fae */ /* 0x0007e4000e121844 */
[----:B-----5:R-:W-:-:S04]  /*60150*/  IMAD.WIDE R58, R2, 0x4, R214 ;  /* 0x00000004023a7825 */ /* 0x020fc800078e02d6 */
[C---:B-1----:R-:W-:Y:S01]  /*60160*/  IMAD.WIDE R56, R2.reuse, 0x4, R198 ;  /* 0x0000000402387825 */ /* 0x042fe200078e02c6 */
[----:B------:R4:W-:Y:S04]  /*60170*/  STL.64 [R1+0x9b8], R58 ;  /* 0x0009b83a01007387 */ /* 0x0009e80000100a00 */
[----:B------:R1:W-:Y:S02]  /*60180*/  STL.64 [R1+0x9b0], R56 ;  /* 0x0009b03801007387 */ /* 0x0003e40000100a00 */
[----:B------:R-:W5:Y:S01]  /*60190*/  LDL.LU.64 R214, [R1+0x28a0] ;  /* 0x0028a00001d67983 */ /* 0x000f620000300a00 */
[----:B------:R4:W-:Y:S01]  /*601a0*/  LDGSTS.E [R186+-0x76800], [R58.64], !P3 ;  /* 0x898000003aba7fae */ /* 0x0009e2000d921844 */
        /* <DEDUP_REMOVED lines=328> */
[----:B------:R-:W-:Y:S03]  /*61630*/  STL.64 [R1+0xa8], R192 ;  /* 0x0000a8c001007387 */ /* 0x000fe60000100a00 */
[----:B------:R-:W2:Y:S02]  /*61640*/  LDL.LU.64 R204, [R1+0x1f90] ;  /* 0x001f900001cc7983 */ /* 0x000ea40000300a00 */
[----:B------:R-:W-:Y:S02]  /*61650*/  STL.64 [R1+0xa0], R190 ;  /* 0x0000a0be01007387 */ /* 0x000fe40000100a00 */
[----:B------:R-:W3:Y:S01]  /*61660*/  LDL.LU.64 R234, [R1+0x1f88] ;  /* 0x001f880001ea7983 */ /* 0x000ee20000300a00 */
[----:B------:R-:W-:Y:S01]  /*61670*/  IADD3 R189, R237, -0x160, RZ ;  /* 0xfffffea0edbd7810 */ /* 0x000fe20007ffe0ff */
[----:B------:R1:W-:Y:S01]  /*61680*/  LDGSTS.E [R188+-0x52400], [R192.64], !P3 ;  /* 0xadc00000c0bc7fae */ /* 0x0003e2000d921844 */
[----:B------:R5:W-:Y:S02]  /*61690*/  LDGSTS.E [R187+-0x52200], [R190.64], !P3 ;  /* 0xade00000bebb7fae */ /* 0x000be4000d921844 */
[----:B----4-:R-:W-:-:S04]  /*616a0*/  IMAD.WIDE R58, R2, 0x4, R202 ;  /* 0x00000004023a7825 */ /* 0x010fc800078e02ca */
[----:B-1----:R-:W-:Y:S01]  /*616b0*/  IMAD.WIDE R56, R2, 0x4, R230 ;  /* 0x0000000402387825 */ /* 0x002fe200078e02e6 */
[----:B------:R1:W-:Y:S03]  /*616c0*/  STL.64 [R1+0x38], R58 ;  /* 0x0000383a01007387 */ /* 0x0003e60000100a00 */
[----:B------:R-:W4:Y:S02]  /*616d0*/  LDL.LU.64 R218, [R1+0x1f20] ;  /* 0x001f200001da7983 */ /* 0x000f240000300a00 */
[----:B------:R-:W2:Y:S01]  /*616e0*/  LDL.LU.64 R230, [R1+0x1f18] ;  /* 0x001f180001e67983 */ /* 0x000ea20000300a00 */
[----:B------:R-:W-:Y:S01]  /*616f0*/  ISETP.GE.U32.AND P4, PT, R189, 0x7ffffe21, PT ;  /* 0x7ffffe21bd00780c */ /* 0x000fe20003f86070 */
[----:B------:R1:W-:-:S12]  /*61700*/  STL.64 [R1+0x30], R56 ;  /* 0x0000303801007387 */ /* 0x0003d80000100a00 */
[----:B------:R1:W-:Y:S01]  /*61710*/  LDGSTS.E [R186+-0x50800], [R58.64], !P4 ;  /* 0xaf8000003aba7fae */ /* 0x0003e2000e121844 */
[----:B------:R1:W-:Y:S02]  /*61720*/  LDGSTS.E [R3+-0x50600], [R56.64], !P4 ;  /* 0xafa0000038037fae */ /* 0x0003e4000e121844 */
[----:B-1----:R-:W-:-:S04]  /*61730*/  IMAD.WIDE R58, R2, 0x4, R232 ;  /* 0x00000004023a7825 */ /* 0x002fc800078e02e8 */
[C---:B------:R-:W-:Y:S01]  /*61740*/  IMAD.WIDE R56, R2.reuse, 0x4, R216 ;  /* 0x0000000402387825 */ /* 0x040fe200078e02d8 */
[----:B------:R-:W-:Y:S03]  /*61750*/  STL.64 [R1+0x28], R58 ;  /* 0x0000283a01007387 */ /* 0x000fe60000100a00 */
[----:B------:R-:W4:Y:S02]  /*61760*/  LDL.LU.64 R202, [R1+0x1f10] ;  /* 0x001f100001ca7983 */ /* 0x000f240000300a00 */
[----:B------:R1:W-:Y:S02]  /*61770*/  STL.64 [R1+0x20], R56 ;  /* 0x0000203801007387 */ /* 0x0003e40000100a00 */
[----:B------:R-:W4:Y:S01]  /*61780*/  LDL.LU.64 R232, [R1+0x1f08] ;  /* 0x001f080001e87983 */ /* 0x000f220000300a00 */
[----:B------:R-:W4:Y:S01]  /*61790*/  LDL.LU.64 R216, [R1+0x1ea0] ;  /* 0x001ea00001d87983 */ /* 0x000f220000300a00 */
[----:B-----5:R-:W-:-:S03]  /*617a0*/  IMAD.WIDE R186, R2, 0x4, R214 ;  /* 0x0000000402ba7825 */ /* 0x020fc600078e02d6 */
[----:B------:R-:W5:Y:S01]  /*617b0*/  LDL.LU.64 R214, [R1+0x1e98] ;  /* 0x001e980001d67983 */ /* 0x000f620000300a00 */
[----:B------:R-:W-:-:S03]  /*617c0*/  IADD3 R192, R55, 0x100000, RZ ;  /* 0x0010000037c07810 */ /* 0x000fc60007ffe0ff */
[----:B------:R-:W5:Y:S01]  /*617d0*/  LDL.LU.64 R224, [R1+0x1e90] ;  /* 0x001e900001e07983 */ /* 0x000f620000300a00 */
[----:B------:R-:W-:Y:S01]  /*617e0*/  IADD3 R191, R55, 0x100000, RZ ;  /* 0x0010000037bf7810 */ /* 0x000fe20007ffe0ff */
[----:B------:R-:W5:Y:S02]  /*617f0*/  LDL.LU.64 R238, [R1+0x1e88] ;  /* 0x001e880001ee7983 */ /* 0x000f640000300a00 */
[----:B------:R-:W5:Y:S01]  /*61800*/  LDL.LU.64 R222, [R1+0x1e20] ;  /* 0x001e200001de7983 */ /* 0x000f620000300a00 */
[----:B------:R-:W-:Y:S01]  /*61810*/  IADD3 R193, R237, -0x168, RZ ;  /* 0xfffffe98edc17810 */ /* 0x000fe20007ffe0ff */
[----:B------:R3:W-:Y:S01]  /*61820*/  LDGSTS.E [R192+-0x50400], [R58.64], !P4 ;  /* 0xafc000003ac07fae */ /* 0x0007e2000e121844 */
[----:B------:R1:W-:Y:S02]  /*61830*/  LDGSTS.E [R191+-0x50200], [R56.64], !P4 ;  /* 0xafe0000038bf7fae */ /* 0x0003e4000e121844 */
[----:B------:R-:W-:Y:S01]  /*61840*/  ISETP.GE.U32.AND P4, PT, R193, 0x7ffffe19, PT ;  /* 0x7ffffe19c100780c */ /* 0x000fe20003f86070 */
[----:B---3--:R-:W-:-:S04]  /*61850*/  IMAD.WIDE R192, R2, 0x4, R234 ;  /* 0x0000000402c07825 */ /* 0x008fc800078e02ea */
[----:B--2---:R-:W-:-:S04]  /*61860*/  IMAD.WIDE R196, R2, 0x4, R230 ;  /* 0x0000000402c47825 */ /* 0x004fc800078e02e6 */
[----:B------:R-:W-:Y:S02]  /*61870*/  IMAD.MOV.U32 R231, RZ, RZ, c[0x0][0x180] ;  /* 0x00006000ffe77624 */ /* 0x000fe400078e00ff */
[----:B----4-:R-:W-:-:S03]  /*61880*/  IMAD.WIDE R194, R2, 0x4, R218 ;  /* 0x0000000402c27825 */ /* 0x010fc600078e02da */
[----:B------:R-:W-:Y:S02]  /*61890*/  IADD3 R219, R231, -0x100, RZ ;  /* 0xffffff00e7db7810 */ /* 0x000fe40007ffe0ff */
[----:B------:R-:W2:Y:S01]  /*618a0*/  LDL.LU.64 R230, [R1+0x1e18] ;  /* 0x001e180001e67983 */ /* 0x000ea20000300a00 */
[----:B------:R-:W3:Y:S02]  /*618b0*/  LDL.LU.64 R220, [R1+0x1e10] ;  /* 0x001e100001dc7983 */ /* 0x000ee40000300a00 */
[----:B------:R-:W4:Y:S01]  /*618c0*/  LDL.LU.64 R234, [R1+0x1e08] ;  /* 0x001e080001ea7983 */ /* 0x000f220000300a00 */
[----:B------:R-:W-:-:S04]  /*618d0*/  IADD3 R189, R237, -0x164, RZ ;  /* 0xfffffe9cedbd7810 */ /* 0x000fc80007ffe0ff */
[----:B------:R-:W-:Y:S02]  /*618e0*/  ISETP.GE.U32.AND P3, PT, R189, 0x7ffffe1d, PT ;  /* 0x7ffffe1dbd00780c */ /* 0x000fe40003f66070 */
[C---:B------:R-:W-:Y:S01]  /*618f0*/  IADD3 R190, R55.reuse, 0x100000, RZ ;  /* 0x0010000037be7810 */ /* 0x040fe20007ffe0ff */
[----:B------:R-:W-:Y:S01]  /*61900*/  IMAD.WIDE R188, R2, 0x4, R198 ;  /* 0x0000000402bc7825 */ /* 0x000fe200078e02c6 */
[C---:B------:R-:W-:Y:S02]  /*61910*/  IADD3 R200, R55.reuse, 0x100000, RZ ;  /* 0x0010000037c87810 */ /* 0x040fe40007ffe0ff */
[C---:B------:R-:W-:Y:S02]  /*61920*/  IADD3 R199, R55.reuse, 0x100000, RZ ;  /* 0x0010000037c77810 */ /* 0x040fe40007ffe0ff */
[----:B------:R-:W-:-:S05]  /*61930*/  IADD3 R198, R55, 0x100000, RZ ;  /* 0x0010000037c67810 */ /* 0x000fca0007ffe0ff */
[----:B------:R1:W-:Y:S01]  /*61940*/  LDGSTS.E [R190+-0x4e800], [R186.64], !P3 ;  /* 0xb1800000babe7fae */ /* 0x0003e2000d921844 */
[----:B------:R2:W-:Y:S01]  /*61950*/  LDGSTS.E [R3+-0x4e600], [R188.64], !P3 ;  /* 0xb1a00000bc037fae */ /* 0x0005e2000d921844 */
[C---:B------:R-:W-:Y:S02]  /*61960*/  IADD3 R208, R55.reuse, 0x100000, RZ ;  /* 0x0010000037d07810 */ /* 0x040fe40007ffe0ff */
[----:B------:R-:W-:Y:S01]  /*61970*/  IADD3 R207, R55, 0x100000, RZ ;  /* 0x0010000037cf7810 */ /* 0x000fe20007ffe0ff */
[----:B-1----:R-:W-:-:S05]  /*61980*/  IMAD.WIDE R190, R2, 0x4, R204 ;  /* 0x0000000402be7825 */ /* 0x002fca00078e02cc */
[----:B------:R1:W-:Y:S01]  /*61990*/  LDGSTS.E [R200+-0x4e400], [R190.64], !P3 ;  /* 0xb1c00000bec87fae */ /* 0x0003e2000d921844 */
[----:B------:R1:W-:Y:S02]  /*619a0*/  LDGSTS.E [R199+-0x4e200], [R192.64], !P3 ;  /* 0xb1e00000c0c77fae */ /* 0x0003e4000d921844 */
[----:B------:R1:W-:Y:S01]  /*619b0*/  LDGSTS.E [R198+-0x4c800], [R194.64], !P4 ;  /* 0xb3800000c2c67fae */ /* 0x0003e2000e121844 */
[----:B------:R-:W-:Y:S02]  /*619c0*/  ISETP.GE.AND P3, PT, R201, R219, PT ;  /* 0x000000dbc900720c */ /* 0x000fe40003f66270 */
[----:B------:R-:W-:Y:S01]  /*619d0*/  IADD3 R206, R55, 0x100000, RZ ;  /* 0x0010000037ce7810 */ /* 0x000fe20007ffe0ff */
[----:B------:R2:W-:Y:S01]  /*619e0*/  LDGSTS.E [R3+-0x4c600], [R196.64], !P4 ;  /* 0xb3a00000c4037fae */ /* 0x0005e2000e121844 */
[----:B------:R-:W-:Y:S01]  /*619f0*/  IADD3 R209, R237, -0x181, RZ ;  /* 0xfffffe7fedd17810 */ /* 0x000fe20007ffe0ff */
[----:B-----5:R-:W-:-:S04]  /*61a00*/  IMAD.WIDE R204, R2, 0x4, R214 ;  /* 0x0000000402cc7825 */ /* 0x020fc800078e02d6 */
[----:B-1----:R-:W-:-:S04]  /*61a10*/  IMAD.WIDE R200, R2, 0x4, R232 ;  /* 0x0000000402c87825 */ /* 0x002fc800078e02e8 */
[----:B------:R-:W-:-:S04]  /*61a20*/  IMAD.WIDE R198, R2, 0x4, R202 ;  /* 0x0000000402c67825 */ /* 0x000fc800078e02ca */
[----:B------:R-:W-:Y:S01]  /*61a30*/  IMAD.WIDE R202, R2, 0x4, R216 ;  /* 0x0000000402ca7825 */ /* 0x000fe200078e02d8 */
[----:B------:R-:W-:-:S03]  /*61a40*/  IADD3 R216, R55, 0x100000, RZ ;  /* 0x0010000037d87810 */ /* 0x000fc60007ffe0ff */
[----:B------:R-:W-:Y:S01]  /*61a50*/  IMAD.WIDE R210, R2, 0x4, R222 ;  /* 0x0000000402d27825 */ /* 0x000fe200078e02de */
[----:B------:R-:W5:Y:S04]  /*61a60*/  LDL.LU.64 R218, [R1+0x1da0] ;  /* 0x001da00001da7983 */ /* 0x000f680000300a00 */
[----:B------:R1:W-:Y:S01]  /*61a70*/  LDGSTS.E [R208+-0x4c400], [R198.64], !P4 ;  /* 0xb3c00000c6d07fae */ /* 0x0003e2000e121844 */
[----:B------:R1:W-:Y:S02]  /*61a80*/  LDGSTS.E [R207+-0x4c200], [R200.64], !P4 ;  /* 0xb3e00000c8cf7fae */ /* 0x0003e4000e121844 */
[----:B------:R1:W-:Y:S01]  /*61a90*/  LDGSTS.E [R206+-0x4a800], [R202.64], !P6 ;  /* 0xb5800000cace7fae */ /* 0x0003e2000f121844 */
[----:B------:R-:W-:Y:S02]  /*61aa0*/  ISETP.GE.U32.AND P4, PT, R209, 0x7ffffe00, PT ;  /* 0x7ffffe00d100780c */ /* 0x000fe40003f86070 */
[----:B------:R-:W-:-:S02]  /*61ab0*/  IADD3 R215, R55, 0x100000, RZ ;  /* 0x0010000037d77810 */ /* 0x000fc40007ffe0ff */
[----:B------:R-:W-:Y:S01]  /*61ac0*/  IADD3 R214, R55, 0x100000, RZ ;  /* 0x0010000037d67810 */ /* 0x000fe20007ffe0ff */
[----:B------:R2:W-:Y:S01]  /*61ad0*/  LDGSTS.E [R3+-0x4a600], [R204.64], !P6 ;  /* 0xb5a00000cc037fae */ /* 0x0005e2000f121844 */
[----:B------:R-:W-:-:S03]  /*61ae0*/  IADD3 R217, R237, -0x185, RZ ;  /* 0xfffffe7bedd97810 */ /* 0x000fc60007ffe0ff */
[----:B------:R-:W5:Y:S01]  /*61af0*/  LDL.LU.64 R232, [R1+0x1d98] ;  /* 0x001d980001e87983 */ /* 0x000f620000300a00 */
[----:B------:R-:W5:Y:S02]  /*61b00*/  LDL.LU.64 R228, [R1+0x1d88] ;  /* 0x001d880001e47983 */ /* 0x000f640000300a00 */
[----:B------:R-:W5:Y:S02]  /*61b10*/  LDL.LU.64 R226, [R1+0x1d20] ;  /* 0x001d200001e27983 */ /* 0x000f640000300a00 */
[----:B------:R-:W5:Y:S02]  /*61b20*/  LDL.LU.64 R242, [R1+0x1c38] ;  /* 0x001c380001f27983 */ /* 0x000f640000300a00 */
[----:B-1----:R-:W-:-:S04]  /*61b30*/  IMAD.WIDE R208, R2, 0x4, R238 ;  /* 0x0000000402d07825 */ /* 0x002fc800078e02ee */
[----:B------:R-:W-:Y:S01]  /*61b40*/  IMAD.WIDE R206, R2, 0x4, R224 ;  /* 0x0000000402ce7825 */ /* 0x000fe200078e02e0 */
[----:B------:R-:W-:-:S04]  /*61b50*/  IADD3 R224, R55, 0x100000, RZ ;  /* 0x0010000037e07810 */ /* 0x000fc80007ffe0ff */
[----:B------:R4:W-:Y:S01]  /*61b60*/  LDGSTS.E [R216+-0x4a400], [R206.64], !P6 ;  /* 0xb5c00000ced87fae */ /* 0x0009e2000f121844 */
[----:B------:R3:W-:Y:S02]  /*61b70*/  LDGSTS.E [R215+-0x4a200], [R208.64], !P6 ;  /* 0xb5e00000d0d77fae */ /* 0x0007e4000f121844 */
[----:B------:R3:W-:Y:S01]  /*61b80*/  LDGSTS.E [R214+-0x48800], [R210.64], !P2 ;  /* 0xb7800000d2d67fae */ /* 0x0007e2000d121844 */
[----:B------:R-:W-:Y:S02]  /*61b90*/  ISETP.GE.U32.AND P6, PT, R217, 0x7ffffdfc, PT ;  /* 0x7ffffdfcd900780c */ /* 0x000fe40003fc6070 */
[----:B------:R-:W-:Y:S02]  /*61ba0*/  IADD3 R223, R55, 0x100000, RZ ;  /* 0x0010000037df7810 */ /* 0x000fe40007ffe0ff */
[----:B------:R-:W-:Y:S01]  /*61bb0*/  IADD3 R225, R237, -0x189, RZ ;  /* 0xfffffe77ede17810 */ /* 0x000fe20007ffe0ff */
[----:B--2---:R-:W-:-:S04]  /*61bc0*/  IMAD.WIDE R212, R2, 0x4, R230 ;  /* 0x0000000402d47825 */ /* 0x004fc800078e02e6 */
[----:B---3--:R-:W-:-:S04]  /*61bd0*/  IMAD.WIDE R214, R2, 0x4, R220 ;  /* 0x0000000402d67825 */ /* 0x008fc800078e02dc */
[----:B----4-:R-:W-:Y:S01]  /*61be0*/  IMAD.WIDE R216, R2, 0x4, R234 ;  /* 0x0000000402d87825 */ /* 0x010fe200078e02ea */
[----:B------:R-:W2:Y:S03]  /*61bf0*/  LDL.LU.64 R230, [R1+0x1c30] ;  /* 0x001c300001e67983 */ /* 0x000ea60000300a00 */
[----:B------:R-:W3:Y:S01]  /*61c00*/  LDL.LU.64 R56, [R1+0x1c28] ;  /* 0x001c280001387983 */ /* 0x000ee20000300a00 */
[----:B------:R1:W-:Y:S01]  /*61c10*/  LDGSTS.E [R3+-0x48600], [R212.64], !P2 ;  /* 0xb7a00000d4037fae */ /* 0x0003e2000d121844 */
[----:B------:R-:W4:Y:S02]  /*61c20*/  LDL.LU.64 R58, [R1+0x2c00] ;  /* 0x002c0000013a7983 */ /* 0x000f240000300a00 */
[----:B------:R-:W3:Y:S02]  /*61c30*/  LDL.LU.64 R236, [R1+0x1cb8] ;  /* 0x001cb80001ec7983 */ /* 0x000ee40000300a00 */
[----:B------:R1:W-:Y:S01]  /*61c40*/  LDGSTS.E [R224+-0x48400], [R214.64], !P2 ;  /* 0xb7c00000d6e07fae */ /* 0x0003e2000d121844 */
[----:B------:R-:W4:Y:S04]  /*61c50*/  LDL.LU.64 R238, [R1+0x1cb0] ;  /* 0x001cb00001ee7983 */ /* 0x000f280000300a00 */
[----:B------:R2:W-:Y:S01]  /*61c60*/  LDGSTS.E [R223+-0x48200], [R216.64], !P2 ;  /* 0xb7e00000d8df7fae */ /* 0x0005e2000d121844 */
[----:B------:R-:W4:Y:S01]  /*61c70*/  LDL.LU.64 R240, [R1+0x1ca8] ;  /* 0x001ca80001f07983 */ /* 0x000f220000300a00 */
[----:B------:R-:W-:-:S02]  /*61c80*/  ISETP.GE.U32.AND P2, PT, R225, 0x7ffffdf8, PT ;  /* 0x7ffffdf8e100780c */ /* 0x000fc40003f46070 */
[----:B-1----:R-:W4:Y:S01]  /*61c90*/  LDL.LU.64 R224, [R1+0x1d90] ;  /* 0x001d900001e07983 */ /* 0x002f220000300a00 */
[C---:B------:R-:W-:Y:S02]  /*61ca0*/  IADD3 R222, R55.reuse, 0x100000, RZ ;  /* 0x0010000037de7810 */ /* 0x040fe40007ffe0ff */
[C---:B------:R-:W-:Y:S02]  /*61cb0*/  IADD3 R235, R55.reuse, 0x100000, RZ ;  /* 0x0010000037eb7810 */ /* 0x040fe40007ffe0ff */
[----:B------:R-:W-:Y:S01]  /*61cc0*/  IADD3 R234, R55, 0x100000, RZ ;  /* 0x0010000037ea7810 */ /* 0x000fe20007ffe0ff */
[----:B-----5:R-:W-:-:S05]  /*61cd0*/  IMAD.WIDE R218, R2, 0x4, R218 ;  /* 0x0000000402da7825 */ /* 0x020fca00078e02da */
[----:B------:R4:W-:Y:S01]  /*61ce0*/  LDGSTS.E [R222+-0x46800], [R218.64], !P5 ;  /* 0xb9800000dade7fae */ /* 0x0009e2000e921844 */
[----:B------:R-:W-:Y:S01]  /*61cf0*/  IMAD.WIDE R220, R2, 0x4, R232 ;  /* 0x0000000402dc7825 */ /* 0x000fe200078e02e8 */
[----:B------:R-:W-:-:S03]  /*61d00*/  IADD3 R233, R55, 0x100000, RZ ;  /* 0x0010000037e97810 */ /* 0x000fc60007ffe0ff */
[C---:B------:R-:W-:Y:S01]  /*61d10*/  IMAD.WIDE R226, R2.reuse, 0x4, R226 ;  /* 0x0000000402e27825 */ /* 0x040fe200078e02e2 */
[----:B------:R-:W-:Y:S01]  /*61d20*/  IADD3 R232, R55, 0x100000, RZ ;  /* 0x0010000037e87810 */ /* 0x000fe20007ffe0ff */
[----:B------:R1:W-:Y:S02]  /*61d30*/  LDGSTS.E [R3+-0x46600], [R220.64], !P5 ;  /* 0xb9a00000dc037fae */ /* 0x0003e4000e921844 */
[----:B--2---:R-:W-:-:S04]  /*61d40*/  IMAD.WIDE R230, R2, 0x4, R230 ;  /* 0x0000000402e67825 */ /* 0x004fc800078e02e6 */
[----:B---3--:R-:W-:-:S04]  /*61d50*/  IMAD.WIDE R236, R2, 0x4, R236 ;  /* 0x0000000402ec7825 */ /* 0x008fc800078e02ec */
[----:B----4-:R-:W-:-:S04]  /*61d60*/  IMAD.WIDE R222, R2, 0x4, R224 ;  /* 0x0000000402de7825 */ /* 0x010fc800078e02e0 */
[----:B------:R-:W-:-:S04]  /*61d70*/  IMAD.WIDE R224, R2, 0x4, R228 ;  /* 0x0000000402e07825 */ /* 0x000fc800078e02e4 */
[----:B------:R-:W-:Y:S01]  /*61d80*/  IMAD.WIDE R228, R2, 0x4, R242 ;  /* 0x0000000402e47825 */ /* 0x000fe200078e02f2 */
[----:B------:R2:W-:Y:S03]  /*61d90*/  LDGSTS.E [R235+-0x46400], [R222.64], !P5 ;  /* 0xb9c00000deeb7fae */ /* 0x0005e6000e921844 */
[----:B------:R3:W-:Y:S02]  /*61da0*/  LDGSTS.E [R234+-0x46200], [R224.64], !P5 ;  /* 0xb9e00000e0ea7fae */ /* 0x0007e4000e921844 */
[----:B------:R4:W-:Y:S02]  /*61db0*/  LDGSTS.E [R233+-0x44800], [R226.64], !P1 ;  /* 0xbb800000e2e97fae */ /* 0x0009e4000c921844 */
[----:B------:R4:W-:Y:S01]  /*61dc0*/  LDGSTS.E [R232+-0x44600], [R228.64], !P1 ;  /* 0xbba00000e4e87fae */ /* 0x0009e2000c921844 */
[----:B------:R1:W-:Y:S01]  /*61dd0*/  LDGSTS.E [R3+-0x44400], [R230.64], !P1 ;  /* 0xbbc00000e6037fae */ /* 0x0003e2000c921844 */
[----:B--2---:R-:W-:Y:S01]  /*61de0*/  LOP3.LUT R235, R252, 0x60, RZ, 0x3c, !PT ;  /* 0x00000060fceb7812 */ /* 0x004fe200078e3cff */
[----:B----4-:R-:W-:-:S03]  /*61df0*/  IMAD.WIDE R232, R2, 0x4, R56 ;  /* 0x0000000402e87825 */ /* 0x010fc600078e0238 */
[C---:B------:R-:W-:Y:S02]  /*61e00*/  IADD3 R55, R235.reuse, 0x100000, RZ ;  /* 0x00100000eb377810 */ /* 0x040fe40007ffe0ff */
[C---:B------:R-:W-:Y:S02]  /*61e10*/  IADD3 R252, R235.reuse, 0x100000, RZ ;  /* 0x00100000ebfc7810 */ /* 0x040fe40007ffe0ff */
[C---:B------:R-:W-:Y:S02]  /*61e20*/  IADD3 R243, R235.reuse, 0x100000, RZ ;  /* 0x00100000ebf37810 */ /* 0x040fe40007ffe0ff */
[C---:B------:R-:W-:Y:S02]  /*61e30*/  IADD3 R242, R235.reuse, 0x100000, RZ ;  /* 0x00100000ebf27810 */ /* 0x040fe40007ffe0ff */
[----:B-1----:R-:W-:Y:S01]  /*61e40*/  IADD3 R3, R235, 0x100000, RZ ;  /* 0x00100000eb037810 */ /* 0x002fe20007ffe0ff */
[C---:B---3--:R-:W-:Y:S01]  /*61e50*/  IMAD.WIDE R234, R2.reuse, 0x4, R58 ;  /* 0x0000000402ea7825 */ /* 0x048fe200078e023a */
[----:B------:R1:W-:Y:S03]  /*61e60*/  LDGSTS.E [R55+-0x44200], [R232.64], !P1 ;  /* 0xbbe00000e8377fae */ /* 0x0003e6000c921844 */
[----:B------:R-:W-:-:S04]  /*61e70*/  IMAD.WIDE R238, R2, 0x4, R238 ;  /* 0x0000000402ee7825 */ /* 0x000fc800078e02ee */
[----:B------:R-:W-:Y:S01]  /*61e80*/  IMAD.WIDE R240, R2, 0x4, R240 ;  /* 0x0000000402f07825 */ /* 0x000fe200078e02f0 */
[----:B------:R-:W2:Y:S04]  /*61e90*/  LDL.LU.64 R56, [R1+0x2bf8] ;  /* 0x002bf80001387983 */ /* 0x000ea80000300a00 */
[----:B------:R3:W-:Y:S01]  /*61ea0*/  LDGSTS.E [R252+-0x42800], [R234.64], !P0 ;  /* 0xbd800000eafc7fae */ /* 0x0007e2000c121844 */
[----:B------:R4:W-:Y:S02]  /*61eb0*/  LDGSTS.E [R243+-0x42600], [R236.64], !P0 ;  /* 0xbda00000ecf37fae */ /* 0x0009e4000c121844 */
[----:B------:R5:W-:Y:S02]  /*61ec0*/  LDGSTS.E [R242+-0x42400], [R238.64], !P0 ;  /* 0xbdc00000eef27fae */ /* 0x000be4000c121844 */
[----:B------:R1:W-:Y:S01]  /*61ed0*/  LDGSTS.E [R3+-0x42200], [R240.64], !P0 ;  /* 0xbde00000f0037fae */ /* 0x0003e2000c121844 */
[----:B------:R-:W2:Y:S01]  /*61ee0*/  LDL.LU.64 R58, [R1+0x1c18] ;  /* 0x001c1800013a7983 */ /* 0x000ea20000300a00 */
[----:B----4-:R-:W-:-:S05]  /*61ef0*/  IMAD.MOV.U32 R243, RZ, RZ, c[0x0][0x180] ;  /* 0x00006000fff37624 */ /* 0x010fca00078e00ff */
[C---:B---3--:R-:W-:Y:S02]  /*61f00*/  IADD3 R252, R243.reuse, 0x7f, RZ ;  /* 0x0000007ff3fc7810 */ /* 0x048fe40007ffe0ff */
[C---:B-1----:R-:W-:Y:S02]  /*61f10*/  IADD3 R55, R243.reuse, -0x180, RZ ;  /* 0xfffffe80f3377810 */ /* 0x042fe40007ffe0ff */
[C---:B-----5:R-:W-:Y:S01]  /*61f20*/  IADD3 R242, R243.reuse, -0x18d, RZ ;  /* 0xfffffe73f3f27810 */ /* 0x060fe20007ffe0ff */
[----:B------:R-:W-:Y:S01]  /*61f30*/  IADD3 R243, R243, -0x191, RZ ;  /* 0xfffffe6ff3f37810 */ /* 0x000fe20007ffe0ff */
[----:B------:R-:W-:Y:S02]  /*61f40*/  SEL R3, RZ, 0x4, P3 ;  /* 0x00000004ff037807 */ /* 0x000fe40001800000 */
[----:B------:R-:W-:Y:S02]  /*61f50*/  ISETP.GE.U32.AND P3, PT, R242, 0x7ffffdf4, PT ;  /* 0x7ffffdf4f200780c */ /* 0x000fe40003f66070 */
[----:B------:R-:W-:Y:S01]  /*61f60*/  ISETP.GE.U32.AND P1, PT, R243, 0x7ffffdf0, PT ;  /* 0x7ffffdf0f300780c */ /* 0x000fe20003f26070 */
[----:B------:R-:W-:-:S02]  /*61f70*/  IMAD.WIDE R242, R2, 0x4, R248 ;  /* 0x0000000402f27825 */ /* 0x000fc400078e02f8 */
[----:B------:R-:W3:Y:S02]  /*61f80*/  LDL.LU.64 R248, [R1+0x1c20] ;  /* 0x001c200001f87983 */ /* 0x000ee40000300a00 */
[----:B------:R-:W-:-:S04]  /*61f90*/  IMAD.WIDE R244, R2, 0x4, R244 ;  /* 0x0000000402f47825 */ /* 0x000fc800078e02f4 */
[----:B------:R-:W-:Y:S01]  /*61fa0*/  IMAD.WIDE R246, R2, 0x4, R246 ;  /* 0x0000000402f67825 */ /* 0x000fe200078e02f6 */
[----:B------:R-:W-:Y:S02]  /*61fb0*/  ISETP.GE.U32.AND P5, PT, R55, 0x7ffffe01, PT ;  /* 0x7ffffe013700780c */ /* 0x000fe40003fa6070 */
[----:B------:R-:W-:Y:S01]  /*61fc0*/  ISETP.GT.AND P0, PT, R252, 0x17f, PT ;  /* 0x0000017ffc00780c */ /* 0x000fe20003f04270 */
[----:B------:R-:W-:-:S04]  /*61fd0*/  LOP3.LUT R252, R0, 0x60, RZ, 0x3c, !PT ;  /* 0x0000006000fc7812 */ /* 0x000fc800078e3cff */
[C---:B------:R-:W-:Y:S02]  /*61fe0*/  IADD3 R55, R252.reuse, 0x100000, RZ ;  /* 0x00100000fc377810 */ /* 0x040fe40007ffe0ff */
[----:B------:R-:W-:-:S04]  /*61ff0*/  IADD3 R0, R252, 0x100000, RZ ;  /* 0x00100000fc007810 */ /* 0x000fc80007ffe0ff */
[----:B------:R1:W-:Y:S04]  /*62000*/  LDGSTS.E [R55+-0x40800], [R242.64], !P5 ;  /* 0xbf800000f2377fae */ /* 0x0003e8000e921844 */
[----:B-1----:R-:W4:Y:S01]  /*62010*/  LDL.LU R55, [R1+0x60b8] ;  /* 0x0060b80001377983 */ /* 0x002f220000300800 */
[----:B---3--:R-:W-:-:S03]  /*62020*/  IMAD.WIDE R248, R2, 0x4, R248 ;  /* 0x0000000402f87825 */ /* 0x008fc600078e02f8 */
[----:B------:R-:W1:Y:S02]  /*62030*/  S2R R2, SR_TID.X ;  /* 0x0000000000027919 */ /* 0x000e640000002100 */
[----:B-1----:R-:W-:-:S04]  /*62040*/  LOP3.LUT R2, R2, 0x7f, RZ, 0xc0, !PT ;  /* 0x0000007f02027812 */ /* 0x002fc800078ec0ff */
[----:B------:R-:W-:-:S04]  /*62050*/  SHF.L.U32 R2, R2, 0x2, RZ ;  /* 0x0000000202027819 */ /* 0x000fc800000006ff */
[----:B------:R-:W-:-:S04]  /*62060*/  LOP3.LUT R2, R2, 0x60, RZ, 0x3c, !PT ;  /* 0x0000006002027812 */ /* 0x000fc800078e3cff */
[----:B------:R-:W-:-:S05]  /*62070*/  IADD3 R2, R2, 0x100000, RZ ;  /* 0x0010000002027810 */ /* 0x000fca0007ffe0ff */
[----:B------:R1:W-:Y:S01]  /*62080*/  LDGSTS.E [R2+-0x40600], [R244.64], !P5 ;  /* 0xbfa00000f4027fae */ /* 0x0003e2000e921844 */
[----:B------:R3:W-:Y:S02]  /*62090*/  LDGSTS.E [R0+-0x40400], [R246.64], !P5 ;  /* 0xbfc00000f6007fae */ /* 0x0007e4000e921844 */
[----:B---3--:R-:W-:-:S05]  /*620a0*/  MOV R0, c[0x0][0x18c] ;  /* 0x0000630000007a02 */ /* 0x008fca0000000f00 */
[----:B------:R-:W-:-:S04]  /*620b0*/  IMAD.SHL.U32 R0, R0, 0x80, RZ ;  /* 0x0000008000007824 */ /* 0x000fc800078e00ff */
[----:B--2---:R-:W-:-:S04]  /*620c0*/  IMAD.WIDE R56, R0, 0x4, R56 ;  /* 0x0000000400387825 */ /* 0x004fc800078e0238 */
[----:B------:R-:W-:Y:S01]  /*620d0*/  IMAD.WIDE R58, R0, 0x4, R58 ;  /* 0x00000004003a7825 */ /* 0x000fe200078e023a */
[----:B------:R2:W-:Y:S04]  /*620e0*/  STL.64 [R1+0x2c20], R56 ;  /* 0x002c203801007387 */ /* 0x0005e80000100a00 */
[----:B--2---:R-:W2:Y:S01]  /*620f0*/  LDL.LU.64 R56, [R1+0x60b0] ;  /* 0x0060b00001387983 */ /* 0x004ea20000300a00 */
[----:B------:R3:W-:Y:S03]  /*62100*/  STL.64 [R1+0x2be0], R58 ;  /* 0x002be03a01007387 */ /* 0x0007e60000100a00 */
[----:B---3--:R-:W3:Y:S01]  /*62110*/  LDL.LU.64 R58, [R1+0x60a8] ;  /* 0x0060a800013a7983 */ /* 0x008ee20000300a00 */
[----:B------:R-:W-:Y:S02]  /*62120*/  STL.64 [R1+0x6120], R220 ;  /* 0x006120dc01007387 */ /* 0x000fe40000100a00 */
[----:B------:R5:W-:Y:S02]  /*62130*/  STL.64 [R1+0x6118], R222 ;  /* 0x006118de01007387 */ /* 0x000be40000100a00 */
[----:B-----5:R-:W5:Y:S01]  /*62140*/  LDL.64 R222, [R1+0x2be0] ;  /* 0x002be00001de7983 */ /* 0x020f620000100a00 */
[----:B------:R1:W-:Y:S03]  /*62150*/  STL.64 [R1+0x6110], R224 ;  /* 0x006110e001007387 */ /* 0x0003e60000100a00 */
[----:B-1----:R-:W2:Y:S01]  /*62160*/  LDL.64 R224, [R1+0x2c20] ;  /* 0x002c200001e07983 */ /* 0x002ea20000100a00 */
[----:B------:R1:W-:Y:S03]  /*62170*/  STL.64 [R1+0x6108], R226 ;  /* 0x006108e201007387 */ /* 0x0003e60000100a00 */
[----:B-1----:R-:W3:Y:S01]  /*62180*/  LDL.LU.64 R226, [R1+0x1bf0] ;  /* 0x001bf00001e27983 */ /* 0x002ee20000300a00 */
[----:B------:R-:W-:Y:S02]  /*62190*/  STL [R1+0x6100], R229 ;  /* 0x006100e501007387 */ /* 0x000fe40000100800 */
[----:B------:R-:W-:Y:S02]  /*621a0*/  STL.64 [R1+0x60f8], R230 ;  /* 0x0060f8e601007387 */ /* 0x000fe40000100a00 */
[----:B------:R-:W-:Y:S01]  /*621b0*/  STL.64 [R1+0x60f0], R232 ;  /* 0x0060f0e801007387 */ /* 0x000fe20000100a00 */
[----:B------:R1:W-:Y:S04]  /*621c0*/  STL.64 [R1+0x60e8], R234 ;  /* 0x0060e8ea01007387 */ /* 0x0003e80000100a00 */
[----:B-1----:R-:W4:Y:S01]  /*621d0*/  LDL.LU.64 R234, [R1+0x1bf8] ;  /* 0x001bf80001ea7983 */ /* 0x002f220000300a00 */
[----:B------:R1:W-:Y:S03]  /*621e0*/  STL.64 [R1+0x60e0], R236 ;  /* 0x0060e0ec01007387 */ /* 0x0003e60000100a00 */
[----:B-1----:R-:W4:Y:S01]  /*621f0*/  LDL.LU.64 R236, [R1+0x1c00] ;  /* 0x001c000001ec7983 */ /* 0x002f220000300a00 */
[----:B------:R-:W-:Y:S02]  /*62200*/  STL.64 [R1+0x60d8], R238 ;  /* 0x0060d8ee01007387 */ /* 0x000fe40000100a00 */
[----:B------:R1:W-:Y:S02]  /*62210*/  STL.64 [R1+0x60d0], R240 ;  /* 0x0060d0f001007387 */ /* 0x0003e40000100a00 */
[----:B-1----:R-:W4:Y:S01]  /*62220*/  LDL.LU.64 R240, [R1+0x1c08] ;  /* 0x001c080001f07983 */ /* 0x002f220000300a00 */
[----:B------:R1:W-:Y:S03]  /*62230*/  STL.64 [R1+0x60c8], R242 ;  /* 0x0060c8f201007387 */ /* 0x0003e60000100a00 */
[----:B-1----:R-:W4:Y:S01]  /*62240*/  LDL.LU.64 R242, [R1+0x1c10] ;  /* 0x001c100001f27983 */ /* 0x002f220000300a00 */
[----:B------:R-:W-:-:S04]  /*62250*/  SEL R3, R3, RZ, P0 ;  /* 0x000000ff03037207 */ /* 0x000fc80000000000 */
[----:B------:R-:W-:Y:S02]  /*62260*/  ISETP.NE.U32.AND P0, PT, R3, RZ, PT ;  /* 0x000000ff0300720c */ /* 0x000fe40003f05070 */
[----:B------:R-:W1:Y:S04]  /*62270*/  S2R R3, SR_TID.X ;  /* 0x0000000000037919 */ /* 0x000e680000002100 */
[----:B------:R-:W1:Y:S01]  /*62280*/  S2R R221, SR_TID.X ;  /* 0x0000000000dd7919 */ /* 0x000e620000002100 */
[----:B------:R-:W-:-:S03]  /*62290*/  IADD3 R252, R252, 0x100000, RZ ;  /* 0x00100000fcfc7810 */ /* 0x000fc60007ffe0ff */
[----:B------:R1:W-:Y:S01]  /*622a0*/  STL.64 [R1+0x60c0], R244 ;  /* 0x0060c0f401007387 */ /* 0x0003e20000100a00 */
[----:B------:R-:W-:Y:S03]  /*622b0*/  STL.64 [R1+0x60b8], R246 ;  /* 0x0060b8f601007387 */ /* 0x000fe60000100a00 */
[----:B------:R1:W-:Y:S01]  /*622c0*/  LDGSTS.E [R252+-0x40200], [R248.64], !P5 ;  /* 0xbfe00000f8fc7fae */ /* 0x0003e2000e921844 */
[----:B------:R1:W-:Y:S02]  /*622d0*/  STL.64 [R1+0x60b0], R248 ;  /* 0x0060b0f801007387 */ /* 0x0003e40000100a00 */
[----:B------:R-:W0:Y:S01]  /*622e0*/  LDGDEPBAR ;  /* 0x00000000000079af */ /* 0x000e220000000000 */
[----:B-1----:R-:W4:Y:S01]  /*622f0*/  LDL.LU.64 R244, [R1+0x1be8] ;  /* 0x001be80001f47983 */ /* 0x002f220000300a00 */
[----:B------:R-:W4:Y:S02]  /*62300*/  LDL.LU.64 R238, [R1+0x1be0] ;  /* 0x001be00001ee7983 */ /* 0x000f240000300a00 */
[----:B------:R-:W4:Y:S01]  /*62310*/  LDL.LU.64 R232, [R1+0x1bd8] ;  /* 0x001bd80001e87983 */ /* 0x000f220000300a00 */
[----:B------:R-:W-:-:S05]  /*62320*/  LOP3.LUT R3, R3, 0x7f, RZ, 0xc0, !PT ;  /* 0x0000007f03037812 */ /* 0x000fca00078ec0ff */
[----:B------:R-:W-:-:S05]  /*62330*/  IMAD.SHL.U32 R3, R3, 0x4, RZ ;  /* 0x0000000403037824 */ /* 0x000fca00078e00ff */
[C---:B------:R-:W-:Y:S01]  /*62340*/  IADD3 R252, R3.reuse, 0x200000, RZ ;  /* 0x0020000003fc7810 */ /* 0x040fe20007ffe0ff */
[----:B------:R-:W-:Y:S01]  /*62350*/  IADD3 R3, R3, 0x200000, RZ ;  /* 0x0020000003037810 */ /* 0x000fe20007ffe0ff */
[----:B------:R-:W-:-:S05]  /*62360*/  LOP3.LUT R231, R221, 0x7f, RZ, 0xc0, !PT ;  /* 0x0000007fdde77812 */ /* 0x000fca00078ec0ff */
[----:B------:R-:W-:-:S05]  /*62370*/  IMAD.SHL.U32 R249, R231, 0x4, RZ ;  /* 0x00000004e7f97824 */ /* 0x000fca00078e00ff */
[C---:B------:R-:W-:Y:S02]  /*62380*/  IADD3 R230, R249.reuse, 0x200000, RZ ;  /* 0x00200000f9e67810 */ /* 0x040fe40007ffe0ff */
[C---:B------:R-:W-:Y:S02]  /*62390*/  IADD3 R229, R249.reuse, 0x200000, RZ ;  /* 0x00200000f9e57810 */ /* 0x040fe40007ffe0ff */
[C---:B------:R-:W-:Y:S01]  /*623a0*/  IADD3 R220, R249.reuse, 0x200000, RZ ;  /* 0x00200000f9dc7810 */ /* 0x040fe20007ffe0ff */
[----:B--2---:R1:W-:Y:S01]  /*623b0*/  LDGSTS.E [R252+-0x40000], [R224.64], P0 ;  /* 0xc0000000e0fc7fae */ /* 0x0043e20008121844 */
[----:B-----5:R2:W-:Y:S03]  /*623c0*/  LDGSTS.E [R3+-0x3f000], [R222.64], P0 ;  /* 0xc1000000de037fae */ /* 0x0205e60008121844 */
[----:B-1----:R-:W5:Y:S01]  /*623d0*/  LDL.LU.64 R224, [R1+0x1bd0] ;  /* 0x001bd00001e07983 */ /* 0x002f620000300a00 */
[----:B--2---:R-:W2:Y:S02]  /*623e0*/  LDL.LU.64 R222, [R1+0x1bc8] ;  /* 0x001bc80001de7983 */ /* 0x004ea40000300a00 */
[----:B---3--:R-:W-:Y:S01]  /*623f0*/  IMAD.WIDE R226, R0, 0x4, R226 ;  /* 0x0000000400e27825 */ /* 0x008fe200078e02e2 */
[----:B------:R-:W-:-:S02]  /*62400*/  IADD3 R252, R249, 0x200000, RZ ;  /* 0x00200000f9fc7810 */ /* 0x000fc40007ffe0ff */
[----:B------:R-:W-:Y:S01]  /*62410*/  IADD3 R3, R249, 0x200000, RZ ;  /* 0x00200000f9037810 */ /* 0x000fe20007ffe0ff */
[----:B----4-:R-:W-:-:S04]  /*62420*/  IMAD.WIDE R234, R0, 0x4, R234 ;  /* 0x0000000400ea7825 */ /* 0x010fc800078e02ea */
[----:B------:R-:W-:-:S04]  /*62430*/  IMAD.WIDE R236, R0, 0x4, R236 ;  /* 0x0000000400ec7825 */ /* 0x000fc800078e02ec */
[----:B------:R-:W-:-:S04]  /*62440*/  IMAD.WIDE R240, R0, 0x4, R240 ;  /* 0x0000000400f07825 */ /* 0x000fc800078e02f0 */
[----:B------:R-:W-:-:S05]  /*62450*/  IMAD.WIDE R242, R0, 0x4, R242 ;  /* 0x0000000400f27825 */ /* 0x000fca00078e02f2 */
[----:B------:R1:W-:Y:S01]  /*62460*/  STL.64 [R1+0x2ba0], R242 ;  /* 0x002ba0f201007387 */ /* 0x0003e20000100a00 */
        /* <DEDUP_REMOVED lines=11> */
[----:B----4-:R-:W3:Y:S01]  /*62520*/  LDL.LU.64 R236, [R1+0x1bb0] ;  /* 0x001bb00001ec7983 */ /* 0x010ee20000300a00 */
[----:B------:R-:W3:Y:S01]  /*62530*/  LDL.LU.64 R234, [R1+0x1ba8] ;  /* 0x001ba80001ea7983 */ /* 0x000ee20000300a00 */
[----:B------:R-:W3:Y:S02]  /*62540*/  LDL.LU.64 R226, [R1+0x1ba0] ;  /* 0x001ba00001e27983 */ /* 0x000ee40000300a00 */
        /* <DEDUP_REMOVED lines=9> */
[----:B-----5:R-:W-:-:S04]  /*625e0*/  IMAD.WIDE R224, R0, 0x4, R224 ;  /* 0x0000000400e07825 */ /* 0x020fc800078e02e0 */
[C---:B--2---:R-:W-:Y:S01]  /*625f0*/  IMAD.WIDE R222, R0.reuse, 0x4, R222 ;  /* 0x0000000400de7825 */ /* 0x044fe200078e02de */
[----:B------:R2:W-:Y:S04]  /*62600*/  STL.64 [R1+0x29a0], R224 ;  /* 0x0029a0e001007387 */ /* 0x0005e80000100a00 */
[----:B------:R5:W-:Y:S01]  /*62610*/  STL.64 [R1+0x2960], R222 ;  /* 0x002960de01007387 */ /* 0x000be20000100a00 */
[----:B-1----:R-:W4:Y:S02]  /*62620*/  LDL.LU.64 R244, [R1+0x1b98] ;  /* 0x001b980001f47983 */ /* 0x002f240000300a00 */
[----:B------:R-:W4:Y:S01]  /*62630*/  LDL.LU.64 R238, [R1+0x1b90] ;  /* 0x001b900001ee7983 */ /* 0x000f220000300a00 */
[----:B------:R2:W-:Y:S04]  /*62640*/  LDGSTS.E [R252+-0x36000], [R224.64], P0 ;  /* 0xca000000e0fc7fae */ /* 0x0005e80008121844 */
[----:B------:R-:W4:Y:S01]  /*62650*/  LDL.LU.64 R232, [R1+0x1b88] ;  /* 0x001b880001e87983 */ /* 0x000f220000300a00 */
[----:B------:R5:W-:Y:S03]  /*62660*/  LDGSTS.E [R3+-0x35000], [R222.64], P0 ;  /* 0xcb000000de037fae */ /* 0x000be60008121844 */
[----:B--2---:R-:W2:Y:S01]  /*62670*/  LDL.LU.64 R224, [R1+0x1b80] ;  /* 0x001b800001e07983 */ /* 0x004ea20000300a00 */
[----:B-----5:R-:W5:Y:S02]  /*62680*/  LDL.LU.64 R222, [R1+0x1b78] ;  /* 0x001b780001de7983 */ /* 0x020f640000300a00 */
[----:B------:R-:W-:-:S04]  /*62690*/  IMAD.WIDE R242, R0, 0x4, R242 ;  /* 0x0000000400f27825 */ /* 0x000fc800078e02f2 */
[----:B---3--:R-:W-:-:S04]  /*626a0*/  IMAD.WIDE R240, R0, 0x4, R240 ;  /* 0x0000000400f07825 */ /* 0x008fc800078e02f0 */
        /* <DEDUP_REMOVED lines=13> */
[----:B-1----:R-:W5:Y:S01]  /*62780*/  LDL.LU.64 R242, [R1+0x1b70] ;  /* 0x001b700001f27983 */ /* 0x002f620000300a00 */
[----:B---3--:R-:W5:Y:S03]  /*62790*/  LDL.LU.64 R240, [R1+0x1b68] ;  /* 0x001b680001f07983 */ /* 0x008f660000300a00 */
        /* <DEDUP_REMOVED lines=13> */
[C---:B-----5:R-:W-:Y:S01]  /*62870*/  IMAD.WIDE R222, R0.reuse, 0x4, R222 ;  /* 0x0000000400de7825 */ /* 0x060fe200078e02de */
[----:B------:R2:W-:Y:S04]  /*62880*/  STL.64 [R1+0x2720], R224 ;  /* 0x002720e001007387 */ /* 0x0005e80000100a00 */
[----:B------:R5:W-:Y:S01]  /*62890*/  STL.64 [R1+0x26e0], R222 ;  /* 0x0026e0de01007387 */ /* 0x000be20000100a00 */
[----:B-1----:R-:W3:Y:S02]  /*628a0*/  LDL.LU.64 R244, [R1+0x1b48] ;  /* 0x001b480001f47983 */ /* 0x002ee40000300a00 */
[----:B----4-:R-:W4:Y:S01]  /*628b0*/  LDL.LU.64 R238, [R1+0x1b40] ;  /* 0x001b400001ee7983 */ /* 0x010f220000300a00 */
[----:B------:R2:W-:Y:S04]  /*628c0*/  LDGSTS.E [R252+-0x2c000], [R224.64], P0 ;  /* 0xd4000000e0fc7fae */ /* 0x0005e80008121844 */
[----:B------:R-:W4:Y:S01]  /*628d0*/  LDL.LU.64 R232, [R1+0x1b38] ;  /* 0x001b380001e87983 */ /* 0x000f220000300a00 */
[----:B------:R5:W-:Y:S03]  /*628e0*/  LDGSTS.E [R3+-0x2b000], [R222.64], P0 ;  /* 0xd5000000de037fae */ /* 0x000be60008121844 */
[----:B--2---:R-:W2:Y:S01]  /*628f0*/  LDL.LU.64 R224, [R1+0x1b30] ;  /* 0x001b300001e07983 */ /* 0x004ea20000300a00 */
[----:B-----5:R-:W5:Y:S02]  /*62900*/  LDL.LU.64 R222, [R1+0x1b28] ;  /* 0x001b280001de7983 */ /* 0x020f640000300a00 */
        /* <DEDUP_REMOVED lines=21> */
[----:B----4-:R-:W-:-:S04]  /*62a60*/  IMAD.WIDE R238, R0, 0x4, R238 ;  /* 0x0000000400ee7825 */ /* 0x010fc800078e02ee */
        /* <DEDUP_REMOVED lines=11> */
[----:B-1----:R-:W5:Y:S02]  /*62b20*/  LDL.LU.64 R244, [R1+0x1af8] ;  /* 0x001af80001f47983 */ /* 0x002f640000300a00 */
[----:B---3--:R-:W3:Y:S01]  /*62b30*/  LDL.LU.64 R238, [R1+0x1af0] ;  /* 0x001af00001ee7983 */ /* 0x008ee20000300a00 */
[----:B------:R2:W-:Y:S04]  /*62b40*/  LDGSTS.E [R252+-0x22000], [R224.64], P0 ;  /* 0xde000000e0fc7fae */ /* 0x0005e80008121844 */
[----:B----4-:R-:W4:Y:S01]  /*62b50*/  LDL.LU.64 R232, [R1+0x1ae8] ;  /* 0x001ae80001e87983 */ /* 0x010f220000300a00 */
[----:B------:R1:W-:Y:S03]  /*62b60*/  LDGSTS.E [R3+-0x21000], [R222.64], P0 ;  /* 0xdf000000de037fae */ /* 0x0003e60008121844 */
[----:B--2---:R-:W2:Y:S01]  /*62b70*/  LDL.LU.64 R224, [R1+0x1ae0] ;  /* 0x001ae00001e07983 */ /* 0x004ea20000300a00 */
[----:B-1----:R-:W2:Y:S02]  /*62b80*/  LDL.LU.64 R222, [R1+0x1ad8] ;  /* 0x001ad80001de7983 */ /* 0x002ea40000300a00 */
        /* <DEDUP_REMOVED lines=16> */
[----:B------:R-:W2:Y:S02]  /*62c90*/  LDL.LU.64 R240, [R1+0x1ac8] ;  /* 0x001ac80001f07983 */ /* 0x000ea40000300a00 */
[----:B------:R-:W2:Y:S01]  /*62ca0*/  LDL.LU.64 R236, [R1+0x1ac0] ;  /* 0x001ac00001ec7983 */ /* 0x000ea20000300a00 */
[----:B------:R-:W2:Y:S01]  /*62cb0*/  LDL.LU.64 R234, [R1+0x1ab8] ;  /* 0x001ab80001ea7983 */ /* 0x000ea20000300a00 */
[----:B------:R-:W2:Y:S02]  /*62cc0*/  LDL.LU.64 R226, [R1+0x1ab0] ;  /* 0x001ab00001e27983 */ /* 0x000ea40000300a00 */
[----:B-----5:R-:W-:-:S04]  /*62cd0*/  IMAD.WIDE R244, R0, 0x4, R244 ;  /* 0x0000000400f47825 */ /* 0x020fc800078e02f4 */
[----:B---3--:R-:W-:-:S04]  /*62ce0*/  IMAD.WIDE R238, R0, 0x4, R238 ;  /* 0x0000000400ee7825 */ /* 0x008fc800078e02ee */
[C---:B----4-:R-:W-:Y:S01]  /*62cf0*/  IMAD.WIDE R232, R0.reuse, 0x4, R232 ;  /* 0x0000000400e87825 */ /* 0x050fe200078e02e8 */
        /* <DEDUP_REMOVED lines=9> */
[----:B------:R5:W-:Y:S02]  /*62d90*/  STL.64 [R1+0x21e0], R222 ;  /* 0x0021e0de01007387 */ /* 0x000be40000100a00 */
[----:B-1----:R-:W2:Y:S02]  /*62da0*/  LDL.LU.64 R244, [R1+0x1aa8] ;  /* 0x001aa80001f47983 */ /* 0x002ea40000300a00 */
[----:B---3--:R-:W3:Y:S01]  /*62db0*/  LDL.LU.64 R238, [R1+0x1aa0] ;  /* 0x001aa00001ee7983 */ /* 0x008ee20000300a00 */
[----:B------:R5:W-:Y:S04]  /*62dc0*/  LDGSTS.E [R252+-0x18000], [R224.64], P0 ;  /* 0xe8000000e0fc7fae */ /* 0x000be80008121844 */
[----:B----4-:R-:W4:Y:S01]  /*62dd0*/  LDL.LU.64 R232, [R1+0x1a98] ;  /* 0x001a980001e87983 */ /* 0x010f220000300a00 */
[----:B------:R1:W-:Y:S03]  /*62de0*/  LDGSTS.E [R3+-0x17000], [R222.64], P0 ;  /* 0xe9000000de037fae */ /* 0x0003e60008121844 */
[----:B-----5:R-:W5:Y:S01]  /*62df0*/  LDL.LU.64 R224, [R1+0x1a90] ;  /* 0x001a900001e07983 */ /* 0x020f620000300a00 */
        /* <DEDUP_REMOVED lines=21> */
[----:B--2---:R-:W-:-:S04]  /*62f50*/  IMAD.WIDE R244, R0, 0x4, R244 ;  /* 0x0000000400f47825 */ /* 0x004fc800078e02f4 */
        /* <DEDUP_REMOVED lines=8> */
[----:B-----5:R-:W-:-:S04]  /*62fe0*/  IMAD.WIDE R224, R0, 0x4, R224 ;  /* 0x0000000400e07825 */ /* 0x020fc800078e02e0 */
[C---:B------:R-:W-:Y:S01]  /*62ff0*/  IMAD.WIDE R222, R0.reuse, 0x4, R222 ;  /* 0x0000000400de7825 */ /* 0x040fe200078e02de */
[----:B------:R4:W-:Y:S04]  /*63000*/  STL.64 [R1+0x1fa0], R224 ;  /* 0x001fa0e001007387 */ /* 0x0009e80000100a00 */
[----:B------:R4:W-:Y:S02]  /*63010*/  STL.64 [R1+0x1f60], R222 ;  /* 0x001f60de01007387 */ /* 0x0009e40000100a00 */
[----:B-1----:R-:W5:Y:S02]  /*63020*/  LDL.LU.64 R244, [R1+0x1a58] ;  /* 0x001a580001f47983 */ /* 0x002f640000300a00 */
[----:B--2---:R-:W2:Y:S01]  /*63030*/  LDL.LU.64 R238, [R1+0x1a50] ;  /* 0x001a500001ee7983 */ /* 0x004ea20000300a00 */
[----:B------:R4:W-:Y:S04]  /*63040*/  LDGSTS.E [R252+-0xe000], [R224.64], P0 ;  /* 0xf2000000e0fc7fae */ /* 0x0009e80008121844 */
[----:B---3--:R-:W3:Y:S01]  /*63050*/  LDL.LU.64 R232, [R1+0x1a48] ;  /* 0x001a480001e87983 */ /* 0x008ee20000300a00 */
[----:B------:R1:W-:Y:S03]  /*63060*/  LDGSTS.E [R3+-0xd000], [R222.64], P0 ;  /* 0xf3000000de037fae */ /* 0x0003e60008121844 */
[----:B----4-:R-:W4:Y:S01]  /*63070*/  LDL.LU.64 R224, [R1+0x1a40] ;  /* 0x001a400001e07983 */ /* 0x010f220000300a00 */
[----:B-1----:R-:W4:Y:S02]  /*63080*/  LDL.LU.64 R222, [R1+0x1a38] ;  /* 0x001a380001de7983 */ /* 0x002f240000300a00 */
[----:B------:R-:W-:-:S04]  /*63090*/  IMAD.WIDE R242, R0, 0x4, R242 ;  /* 0x0000000400f27825 */ /* 0x000fc800078e02f2 */
[----:B------:R-:W-:-:S04]  /*630a0*/  IMAD.WIDE R240, R0, 0x4, R240 ;  /* 0x0000000400f07825 */ /* 0x000fc800078e02f0 */
[----:B------:R-:W-:-:S04]  /*630b0*/  IMAD.WIDE R236, R0, 0x4, R236 ;  /* 0x0000000400ec7825 */ /* 0x000fc800078e02ec */
[----:B------:R-:W-:-:S04]  /*630c0*/  IMAD.WIDE R234, R0, 0x4, R234 ;  /* 0x0000000400ea7825 */ /* 0x000fc800078e02ea */
[----:B------:R-:W-:Y:S01]  /*630d0*/  IMAD.WIDE R226, R0, 0x4, R226 ;  /* 0x0000000400e27825 */ /* 0x000fe200078e02e2 */
[----:B------:R1:W-:Y:S03]  /*630e0*/  STL.64 [R1+0x1f20], R242 ;  /* 0x001f20f201007387 */ /* 0x0003e60000100a00 */
[----:B------:R-:W-:Y:S02]  /*630f0*/  STL.64 [R1+0x1ee0], R240 ;  /* 0x001ee0f001007387 */ /* 0x000fe40000100a00 */
[----:B------:R1:W-:Y:S02]  /*63100*/  STL.64 [R1+0x1ea0], R236 ;  /* 0x001ea0ec01007387 */ /* 0x0003e40000100a00 */
[----:B------:R1:W-:Y:S01]  /*63110*/  STL.64 [R1+0x1e60], R234 ;  /* 0x001e60ea01007387 */ /* 0x0003e20000100a00 */
[----:B------:R1:W-:Y:S04]  /*63120*/  LDGSTS.E [R230+-0xc000], [R242.64], P0 ;  /* 0xf4000000f2e67fae */ /* 0x0003e80008121844 */
[----:B------:R1:W-:Y:S01]  /*63130*/  STL.64 [R1+0x1e20], R226 ;  /* 0x001e20e201007387 */ /* 0x0003e20000100a00 */
[----:B------:R1:W-:Y:S02]  /*63140*/  LDGSTS.E [R229+-0xb000], [R240.64], P0 ;  /* 0xf5000000f0e57fae */ /* 0x0003e40008121844 */
[----:B------:R-:W4:Y:S02]  /*63150*/  LDL.LU.64 R246, [R1+0x1a30] ;  /* 0x001a300001f67983 */ /* 0x000f240000300a00 */
[----:B------:R1:W-:Y:S01]  /*63160*/  LDGSTS.E [R220+-0xa000], [R236.64], P0 ;  /* 0xf6000000ecdc7fae */ /* 0x0003e20008121844 */
[----:B------:R1:W-:Y:S01]  /*63170*/  LDGSTS.E [R252+-0x9000], [R234.64], P0 ;  /* 0xf7000000eafc7fae */ /* 0x0003e20008121844 */
[----:B------:R1:W-:Y:S03]  /*63180*/  LDGSTS.E [R3+-0x8000], [R226.64], P0 ;  /* 0xf8000000e2037fae */ /* 0x0003e60008121844 */
[----:B-1----:R-:W4:Y:S04]  /*63190*/  LDL.LU.64 R242, [R1+0x1a28] ;  /* 0x001a280001f27983 */ /* 0x002f280000300a00 */
[----:B------:R-:W4:Y:S01]  /*631a0*/  LDL.LU.64 R236, [R1+0x1a20] ;  /* 0x001a200001ec7983 */ /* 0x000f220000300a00 */
[----:B------:R-:W4:Y:S02]  /*631b0*/  LDL.LU.64 R234, [R1+0x1a18] ;  /* 0x001a180001ea7983 */ /* 0x000f240000300a00 */
[----:B------:R-:W4:Y:S01]  /*631c0*/  LDL.LU.64 R226, [R1+0x1a10] ;  /* 0x001a100001e27983 */ /* 0x000f220000300a00 */
[----:B------:R-:W1:Y:S01]  /*631d0*/  S2R R229, SR_TID.X ;  /* 0x0000000000e57919 */ /* 0x000e620000002100 */
[----:B------:R-:W-:-:S02]  /*631e0*/  IADD3 R240, R249, 0x200000, RZ ;  /* 0x00200000f9f07810 */ /* 0x000fc40007ffe0ff */
[----:B-1----:R-:W-:-:S05]  /*631f0*/  LOP3.LUT R229, R229, 0x7f, RZ, 0xc0, !PT ;  /* 0x0000007fe5e57812 */ /* 0x002fca00078ec0ff */
[----:B------:R-:W-:Y:S02]  /*63200*/  IMAD.SHL.U32 R229, R229, 0x4, RZ ;  /* 0x00000004e5e57824 */ /* 0x000fe400078e00ff */
[----:B-----5:R-:W-:-:S04]  /*63210*/  IMAD.WIDE R244, R0, 0x4, R244 ;  /* 0x0000000400f47825 */ /* 0x020fc800078e02f4 */
[----:B--2---:R-:W-:-:S04]  /*63220*/  IMAD.WIDE R238, R0, 0x4, R238 ;  /* 0x0000000400ee7825 */ /* 0x004fc800078e02ee */
[C---:B---3--:R-:W-:Y:S01]  /*63230*/  IMAD.WIDE R232, R0.reuse, 0x4, R232 ;  /* 0x0000000400e87825 */ /* 0x048fe200078e02e8 */
[----:B------:R1:W-:Y:S03]  /*63240*/  STL.64 [R1+0x1de0], R244 ;  /* 0x001de0f401007387 */ /* 0x0003e60000100a00 */
[----:B------:R-:W-:Y:S02]  /*63250*/  STL.64 [R1+0x1da0], R238 ;  /* 0x001da0ee01007387 */ /* 0x000fe40000100a00 */
[----:B------:R2:W-:Y:S01]  /*63260*/  STL.64 [R1+0x1d60], R232 ;  /* 0x001d60e801007387 */ /* 0x0005e20000100a00 */
[----:B------:R1:W-:Y:S01]  /*63270*/  LDGSTS.E [R240+-0x7000], [R244.64], P0 ;  /* 0xf9000000f4f07fae */ /* 0x0003e20008121844 */
[----:B------:R3:W-:Y:S02]  /*63280*/  LDGSTS.E [R230+-0x6000], [R238.64], P0 ;  /* 0xfa000000eee67fae */ /* 0x0007e40008121844 */
[----:B------:R2:W-:Y:S02]  /*63290*/  LDGSTS.E [R220+-0x5000], [R232.64], P0 ;  /* 0xfb000000e8dc7fae */ /* 0x0005e40008121844 */
[----:B----4-:R-:W-:-:S04]  /*632a0*/  IMAD.WIDE R224, R0, 0x4, R224 ;  /* 0x0000000400e07825 */ /* 0x010fc800078e02e0 */
[----:B------:R-:W-:Y:S01]  /*632b0*/  IMAD.WIDE R222, R0, 0x4, R222 ;  /* 0x0000000400de7825 */ /* 0x000fe200078e02de */
        /* <DEDUP_REMOVED lines=8> */
[----:B-----5:R-:W5:Y:S01]  /*63340*/  LDL.LU.64 R222, [R1+0x19e8] ;  /* 0x0019e80001de7983 */ /* 0x020f620000300a00 */
[----:B------:R-:W-:-:S02]  /*63350*/  LOP3.LUT R220, R229, 0x10, RZ, 0x3c, !PT ;  /* 0x00000010e5dc7812 */ /* 0x000fc400078e3cff */
[C---:B------:R-:W-:Y:S02]  /*63360*/  IADD3 R239, R249.reuse, 0x200000, RZ ;  /* 0x00200000f9ef7810 */ /* 0x040fe40007ffe0ff */
[----:B------:R-:W-:Y:S02]  /*63370*/  IADD3 R238, R249, 0x200000, RZ ;  /* 0x00200000f9ee7810 */ /* 0x000fe40007ffe0ff */
[C---:B------:R-:W-:Y:S02]  /*63380*/  IADD3 R230, R220.reuse, 0x200000, RZ ;  /* 0x00200000dce67810 */ /* 0x040fe40007ffe0ff */
[C---:B------:R-:W-:Y:S02]  /*63390*/  IADD3 R252, R220.reuse, 0x200000, RZ ;  /* 0x00200000dcfc7810 */ /* 0x040fe40007ffe0ff */
[----:B------:R-:W-:Y:S01]  /*633a0*/  IADD3 R3, R220, 0x200000, RZ ;  /* 0x00200000dc037810 */ /* 0x000fe20007ffe0ff */
[----:B------:R-:W-:-:S05]  /*633b0*/  IMAD.WIDE R246, R0, 0x4, R246 ;  /* 0x0000000400f67825 */ /* 0x000fca00078e02f6 */
[----:B------:R1:W-:Y:S04]  /*633c0*/  STL.64 [R1+0x1ca0], R246 ;  /* 0x001ca0f601007387 */ /* 0x0003e80000100a00 */
[----:B------:R1:W-:Y:S01]  /*633d0*/  LDGSTS.E [R239+-0x2000], [R246.64], P0 ;  /* 0xfe000000f6ef7fae */ /* 0x0003e20008121844 */
[----:B------:R-:W-:-:S04]  /*633e0*/  IMAD.WIDE R242, R0, 0x4, R242 ;  /* 0x0000000400f27825 */ /* 0x000fc800078e02f2 */
[----:B------:R-:W-:-:S04]  /*633f0*/  IMAD.WIDE R236, R0, 0x4, R236 ;  /* 0x0000000400ec7825 */ /* 0x000fc800078e02ec */
[----:B------:R-:W-:-:S04]  /*63400*/  IMAD.WIDE R234, R0, 0x4, R234 ;  /* 0x0000000400ea7825 */ /* 0x000fc800078e02ea */
[----:B------:R-:W-:Y:S01]  /*63410*/  IMAD.WIDE R226, R0, 0x4, R226 ;  /* 0x0000000400e27825 */ /* 0x000fe200078e02e2 */
[----:B------:R1:W-:Y:S03]  /*63420*/  STL.64 [R1+0x1c60], R242 ;  /* 0x001c60f201007387 */ /* 0x0003e60000100a00 */
[----:B------:R1:W-:Y:S02]  /*63430*/  STL.64 [R1+0x2c18], R236 ;  /* 0x002c18ec01007387 */ /* 0x0003e40000100a00 */
[----:B------:R1:W-:Y:S01]  /*63440*/  STL.64 [R1+0x2bd8], R234 ;  /* 0x002bd8ea01007387 */ /* 0x0003e20000100a00 */
[----:B------:R1:W-:Y:S04]  /*63450*/  LDGSTS.E [R238+-0x1000], [R242.64], P0 ;  /* 0xff000000f2ee7fae */ /* 0x0003e80008121844 */
[----:B------:R1:W-:Y:S02]  /*63460*/  STL.64 [R1+0x2b98], R226 ;  /* 0x002b98e201007387 */ /* 0x0003e40000100a00 */
[----:B-1----:R-:W5:Y:S02]  /*63470*/  LDL.LU.64 R246, [R1+0x19e0] ;  /* 0x0019e00001f67983 */ /* 0x002f640000300a00 */
[----:B------:R1:W-:Y:S01]  /*63480*/  LDGSTS.E [R230+-0x3fe00], [R236.64], P0 ;  /* 0xc0200000ece67fae */ /* 0x0003e20008121844 */
[----:B------:R1:W-:Y:S03]  /*63490*/  LDGSTS.E [R252+-0x3ee00], [R234.64], P0 ;  /* 0xc1200000eafc7fae */ /* 0x0003e60008121844 */
[----:B------:R1:W-:Y:S04]  /*634a0*/  LDGSTS.E [R3+-0x3de00], [R226.64], P0 ;  /* 0xc2200000e2037fae */ /* 0x0003e80008121844 */
[----:B------:R-:W5:Y:S04]  /*634b0*/  LDL.LU.64 R242, [R1+0x19d8] ;  /* 0x0019d80001f27983 */ /* 0x000f680000300a00 */
[----:B-1----:R-:W5:Y:S04]  /*634c0*/  LDL.LU.64 R236, [R1+0x19d0] ;  /* 0x0019d00001ec7983 */ /* 0x002f680000300a00 */
[----:B------:R-:W5:Y:S01]  /*634d0*/  LDL.LU.64 R234, [R1+0x19c8] ;  /* 0x0019c80001ea7983 */ /* 0x000f620000300a00 */
[----:B------:R-:W5:Y:S01]  /*634e0*/  LDL.LU.64 R226, [R1+0x19c0] ;  /* 0x0019c00001e27983 */ /* 0x000f620000300a00 */
[----:B------:R-:W-:-:S02]  /*634f0*/  IADD3 R239, R220, 0x200000, RZ ;  /* 0x00200000dcef7810 */ /* 0x000fc40007ffe0ff */
[----:B------:R-:W-:Y:S01]  /*63500*/  IADD3 R238, R220, 0x200000, RZ ;  /* 0x00200000dcee7810 */ /* 0x000fe20007ffe0ff */
[----:B----4-:R-:W-:-:S04]  /*63510*/  IMAD.WIDE R244, R0, 0x4, R244 ;  /* 0x0000000400f47825 */ /* 0x010fc800078e02f4 */
[----:B------:R-:W-:-:S04]  /*63520*/  IMAD.WIDE R240, R0, 0x4, R240 ;  /* 0x0000000400f07825 */ /* 0x000fc800078e02f0 */
[C---:B--2---:R-:W-:Y:S01]  /*63530*/  IMAD.WIDE R232, R0.reuse, 0x4, R232 ;  /* 0x0000000400e87825 */ /* 0x044fe200078e02e8 */
[----:B------:R1:W-:Y:S03]  /*63540*/  STL.64 [R1+0x2b58], R244 ;  /* 0x002b58f401007387 */ /* 0x0003e60000100a00 */
[----:B------:R2:W-:Y:S02]  /*63550*/  STL.64 [R1+0x2b18], R240 ;  /* 0x002b18f001007387 */ /* 0x0005e40000100a00 */
[----:B------:R4:W-:Y:S01]  /*63560*/  STL.64 [R1+0x2ad8], R232 ;  /* 0x002ad8e801007387 */ /* 0x0009e20000100a00 */
[----:B------:R1:W-:Y:S01]  /*63570*/  LDGSTS.E [R239+-0x3ce00], [R244.64], P0 ;  /* 0xc3200000f4ef7fae */ /* 0x0003e20008121844 */
[----:B------:R2:W-:Y:S02]  /*63580*/  LDGSTS.E [R238+-0x3be00], [R240.64], P0 ;  /* 0xc4200000f0ee7fae */ /* 0x0005e40008121844 */
[----:B------:R4:W-:Y:S02]  /*63590*/  LDGSTS.E [R230+-0x3ae00], [R232.64], P0 ;  /* 0xc5200000e8e67fae */ /* 0x0009e40008121844 */
[----:B---3--:R-:W-:-:S04]  /*635a0*/  IMAD.WIDE R224, R0, 0x4, R224 ;  /* 0x0000000400e07825 */ /* 0x008fc800078e02e0 */
[C---:B-----5:R-:W-:Y:S01]  /*635b0*/  IMAD.WIDE R222, R0.reuse, 0x4, R222 ;  /* 0x0000000400de7825 */ /* 0x060fe200078e02de */
[----:B------:R3:W-:Y:S04]  /*635c0*/  STL.64 [R1+0x2a98], R224 ;  /* 0x002a98e001007387 */ /* 0x0007e80000100a00 */
[----:B------:R3:W-:Y:S01]  /*635d0*/  STL.64 [R1+0x2a58], R222 ;  /* 0x002a58de01007387 */ /* 0x0007e20000100a00 */
[----:B-1----:R-:W5:Y:S02]  /*635e0*/  LDL.LU.64 R244, [R1+0x19b8] ;  /* 0x0019b80001f47983 */ /* 0x002f640000300a00 */
[----:B--2---:R-:W2:Y:S01]  /*635f0*/  LDL.LU.64 R240, [R1+0x19b0] ;  /* 0x0019b00001f07983 */ /* 0x004ea20000300a00 */
[----:B------:R3:W-:Y:S04]  /*63600*/  LDGSTS.E [R252+-0x39e00], [R224.64], P0 ;  /* 0xc6200000e0fc7fae */ /* 0x0007e80008121844 */
[----:B----4-:R-:W4:Y:S01]  /*63610*/  LDL.LU.64 R232, [R1+0x19a8] ;  /* 0x0019a80001e87983 */ /* 0x010f220000300a00 */
[----:B------:R1:W-:Y:S03]  /*63620*/  LDGSTS.E [R3+-0x38e00], [R222.64], P0 ;  /* 0xc7200000de037fae */ /* 0x0003e60008121844 */
[----:B---3--:R-:W3:Y:S01]  /*63630*/  LDL.LU.64 R224, [R1+0x19a0] ;  /* 0x0019a00001e07983 */ /* 0x008ee20000300a00 */
[----:B-1----:R-:W3:Y:S02]  /*63640*/  LDL.LU.64 R222, [R1+0x1998] ;  /* 0x0019980001de7983 */ /* 0x002ee40000300a00 */
[----:B------:R-:W-:-:S05]  /*63650*/  IMAD.WIDE R246, R0, 0x4, R246 ;  /* 0x0000000400f67825 */ /* 0x000fca00078e02f6 */
[----:B------:R1:W-:Y:S04]  /*63660*/  STL.64 [R1+0x2a18], R246 ;  /* 0x002a18f601007387 */ /* 0x0003e80000100a00 */
[----:B------:R1:W-:Y:S01]  /*63670*/  LDGSTS.E [R239+-0x37e00], [R246.64], P0 ;  /* 0xc8200000f6ef7fae */ /* 0x0003e20008121844 */
        /* <DEDUP_REMOVED lines=9> */
[----:B-1----:R-:W3:Y:S01]  /*63710*/  LDL.LU.64 R246, [R1+0x1990] ;  /* 0x0019900001f67983 */ /* 0x002ee20000300a00 */
[----:B------:R1:W-:Y:S02]  /*63720*/  LDGSTS.E [R230+-0x35e00], [R236.64], P0 ;  /* 0xca200000ece67fae */ /* 0x0003e40008121844 */
[----:B------:R1:W-:Y:S02]  /*63730*/  LDGSTS.E [R252+-0x34e00], [R234.64], P0 ;  /* 0xcb200000eafc7fae */ /* 0x0003e40008121844 */
[----:B------:R1:W-:Y:S01]  /*63740*/  LDGSTS.E [R3+-0x33e00], [R226.64], P0 ;  /* 0xcc200000e2037fae */ /* 0x0003e20008121844 */
[----:B------:R-:W3:Y:S04]  /*63750*/  LDL.LU.64 R242, [R1+0x1988] ;  /* 0x0019880001f27983 */ /* 0x000ee80000300a00 */
[----:B-1----:R-:W3:Y:S01]  /*63760*/  LDL.LU.64 R236, [R1+0x1980] ;  /* 0x0019800001ec7983 */ /* 0x002ee20000300a00 */
[----:B------:R-:W3:Y:S03]  /*63770*/  LDL.LU.64 R234, [R1+0x1978] ;  /* 0x0019780001ea7983 */ /* 0x000ee60000300a00 */
[----:B------:R-:W3:Y:S01]  /*63780*/  LDL.LU.64 R226, [R1+0x1970] ;  /* 0x0019700001e27983 */ /* 0x000ee20000300a00 */
[----:B-----5:R-:W-:-:S04]  /*63790*/  IMAD.WIDE R244, R0, 0x4, R244 ;  /* 0x0000000400f47825 */ /* 0x020fc800078e02f4 */
[----:B--2---:R-:W-:-:S04]  /*637a0*/  IMAD.WIDE R240, R0, 0x4, R240 ;  /* 0x0000000400f07825 */ /* 0x004fc800078e02f0 */
[C---:B----4-:R-:W-:Y:S01]  /*637b0*/  IMAD.WIDE R232, R0.reuse, 0x4, R232 ;  /* 0x0000000400e87825 */ /* 0x050fe200078e02e8 */
[----:B------:R1:W-:Y:S03]  /*637c0*/  STL.64 [R1+0x28d8], R244 ;  /* 0x0028d8f401007387 */ /* 0x0003e60000100a00 */
        /* <DEDUP_REMOVED lines=9> */
[----:B-1----:R-:W3:Y:S02]  /*63860*/  LDL.LU.64 R244, [R1+0x1968] ;  /* 0x0019680001f47983 */ /* 0x002ee40000300a00 */
[----:B--2---:R-:W2:Y:S01]  /*63870*/  LDL.LU.64 R240, [R1+0x1960] ;  /* 0x0019600001f07983 */ /* 0x004ea20000300a00 */
[----:B------:R5:W-:Y:S04]  /*63880*/  LDGSTS.E [R252+-0x2fe00], [R224.64], P0 ;  /* 0xd0200000e0fc7fae */ /* 0x000be80008121844 */
[----:B----4-:R-:W4:Y:S01]  /*63890*/  LDL.LU.64 R232, [R1+0x1958] ;  /* 0x0019580001e87983 */ /* 0x010f220000300a00 */
[----:B------:R1:W-:Y:S03]  /*638a0*/  LDGSTS.E [R3+-0x2ee00], [R222.64], P0 ;  /* 0xd1200000de037fae */ /* 0x0003e60008121844 */
[----:B-----5:R-:W5:Y:S01]  /*638b0*/  LDL.LU.64 R224, [R1+0x1950] ;  /* 0x0019500001e07983 */ /* 0x020f620000300a00 */
[----:B-1----:R-:W5:Y:S02]  /*638c0*/  LDL.LU.64 R222, [R1+0x1948] ;  /* 0x0019480001de7983 */ /* 0x002f640000300a00 */
        /* <DEDUP_REMOVED lines=12> */
[----:B-1----:R-:W5:Y:S01]  /*63990*/  LDL.LU.64 R246, [R1+0x1940] ;  /* 0x0019400001f67983 */ /* 0x002f620000300a00 */
[----:B------:R1:W-:Y:S02]  /*639a0*/  LDGSTS.E [R230+-0x2be00], [R236.64], P0 ;  /* 0xd4200000ece67fae */ /* 0x0003e40008121844 */
[----:B------:R1:W-:Y:S02]  /*639b0*/  LDGSTS.E [R252+-0x2ae00], [R234.64], P0 ;  /* 0xd5200000eafc7fae */ /* 0x0003e40008121844 */
[----:B------:R1:W-:Y:S01]  /*639c0*/  LDGSTS.E [R3+-0x29e00], [R226.64], P0 ;  /* 0xd6200000e2037fae */ /* 0x0003e20008121844 */
[----:B------:R-:W5:Y:S04]  /*639d0*/  LDL.LU.64 R242, [R1+0x1938] ;  /* 0x0019380001f27983 */ /* 0x000f680000300a00 */
[----:B-1----:R-:W5:Y:S01]  /*639e0*/  LDL.LU.64 R236, [R1+0x1930] ;  /* 0x0019300001ec7983 */ /* 0x002f620000300a00 */
[----:B------:R-:W5:Y:S03]  /*639f0*/  LDL.LU.64 R234, [R1+0x1928] ;  /* 0x0019280001ea7983 */ /* 0x000f660000300a00 */
[----:B------:R-:W5:Y:S01]  /*63a00*/  LDL.LU.64 R226, [R1+0x1920] ;  /* 0x0019200001e27983 */ /* 0x000f620000300a00 */
[----:B---3--:R-:W-:-:S04]  /*63a10*/  IMAD.WIDE R244, R0, 0x4, R244 ;  /* 0x0000000400f47825 */ /* 0x008fc800078e02f4 */
        /* <DEDUP_REMOVED lines=31> */
[----:B-1----:R-:W4:Y:S01]  /*63c10*/  LDL.LU.64 R246, [R1+0x18f0] ;  /* 0x0018f00001f67983 */ /* 0x002f220000300a00 */
[----:B------:R1:W-:Y:S02]  /*63c20*/  LDGSTS.E [R230+-0x21e00], [R236.64], P0 ;  /* 0xde200000ece67fae */ /* 0x0003e40008121844 */
[----:B------:R1:W-:Y:S02]  /*63c30*/  LDGSTS.E [R252+-0x20e00], [R234.64], P0 ;  /* 0xdf200000eafc7fae */ /* 0x0003e40008121844 */
[----:B------:R1:W-:Y:S01]  /*63c40*/  LDGSTS.E [R3+-0x1fe00], [R226.64], P0 ;  /* 0xe0200000e2037fae */ /* 0x0003e20008121844 */
[----:B------:R-:W4:Y:S04]  /*63c50*/  LDL.LU.64 R242, [R1+0x18e8] ;  /* 0x0018e80001f27983 */ /* 0x000f280000300a00 */
[----:B-1----:R-:W4:Y:S01]  /*63c60*/  LDL.LU.64 R236, [R1+0x18e0] ;  /* 0x0018e00001ec7983 */ /* 0x002f220000300a00 */
[----:B------:R-:W4:Y:S03]  /*63c70*/  LDL.LU.64 R234, [R1+0x18d8] ;  /* 0x0018d80001ea7983 */ /* 0x000f260000300a00 */
[----:B------:R-:W4:Y:S01]  /*63c80*/  LDL.LU.64 R226, [R1+0x18d0] ;  /* 0x0018d00001e27983 */ /* 0x000f220000300a00 */
[----:B-----5:R-:W-:-:S04]  /*63c90*/  IMAD.WIDE R244, R0, 0x4, R244 ;  /* 0x0000000400f47825 */ /* 0x020fc800078e02f4 */
[----:B--2---:R-:W-:-:S04]  /*63ca0*/  IMAD.WIDE R240, R0, 0x4, R240 ;  /* 0x0000000400f07825 */ /* 0x004fc800078e02f0 */
[C---:B---3--:R-:W-:Y:S01]  /*63cb0*/  IMAD.WIDE R232, R0.reuse, 0x4, R232 ;  /* 0x0000000400e87825 */ /* 0x048fe200078e02e8 */
[----:B------:R1:W-:Y:S03]  /*63cc0*/  STL.64 [R1+0x23d8], R244 ;  /* 0x0023d8f401007387 */ /* 0x0003e60000100a00 */
[----:B------:R2:W-:Y:S02]  /*63cd0*/  STL.64 [R1+0x2398], R240 ;  /* 0x002398f001007387 */ /* 0x0005e40000100a00 */
[----:B------:R3:W-:Y:S01]  /*63ce0*/  STL.64 [R1+0x2358], R232 ;  /* 0x002358e801007387 */ /* 0x0007e20000100a00 */
[----:B------:R1:W-:Y:S01]  /*63cf0*/  LDGSTS.E [R239+-0x1ee00], [R244.64], P0 ;  /* 0xe1200000f4ef7fae */ /* 0x0003e20008121844 */
[----:B------:R2:W-:Y:S02]  /*63d00*/  LDGSTS.E [R238+-0x1de00], [R240.64], P0 ;  /* 0xe2200000f0ee7fae */ /* 0x0005e40008121844 */
[----:B------:R3:W-:Y:S02]  /*63d10*/  LDGSTS.E [R230+-0x1ce00], [R232.64], P0 ;  /* 0xe3200000e8e67fae */ /* 0x0007e40008121844 */
[----:B----4-:R-:W-:-:S04]  /*63d20*/  IMAD.WIDE R224, R0, 0x4, R224 ;  /* 0x0000000400e07825 */ /* 0x010fc800078e02e0 */
[C---:B------:R-:W-:Y:S01]  /*63d30*/  IMAD.WIDE R222, R0.reuse, 0x4, R222 ;  /* 0x0000000400de7825 */ /* 0x040fe200078e02de */
[----:B------:R5:W-:Y:S04]  /*63d40*/  STL.64 [R1+0x2318], R224 ;  /* 0x002318e001007387 */ /* 0x000be80000100a00 */
[----:B------:R5:W-:Y:S02]  /*63d50*/  STL.64 [R1+0x22d8], R222 ;  /* 0x0022d8de01007387 */ /* 0x000be40000100a00 */
[----:B-1----:R-:W4:Y:S02]  /*63d60*/  LDL.LU.64 R244, [R1+0x18c8] ;  /* 0x0018c80001f47983 */ /* 0x002f240000300a00 */
[----:B--2---:R-:W2:Y:S01]  /*63d70*/  LDL.LU.64 R240, [R1+0x18c0] ;  /* 0x0018c00001f07983 */ /* 0x004ea20000300a00 */
[----:B------:R5:W-:Y:S04]  /*63d80*/  LDGSTS.E [R252+-0x1be00], [R224.64], P0 ;  /* 0xe4200000e0fc7fae */ /* 0x000be80008121844 */
[----:B---3--:R-:W3:Y:S01]  /*63d90*/  LDL.LU.64 R232, [R1+0x18b8] ;  /* 0x0018b80001e87983 */ /* 0x008ee20000300a00 */
        /* <DEDUP_REMOVED lines=23> */
[----:B----4-:R-:W-:-:S04]  /*63f10*/  IMAD.WIDE R244, R0, 0x4, R244 ;  /* 0x0000000400f47825 */ /* 0x010fc800078e02f4 */
        /* <DEDUP_REMOVED lines=53> */
[----:B---3--:R-:W3:Y:S01]  /*64270*/  LDL.LU.64 R238, [R1+0x1820] ;  /* 0x0018200001ee7983 */ /* 0x008ee20000300a00 */
[----:B------:R5:W-:Y:S04]  /*64280*/  LDGSTS.E [R252+-0x7e00], [R224.64], P0 ;  /* 0xf8200000e0fc7fae */ /* 0x000be80008121844 */
[----:B--2---:R-:W2:Y:S01]  /*64290*/  LDL.LU.64 R232, [R1+0x1818] ;  /* 0x0018180001e87983 */ /* 0x004ea20000300a00 */
[----:B------:R1:W-:Y:S03]  /*642a0*/  LDGSTS.E [R3+-0x6e00], [R222.64], P0 ;  /* 0xf9200000de037fae */ /* 0x0003e60008121844 */
[----:B-----5:R-:W5:Y:S01]  /*642b0*/  LDL.LU.64 R224, [R1+0x1810] ;  /* 0x0018100001e07983 */ /* 0x020f620000300a00 */
[----:B-1----:R-:W5:Y:S01]  /*642c0*/  LDL.LU.64 R222, [R1+0x1808] ;  /* 0x0018080001de7983 */ /* 0x002f620000300a00 */
[----:B------:R-:W-:-:S02]  /*642d0*/  IADD3 R241, R220, 0x200000, RZ ;  /* 0x00200000dcf17810 */ /* 0x000fc40007ffe0ff */
        /* <DEDUP_REMOVED lines=8> */
[----:B------:R-:W-:Y:S03]  /*64360*/  STL.64 [R1+0x1d58], R242 ;  /* 0x001d58f201007387 */ /* 0x000fe60000100a00 */
        /* <DEDUP_REMOVED lines=12> */
[----:B------:R-:W-:-:S02]  /*64430*/  LOP3.LUT R229, R229, 0x20, RZ, 0x3c, !PT ;  /* 0x00000020e5e57812 */ /* 0x000fc400078e3cff */
[----:B------:R-:W-:Y:S02]  /*64440*/  IADD3 R242, R220, 0x200000, RZ ;  /* 0x00200000dcf27810 */ /* 0x000fe40007ffe0ff */
[C---:B------:R-:W-:Y:S02]  /*64450*/  IADD3 R230, R229.reuse, 0x200000, RZ ;  /* 0x00200000e5e67810 */ /* 0x040fe40007ffe0ff */
[C---:B------:R-:W-:Y:S02]  /*64460*/  IADD3 R220, R229.reuse, 0x200000, RZ ;  /* 0x00200000e5dc7810 */ /* 0x040fe40007ffe0ff */
[C---:B------:R-:W-:Y:S02]  /*64470*/  IADD3 R252, R229.reuse, 0x200000, RZ ;  /* 0x00200000e5fc7810 */ /* 0x040fe40007ffe0ff */
[----:B------:R-:W-:Y:S01]  /*64480*/  IADD3 R3, R229, 0x200000, RZ ;  /* 0x00200000e5037810 */ /* 0x000fe20007ffe0ff */
[----:B----4-:R-:W-:-:S04]  /*64490*/  IMAD.WIDE R244, R0, 0x4, R244 ;  /* 0x0000000400f47825 */ /* 0x010fc800078e02f4 */
[----:B---3--:R-:W-:-:S04]  /*644a0*/  IMAD.WIDE R238, R0, 0x4, R238 ;  /* 0x0000000400ee7825 */ /* 0x008fc800078e02ee */
[C---:B--2---:R-:W-:Y:S01]  /*644b0*/  IMAD.WIDE R232, R0.reuse, 0x4, R232 ;  /* 0x0000000400e87825 */ /* 0x044fe200078e02e8 */
        /* <DEDUP_REMOVED lines=16> */
[----:B-1----:R-:W4:Y:S01]  /*645c0*/  LDL.LU.64 R222, [R1+0x17b8] ;  /* 0x0017b80001de7983 */ /* 0x002f220000300a00 */
[----:B------:R-:W-:Y:S01]  /*645d0*/  IADD3 R242, R229, 0x200000, RZ ;  /* 0x00200000e5f27810 */ /* 0x000fe20007ffe0ff */
        /* <DEDUP_REMOVED lines=219> */
[----:B------:R-:W5:Y:S04]  /*65390*/  LDL.LU.64 R226, [R1+0x1600] ;  /* 0x0016000001e27983 */ /* 0x000f680000300a00 */
[----:B------:R-:W1:Y:S02]  /*653a0*/  S2R R229, SR_TID.X ;  /* 0x0000000000e57919 */ /* 0x000e640000002100 */
[----:B-1----:R-:W-:-:S04]  /*653b0*/  LOP3.LUT R229, R229, 0x7f, RZ, 0xc0, !PT ;  /* 0x0000007fe5e57812 */ /* 0x002fc800078ec0ff */
[----:B------:R-:W-:-:S04]  /*653c0*/  SHF.L.U32 R229, R229, 0x2, RZ ;  /* 0x00000002e5e57819 */ /* 0x000fc800000006ff */
[----:B------:R-:W-:-:S04]  /*653d0*/  LOP3.LUT R243, R229, 0x30, RZ, 0x3c, !PT ;  /* 0x00000030e5f37812 */ /* 0x000fc800078e3cff */
[----:B------:R-:W-:Y:S01]  /*653e0*/  IADD3 R229, R243, 0x200000, RZ ;  /* 0x00200000f3e57810 */ /* 0x000fe20007ffe0ff */
        /* <DEDUP_REMOVED lines=10> */
[----:B------:R-:W-:Y:S01]  /*65490*/  IMAD.WIDE R222, R0, 0x4, R222 ;  /* 0x0000000400de7825 */ /* 0x000fe200078e02de */
        /* <DEDUP_REMOVED lines=9> */
[----:B------:R-:W-:-:S02]  /*65530*/  IADD3 R230, R243, 0x200000, RZ ;  /* 0x00200000f3e67810 */ /* 0x000fc40007ffe0ff */
        /* <DEDUP_REMOVED lines=223> */
[----:B------:R-:W-:-:S05]  /*66330*/  LOP3.LUT R221, R221, 0x7f, RZ, 0xc0, !PT ;  /* 0x0000007fdddd7812 */ /* 0x000fca00078ec0ff */
[----:B------:R-:W-:Y:S01]  /*66340*/  IMAD.SHL.U32 R221, R221, 0x4, RZ ;  /* 0x00000004dddd7824 */ /* 0x000fe200078e00ff */
        /* <DEDUP_REMOVED lines=21> */
[----:B------:R-:W-:-:S04]  /*664a0*/  LOP3.LUT R229, R221, 0x40, RZ, 0x3c, !PT ;  /* 0x00000040dde57812 */ /* 0x000fc800078e3cff */
        /* <DEDUP_REMOVED lines=21> */
[----:B------:R-:W-:-:S02]  /*66600*/  IADD3 R242, R229, 0x200000, RZ ;  /* 0x00200000e5f27810 */ /* 0x000fc40007ffe0ff */
[C---:B------:R-:W-:Y:S02]  /*66610*/  IADD3 R230, R229.reuse, 0x200000, RZ ;  /* 0x00200000e5e67810 */ /* 0x040fe40007ffe0ff */
[C---:B------:R-:W-:Y:S02]  /*66620*/  IADD3 R220, R229.reuse, 0x200000, RZ ;  /* 0x00200000e5dc7810 */ /* 0x040fe40007ffe0ff */
[----:B------:R-:W-:Y:S01]  /*66630*/  IADD3 R252, R229, 0x200000, RZ ;  /* 0x00200000e5fc7810 */ /* 0x000fe20007ffe0ff */
        /* <DEDUP_REMOVED lines=221> */
[----:B------:R-:W-:Y:S04]  /*67410*/  STL.64 [R1+0x1e00], R246 ;  /* 0x001e00f601007387 */ /* 0x000fe80000100a00 */
[----:B------:R1:W-:Y:S01]  /*67420*/  LDGSTS.E [R242+-0x7800], [R246.64], P0 ;  /* 0xf8800000f6f27fae */ /* 0x0003e20008121844 */
[----:B------:R-:W-:-:S04]  /*67430*/  IMAD.WIDE R240, R0, 0x4, R240 ;  /* 0x0000000400f07825 */ /* 0x000fc800078e02f0 */
[----:B------:R-:W-:-:S04]  /*67440*/  IMAD.WIDE R236, R0, 0x4, R236 ;  /* 0x0000000400ec7825 */ /* 0x000fc800078e02ec */
[----:B------:R-:W-:-:S04]  /*67450*/  IMAD.WIDE R234, R0, 0x4, R234 ;  /* 0x0000000400ea7825 */ /* 0x000fc800078e02ea */
[----:B------:R-:W-:Y:S01]  /*67460*/  IMAD.WIDE R226, R0, 0x4, R226 ;  /* 0x0000000400e27825 */ /* 0x000fe200078e02e2 */
[----:B------:R1:W-:Y:S03]  /*67470*/  STL.64 [R1+0x1dc0], R240 ;  /* 0x001dc0f001007387 */ /* 0x0003e60000100a00 */
[----:B------:R-:W-:Y:S02]  /*67480*/  STL.64 [R1+0x1d80], R236 ;  /* 0x001d80ec01007387 */ /* 0x000fe40000100a00 */
[----:B------:R1:W-:Y:S01]  /*67490*/  STL.64 [R1+0x1d40], R234 ;  /* 0x001d40ea01007387 */ /* 0x0003e20000100a00 */
[----:B------:R1:W-:Y:S01]  /*674a0*/  LDGSTS.E [R230+-0x6800], [R240.64], P0 ;  /* 0xf9800000f0e67fae */ /* 0x0003e20008121844 */
[----:B------:R1:W-:Y:S02]  /*674b0*/  STL.64 [R1+0x1d00], R226 ;  /* 0x001d00e201007387 */ /* 0x0003e40000100a00 */
[----:B------:R1:W-:Y:S02]  /*674c0*/  LDGSTS.E [R220+-0x5800], [R236.64], P0 ;  /* 0xfa800000ecdc7fae */ /* 0x0003e40008121844 */
[----:B-1----:R-:W4:Y:S01]  /*674d0*/  LDL.LU.64 R242, [R1+0x1210] ;  /* 0x0012100001f27983 */ /* 0x002f220000300a00 */
[----:B------:R1:W-:Y:S01]  /*674e0*/  LDGSTS.E [R252+-0x4800], [R234.64], P0 ;  /* 0xfb800000eafc7fae */ /* 0x0003e20008121844 */
[----:B------:R1:W-:Y:S03]  /*674f0*/  LDGSTS.E [R3+-0x3800], [R226.64], P0 ;  /* 0xfc800000e2037fae */ /* 0x0003e60008121844 */
[----:B------:R-:W4:Y:S01]  /*67500*/  LDL.LU.64 R240, [R1+0x1208] ;  /* 0x0012080001f07983 */ /* 0x000f220000300a00 */
[----:B------:R-:W-:-:S03]  /*67510*/  LOP3.LUT R230, R221, 0x50, RZ, 0x3c, !PT ;  /* 0x00000050dde67812 */ /* 0x000fc600078e3cff */
[----:B-1----:R-:W4:Y:S01]  /*67520*/  LDL.LU.64 R234, [R1+0x1200] ;  /* 0x0012000001ea7983 */ /* 0x002f220000300a00 */
[----:B------:R-:W4:Y:S02]  /*67530*/  LDL.LU.64 R226, [R1+0x11f8] ;  /* 0x0011f80001e27983 */ /* 0x000f240000300a00 */
[----:B------:R-:W4:Y:S01]  /*67540*/  LDL.LU.64 R220, [R1+0x11f0] ;  /* 0x0011f00001dc7983 */ /* 0x000f220000300a00 */
[C---:B------:R-:W-:Y:S02]  /*67550*/  IADD3 R237, R229.reuse, 0x200000, RZ ;  /* 0x00200000e5ed7810 */ /* 0x040fe40007ffe0ff */
[C---:B------:R-:W-:Y:S01]  /*67560*/  IADD3 R236, R229.reuse, 0x200000, RZ ;  /* 0x00200000e5ec7810 */ /* 0x040fe20007ffe0ff */
[----:B------:R-:W-:Y:S01]  /*67570*/  IADD3 R229, R229, 0x200000, RZ ;  /* 0x00200000e5e57810 */ /* 0x000fe20007ffe0ff */
        /* <DEDUP_REMOVED lines=21> */
[----:B-1----:R-:W5:Y:S01]  /*676d0*/  LDL.LU.64 R222, [R1+0x11c8] ;  /* 0x0011c80001de7983 */ /* 0x002f620000300a00 */
[----:B------:R-:W-:-:S02]  /*676e0*/  IADD3 R237, R230, 0x200000, RZ ;  /* 0x00200000e6ed7810 */ /* 0x000fc40007ffe0ff */
        /* <DEDUP_REMOVED lines=21> */
[----:B------:R-:W5:Y:S02]  /*67840*/  LDL.LU.64 R220, [R1+0x11a0] ;  /* 0x0011a00001dc7983 */ /* 0x000f640000300a00 */
        /* <DEDUP_REMOVED lines=189> */
[----:B------:R-:W-:Y:S01]  /*68420*/  STL.64 [R1+0x1e38], R226 ;  /* 0x001e38e201007387 */ /* 0x000fe20000100a00 */
[----:B------:R1:W-:Y:S01]  /*68430*/  LDGSTS.E [R236+-0xa600], [R240.64], P0 ;  /* 0xf5a00000f0ec7fae */ /* 0x0003e20008121844 */
[----:B------:R1:W-:Y:S02]  /*68440*/  STL.64 [R1+0x1df8], R220 ;  /* 0x001df8dc01007387 */ /* 0x0003e40000100a00 */
[----:B------:R1:W-:Y:S02]  /*68450*/  LDGSTS.E [R229+-0x9600], [R234.64], P0 ;  /* 0xf6a00000eae57fae */ /* 0x0003e40008121844 */
[----:B-1----:R-:W4:Y:S01]  /*68460*/  LDL.LU.64 R242, [R1+0x1030] ;  /* 0x0010300001f27983 */ /* 0x002f220000300a00 */
[----:B------:R1:W-:Y:S01]  /*68470*/  LDGSTS.E [R252+-0x8600], [R226.64], P0 ;  /* 0xf7a00000e2fc7fae */ /* 0x0003e20008121844 */
[----:B------:R1:W-:Y:S03]  /*68480*/  LDGSTS.E [R3+-0x7600], [R220.64], P0 ;  /* 0xf8a00000dc037fae */ /* 0x0003e60008121844 */
[----:B------:R-:W4:Y:S01]  /*68490*/  LDL.LU.64 R240, [R1+0x1028] ;  /* 0x0010280001f07983 */ /* 0x000f220000300a00 */
[----:B------:R-:W4:Y:S03]  /*684a0*/  LDL.LU.64 R234, [R1+0x1020] ;  /* 0x0010200001ea7983 */ /* 0x000f260000300a00 */
[----:B-1----:R-:W4:Y:S01]  /*684b0*/  LDL.LU.64 R220, [R1+0x1018] ;  /* 0x0010180001dc7983 */ /* 0x002f220000300a00 */
[----:B------:R-:W4:Y:S02]  /*684c0*/  LDL.LU.64 R226, [R1+0x1010] ;  /* 0x0010100001e27983 */ /* 0x000f240000300a00 */
[----:B------:R-:W-:-:S02]  /*684d0*/  IMAD.SHL.U32 R231, R231, 0x4, RZ ;  /* 0x00000004e7e77824 */ /* 0x000fc400078e00ff */
        /* <DEDUP_REMOVED lines=20> */
[----:B------:R-:W-:-:S04]  /*68620*/  LOP3.LUT R229, R231, 0x60, RZ, 0x3c, !PT ;  /* 0x00000060e7e57812 */ /* 0x000fc800078e3cff */
        /* <DEDUP_REMOVED lines=259> */
[----:B-1----:R-:W5:Y:S01]  /*69660*/  LDL.LU.64 R242, [R1+0xe00] ;  /* 0x000e000001f27983 */ /* 0x002f620000300a00 */
[----:B------:R1:W-:Y:S01]  /*69670*/  LDGSTS.E [R230+-0x3400], [R234.64], P0 ;  /* 0xfcc00000eae67fae */ /* 0x0003e20008121844 */
[----:B------:R-:W-:Y:S01]  /*69680*/  LOP3.LUT R239, R231, 0x70, RZ, 0x3c, !PT ;  /* 0x00000070e7ef7812 */ /* 0x000fe200078e3cff */
[----:B------:R1:W-:Y:S01]  /*69690*/  LDGSTS.E [R252+-0x2400], [R220.64], P0 ;  /* 0xfdc00000dcfc7fae */ /* 0x0003e20008121844 */
[----:B------:R1:W-:Y:S04]  /*696a0*/  LDGSTS.E [R3+-0x1400], [R226.64], P0 ;  /* 0xfec00000e2037fae */ /* 0x0003e80008121844 */
[----:B------:R-:W5:Y:S04]  /*696b0*/  LDL.LU.64 R240, [R1+0xdf8] ;  /* 0x000df80001f07983 */ /* 0x000f680000300a00 */
[----:B-1----:R-:W5:Y:S04]  /*696c0*/  LDL.LU.64 R230, [R1+0xdf0] ;  /* 0x000df00001e67983 */ /* 0x002f680000300a00 */
[----:B------:R-:W5:Y:S01]  /*696d0*/  LDL.LU.64 R220, [R1+0xde8] ;  /* 0x000de80001dc7983 */ /* 0x000f620000300a00 */
[----:B------:R-:W5:Y:S01]  /*696e0*/  LDL.LU.64 R226, [R1+0xde0] ;  /* 0x000de00001e27983 */ /* 0x000f620000300a00 */
[----:B------:R-:W-:-:S02]  /*696f0*/  IADD3 R235, R229, 0x200000, RZ ;  /* 0x00200000e5eb7810 */ /* 0x000fc40007ffe0ff */
[C---:B------:R-:W-:Y:S01]  /*69700*/  IADD3 R234, R239.reuse, 0x200000, RZ ;  /* 0x00200000efea7810 */ /* 0x040fe20007ffe0ff */
[C---:B------:R-:W-:Y:S01]  /*69710*/  IADD3 R229, R239.reuse, 0x200000, RZ ;  /* 0x00200000efe57810 */ /* 0x040fe20007ffe0ff */
        /* <DEDUP_REMOVED lines=115> */
[----:B-1----:R-:W4:Y:S01]  /*69e50*/  LDL.LU.64 R242, [R1+0xd10] ;  /* 0x000d100001f27983 */ /* 0x002f220000300a00 */
[----:B------:R1:W-:Y:S02]  /*69e60*/  LDGSTS.E [R229+-0x25200], [R230.64], P0 ;  /* 0xdae00000e6e57fae */ /* 0x0003e40008121844 */
[----:B------:R1:W-:Y:S02]  /*69e70*/  LDGSTS.E [R252+-0x24200], [R220.64], P0 ;  /* 0xdbe00000dcfc7fae */ /* 0x0003e40008121844 */
[----:B------:R1:W-:Y:S01]  /*69e80*/  LDGSTS.E [R3+-0x23200], [R226.64], P0 ;  /* 0xdce00000e2037fae */ /* 0x0003e20008121844 */
[----:B------:R-:W4:Y:S01]  /*69e90*/  LDL.LU.64 R240, [R1+0xd08] ;  /* 0x000d080001f07983 */ /* 0x000f220000300a00 */
[----:B------:R-:W4:Y:S03]  /*69ea0*/  LDL.LU.64 R234, [R1+0xd00] ;  /* 0x000d000001ea7983 */ /* 0x000f260000300a00 */
[----:B-1----:R-:W4:Y:S01]  /*69eb0*/  LDL.LU.64 R220, [R1+0xcf8] ;  /* 0x000cf80001dc7983 */ /* 0x002f220000300a00 */
[----:B------:R-:W4:Y:S01]  /*69ec0*/  LDL.LU.64 R230, [R1+0xcf0] ;  /* 0x000cf00001e67983 */ /* 0x000f220000300a00 */
[----:B------:R-:W-:-:S02]  /*69ed0*/  IADD3 R227, R239, 0x200000, RZ ;  /* 0x00200000efe37810 */ /* 0x000fc40007ffe0ff */
        /* <DEDUP_REMOVED lines=41> */
[----:B------:R-:W-:-:S02]  /*6a170*/  IADD3 R235, R239, 0x200000, RZ ;  /* 0x00200000efeb7810 */ /* 0x000fc40007ffe0ff */
[----:B------:R-:W-:Y:S01]  /*6a180*/  IADD3 R234, R239, 0x200000, RZ ;  /* 0x00200000efea7810 */ /* 0x000fe20007ffe0ff */
[----:B----4-:R-:W-:-:S04]  /*6a190*/  IMAD.WIDE R244, R0, 0x4, R244 ;  /* 0x0000000400f47825 */ /* 0x010fc800078e02f4 */
[----:B--2---:R-:W-:-:S04]  /*6a1a0*/  IMAD.WIDE R236, R0, 0x4, R236 ;  /* 0x0000000400ec7825 */ /* 0x004fc800078e02ec */
[C---:B---3--:R-:W-:Y:S01]  /*6a1b0*/  IMAD.WIDE R232, R0.reuse, 0x4, R232 ;  /* 0x0000000400e87825 */ /* 0x048fe200078e02e8 */
[----:B------:R-:W-:Y:S03]  /*6a1c0*/  STL.64 [R1+0x2228], R244 ;  /* 0x002228f401007387 */ /* 0x000fe60000100a00 */
        /* <DEDUP_REMOVED lines=10> */
[----:B---3--:R-:W3:Y:S01]  /*6a270*/  LDL.LU.64 R244, [R1+0xc90] ;  /* 0x000c900001f47983 */ /* 0x008ee20000300a00 */
[----:B------:R-:W3:Y:S01]  /*6a280*/  LDL.LU.64 R234, [R1+0xc88] ;  /* 0x000c880001ea7983 */ /* 0x000ee20000300a00 */
[----:B--2---:R-:W2:Y:S03]  /*6a290*/  LDL.LU.64 R232, [R1+0xc80] ;  /* 0x000c800001e87983 */ /* 0x004ea60000300a00 */
[----:B------:R4:W-:Y:S01]  /*6a2a0*/  LDGSTS.E [R252+-0x15200], [R224.64], P0 ;  /* 0xeae00000e0fc7fae */ /* 0x0009e20008121844 */
[----:B------:R1:W-:Y:S03]  /*6a2b0*/  LDGSTS.E [R3+-0x14200], [R222.64], P0 ;  /* 0xebe00000de037fae */ /* 0x0003e60008121844 */
[----:B----4-:R-:W4:Y:S01]  /*6a2c0*/  LDL.LU.64 R224, [R1+0xc78] ;  /* 0x000c780001e07983 */ /* 0x010f220000300a00 */
[----:B-1----:R-:W-:-:S02]  /*6a2d0*/  IADD3 R223, R239, 0x200000, RZ ;  /* 0x00200000efdf7810 */ /* 0x002fc40007ffe0ff */
[----:B------:R-:W-:Y:S01]  /*6a2e0*/  IADD3 R222, R239, 0x200000, RZ ;  /* 0x00200000efde7810 */ /* 0x000fe20007ffe0ff */
[----:B------:R-:W-:-:S05]  /*6a2f0*/  IMAD.WIDE R242, R0, 0x4, R242 ;  /* 0x0000000400f27825 */ /* 0x000fca00078e02f2 */
[----:B------:R-:W-:Y:S04]  /*6a300*/  STL.64 [R1+0x20e8], R242 ;  /* 0x0020e8f201007387 */ /* 0x000fe80000100a00 */
[----:B------:R1:W-:Y:S01]  /*6a310*/  LDGSTS.E [R229+-0x13200], [R242.64], P0 ;  /* 0xece00000f2e57fae */ /* 0x0003e20008121844 */
[----:B------:R-:W-:-:S04]  /*6a320*/  IMAD.WIDE R240, R0, 0x4, R240 ;  /* 0x0000000400f07825 */ /* 0x000fc800078e02f0 */
[----:B------:R-:W-:-:S04]  /*6a330*/  IMAD.WIDE R226, R0, 0x4, R226 ;  /* 0x0000000400e27825 */ /* 0x000fc800078e02e2 */
        /* <DEDUP_REMOVED lines=10> */
[----:B-1----:R-:W4:Y:S01]  /*6a3e0*/  LDL.LU.64 R220, [R1+0xc70] ;  /* 0x000c700001dc7983 */ /* 0x002f220000300a00 */
[----:B------:R-:W4:Y:S02]  /*6a3f0*/  LDL.LU.64 R242, [R1+0xc68] ;  /* 0x000c680001f27983 */ /* 0x000f240000300a00 */
[----:B------:R-:W4:Y:S02]  /*6a400*/  LDL.LU.64 R226, [R1+0xc60] ;  /* 0x000c600001e27983 */ /* 0x000f240000300a00 */
[----:B------:R-:W4:Y:S01]  /*6a410*/  LDL.LU.64 R222, [R1+0xc58] ;  /* 0x000c580001de7983 */ /* 0x000f220000300a00 */
[C---:B------:R-:W-:Y:S01]  /*6a420*/  IADD3 R230, R239.reuse, 0x200000, RZ ;  /* 0x00200000efe67810 */ /* 0x040fe20007ffe0ff */
[----:B------:R-:W4:Y:S01]  /*6a430*/  LDL.LU.64 R240, [R1+0xc50] ;  /* 0x000c500001f07983 */ /* 0x000f220000300a00 */
[----:B------:R-:W-:Y:S01]  /*6a440*/  IADD3 R238, R239, 0x200000, RZ ;  /* 0x00200000efee7810 */ /* 0x000fe20007ffe0ff */
[----:B-----5:R-:W-:-:S04]  /*6a450*/  IMAD.WIDE R236, R0, 0x4, R236 ;  /* 0x0000000400ec7825 */ /* 0x020fc800078e02ec */
[----:B---3--:R-:W-:-:S04]  /*6a460*/  IMAD.WIDE R244, R0, 0x4, R244 ;  /* 0x0000000400f47825 */ /* 0x008fc800078e02f4 */
[----:B------:R-:W-:-:S04]  /*6a470*/  IMAD.WIDE R234, R0, 0x4, R234 ;  /* 0x0000000400ea7825 */ /* 0x000fc800078e02ea */
[C---:B--2---:R-:W-:Y:S01]  /*6a480*/  IMAD.WIDE R232, R0.reuse, 0x4, R232 ;  /* 0x0000000400e87825 */ /* 0x044fe200078e02e8 */
[----:B------:R1:W-:Y:S03]  /*6a490*/  STL.64 [R1+0x1fa8], R236 ;  /* 0x001fa8ec01007387 */ /* 0x0003e60000100a00 */
[----:B------:R-:W-:Y:S01]  /*6a4a0*/  STL.64 [R1+0x1f68], R244 ;  /* 0x001f68f401007387 */ /* 0x000fe20000100a00 */
[----:B------:R1:W-:Y:S01]  /*6a4b0*/  LDGSTS.E [R230+-0xe200], [R236.64], P0 ;  /* 0xf1e00000ece67fae */ /* 0x0003e20008121844 */
[----:B------:R2:W-:Y:S02]  /*6a4c0*/  STL.64 [R1+0x1f28], R234 ;  /* 0x001f28ea01007387 */ /* 0x0005e40000100a00 */
[----:B------:R3:W-:Y:S02]  /*6a4d0*/  LDGSTS.E [R238+-0xd200], [R244.64], P0 ;  /* 0xf2e00000f4ee7fae */ /* 0x0007e40008121844 */
[----:B------:R2:W-:Y:S01]  /*6a4e0*/  LDGSTS.E [R229+-0xc200], [R234.64], P0 ;  /* 0xf3e00000eae57fae */ /* 0x0005e20008121844 */
[----:B------:R5:W-:Y:S01]  /*6a4f0*/  LDGSTS.E [R252+-0xb200], [R232.64], P0 ;  /* 0xf4e00000e8fc7fae */ /* 0x000be20008121844 */
[----:B----4-:R-:W-:-:S03]  /*6a500*/  IMAD.WIDE R224, R0, 0x4, R224 ;  /* 0x0000000400e07825 */ /* 0x010fc600078e02e0 */
[----:B-1----:R-:W4:Y:S01]  /*6a510*/  LDL.LU.64 R236, [R1+0xc48] ;  /* 0x000c480001ec7983 */ /* 0x002f220000300a00 */
[----:B------:R-:W-:Y:S02]  /*6a520*/  STL.64 [R1+0x1ee8], R232 ;  /* 0x001ee8e801007387 */ /* 0x000fe40000100a00 */
[----:B------:R-:W4:Y:S01]  /*6a530*/  LDL.LU.64 R230, [R1+0xc38] ;  /* 0x000c380001e67983 */ /* 0x000f220000300a00 */
[----:B------:R1:W-:Y:S04]  /*6a540*/  STL.64 [R1+0x1ea8], R224 ;  /* 0x001ea8e001007387 */ /* 0x0003e80000100a00 */
[----:B--2---:R-:W2:Y:S04]  /*6a550*/  LDL.LU.64 R234, [R1+0xc30] ;  /* 0x000c300001ea7983 */ /* 0x004ea80000300a00 */
[----:B------:R1:W-:Y:S04]  /*6a560*/  LDGSTS.E [R3+-0xa200], [R224.64], P0 ;  /* 0xf5e00000e0037fae */ /* 0x0003e80008121844 */
[----:B-1----:R-:W2:Y:S01]  /*6a570*/  LDL.LU.64 R224, [R1+0xc28] ;  /* 0x000c280001e07983 */ /* 0x002ea20000300a00 */
[----:B-----5:R-:W5:Y:S02]  /*6a580*/  LDL.LU.64 R232, [R1+0xc20] ;  /* 0x000c200001e87983 */ /* 0x020f640000300a00 */
[----:B------:R-:W-:-:S04]  /*6a590*/  IMAD.WIDE R220, R0, 0x4, R220 ;  /* 0x0000000400dc7825 */ /* 0x000fc800078e02dc */
[----:B------:R-:W-:-:S04]  /*6a5a0*/  IMAD.WIDE R246, R0, 0x4, R242 ;  /* 0x0000000400f67825 */ /* 0x000fc800078e02f2 */
[----:B---3--:R-:W-:-:S04]  /*6a5b0*/  IMAD.WIDE R244, R0, 0x4, R226 ;  /* 0x0000000400f47825 */ /* 0x008fc800078e02e2 */
[C---:B------:R-:W-:Y:S01]  /*6a5c0*/  IMAD.WIDE R242, R0.reuse, 0x4, R222 ;  /* 0x0000000400f27825 */ /* 0x040fe200078e02de */
[----:B------:R1:W-:Y:S03]  /*6a5d0*/  STL.64 [R1+0x1e68], R220 ;  /* 0x001e68dc01007387 */ /* 0x0003e60000100a00 */
[----:B------:R-:W3:Y:S02]  /*6a5e0*/  LDL.LU.64 R226, [R1+0xc18] ;  /* 0x000c180001e27983 */ /* 0x000ee40000300a00 */
[----:B------:R-:W-:Y:S02]  /*6a5f0*/  STL.64 [R1+0x1e28], R246 ;  /* 0x001e28f601007387 */ /* 0x000fe40000100a00 */
[----:B------:R-:W3:Y:S01]  /*6a600*/  LDL.LU.64 R222, [R1+0xc10] ;  /* 0x000c100001de7983 */ /* 0x000ee20000300a00 */
[----:B------:R-:W-:Y:S01]  /*6a610*/  IADD3 R248, R239, 0x200000, RZ ;  /* 0x00200000eff87810 */ /* 0x000fe20007ffe0ff */
[----:B------:R-:W-:Y:S01]  /*6a620*/  IMAD.WIDE R240, R0, 0x4, R240 ;  /* 0x0000000400f07825 */ /* 0x000fe200078e02f0 */
[----:B------:R-:W-:Y:S04]  /*6a630*/  STL.64 [R1+0x1de8], R244 ;  /* 0x001de8f401007387 */ /* 0x000fe80000100a00 */
[----:B------:R1:W-:Y:S01]  /*6a640*/  LDGSTS.E [R248+-0x9200], [R220.64], P0 ;  /* 0xf6e00000dcf87fae */ /* 0x0003e20008121844 */
[----:B------:R4:W-:Y:S02]  /*6a650*/  LDGSTS.E [R238+-0x8200], [R246.64], P0 ;  /* 0xf7e00000f6ee7fae */ /* 0x0009e40008121844 */
[----:B------:R1:W-:Y:S02]  /*6a660*/  STL.64 [R1+0x1da8], R242 ;  /* 0x001da8f201007387 */ /* 0x0003e40000100a00 */
[----:B------:R4:W-:Y:S01]  /*6a670*/  LDGSTS.E [R229+-0x7200], [R244.64], P0 ;  /* 0xf8e00000f4e57fae */ /* 0x0009e20008121844 */
[----:B------:R1:W-:Y:S01]  /*6a680*/  LDGSTS.E [R252+-0x6200], [R242.64], P0 ;  /* 0xf9e00000f2fc7fae */ /* 0x0003e20008121844 */
[----:B------:R-:W-:-:S02]  /*6a690*/  IMAD.MOV.U32 R2, RZ, RZ, c[0x0][0x180] ;  /* 0x00006000ff027624 */ /* 0x000fc400078e00ff */
[----:B------:R4:W-:Y:S01]  /*6a6a0*/  LDGSTS.E [R3+-0x5200], [R240.64], P0 ;  /* 0xfae00000f0037fae */ /* 0x0009e20008121844 */
[----:B-1----:R-:W3:Y:S01]  /*6a6b0*/  LDL.LU.64 R220, [R1+0x6120] ;  /* 0x0061200001dc7983 */ /* 0x002ee20000300a00 */
[----:B------:R1:W-:Y:S01]  /*6a6c0*/  STL.64 [R1+0x1d68], R240 ;  /* 0x001d68f001007387 */ /* 0x0003e20000100a00 */
[C---:B------:R-:W-:Y:S02]  /*6a6d0*/  IADD3 R243, R239.reuse, 0x200000, RZ ;  /* 0x00200000eff37810 */ /* 0x040fe40007ffe0ff */
[----:B------:R-:W-:Y:S02]  /*6a6e0*/  IADD3 R242, R239, 0x200000, RZ ;  /* 0x00200000eff27810 */ /* 0x000fe40007ffe0ff */
[----:B------:R-:W-:-:S04]  /*6a6f0*/  IADD3 R2, R2, -0x195, RZ ;  /* 0xfffffe6b02027810 */ /* 0x000fc80007ffe0ff */
[----:B------:R-:W-:Y:S01]  /*6a700*/  ISETP.GE.U32.AND P5, PT, R2, 0x7ffffdec, PT ;  /* 0x7ffffdec0200780c */ /* 0x000fe20003fa6070 */
[----:B------:R-:W-:-:S05]  /*6a710*/  IMAD.MOV.U32 R2, RZ, RZ, c[0x0][0x188] ;  /* 0x00006200ff027624 */ /* 0x000fca00078e00ff */
[----:B------:R-:W-:Y:S01]  /*6a720*/  SHF.L.U32 R2, R2, 0x7, RZ ;  /* 0x0000000702027819 */ /* 0x000fe200000006ff */
[----:B----4-:R-:W-:-:S04]  /*6a730*/  IMAD.WIDE R246, R0, 0x4, R236 ;  /* 0x0000000400f67825 */ /* 0x010fc800078e02ec */
[C---:B------:R-:W-:Y:S02]  /*6a740*/  IMAD.WIDE R244, R0.reuse, 0x4, R230 ;  /* 0x0000000400f47825 */ /* 0x040fe400078e02e6 */
[----:B------:R-:W4:Y:S02]  /*6a750*/  LDL.LU.64 R230, [R1+0xc08] ;  /* 0x000c080001e67983 */ /* 0x000f240000300a00 */
[----:B-1----:R-:W4:Y:S02]  /*6a760*/  LDL.LU.64 R240, [R1+0xc00] ;  /* 0x000c000001f07983 */ /* 0x002f240000300a00 */
[----:B------:R-:W-:Y:S02]  /*6a770*/  STL.64 [R1+0x1d28], R246 ;  /* 0x001d28f601007387 */ /* 0x000fe40000100a00 */
[C---:B--2---:R-:W-:Y:S01]  /*6a780*/  IMAD.WIDE R238, R0.reuse, 0x4, R234 ;  /* 0x0000000400ee7825 */ /* 0x044fe200078e02ea */
[----:B------:R-:W-:Y:S03]  /*6a790*/  STL.64 [R1+0x1ce8], R244 ;  /* 0x001ce8f401007387 */ /* 0x000fe60000100a00 */
[----:B------:R-:W2:Y:S01]  /*6a7a0*/  LDL.LU.64 R236, [R1+0xb98] ;  /* 0x000b980001ec7983 */ /* 0x000ea20000300a00 */
[----:B------:R3:W-:Y:S01]  /*6a7b0*/  LDGSTS.E [R243+-0x4200], [R246.64], P0 ;  /* 0xfbe00000f6f37fae */ /* 0x0007e20008121844 */
[----:B------:R3:W-:Y:S02]  /*6a7c0*/  LDGSTS.E [R242+-0x3200], [R244.64], P0 ;  /* 0xfce00000f4f27fae */ /* 0x0007e40008121844 */
[----:B------:R1:W-:Y:S02]  /*6a7d0*/  LDGSTS.E [R229+-0x2200], [R238.64], P0 ;  /* 0xfde00000eee57fae */ /* 0x0003e40008121844 */
[----:B------:R-:W-:-:S02]  /*6a7e0*/  IMAD.WIDE R234, R0, 0x4, R224 ;  /* 0x0000000400ea7825 */ /* 0x000fc400078e02e0 */
[----:B------:R-:W2:Y:S02]  /*6a7f0*/  LDL.LU.64 R224, [R1+0xb90] ;  /* 0x000b900001e07983 */ /* 0x000ea40000300a00 */
[----:B-----5:R-:W-:-:S04]  /*6a800*/  IMAD.WIDE R232, R0, 0x4, R232 ;  /* 0x0000000400e87825 */ /* 0x020fc800078e02e8 */
[----:B------:R-:W-:Y:S02]  /*6a810*/  STL.64 [R1+0x1ca8], R238 ;  /* 0x001ca8ee01007387 */ /* 0x000fe40000100a00 */
[----:B------:R-:W-:Y:S01]  /*6a820*/  STL.64 [R1+0x1c68], R234 ;  /* 0x001c68ea01007387 */ /* 0x000fe20000100a00 */
[----:B------:R5:W-:Y:S04]  /*6a830*/  LDGSTS.E [R252+-0x1200], [R234.64], P0 ;  /* 0xfee00000eafc7fae */ /* 0x000be80008121844 */
[----:B------:R1:W-:Y:S01]  /*6a840*/  STL.64 [R1+0x1c28], R232 ;  /* 0x001c28e801007387 */ /* 0x0003e20000100a00 */
[----:B------:R1:W-:Y:S02]  /*6a850*/  LDGSTS.E [R3+-0x200], [R232.64], P0 ;  /* 0xffe00000e8037fae */ /* 0x0003e40008121844 */
[----:B------:R-:W0:Y:S02]  /*6a860*/  LDGDEPBAR ;  /* 0x00000000000079af */ /* 0x000e240000000000 */
[----:B------:R-:W-:Y:S06]  /*6a870*/  BAR.SYNC.DEFER_BLOCKING 0x0 ;  /* 0x0000000000007b1d */ /* 0x000fec0000010000 */
[----:B-1----:R-:W2:Y:S01]  /*6a880*/  LDL.LU.64 R232, [R1+0xb88] ;  /* 0x000b880001e87983 */ /* 0x002ea20000300a00 */
[----:B------:R-:W2:Y:S02]  /*6a890*/  LDL.LU.64 R238, [R1+0xb80] ;  /* 0x000b800001ee7983 */ /* 0x000ea40000300a00 */
[----:B---3--:R-:W-:-:S04]  /*6a8a0*/  IMAD.WIDE R242, R2, 0x4, R226 ;  /* 0x0000000402f27825 */ /* 0x008fc800078e02e2 */
[----:B------:R-:W-:Y:S01]  /*6a8b0*/  IMAD.WIDE R226, R2, 0x4, R222 ;  /* 0x0000000402e27825 */ /* 0x000fe200078e02de */
[----:B------:R-:W-:Y:S04]  /*6a8c0*/  STL.64 [R1+0x1c20], R242 ;  /* 0x001c20f201007387 */ /* 0x000fe80000100a00 */
[----:B------:R1:W-:Y:S02]  /*6a8d0*/  STL.64 [R1+0x1c18], R226 ;  /* 0x001c18e201007387 */ /* 0x0003e40000100a00 */
[----:B-----5:R-:W3:Y:S02]  /*6a8e0*/  LDL.LU.64 R234, [R1+0xb18] ;  /* 0x000b180001ea7983 */ /* 0x020ee40000300a00 */
[----:B------:R-:W5:Y:S01]  /*6a8f0*/  LDL.LU.64 R222, [R1+0xb10] ;  /* 0x000b100001de7983 */ /* 0x000f620000300a00 */
[----:B------:R-:W-:-:S02]  /*6a900*/  IADD3 R252, R249, 0x100000, RZ ;  /* 0x00100000f9fc7810 */ /* 0x000fc40007ffe0ff */
[----:B------:R-:W-:-:S03]  /*6a910*/  IADD3 R3, R249, 0x100000, RZ ;  /* 0x00100000f9037810 */ /* 0x000fc60007ffe0ff */
[----:B------:R-:W-:Y:S01]  /*6a920*/  @!PT LDS RZ, [RZ] ;  /* 0x00000000fffff984 */ /* 0x000fe20000000800 */
[----:B------:R-:W-:Y:S01]  /*6a930*/  @!PT LDS RZ, [RZ] ;  /* 0x00000000fffff984 */ /* 0x000fe20000000800 */
[----:B------:R-:W-:Y:S01]  /*6a940*/  @!PT LDS RZ, [RZ] ;  /* 0x00000000fffff984 */ /* 0x000fe20000000800 */
[----:B------:R2:W-:Y:S02]  /*6a950*/  LDGSTS.E [R252+-0x40000], [R242.64], !P4 ;  /* 0xc0000000f2fc7fae */ /* 0x0005e4000e121844 */
[----:B------:R1:W-:Y:S02]  /*6a960*/  LDGSTS.E [R3+-0x3fe00], [R226.64], !P4 ;  /* 0xc0200000e2037fae */ /* 0x0003e4000e121844 */
[C---:B-1----:R-:W-:Y:S02]  /*6a970*/  IADD3 R227, R249.reuse, 0x100000, RZ ;  /* 0x00100000f9e37810 */ /* 0x042fe40007ffe0ff */
[----:B------:R-:W-:Y:S01]  /*6a980*/  IADD3 R226, R249, 0x100000, RZ ;  /* 0x00100000f9e27810 */ /* 0x000fe20007ffe0ff */
[----:B----4-:R-:W-:-:S04]  /*6a990*/  IMAD.WIDE R230, R2, 0x4, R230 ;  /* 0x0000000402e67825 */ /* 0x010fc800078e02e6 */
[----:B------:R-:W-:-:S04]  /*6a9a0*/  IMAD.WIDE R244, R2, 0x4, R240 ;  /* 0x0000000402f47825 */ /* 0x000fc800078e02f0 */
[C---:B--2---:R-:W-:Y:S01]  /*6a9b0*/  IMAD.WIDE R242, R2.reuse, 0x4, R236 ;  /* 0x0000000402f27825 */ /* 0x044fe200078e02ec */
[----:B------:R1:W-:Y:S03]  /*6a9c0*/  STL.64 [R1+0x1c10], R230 ;  /* 0x001c10e601007387 */ /* 0x0003e60000100a00 */
[----:B------:R2:W-:Y:S02]  /*6a9d0*/  STL.64 [R1+0x1c08], R244 ;  /* 0x001c08f401007387 */ /* 0x0005e40000100a00 */
[----:B------:R-:W4:Y:S02]  /*6a9e0*/  LDL.LU.64 R236, [R1+0xb08] ;  /* 0x000b080001ec7983 */ /* 0x000f240000300a00 */
[----:B------:R-:W4:Y:S01]  /*6a9f0*/  LDL.LU.64 R240, [R1+0xb00] ;  /* 0x000b000001f07983 */ /* 0x000f220000300a00 */
[----:B------:R-:W-:Y:S04]  /*6aa00*/  STL.64 [R1+0x1c00], R242 ;  /* 0x001c00f201007387 */ /* 0x000fe80000100a00 */
[----:B------:R1:W-:Y:S01]  /*6aa10*/  LDGSTS.E [R227+-0x3fc00], [R230.64], !P4 ;  /* 0xc0400000e6e37fae */ /* 0x0003e2000e121844 */
[----:B------:R1:W-:Y:S02]  /*6aa20*/  LDGSTS.E [R226+-0x3fa00], [R244.64], !P4 ;  /* 0xc0600000f4e27fae */ /* 0x0003e4000e121844 */
[----:B------:R3:W-:Y:S02]  /*6aa30*/  LDGSTS.E [R252+-0x3e000], [R242.64], !P6 ;  /* 0xc2000000f2fc7fae */ /* 0x0007e4000f121844 */
[----:B------:R-:W-:-:S05]  /*6aa40*/  IMAD.WIDE R224, R2, 0x4, R224 ;  /* 0x0000000402e07825 */ /* 0x000fca00078e02e0 */
[----:B------:R2:W-:Y:S04]  /*6aa50*/  STL.64 [R1+0x1bf8], R224 ;  /* 0x001bf8e001007387 */ /* 0x0005e80000100a00 */
[----:B-1----:R-:W4:Y:S01]  /*6aa60*/  LDL.LU.64 R230, [R1+0xa98] ;  /* 0x000a980001e67983 */ /* 0x002f220000300a00 */
[----:B------:R-:W4:Y:S03]  /*6aa70*/  LDL.LU.64 R226, [R1+0xa90] ;  /* 0x000a900001e27983 */ /* 0x000f260000300a00 */
[----:B------:R1:W-:Y:S01]  /*6aa80*/  LDGSTS.E [R3+-0x3de00], [R224.64], !P6 ;  /* 0xc2200000e0037fae */ /* 0x0003e2000f121844 */
[----:B------:R-:W-:-:S04]  /*6aa90*/  IMAD.WIDE R232, R2, 0x4, R232 ;  /* 0x0000000402e87825 */ /* 0x000fc800078e02e8 */
[C---:B--2---:R-:W-:Y:S01]  /*6aaa0*/  IMAD.WIDE R244, R2.reuse, 0x4, R238 ;  /* 0x0000000402f47825 */ /* 0x044fe200078e02ee */
[C---:B-1----:R-:W-:Y:S02]  /*6aab0*/  IADD3 R225, R249.reuse, 0x100000, RZ ;  /* 0x00100000f9e17810 */ /* 0x042fe40007ffe0ff */
[----:B------:R-:W-:Y:S01]  /*6aac0*/  IADD3 R224, R249, 0x100000, RZ ;  /* 0x00100000f9e07810 */ /* 0x000fe20007ffe0ff */
[----:B------:R1:W-:Y:S01]  /*6aad0*/  STL.64 [R1+0x1bf0], R232 ;  /* 0x001bf0e801007387 */ /* 0x0003e20000100a00 */
[----:B------:R-:W-:Y:S03]  /*6aae0*/  STL.64 [R1+0x1be8], R244 ;  /* 0x001be8f401007387 */ /* 0x000fe60000100a00 */
[----:B------:R1:W-:Y:S01]  /*6aaf0*/  LDGSTS.E [R225+-0x3dc00], [R232.64], !P6 ;  /* 0xc2400000e8e17fae */ /* 0x0003e2000f121844 */
[----:B------:R2:W-:Y:S02]  /*6ab00*/  LDGSTS.E [R224+-0x3da00], [R244.64], !P6 ;  /* 0xc2600000f4e07fae */ /* 0x0005e4000f121844 */
[----:B---3--:R-:W-:-:S04]  /*6ab10*/  IMAD.WIDE R242, R2, 0x4, R234 ;  /* 0x0000000402f27825 */ /* 0x008fc800078e02ea */
[----:B-----5:R-:W-:Y:S01]  /*6ab20*/  IMAD.WIDE R222, R2, 0x4, R222 ;  /* 0x0000000402de7825 */ /* 0x020fe200078e02de */
[----:B------:R-:W3:Y:S03]  /*6ab30*/  LDL.LU.64 R234, [R1+0xa88] ;  /* 0x000a880001ea7983 */ /* 0x000ee60000300a00 */
[----:B------:R-:W5:Y:S02]  /*6ab40*/  LDL.LU.64 R238, [R1+0xa80] ;  /* 0x000a800001ee7983 */ /* 0x000f640000300a00 */
[----:B------:R-:W-:Y:S01]  /*6ab50*/  STL.64 [R1+0x1be0], R242 ;  /* 0x001be0f201007387 */ /* 0x000fe20000100a00 */
[----:B------:R4:W-:Y:S04]  /*6ab60*/  LDGSTS.E [R252+-0x3c000], [R242.64], !P2 ;  /* 0xc4000000f2fc7fae */ /* 0x0009e8000d121844 */
[----:B------:R2:W-:Y:S04]  /*6ab70*/  STL.64 [R1+0x1bd8], R222 ;  /* 0x001bd8de01007387 */ /* 0x0005e80000100a00 */
[----:B-1----:R-:W5:Y:S01]  /*6ab80*/  LDL.LU.64 R232, [R1+0xa18] ;  /* 0x000a180001e87983 */ /* 0x002f620000300a00 */
[----:B--2---:R-:W5:Y:S02]  /*6ab90*/  LDL.LU.64 R224, [R1+0xa10] ;  /* 0x000a100001e07983 */ /* 0x004f640000300a00 */
[----:B------:R1:W-:Y:S02]  /*6aba0*/  LDGSTS.E [R3+-0x3be00], [R222.64], !P2 ;  /* 0xc4200000de037fae */ /* 0x0003e4000d121844 */
[----:B-1----:R-:W-:-:S02]  /*6abb0*/  IADD3 R223, R249, 0x100000, RZ ;  /* 0x00100000f9df7810 */ /* 0x002fc40007ffe0ff */
[----:B------:R-:W-:Y:S01]  /*6abc0*/  IADD3 R222, R249, 0x100000, RZ ;  /* 0x00100000f9de7810 */ /* 0x000fe20007ffe0ff */
[----:B----4-:R-:W-:-:S04]  /*6abd0*/  IMAD.WIDE R236, R2, 0x4, R236 ;  /* 0x0000000402ec7825 */ /* 0x010fc800078e02ec */
[C---:B------:R-:W-:Y:S01]  /*6abe0*/  IMAD.WIDE R244, R2.reuse, 0x4, R240 ;  /* 0x0000000402f47825 */ /* 0x040fe200078e02f0 */
[----:B------:R1:W-:Y:S04]  /*6abf0*/  STL.64 [R1+0x1bd0], R236 ;  /* 0x001bd0ec01007387 */ /* 0x0003e80000100a00 */
[----:B------:R-:W-:Y:S01]  /*6ac00*/  STL.64 [R1+0x1bc8], R244 ;  /* 0x001bc8f401007387 */ /* 0x000fe20000100a00 */
[----:B------:R1:W-:Y:S01]  /*6ac10*/  LDGSTS.E [R223+-0x3bc00], [R236.64], !P2 ;  /* 0xc4400000ecdf7fae */ /* 0x0003e2000d121844 */
[----:B------:R4:W-:Y:S02]  /*6ac20*/  LDGSTS.E [R222+-0x3ba00], [R244.64], !P2 ;  /* 0xc4600000f4de7fae */ /* 0x0009e4000d121844 */
[----:B------:R-:W-:-:S04]  /*6ac30*/  IMAD.WIDE R242, R2, 0x4, R230 ;  /* 0x0000000402f27825 */ /* 0x000fc800078e02e6 */
[----:B------:R-:W-:Y:S01]  /*6ac40*/  IMAD.WIDE R226, R2, 0x4, R226 ;  /* 0x0000000402e27825 */ /* 0x000fe200078e02e2 */
[----:B------:R-:W2:Y:S03]  /*6ac50*/  LDL.LU.64 R230, [R1+0xa08] ;  /* 0x000a080001e67983 */ /* 0x000ea60000300a00 */
[----:B------:R-:W2:Y:S02]  /*6ac60*/  LDL.LU.64 R240, [R1+0xa00] ;  /* 0x000a000001f07983 */ /* 0x000ea40000300a00 */
[----:B------:R-:W-:Y:S01]  /*6ac70*/  STL.64 [R1+0x1bc0], R242 ;  /* 0x001bc0f201007387 */ /* 0x000fe20000100a00 */
[----:B------:R3:W-:Y:S04]  /*6ac80*/  LDGSTS.E [R252+-0x3a000], [R242.64], !P3 ;  /* 0xc6000000f2fc7fae */ /* 0x0007e8000d921844 */
[----:B------:R4:W-:Y:S04]  /*6ac90*/  STL.64 [R1+0x1bb8], R226 ;  /* 0x001bb8e201007387 */ /* 0x0009e80000100a00 */
[----:B-1----:R-:W2:Y:S01]  /*6aca0*/  LDL.LU.64 R236, [R1+0x998] ;  /* 0x0009980001ec7983 */ /* 0x002ea20000300a00 */
[----:B----4-:R-:W4:Y:S02]  /*6acb0*/  LDL.LU.64 R222, [R1+0x990] ;  /* 0x0009900001de7983 */ /* 0x010f240000300a00 */
[----:B------:R1:W-:Y:S02]  /*6acc0*/  LDGSTS.E [R3+-0x39e00], [R226.64], !P3 ;  /* 0xc6200000e2037fae */ /* 0x0003e4000d921844 */
[----:B-1----:R-:W-:-:S02]  /*6acd0*/  IADD3 R227, R249, 0x100000, RZ ;  /* 0x00100000f9e37810 */ /* 0x002fc40007ffe0ff */
[----:B------:R-:W-:Y:S01]  /*6ace0*/  IADD3 R226, R249, 0x100000, RZ ;  /* 0x00100000f9e27810 */ /* 0x000fe20007ffe0ff */
[----:B---3--:R-:W-:-:S04]  /*6acf0*/  IMAD.WIDE R234, R2, 0x4, R234 ;  /* 0x0000000402ea7825 */ /* 0x008fc800078e02ea */
[----:B-----5:R-:W-:-:S04]  /*6ad00*/  IMAD.WIDE R244, R2, 0x4, R238 ;  /* 0x0000000402f47825 */ /* 0x020fc800078e02ee */
[C---:B------:R-:W-:Y:S01]  /*6ad10*/  IMAD.WIDE R242, R2.reuse, 0x4, R232 ;  /* 0x0000000402f27825 */ /* 0x040fe200078e02e8 */
[----:B------:R1:W-:Y:S03]  /*6ad20*/  STL.64 [R1+0x1bb0], R234 ;  /* 0x001bb0ea01007387 */ /* 0x0003e60000100a00 */
[----:B------:R-:W-:-:S04]  /*6ad30*/  IMAD.WIDE R224, R2, 0x4, R224 ;  /* 0x0000000402e07825 */ /* 0x000fc800078e02e0 */
[----:B------:R-:W-:Y:S02]  /*6ad40*/  STL.64 [R1+0x1ba8], R244 ;  /* 0x001ba8f401007387 */ /* 0x000fe40000100a00 */
[----:B------:R-:W3:Y:S01]  /*6ad50*/  LDL.LU.64 R232, [R1+0x988] ;  /* 0x0009880001e87983 */ /* 0x000ee20000300a00 */
[----:B------:R-:W5:Y:S01]  /*6ad60*/  LDL.LU.64 R238, [R1+0x980] ;  /* 0x0009800001ee7983 */ /* 0x000f620000300a00 */
[----:B------:R-:W-:Y:S03]  /*6ad70*/  STL.64 [R1+0x1ba0], R242 ;  /* 0x001ba0f201007387 */ /* 0x000fe60000100a00 */
[----:B------:R1:W-:Y:S01]  /*6ad80*/  LDGSTS.E [R227+-0x39c00], [R234.64], !P3 ;  /* 0xc6400000eae37fae */ /* 0x0003e2000d921844 */
[----:B------:R1:W-:Y:S02]  /*6ad90*/  STL.64 [R1+0x1b98], R224 ;  /* 0x001b98e001007387 */ /* 0x0003e40000100a00 */
[----:B------:R1:W-:Y:S02]  /*6ada0*/  LDGSTS.E [R226+-0x39a00], [R244.64], !P3 ;  /* 0xc6600000f4e27fae */ /* 0x0003e4000d921844 */
[----:B------:R2:W-:Y:S01]  /*6adb0*/  LDGSTS.E [R252+-0x38000], [R242.64], !P1 ;  /* 0xc8000000f2fc7fae */ /* 0x0005e2000c921844 */
[----:B------:R1:W-:Y:S04]  /*6adc0*/  LDGSTS.E [R3+-0x37e00], [R224.64], !P1 ;  /* 0xc8200000e0037fae */ /* 0x0003e8000c921844 */
[----:B-1----:R-:W5:Y:S01]  /*6add0*/  LDL.LU.64 R234, [R1+0x918] ;  /* 0x0009180001ea7983 */ /* 0x002f620000300a00 */
[----:B------:R-:W5:Y:S01]  /*6ade0*/  LDL.LU.64 R226, [R1+0x910] ;  /* 0x0009100001e27983 */ /* 0x000f620000300a00 */
[----:B------:R-:W-:-:S02]  /*6adf0*/  IADD3 R225, R249, 0x100000, RZ ;  /* 0x00100000f9e17810 */ /* 0x000fc40007ffe0ff */
[----:B------:R-:W-:Y:S01]  /*6ae00*/  IADD3 R224, R249, 0x100000, RZ ;  /* 0x00100000f9e07810 */ /* 0x000fe20007ffe0ff */
[----:B--2---:R-:W-:-:S04]  /*6ae10*/  IMAD.WIDE R230, R2, 0x4, R230 ;  /* 0x0000000402e67825 */ /* 0x004fc800078e02e6 */
[----:B------:R-:W-:-:S04]  /*6ae20*/  IMAD.WIDE R244, R2, 0x4, R240 ;  /* 0x0000000402f47825 */ /* 0x000fc800078e02f0 */
[C---:B------:R-:W-:Y:S01]  /*6ae30*/  IMAD.WIDE R242, R2.reuse, 0x4, R236 ;  /* 0x0000000402f27825 */ /* 0x040fe200078e02ec */
[----:B------:R1:W-:Y:S03]  /*6ae40*/  STL.64 [R1+0x1b90], R230 ;  /* 0x001b90e601007387 */ /* 0x0003e60000100a00 */
[----:B----4-:R-:W-:-:S04]  /*6ae50*/  IMAD.WIDE R222, R2, 0x4, R222 ;  /* 0x0000000402de7825 */ /* 0x010fc800078e02de */
[----:B------:R-:W-:Y:S02]  /*6ae60*/  STL.64 [R1+0x1b88], R244 ;  /* 0x001b88f401007387 */ /* 0x000fe40000100a00 */
[----:B------:R-:W2:Y:S01]  /*6ae70*/  LDL.LU.64 R236, [R1+0x908] ;  /* 0x0009080001ec7983 */ /* 0x000ea20000300a00 */
[----:B------:R-:W4:Y:S01]  /*6ae80*/  LDL.LU.64 R240, [R1+0x900] ;  /* 0x0009000001f07983 */ /* 0x000f220000300a00 */
[----:B------:R-:W-:Y:S03]  /*6ae90*/  STL.64 [R1+0x1b80], R242 ;  /* 0x001b80f201007387 */ /* 0x000fe60000100a00 */
[----:B------:R1:W-:Y:S01]  /*6aea0*/  LDGSTS.E [R225+-0x37c00], [R230.64], !P1 ;  /* 0xc8400000e6e17fae */ /* 0x0003e2000c921844 */
[----:B------:R1:W-:Y:S02]  /*6aeb0*/  STL.64 [R1+0x1b78], R222 ;  /* 0x001b78de01007387 */ /* 0x0003e40000100a00 */
[----:B------:R1:W-:Y:S02]  /*6aec0*/  LDGSTS.E [R224+-0x37a00], [R244.64], !P1 ;  /* 0xc8600000f4e07fae */ /* 0x0003e4000c921844 */
[----:B------:R3:W-:Y:S01]  /*6aed0*/  LDGSTS.E [R252+-0x36000], [R242.64], !P5 ;  /* 0xca000000f2fc7fae */ /* 0x0007e2000e921844 */
[----:B------:R1:W-:Y:S04]  /*6aee0*/  LDGSTS.E [R3+-0x35e00], [R222.64], !P5 ;  /* 0xca200000de037fae */ /* 0x0003e8000e921844 */
[----:B-1----:R-:W4:Y:S01]  /*6aef0*/  LDL.LU.64 R230, [R1+0x898] ;  /* 0x0008980001e67983 */ /* 0x002f220000300a00 */
[----:B------:R-:W4:Y:S01]  /*6af00*/  LDL.LU.64 R224, [R1+0x890] ;  /* 0x0008900001e07983 */ /* 0x000f220000300a00 */
[----:B------:R-:W-:-:S02]  /*6af10*/  IADD3 R223, R249, 0x100000, RZ ;  /* 0x00100000f9df7810 */ /* 0x000fc40007ffe0ff */
[----:B------:R-:W-:Y:S01]  /*6af20*/  IADD3 R222, R249, 0x100000, RZ ;  /* 0x00100000f9de7810 */ /* 0x000fe20007ffe0ff */
[----:B---3--:R-:W-:-:S04]  /*6af30*/  IMAD.WIDE R232, R2, 0x4, R232 ;  /* 0x0000000402e87825 */ /* 0x008fc800078e02e8 */
[C---:B-----5:R-:W-:Y:S01]  /*6af40*/  IMAD.WIDE R244, R2.reuse, 0x4, R238 ;  /* 0x0000000402f47825 */ /* 0x060fe200078e02ee */
[----:B------:R1:W-:Y:S04]  /*6af50*/  STL.64 [R1+0x1b70], R232 ;  /* 0x001b70e801007387 */ /* 0x0003e80000100a00 */
[----:B------:R-:W-:Y:S04]  /*6af60*/  STL.64 [R1+0x1b68], R244 ;  /* 0x001b68f401007387 */ /* 0x000fe80000100a00 */
[----:B------:R1:W-:Y:S01]  /*6af70*/  LDGSTS.E [R223+-0x35c00], [R232.64], !P5 ;  /* 0xca400000e8df7fae */ /* 0x0003e2000e921844 */
[----:B------:R3:W-:Y:S02]  /*6af80*/  LDGSTS.E [R222+-0x35a00], [R244.64], !P5 ;  /* 0xca600000f4de7fae */ /* 0x0007e4000e921844 */
[----:B------:R-:W-:-:S04]  /*6af90*/  IMAD.WIDE R242, R2, 0x4, R234 ;  /* 0x0000000402f27825 */ /* 0x000fc800078e02ea */
[----:B------:R-:W-:Y:S01]  /*6afa0*/  IMAD.WIDE R226, R2, 0x4, R226 ;  /* 0x0000000402e27825 */ /* 0x000fe200078e02e2 */
[----:B------:R-:W5:Y:S03]  /*6afb0*/  LDL.LU.64 R234, [R1+0x888] ;  /* 0x0008880001ea7983 */ /* 0x000f660000300a00 */
[----:B------:R-:W5:Y:S02]  /*6afc0*/  LDL.LU.64 R238, [R1+0x880] ;  /* 0x0008800001ee7983 */ /* 0x000f640000300a00 */
[----:B------:R-:W-:Y:S01]  /*6afd0*/  STL.64 [R1+0x1b60], R242 ;  /* 0x001b60f201007387 */ /* 0x000fe20000100a00 */
[----:B------:R3:W-:Y:S04]  /*6afe0*/  STL.64 [R1+0x1b58], R226 ;  /* 0x001b58e201007387 */ /* 0x0007e80000100a00 */
[----:B-1----:R-:W5:Y:S01]  /*6aff0*/  LDL.LU.64 R232, [R1+0x818] ;  /* 0x0008180001e87983 */ /* 0x002f620000300a00 */
[----:B---3--:R-:W3:Y:S01]  /*6b000*/  LDL.LU.64 R222, [R1+0x810] ;  /* 0x0008100001de7983 */ /* 0x008ee20000300a00 */
[----:B------:R-:W-:-:S04]  /*6b010*/  MOV R248, c[0x0][0x180] ;  /* 0x0000600000f87a02 */ /* 0x000fc80000000f00 */
[----:B------:R-:W-:-:S04]  /*6b020*/  IADD3 R0, R248, -0x199, RZ ;  /* 0xfffffe67f8007810 */ /* 0x000fc80007ffe0ff */
[----:B------:R-:W-:Y:S01]  /*6b030*/  ISETP.GE.U32.AND P0, PT, R0, 0x7ffffde8, PT ;  /* 0x7ffffde80000780c */ /* 0x000fe20003f06070 */
[----:B------:R-:W-:-:S12]  /*6b040*/  IADD3 R0, R248, -0x19d, RZ ;  /* 0xfffffe63f8007810 */ /* 0x000fd80007ffe0ff */
[----:B------:R1:W-:Y:S01]  /*6b050*/  LDGSTS.E [R252+-0x34000], [R242.64], !P0 ;  /* 0xcc000000f2fc7fae */ /* 0x0003e2000c121844 */
[----:B------:R1:W-:Y:S01]  /*6b060*/  LDGSTS.E [R3+-0x33e00], [R226.64], !P0 ;  /* 0xcc200000e2037fae */ /* 0x0003e2000c121844 */
[----:B------:R-:W-:Y:S02]  /*6b070*/  ISETP.GE.U32.AND P4, PT, R0, 0x7ffffde4, PT ;  /* 0x7ffffde40000780c */ /* 0x000fe40003f86070 */
[C---:B-1----:R-:W-:Y:S02]  /*6b080*/  IADD3 R227, R249.reuse, 0x100000, RZ ;  /* 0x00100000f9e37810 */ /* 0x042fe40007ffe0ff */
[----:B------:R-:W-:Y:S01]  /*6b090*/  IADD3 R226, R249, 0x100000, RZ ;  /* 0x00100000f9e27810 */ /* 0x000fe20007ffe0ff */
[----:B--2---:R-:W-:-:S04]  /*6b0a0*/  IMAD.WIDE R236, R2, 0x4, R236 ;  /* 0x0000000402ec7825 */ /* 0x004fc800078e02ec */
[C---:B----4-:R-:W-:Y:S01]  /*6b0b0*/  IMAD.WIDE R244, R2.reuse, 0x4, R240 ;  /* 0x0000000402f47825 */ /* 0x050fe200078e02f0 */
[----:B------:R1:W-:Y:S04]  /*6b0c0*/  STL.64 [R1+0x1b50], R236 ;  /* 0x001b50ec01007387 */ /* 0x0003e80000100a00 */
[----:B------:R-:W-:Y:S04]  /*6b0d0*/  STL.64 [R1+0x1b48], R244 ;  /* 0x001b48f401007387 */ /* 0x000fe80000100a00 */
[----:B------:R1:W-:Y:S01]  /*6b0e0*/  LDGSTS.E [R227+-0x33c00], [R236.64], !P0 ;  /* 0xcc400000ece37fae */ /* 0x0003e2000c121844 */
[----:B------:R2:W-:Y:S02]  /*6b0f0*/  LDGSTS.E [R226+-0x33a00], [R244.64], !P0 ;  /* 0xcc600000f4e27fae */ /* 0x0005e4000c121844 */
[----:B------:R-:W-:-:S04]  /*6b100*/  IMAD.WIDE R242, R2, 0x4, R230 ;  /* 0x0000000402f27825 */ /* 0x000fc800078e02e6 */
[----:B------:R-:W-:Y:S01]  /*6b110*/  IMAD.WIDE R224, R2, 0x4, R224 ;  /* 0x0000000402e07825 */ /* 0x000fe200078e02e0 */
[----:B------:R-:W4:Y:S03]  /*6b120*/  LDL.LU.64 R230, [R1+0x808] ;  /* 0x0008080001e67983 */ /* 0x000f260000300a00 */
[----:B------:R-:W4:Y:S02]  /*6b130*/  LDL.LU.64 R240, [R1+0x800] ;  /* 0x0008000001f07983 */ /* 0x000f240000300a00 */
[----:B------:R-:W-:Y:S01]  /*6b140*/  STL.64 [R1+0x1b40], R242 ;  /* 0x001b40f201007387 */ /* 0x000fe20000100a00 */
[----:B------:R5:W-:Y:S04]  /*6b150*/  LDGSTS.E [R252+-0x32000], [R242.64], !P4 ;  /* 0xce000000f2fc7fae */ /* 0x000be8000e121844 */
[----:B------:R2:W-:Y:S04]  /*6b160*/  STL.64 [R1+0x1b38], R224 ;  /* 0x001b38e001007387 */ /* 0x0005e80000100a00 */
[----:B-1----:R-:W4:Y:S01]  /*6b170*/  LDL.LU.64 R236, [R1+0x798] ;  /* 0x0007980001ec7983 */ /* 0x002f220000300a00 */
[----:B--2---:R-:W2:Y:S02]  /*6b180*/  LDL.LU.64 R226, [R1+0x790] ;  /* 0x0007900001e27983 */ /* 0x004ea40000300a00 */
[----:B------:R1:W-:Y:S02]  /*6b190*/  LDGSTS.E [R3+-0x31e00], [R224.64], !P4 ;  /* 0xce200000e0037fae */ /* 0x0003e4000e121844 */
[----:B-1----:R-:W-:-:S02]  /*6b1a0*/  IADD3 R225, R249, 0x100000, RZ ;  /* 0x00100000f9e17810 */ /* 0x002fc40007ffe0ff */
[----:B------:R-:W-:Y:S01]  /*6b1b0*/  IADD3 R224, R249, 0x100000, RZ ;  /* 0x00100000f9e07810 */ /* 0x000fe20007ffe0ff */
[----:B-----5:R-:W-:-:S04]  /*6b1c0*/  IMAD.WIDE R234, R2, 0x4, R234 ;  /* 0x0000000402ea7825 */ /* 0x020fc800078e02ea */
[----:B------:R-:W-:-:S04]  /*6b1d0*/  IMAD.WIDE R244, R2, 0x4, R238 ;  /* 0x0000000402f47825 */ /* 0x000fc800078e02ee */
[C---:B------:R-:W-:Y:S01]  /*6b1e0*/  IMAD.WIDE R242, R2.reuse, 0x4, R232 ;  /* 0x0000000402f27825 */ /* 0x040fe200078e02e8 */
[----:B------:R1:W-:Y:S03]  /*6b1f0*/  STL.64 [R1+0x1b30], R234 ;  /* 0x001b30ea01007387 */ /* 0x0003e60000100a00 */
[----:B---3--:R-:W-:Y:S01]  /*6b200*/  IMAD.WIDE R222, R2, 0x4, R222 ;  /* 0x0000000402de7825 */ /* 0x008fe200078e02de */
[----:B------:R-:W-:Y:S03]  /*6b210*/  STL.64 [R1+0x1b28], R244 ;  /* 0x001b28f401007387 */ /* 0x000fe60000100a00 */
[----:B------:R-:W3:Y:S01]  /*6b220*/  LDL.LU.64 R232, [R1+0x788] ;  /* 0x0007880001e87983 */ /* 0x000ee20000300a00 */
[----:B------:R-:W5:Y:S01]  /*6b230*/  LDL.LU.64 R238, [R1+0x780] ;  /* 0x0007800001ee7983 */ /* 0x000f620000300a00 */
[----:B------:R-:W-:Y:S03]  /*6b240*/  STL.64 [R1+0x1b20], R242 ;  /* 0x001b20f201007387 */ /* 0x000fe60000100a00 */
[----:B------:R1:W-:Y:S01]  /*6b250*/  LDGSTS.E [R225+-0x31c00], [R234.64], !P4 ;  /* 0xce400000eae17fae */ /* 0x0003e2000e121844 */
[----:B------:R1:W-:Y:S02]  /*6b260*/  STL.64 [R1+0x1b18], R222 ;  /* 0x001b18de01007387 */ /* 0x0003e40000100a00 */
[----:B------:R1:W-:Y:S02]  /*6b270*/  LDGSTS.E [R224+-0x31a00], [R244.64], !P4 ;  /* 0xce600000f4e07fae */ /* 0x0003e4000e121844 */
[----:B-1----:R-:W5:Y:S01]  /*6b280*/  LDL.LU.64 R234, [R1+0x718] ;  /* 0x0007180001ea7983 */ /* 0x002f620000300a00 */
[----:B------:R-:W5:Y:S01]  /*6b290*/  LDL.LU.64 R224, [R1+0x710] ;  /* 0x0007100001e07983 */ /* 0x000f620000300a00 */
        /* <DEDUP_REMOVED lines=8> */
[----:B----4-:R-:W-:-:S04]  /*6b320*/  IMAD.WIDE R230, R2, 0x4, R230 ;  /* 0x0000000402e67825 */ /* 0x010fc800078e02e6 */
[----:B------:R-:W-:-:S04]  /*6b330*/  IMAD.WIDE R244, R2, 0x4, R240 ;  /* 0x0000000402f47825 */ /* 0x000fc800078e02f0 */
[C---:B------:R-:W-:Y:S01]  /*6b340*/  IMAD.WIDE R242, R2.reuse, 0x4, R236 ;  /* 0x0000000402f27825 */ /* 0x040fe200078e02ec */
[----:B------:R1:W-:Y:S03]  /*6b350*/  STL.64 [R1+0x1b10], R230 ;  /* 0x001b10e601007387 */ /* 0x0003e60000100a00 */
[----:B--2---:R-:W-:-:S04]  /*6b360*/  IMAD.WIDE R226, R2, 0x4, R226 ;  /* 0x0000000402e27825 */ /* 0x004fc800078e02e2 */
        /* <DEDUP_REMOVED lines=57> */
[----:B---3--:R-:W-:-:S04]  /*6b700*/  IMAD.WIDE R226, R2, 0x4, R226 ;  /* 0x0000000402e27825 */ /* 0x008fc800078e02e2 */
[----:B------:R-:W-:Y:S02]  /*6b710*/  STL.64 [R1+0x1aa8], R244 ;  /* 0x001aa8f401007387 */ /* 0x000fe40000100a00 */
        /* <DEDUP_REMOVED lines=59> */
[----:B------:R-:W-:Y:S01]  /*6bad0*/  STL.64 [R1+0x1a48], R244 ;  /* 0x001a48f401007387 */ /* 0x000fe20000100a00 */
[----:B------:R-:W2:Y:S03]  /*6bae0*/  LDL.LU.64 R240, [R1+0x408] ;  /* 0x0004080001f07983 */ /* 0x000ea60000300a00 */
[----:B------:R1:W-:Y:S01]  /*6baf0*/  LDGSTS.E [R223+-0x23c00], [R236.64], !P4 ;  /* 0xdc400000ecdf7fae */ /* 0x0003e2000e121844 */
[----:B------:R4:W-:Y:S02]  /*6bb00*/  LDGSTS.E [R222+-0x23a00], [R244.64], !P4 ;  /* 0xdc600000f4de7fae */ /* 0x0009e4000e121844 */
[----:B------:R-:W-:-:S04]  /*6bb10*/  IMAD.WIDE R242, R2, 0x4, R230 ;  /* 0x0000000402f27825 */ /* 0x000fc800078e02e6 */
[----:B------:R-:W-:Y:S01]  /*6bb20*/  IMAD.WIDE R226, R2, 0x4, R226 ;  /* 0x0000000402e27825 */ /* 0x000fe200078e02e2 */
[----:B------:R-:W2:Y:S03]  /*6bb30*/  LDL.LU.64 R230, [R1+0x400] ;  /* 0x0004000001e67983 */ /* 0x000ea60000300a00 */
        /* <DEDUP_REMOVED lines=23> */
[----:B------:R-:W-:Y:S02]  /*6bcb0*/  ISETP.GE.U32.AND P2, PT, R0, 0x7ffffdc0, PT ;  /* 0x7ffffdc00000780c */ /* 0x000fe40003f46070 */
[----:B------:R-:W-:Y:S01]  /*6bcc0*/  IADD3 R229, R249, 0x100000, RZ ;  /* 0x00100000f9e57810 */ /* 0x000fe20007ffe0ff */
[----:B------:R-:W-:-:S10]  /*6bcd0*/  IADD3 R0, R248, -0x1c5, RZ ;  /* 0xfffffe3bf8007810 */ /* 0x000fd40007ffe0ff */
[----:B------:R1:W-:Y:S01]  /*6bce0*/  LDGSTS.E [R252+-0x20000], [R242.64], !P2 ;  /* 0xe0000000f2fc7fae */ /* 0x0003e2000d121844 */
[----:B------:R1:W-:Y:S01]  /*6bcf0*/  LDGSTS.E [R3+-0x1fe00], [R232.64], !P2 ;  /* 0xe0200000e8037fae */ /* 0x0003e2000d121844 */
[----:B------:R-:W-:Y:S02]  /*6bd00*/  ISETP.GE.U32.AND P3, PT, R0, 0x7ffffdbc, PT ;  /* 0x7ffffdbc0000780c */ /* 0x000fe40003f66070 */
[----:B-1----:R-:W-:Y:S01]  /*6bd10*/  IADD3 R232, R249, 0x100000, RZ ;  /* 0x00100000f9e87810 */ /* 0x002fe20007ffe0ff */
[----:B--2---:R-:W-:-:S05]  /*6bd20*/  IMAD.WIDE R244, R2, 0x4, R240 ;  /* 0x0000000402f47825 */ /* 0x004fca00078e02f0 */
[----:B------:R-:W-:Y:S04]  /*6bd30*/  STL.64 [R1+0x1a10], R244 ;  /* 0x001a10f401007387 */ /* 0x000fe80000100a00 */
[----:B------:R1:W-:Y:S01]  /*6bd40*/  LDGSTS.E [R232+-0x1fc00], [R244.64], !P2 ;  /* 0xe0400000f4e87fae */ /* 0x0003e2000d121844 */
[----:B------:R-:W-:-:S04]  /*6bd50*/  IMAD.WIDE R230, R2, 0x4, R230 ;  /* 0x0000000402e67825 */ /* 0x000fc800078e02e6 */
[----:B------:R-:W-:-:S04]  /*6bd60*/  IMAD.WIDE R242, R2, 0x4, R236 ;  /* 0x0000000402f27825 */ /* 0x000fc800078e02ec */
[----:B----4-:R-:W-:Y:S01]  /*6bd70*/  IMAD.WIDE R222, R2, 0x4, R222 ;  /* 0x0000000402de7825 */ /* 0x010fe200078e02de */
[----:B------:R2:W-:Y:S03]  /*6bd80*/  STL.64 [R1+0x1a08], R230 ;  /* 0x001a08e601007387 */ /* 0x0005e60000100a00 */
[----:B------:R-:W4:Y:S02]  /*6bd90*/  LDL.LU.64 R240, [R1+0x308] ;  /* 0x0003080001f07983 */ /* 0x000f240000300a00 */
[----:B------:R-:W4:Y:S02]  /*6bda0*/  LDL.LU.64 R236, [R1+0x300] ;  /* 0x0003000001ec7983 */ /* 0x000f240000300a00 */
[----:B------:R-:W-:Y:S01]  /*6bdb0*/  STL.64 [R1+0x1a00], R242 ;  /* 0x001a00f201007387 */ /* 0x000fe20000100a00 */
[----:B------:R2:W-:Y:S01]  /*6bdc0*/  STL.64 [R1+0x19f8], R222 ;  /* 0x0019f8de01007387 */ /* 0x0005e20000100a00 */
[----:B-1----:R-:W4:Y:S03]  /*6bdd0*/  LDL.LU.64 R232, [R1+0x298] ;  /* 0x0002980001e87983 */ /* 0x002f260000300a00 */
[----:B------:R2:W-:Y:S01]  /*6bde0*/  LDGSTS.E [R229+-0x1fa00], [R230.64], !P2 ;  /* 0xe0600000e6e57fae */ /* 0x0005e2000d121844 */
[----:B------:R1:W-:Y:S02]  /*6bdf0*/  LDGSTS.E [R252+-0x1e000], [R242.64], !P3 ;  /* 0xe2000000f2fc7fae */ /* 0x0003e4000d921844 */
[----:B------:R1:W-:Y:S01]  /*6be00*/  LDGSTS.E [R3+-0x1de00], [R222.64], !P3 ;  /* 0xe2200000de037fae */ /* 0x0003e2000d921844 */
[----:B--2---:R-:W2:Y:S01]  /*6be10*/  LDL.LU.64 R230, [R1+0x290] ;  /* 0x0002900001e67983 */ /* 0x004ea20000300a00 */
[----:B-1----:R-:W-:-:S02]  /*6be20*/  IADD3 R223, R249, 0x100000, RZ ;  /* 0x00100000f9df7810 */ /* 0x002fc40007ffe0ff */
[----:B------:R-:W-:Y:S01]  /*6be30*/  IADD3 R222, R249, 0x100000, RZ ;  /* 0x00100000f9de7810 */ /* 0x000fe20007ffe0ff */
[----:B---3--:R-:W-:-:S04]  /*6be40*/  IMAD.WIDE R224, R2, 0x4, R224 ;  /* 0x0000000402e07825 */ /* 0x008fc800078e02e0 */
[C---:B-----5:R-:W-:Y:S01]  /*6be50*/  IMAD.WIDE R244, R2.reuse, 0x4, R238 ;  /* 0x0000000402f47825 */ /* 0x060fe200078e02ee */
[----:B------:R1:W-:Y:S04]  /*6be60*/  STL.64 [R1+0x19f0], R224 ;  /* 0x0019f0e001007387 */ /* 0x0003e80000100a00 */
[----:B------:R-:W-:Y:S01]  /*6be70*/  STL.64 [R1+0x19e8], R244 ;  /* 0x0019e8f401007387 */ /* 0x000fe20000100a00 */
[----:B------:R-:W3:Y:S03]  /*6be80*/  LDL.LU.64 R238, [R1+0x288] ;  /* 0x0002880001ee7983 */ /* 0x000ee60000300a00 */
[----:B------:R1:W-:Y:S01]  /*6be90*/  LDGSTS.E [R223+-0x1dc00], [R224.64], !P3 ;  /* 0xe2400000e0df7fae */ /* 0x0003e2000d921844 */
[----:B------:R5:W-:Y:S02]  /*6bea0*/  LDGSTS.E [R222+-0x1da00], [R244.64], !P3 ;  /* 0xe2600000f4de7fae */ /* 0x000be4000d921844 */
[----:B------:R-:W-:-:S04]  /*6beb0*/  IMAD.WIDE R242, R2, 0x4, R234 ;  /* 0x0000000402f27825 */ /* 0x000fc800078e02ea */
[----:B------:R-:W-:Y:S02]  /*6bec0*/  IMAD.WIDE R234, R2, 0x4, R226 ;  /* 0x0000000402ea7825 */ /* 0x000fe400078e02e2 */
[----:B------:R-:W3:Y:S02]  /*6bed0*/  LDL.LU.64 R226, [R1+0x280] ;  /* 0x0002800001e27983 */ /* 0x000ee40000300a00 */
[----:B------:R-:W-:Y:S02]  /*6bee0*/  STL.64 [R1+0x19e0], R242 ;  /* 0x0019e0f201007387 */ /* 0x000fe40000100a00 */
[----:B------:R5:W-:Y:S01]  /*6bef0*/  STL.64 [R1+0x19d8], R234 ;  /* 0x0019d8ea01007387 */ /* 0x000be20000100a00 */
[----:B-1----:R-:W3:Y:S04]  /*6bf00*/  LDL.LU.64 R224, [R1+0x218] ;  /* 0x0002180001e07983 */ /* 0x002ee80000300a00 */
[----:B-----5:R-:W5:Y:S01]  /*6bf10*/  LDL.LU.64 R222, [R1+0x210] ;  /* 0x0002100001de7983 */ /* 0x020f620000300a00 */
[----:B------:R-:W-:-:S04]  /*6bf20*/  IADD3 R0, R248, -0x1c9, RZ ;  /* 0xfffffe37f8007810 */ /* 0x000fc80007ffe0ff */
[----:B------:R-:W-:Y:S01]  /*6bf30*/  ISETP.GE.U32.AND P1, PT, R0, 0x7ffffdb8, PT ;  /* 0x7ffffdb80000780c */ /* 0x000fe20003f26070 */
[----:B------:R-:W-:-:S04]  /*6bf40*/  IADD3 R0, R248, -0x1cd, RZ ;  /* 0xfffffe33f8007810 */ /* 0x000fc80007ffe0ff */
[----:B------:R-:W-:-:S08]  /*6bf50*/  ISETP.GE.U32.AND P5, PT, R0, 0x7ffffdb4, PT ;  /* 0x7ffffdb40000780c */ /* 0x000fd00003fa6070 */
[----:B------:R1:W-:Y:S01]  /*6bf60*/  LDGSTS.E [R252+-0x1c000], [R242.64], !P1 ;  /* 0xe4000000f2fc7fae */ /* 0x0003e2000c921844 */
[----:B------:R1:W-:Y:S02]  /*6bf70*/  LDGSTS.E [R3+-0x1be00], [R234.64], !P1 ;  /* 0xe4200000ea037fae */ /* 0x0003e4000c921844 */
[----:B-1----:R-:W-:Y:S01]  /*6bf80*/  IADD3 R234, R249, 0x100000, RZ ;  /* 0x00100000f9ea7810 */ /* 0x002fe20007ffe0ff */
[----:B----4-:R-:W-:-:S04]  /*6bf90*/  IMAD.WIDE R244, R2, 0x4, R240 ;  /* 0x0000000402f47825 */ /* 0x010fc800078e02f0 */
[----:B------:R-:W-:-:S04]  /*6bfa0*/  IMAD.WIDE R236, R2, 0x4, R236 ;  /* 0x0000000402ec7825 */ /* 0x000fc800078e02ec */
[C---:B------:R-:W-:Y:S01]  /*6bfb0*/  IMAD.WIDE R242, R2.reuse, 0x4, R232 ;  /* 0x0000000402f27825 */ /* 0x040fe200078e02e8 */
[----:B------:R-:W-:Y:S03]  /*6bfc0*/  STL.64 [R1+0x19d0], R244 ;  /* 0x0019d0f401007387 */ /* 0x000fe60000100a00 */
        /* <DEDUP_REMOVED lines=8> */
[----:B------:R3:W-:Y:S02]  /*6c050*/  STL.64 [R1+0x19b8], R240 ;  /* 0x0019b8f001007387 */ /* 0x0007e40000100a00 */
[----:B-1----:R-:W2:Y:S01]  /*6c060*/  LDL.LU.64 R234, [R1+0x198] ;  /* 0x0001980001ea7983 */ /* 0x002ea20000300a00 */
[----:B------:R-:W2:Y:S04]  /*6c070*/  LDL.LU.64 R236, [R1+0x190] ;  /* 0x0001900001ec7983 */ /* 0x000ea80000300a00 */
[----:B------:R1:W-:Y:S01]  /*6c080*/  LDGSTS.E [R3+-0x19e00], [R240.64], !P5 ;  /* 0xe6200000f0037fae */ /* 0x0003e2000e921844 */
[----:B------:R-:W-:Y:S01]  /*6c090*/  IADD3 R242, R249, 0x100000, RZ ;  /* 0x00100000f9f27810 */ /* 0x000fe20007ffe0ff */
[----:B---3--:R-:W-:-:S05]  /*6c0a0*/  IMAD.WIDE R244, R2, 0x4, R238 ;  /* 0x0000000402f47825 */ /* 0x008fca00078e02ee */
[----:B------:R-:W-:Y:S04]  /*6c0b0*/  STL.64 [R1+0x19b0], R244 ;  /* 0x0019b0f401007387 */ /* 0x000fe80000100a00 */
[----:B------:R3:W-:Y:S01]  /*6c0c0*/  LDGSTS.E [R242+-0x19c00], [R244.64], !P5 ;  /* 0xe6400000f4f27fae */ /* 0x0007e2000e921844 */
[----:B-1----:R-:W-:-:S04]  /*6c0d0*/  IMAD.WIDE R240, R2, 0x4, R226 ;  /* 0x0000000402f07825 */ /* 0x002fc800078e02e2 */
[----:B------:R-:W-:-:S04]  /*6c0e0*/  IMAD.WIDE R238, R2, 0x4, R224 ;  /* 0x0000000402ee7825 */ /* 0x000fc800078e02e0 */
[----:B-----5:R-:W-:Y:S01]  /*6c0f0*/  IMAD.WIDE R226, R2, 0x4, R222 ;  /* 0x0000000402e27825 */ /* 0x020fe200078e02de */
[----:B------:R1:W-:Y:S03]  /*6c100*/  STL.64 [R1+0x19a8], R240 ;  /* 0x0019a8f001007387 */ /* 0x0003e60000100a00 */
[----:B------:R-:W5:Y:S02]  /*6c110*/  LDL.LU.64 R222, [R1+0x188] ;  /* 0x0001880001de7983 */ /* 0x000f640000300a00 */
[----:B------:R-:W5:Y:S02]  /*6c120*/  LDL.LU.64 R224, [R1+0x180] ;  /* 0x0001800001e07983 */ /* 0x000f640000300a00 */
[----:B------:R-:W-:Y:S01]  /*6c130*/  STL.64 [R1+0x19a0], R238 ;  /* 0x0019a0ee01007387 */ /* 0x000fe20000100a00 */
[----:B------:R1:W-:Y:S04]  /*6c140*/  STL.64 [R1+0x1998], R226 ;  /* 0x001998e201007387 */ /* 0x0003e80000100a00 */
[----:B------:R1:W-:Y:S04]  /*6c150*/  LDGSTS.E [R229+-0x19a00], [R240.64], !P5 ;  /* 0xe6600000f0e57fae */ /* 0x0003e8000e921844 */
[----:B-1----:R-:W5:Y:S01]  /*6c160*/  LDL.LU.64 R240, [R1+0x118] ;  /* 0x0001180001f07983 */ /* 0x002f620000300a00 */
[----:B---3--:R-:W5:Y:S01]  /*6c170*/  LDL.LU.64 R242, [R1+0x110] ;  /* 0x0001100001f27983 */ /* 0x008f620000300a00 */
[----:B------:R-:W-:-:S04]  /*6c180*/  IADD3 R0, R248, -0x1d1, RZ ;  /* 0xfffffe2ff8007810 */ /* 0x000fc80007ffe0ff */
[----:B------:R-:W-:Y:S01]  /*6c190*/  ISETP.GE.U32.AND P0, PT, R0, 0x7ffffdb0, PT ;  /* 0x7ffffdb00000780c */ /* 0x000fe20003f06070 */
[----:B------:R-:W-:-:S04]  /*6c1a0*/  IADD3 R0, R248, -0x1d5, RZ ;  /* 0xfffffe2bf8007810 */ /* 0x000fc80007ffe0ff */
[----:B------:R-:W-:-:S08]  /*6c1b0*/  ISETP.GE.U32.AND P4, PT, R0, 0x7ffffdac, PT ;  /* 0x7ffffdac0000780c */ /* 0x000fd00003f86070 */
[----:B------:R1:W-:Y:S01]  /*6c1c0*/  LDGSTS.E [R252+-0x18000], [R238.64], !P0 ;  /* 0xe8000000eefc7fae */ /* 0x0003e2000c121844 */
[----:B------:R1:W-:Y:S02]  /*6c1d0*/  LDGSTS.E [R3+-0x17e00], [R226.64], !P0 ;  /* 0xe8200000e2037fae */ /* 0x0003e4000c121844 */
[C---:B-1----:R-:W-:Y:S02]  /*6c1e0*/  IADD3 R227, R249.reuse, 0x100000, RZ ;  /* 0x00100000f9e37810 */ /* 0x042fe40007ffe0ff */
[----:B------:R-:W-:Y:S02]  /*6c1f0*/  IADD3 R226, R249, 0x100000, RZ ;  /* 0x00100000f9e27810 */ /* 0x000fe40007ffe0ff */
[----:B------:R-:W-:-:S04]  /*6c200*/  IADD3 R0, R248, -0x1d9, RZ ;  /* 0xfffffe27f8007810 */ /* 0x000fc80007ffe0ff */
[----:B------:R-:W-:Y:S01]  /*6c210*/  ISETP.GE.U32.AND P6, PT, R0, 0x7ffffda8, PT ;  /* 0x7ffffda80000780c */ /* 0x000fe20003fc6070 */
[----:B----4-:R-:W-:-:S05]  /*6c220*/  IMAD.WIDE R232, R2, 0x4, R232 ;  /* 0x0000000402e87825 */ /* 0x010fca00078e02e8 */
[----:B------:R-:W-:Y:S04]  /*6c230*/  STL.64 [R1+0x1990], R232 ;  /* 0x001990e801007387 */ /* 0x000fe80000100a00 */
[----:B------:R1:W-:Y:S01]  /*6c240*/  LDGSTS.E [R227+-0x17c00], [R232.64], !P0 ;  /* 0xe8400000e8e37fae */ /* 0x0003e2000c121844 */
[----:B--2---:R-:W-:-:S04]  /*6c250*/  IMAD.WIDE R230, R2, 0x4, R230 ;  /* 0x0000000402e67825 */ /* 0x004fc800078e02e6 */
[----:B------:R-:W-:-:S04]  /*6c260*/  IMAD.WIDE R234, R2, 0x4, R234 ;  /* 0x0000000402ea7825 */ /* 0x000fc800078e02ea */
[C---:B------:R-:W-:Y:S01]  /*6c270*/  IMAD.WIDE R236, R2.reuse, 0x4, R236 ;  /* 0x0000000402ec7825 */ /* 0x040fe200078e02ec */
[----:B------:R2:W-:Y:S04]  /*6c280*/  STL.64 [R1+0x1988], R230 ;  /* 0x001988e601007387 */ /* 0x0005e80000100a00 */
[----:B------:R1:W-:Y:S01]  /*6c290*/  LDGSTS.E [R226+-0x17a00], [R230.64], !P0 ;  /* 0xe8600000e6e27fae */ /* 0x0003e2000c121844 */
[----:B------:R4:W-:Y:S02]  /*6c2a0*/  STL.64 [R1+0x1980], R234 ;  /* 0x001980ea01007387 */ /* 0x0009e40000100a00 */
[----:B------:R4:W-:Y:S02]  /*6c2b0*/  LDGSTS.E [R252+-0x16000], [R234.64], !P4 ;  /* 0xea000000eafc7fae */ /* 0x0009e4000e121844 */
[----:B------:R4:W-:Y:S01]  /*6c2c0*/  LDGSTS.E [R3+-0x15e00], [R236.64], !P4 ;  /* 0xea200000ec037fae */ /* 0x0009e2000e121844 */
[----:B-1----:R-:W3:Y:S01]  /*6c2d0*/  LDL.LU.64 R226, [R1+0x108] ;  /* 0x0001080001e27983 */ /* 0x002ee20000300a00 */
[----:B------:R1:W-:Y:S02]  /*6c2e0*/  STL.64 [R1+0x1978], R236 ;  /* 0x001978ec01007387 */ /* 0x0003e40000100a00 */
[----:B--2---:R-:W2:Y:S02]  /*6c2f0*/  LDL.LU.64 R230, [R1+0x100] ;  /* 0x0001000001e67983 */ /* 0x004ea40000300a00 */
[----:B------:R-:W2:Y:S01]  /*6c300*/  LDL.LU.64 R232, [R1+0x98] ;  /* 0x0000980001e87983 */ /* 0x000ea20000300a00 */
[----:B----4-:R-:W4:Y:S04]  /*6c310*/  LDL.LU.64 R234, [R1+0x90] ;  /* 0x0000900001ea7983 */ /* 0x010f280000300a00 */
[----:B-1----:R-:W4:Y:S01]  /*6c320*/  LDL.LU.64 R236, [R1+0x88] ;  /* 0x0000880001ec7983 */ /* 0x002f220000300a00 */
[----:B------:R-:W4:Y:S02]  /*6c330*/  LDL.LU.64 R238, [R1+0x80] ;  /* 0x0000800001ee7983 */ /* 0x000f240000300a00 */
[----:B-----5:R-:W-:-:S04]  /*6c340*/  IMAD.WIDE R222, R2, 0x4, R222 ;  /* 0x0000000402de7825 */ /* 0x020fc800078e02de */
[C---:B------:R-:W-:Y:S01]  /*6c350*/  IMAD.WIDE R224, R2.reuse, 0x4, R224 ;  /* 0x0000000402e07825 */ /* 0x040fe200078e02e0 */
[----:B------:R1:W-:Y:S04]  /*6c360*/  STL.64 [R1+0x1970], R222 ;  /* 0x001970de01007387 */ /* 0x0003e80000100a00 */
[----:B------:R5:W-:Y:S02]  /*6c370*/  STL.64 [R1+0x1968], R224 ;  /* 0x001968e001007387 */ /* 0x000be40000100a00 */
[----:B------:R-:W-:-:S04]  /*6c380*/  IMAD.WIDE R246, R2, 0x4, R240 ;  /* 0x0000000402f67825 */ /* 0x000fc800078e02f0 */
[----:B------:R-:W-:Y:S01]  /*6c390*/  IMAD.WIDE R244, R2, 0x4, R242 ;  /* 0x0000000402f47825 */ /* 0x000fe200078e02f2 */
[----:B------:R-:W4:Y:S03]  /*6c3a0*/  LDL.LU.64 R240, [R1+0x18] ;  /* 0x0000180001f07983 */ /* 0x000f260000300a00 */
[----:B------:R-:W4:Y:S01]  /*6c3b0*/  LDL.LU.64 R242, [R1+0x10] ;  /* 0x0000100001f27983 */ /* 0x000f220000300a00 */
[----:B------:R-:W-:Y:S01]  /*6c3c0*/  IADD3 R2, R249, 0x100000, RZ ;  /* 0x00100000f9027810 */ /* 0x000fe20007ffe0ff */
[----:B------:R-:W-:Y:S04]  /*6c3d0*/  STL.64 [R1+0x1960], R246 ;  /* 0x001960f601007387 */ /* 0x000fe80000100a00 */
[----:B------:R1:W-:Y:S01]  /*6c3e0*/  LDGSTS.E [R2+-0x15c00], [R222.64], !P4 ;  /* 0xea400000de027fae */ /* 0x0003e2000e121844 */
[----:B------:R5:W-:Y:S02]  /*6c3f0*/  LDGSTS.E [R229+-0x15a00], [R224.64], !P4 ;  /* 0xea600000e0e57fae */ /* 0x000be4000e121844 */
[----:B------:R5:W-:Y:S02]  /*6c400*/  LDGSTS.E [R252+-0x14000], [R246.64], !P6 ;  /* 0xec000000f6fc7fae */ /* 0x000be4000f121844 */
[----:B------:R5:W-:Y:S01]  /*6c410*/  LDGSTS.E [R3+-0x13e00], [R244.64], !P6 ;  /* 0xec200000f4037fae */ /* 0x000be2000f121844 */
[----:B-1----:R-:W4:Y:S01]  /*6c420*/  LDL.LU.64 R222, [R1+0x6118] ;  /* 0x0061180001de7983 */ /* 0x002f220000300a00 */
[----:B-----5:R-:W5:Y:S02]  /*6c430*/  LDL.LU.64 R224, [R1+0x6110] ;  /* 0x0061100001e07983 */ /* 0x020f640000300a00 */
[----:B------:R1:W-:Y:S02]  /*6c440*/  STL.64 [R1+0x1958], R244 ;  /* 0x001958f401007387 */ /* 0x0003e40000100a00 */
[----:B-1----:R-:W5:Y:S01]  /*6c450*/  LDL.LU.64 R244, [R1+0x8] ;  /* 0x0000080001f47983 */ /* 0x002f620000300a00 */
[----:B------:R-:W5:Y:S01]  /*6c460*/  LDL.LU.64 R246, [R1] ;  /* 0x0000000001f67983 */ /* 0x000f620000300a00 */
[----:B------:R-:W-:Y:S01]  /*6c470*/  IADD3 R0, R248, -0x1dd, RZ ;  /* 0xfffffe23f8007810 */ /* 0x000fe20007ffe0ff */
[----:B------:R-:W-:-:S03]  /*6c480*/  IMAD.MOV.U32 R2, RZ, RZ, c[0x0][0x188] ;  /* 0x00006200ff027624 */ /* 0x000fc600078e00ff */
[----:B------:R-:W-:Y:S01]  /*6c490*/  ISETP.GE.U32.AND P2, PT, R0, 0x7ffffda4, PT ;  /* 0x7ffffda40000780c */ /* 0x000fe20003f46070 */
[----:B------:R-:W-:Y:S02]  /*6c4a0*/  IADD3 R0, R248, -0x1e1, RZ ;  /* 0xfffffe1ff8007810 */ /* 0x000fe40007ffe0ff */
[----:B------:R-:W-:Y:S02]  /*6c4b0*/  IMAD.SHL.U32 R2, R2, 0x80, RZ ;  /* 0x0000008002027824 */ /* 0x000fe400078e00ff */
        /* <DEDUP_REMOVED lines=10> */
[----:B---3--:R-:W-:-:S04]  /*6c560*/  IMAD.WIDE R226, R2, 0x4, R226 ;  /* 0x0000000402e27825 */ /* 0x008fc800078e02e2 */
[----:B--2---:R-:W-:-:S04]  /*6c570*/  IMAD.WIDE R230, R2, 0x4, R230 ;  /* 0x0000000402e67825 */ /* 0x004fc800078e02e6 */
[----:B------:R-:W-:-:S04]  /*6c580*/  IMAD.WIDE R232, R2, 0x4, R232 ;  /* 0x0000000402e87825 */ /* 0x000fc800078e02e8 */
[----:B----4-:R-:W-:Y:S01]  /*6c590*/  IMAD.WIDE R234, R2, 0x4, R234 ;  /* 0x0000000402ea7825 */ /* 0x010fe200078e02ea */
[----:B------:R-:W-:Y:S01]  /*6c5a0*/  IADD3 R2, R249, 0x100000, RZ ;  /* 0x00100000f9027810 */ /* 0x000fe20007ffe0ff */
[----:B------:R1:W-:Y:S04]  /*6c5b0*/  LDGSTS.E [R229+-0x13c00], [R226.64], !P6 ;  /* 0xec400000e2e57fae */ /* 0x0003e8000f121844 */
[----:B------:R2:W-:Y:S01]  /*6c5c0*/  LDGSTS.E [R2+-0x13a00], [R230.64], !P6 ;  /* 0xec600000e6027fae */ /* 0x0005e2000f121844 */
[----:B------:R3:W-:Y:S02]  /*6c5d0*/  LDGSTS.E [R252+-0x12000], [R232.64], !P2 ;  /* 0xee000000e8fc7fae */ /* 0x0007e4000d121844 */
[----:B------:R4:W-:Y:S01]  /*6c5e0*/  LDGSTS.E [R3+-0x11e00], [R234.64], !P2 ;  /* 0xee200000ea037fae */ /* 0x0009e2000d121844 */
[----:B--2---:R-:W-:-:S05]  /*6c5f0*/  MOV R2, c[0x0][0x188] ;  /* 0x0000620000027a02 */ /* 0x004fca0000000f00 */
[----:B------:R-:W-:-:S04]  /*6c600*/  IMAD.SHL.U32 R2, R2, 0x80, RZ ;  /* 0x0000008002027824 */ /* 0x000fc800078e00ff */
[----:B------:R-:W-:-:S04]  /*6c610*/  IMAD.WIDE R236, R2, 0x4, R236 ;  /* 0x0000000402ec7825 */ /* 0x000fc800078e02ec */
[----:B------:R-:W-:Y:S01]  /*6c620*/  IMAD.WIDE R238, R2, 0x4, R238 ;  /* 0x0000000402ee7825 */ /* 0x000fe200078e02ee */
[----:B------:R-:W-:-:S03]  /*6c630*/  ISETP.GE.U32.AND P6, PT, R0, 0x7ffffd8c, PT ;  /* 0x7ffffd8c0000780c */ /* 0x000fc60003fc6070 */
[----:B------:R-:W-:Y:S01]  /*6c640*/  IADD3 R0, R248, -0x1f9, RZ ;  /* 0xfffffe07f8007810 */ /* 0x000fe20007ffe0ff */
[----:B------:R-:W-:Y:S01]  /*6c650*/  IADD3 R248, R249, 0x100000, RZ ;  /* 0x00100000f9f87810 */ /* 0x000fe20007ffe0ff */
[----:B------:R-:W-:-:S04]  /*6c660*/  IMAD.WIDE R240, R2, 0x4, R240 ;  /* 0x0000000402f07825 */ /* 0x000fc800078e02f0 */
[----:B------:R-:W-:Y:S01]  /*6c670*/  IMAD.WIDE R242, R2, 0x4, R242 ;  /* 0x0000000402f27825 */ /* 0x000fe200078e02f2 */
[----:B------:R-:W-:-:S05]  /*6c680*/  IADD3 R2, R249, 0x100000, RZ ;  /* 0x00100000f9027810 */ /* 0x000fca0007ffe0ff */
[----:B------:R2:W-:Y:S01]  /*6c690*/  LDGSTS.E [R2+-0x11c00], [R236.64], !P2 ;  /* 0xee400000ec027fae */ /* 0x0005e2000d121844 */
[----:B------:R1:W-:Y:S01]  /*6c6a0*/  LDGSTS.E [R248+-0x11a00], [R238.64], !P2 ;  /* 0xee600000eef87fae */ /* 0x0003e2000d121844 */
[----:B------:R-:W-:Y:S01]  /*6c6b0*/  ISETP.GE.U32.AND P2, PT, R0, 0x7ffffd88, PT ;  /* 0x7ffffd880000780c */ /* 0x000fe20003f46070 */
[----:B------:R-:W-:Y:S01]  /*6c6c0*/  IADD3 R0, R249, 0x100000, RZ ;  /* 0x00100000f9007810 */ /* 0x000fe20007ffe0ff */
[----:B------:R1:W-:Y:S01]  /*6c6d0*/  LDGSTS.E [R252+-0x10000], [R240.64], !P3 ;  /* 0xf0000000f0fc7fae */ /* 0x0003e2000d921844 */
[----:B------:R1:W-:Y:S02]  /*6c6e0*/  LDGSTS.E [R3+-0xfe00], [R242.64], !P3 ;  /* 0xf0200000f2037fae */ /* 0x0003e4000d921844 */
[----:B--2---:R-:W-:-:S05]  /*6c6f0*/  IMAD.MOV.U32 R2, RZ, RZ, c[0x0][0x188] ;  /* 0x00006200ff027624 */ /* 0x004fca00078e00ff */
[----:B------:R-:W-:-:S05]  /*6c700*/  SHF.L.U32 R2, R2, 0x7, RZ ;  /* 0x0000000702027819 */ /* 0x000fca00000006ff */
[C---:B-1----:R-:W-:Y:S02]  /*6c710*/  IMAD.WIDE R248, R2.reuse, 0x4, R58 ;  /* 0x0000000402f87825 */ /* 0x042fe400078e023a */
[----:B------:R-:W1:Y:S02]  /*6c720*/  S2R R59, SR_TID.X ;  /* 0x00000000003b7919 */ /* 0x000e640000002100 */
[----:B-----5:R-:W-:Y:S02]  /*6c730*/  IMAD.WIDE R244, R2, 0x4, R244 ;  /* 0x0000000402f47825 */ /* 0x020fe400078e02f4 */
[----:B------:R2:W-:Y:S01]  /*6c740*/  STL.64 [R1+0x1950], R226 ;  /* 0x001950e201007387 */ /* 0x0005e20000100a00 */
[----:B-1----:R-:W-:-:S05]  /*6c750*/  LOP3.LUT R59, R59, 0x7f, RZ, 0xc0, !PT ;  /* 0x0000007f3b3b7812 */ /* 0x002fca00078ec0ff */
[----:B------:R-:W-:-:S05]  /*6c760*/  IMAD.SHL.U32 R59, R59, 0x4, RZ ;  /* 0x000000043b3b7824 */ /* 0x000fca00078e00ff */
[----:B------:R-:W-:Y:S01]  /*6c770*/  IADD3 R58, R59, 0x100000, RZ ;  /* 0x001000003b3a7810 */ /* 0x000fe20007ffe0ff */
[----:B------:R-:W-:-:S04]  /*6c780*/  IMAD.MOV.U32 R59, RZ, RZ, c[0x0][0x180] ;  /* 0x00006000ff3b7624 */ /* 0x000fc800078e00ff */
[----:B------:R1:W-:Y:S04]  /*6c790*/  LDGSTS.E [R58+-0xfc00], [R244.64], !P3 ;  /* 0xf0400000f43a7fae */ /* 0x0003e8000d921844 */
[----:B------:R5:W-:Y:S01]  /*6c7a0*/  STL.64 [R1+0x1948], R230 ;  /* 0x001948e601007387 */ /* 0x000be20000100a00 */
[----:B--2---:R-:W2:Y:S02]  /*6c7b0*/  LDL.LU.64 R226, [R1+0x6108] ;  /* 0x0061080001e27983 */ /* 0x004ea40000300a00 */
[----:B------:R-:W2:Y:S01]  /*6c7c0*/  LDL.LU R229, [R1+0x6100] ;  /* 0x0061000001e57983 */ /* 0x000ea20000300800 */
[----:B-1----:R-:W-:Y:S01]  /*6c7d0*/  IADD3 R58, R59, -0x1fd, RZ ;  /* 0xfffffe033b3a7810 */ /* 0x002fe20007ffe0ff */
[----:B-----5:R-:W3:Y:S04]  /*6c7e0*/  LDL.LU.64 R230, [R1+0x60f8] ;  /* 0x0060f80001e67983 */ /* 0x020ee80000300a00 */
[----:B------:R-:W1:Y:S01]  /*6c7f0*/  S2R R59, SR_TID.X ;  /* 0x00000000003b7919 */ /* 0x000e620000002100 */
[----:B------:R3:W-:Y:S02]  /*6c800*/  STL.64 [R1+0x1940], R232 ;  /* 0x001940e801007387 */ /* 0x0007e40000100a00 */
[----:B------:R4:W-:Y:S02]  /*6c810*/  STL.64 [R1+0x1938], R234 ;  /* 0x001938ea01007387 */ /* 0x0009e40000100a00 */
[----:B------:R-:W-:-:S04]  /*6c820*/  IMAD.WIDE R246, R2, 0x4, R246 ;  /* 0x0000000402f67825 */ /* 0x000fc800078e02f6 */
[----:B------:R-:W-:-:S04]  /*6c830*/  IMAD.WIDE R56, R2, 0x4, R56 ;  /* 0x0000000402387825 */ /* 0x000fc800078e0238 */
[----:B------:R-:W-:-:S04]  /*6c840*/  IMAD.WIDE R54, R2, 0x4, R54 ;  /* 0x0000000402367825 */ /* 0x000fc800078e0236 */
[----:B------:R-:W-:Y:S01]  /*6c850*/  IMAD.WIDE R52, R2, 0x4, R52 ;  /* 0x0000000402347825 */ /* 0x000fe200078e0234 */
[----:B------:R1:W-:Y:S04]  /*6c860*/  LDGSTS.E [R0+-0xfa00], [R246.64], !P3 ;  /* 0xf0600000f6007fae */ /* 0x0003e8000d921844 */
[----:B---3--:R-:W3:Y:S01]  /*6c870*/  LDL.LU.64 R232, [R1+0x60f0] ;  /* 0x0060f00001e87983 */ /* 0x008ee20000300a00 */
[----:B----4-:R-:W4:Y:S02]  /*6c880*/  LDL.LU.64 R234, [R1+0x60e8] ;  /* 0x0060e80001ea7983 */ /* 0x010f240000300a00 */
[----:B------:R1:W-:Y:S02]  /*6c890*/  STL.64 [R1+0x1930], R236 ;  /* 0x001930ec01007387 */ /* 0x0003e40000100a00 */
[----:B------:R1:W-:Y:S01]  /*6c8a0*/  STL.64 [R1+0x1928], R238 ;  /* 0x001928ee01007387 */ /* 0x0003e20000100a00 */
[----:B------:R-:W-:Y:S01]  /*6c8b0*/  ISETP.GE.U32.AND P3, PT, R58, 0x7ffffd84, PT ;  /* 0x7ffffd843a00780c */ /* 0x000fe20003f66070 */
[C---:B------:R-:W-:Y:S01]  /*6c8c0*/  IMAD.WIDE R50, R2.reuse, 0x4, R50 ;  /* 0x0000000402327825 */ /* 0x040fe200078e0232 */
[----:B------:R1:W-:Y:S03]  /*6c8d0*/  LDGSTS.E [R252+-0xe000], [R248.64], !P1 ;  /* 0xf2000000f8fc7fae */ /* 0x0003e6000c921844 */
[----:B------:R-:W-:-:S04]  /*6c8e0*/  IMAD.WIDE R48, R2, 0x4, R48 ;  /* 0x0000000402307825 */ /* 0x000fc800078e0230 */
[----:B------:R-:W-:-:S04]  /*6c8f0*/  IMAD.WIDE R46, R2, 0x4, R46 ;  /* 0x00000004022e7825 */ /* 0x000fc800078e022e */
[----:B------:R-:W-:-:S04]  /*6c900*/  IMAD.WIDE R44, R2, 0x4, R44 ;  /* 0x00000004022c7825 */ /* 0x000fc800078e022c */
[C---:B------:R-:W-:Y:S01]  /*6c910*/  IMAD.WIDE R42, R2.reuse, 0x4, R42 ;  /* 0x00000004022a7825 */ /* 0x040fe200078e022a */
[----:B-1----:R-:W2:Y:S03]  /*6c920*/  LDL.LU.64 R236, [R1+0x60e0] ;  /* 0x0060e00001ec7983 */ /* 0x002ea60000300a00 */
[----:B------:R-:W2:Y:S02]  /*6c930*/  LDL.LU.64 R238, [R1+0x60d8] ;  /* 0x0060d80001ee7983 */ /* 0x000ea40000300a00 */
[----:B------:R1:W-:Y:S02]  /*6c940*/  STL.64 [R1+0x1920], R240 ;  /* 0x001920f001007387 */ /* 0x0003e40000100a00 */
[----:B------:R1:W-:Y:S01]  /*6c950*/  STL.64 [R1+0x1918], R242 ;  /* 0x001918f201007387 */ /* 0x0003e20000100a00 */
[----:B------:R-:W-:Y:S01]  /*6c960*/  LOP3.LUT R58, R59, 0x7f, RZ, 0xc0, !PT ;  /* 0x0000007f3b3a7812 */ /* 0x000fe200078ec0ff */
[----:B------:R-:W-:-:S04]  /*6c970*/  IMAD.WIDE R40, R2, 0x4, R40 ;  /* 0x0000000402287825 */ /* 0x000fc800078e0228 */
[----:B------:R-:W-:Y:S01]  /*6c980*/  IMAD.WIDE R38, R2, 0x4, R38 ;  /* 0x0000000402267825 */ /* 0x000fe200078e0226 */
[----:B------:R1:W-:Y:S04]  /*6c990*/  LDGSTS.E [R3+-0xde00], [R56.64], !P1 ;  /* 0xf220000038037fae */ /* 0x0003e8000c921844 */
[----:B-1----:R-:W2:Y:S01]  /*6c9a0*/  LDL.LU.64 R240, [R1+0x60d0] ;  /* 0x0060d00001f07983 */ /* 0x002ea20000300a00 */
[----:B------:R-:W2:Y:S02]  /*6c9b0*/  LDL.LU.64 R242, [R1+0x60c8] ;  /* 0x0060c80001f27983 */ /* 0x000ea40000300a00 */
[----:B------:R1:W-:Y:S02]  /*6c9c0*/  STL.64 [R1+0x1910], R244 ;  /* 0x001910f401007387 */ /* 0x0003e40000100a00 */
[----:B------:R1:W-:Y:S01]  /*6c9d0*/  STL.64 [R1+0x1908], R246 ;  /* 0x001908f601007387 */ /* 0x0003e20000100a00 */
[----:B------:R-:W-:Y:S01]  /*6c9e0*/  SHF.L.U32 R252, R58, 0x2, RZ ;  /* 0x000000023afc7819 */ /* 0x000fe200000006ff */
[----:B------:R-:W-:Y:S01]  /*6c9f0*/  IMAD.WIDE R36, R2, 0x4, R36 ;  /* 0x0000000402247825 */ /* 0x000fe200078e0224 */
[----:B-1----:R-:W2:Y:S03]  /*6ca00*/  LDL.LU.64 R244, [R1+0x60c0] ;  /* 0x0060c00001f47983 */ /* 0x002ea60000300a00 */
[----:B------:R-:W2:Y:S02]  /*6ca10*/  LDL.LU.64 R246, [R1+0x60b8] ;  /* 0x0060b80001f67983 */ /* 0x000ea40000300a00 */
[----:B------:R1:W-:Y:S02]  /*6ca20*/  STL.64 [R1+0x1900], R248 ;  /* 0x001900f801007387 */ /* 0x0003e40000100a00 */
[----:B------:R1:W-:Y:S01]  /*6ca30*/  STL.64 [R1+0x18f8], R56 ;  /* 0x0018f83801007387 */ /* 0x0003e20000100a00 */
[----:B------:R-:W-:Y:S01]  /*6ca40*/  IADD3 R58, R252, 0x100000, RZ ;  /* 0x00100000fc3a7810 */ /* 0x000fe20007ffe0ff */
[----:B------:R-:W-:-:S04]  /*6ca50*/  IMAD.WIDE R34, R2, 0x4, R34 ;  /* 0x0000000402227825 */ /* 0x000fc800078e0222 */
[----:B------:R-:W-:Y:S01]  /*6ca60*/  IMAD.WIDE R32, R2, 0x4, R32 ;  /* 0x0000000402207825 */ /* 0x000fe200078e0220 */
[----:B------:R-:W-:-:S03]  /*6ca70*/  IADD3 R3, R252, 0x100000, RZ ;  /* 0x00100000fc037810 */ /* 0x000fc60007ffe0ff */
[----:B------:R-:W-:-:S04]  /*6ca80*/  IMAD.WIDE R30, R2, 0x4, R30 ;  /* 0x00000004021e7825 */ /* 0x000fc800078e021e */
[----:B------:R-:W-:Y:S01]  /*6ca90*/  IMAD.WIDE R28, R2, 0x4, R28 ;  /* 0x00000004021c7825 */ /* 0x000fe200078e021c */
[----:B------:R1:W-:Y:S04]  /*6caa0*/  LDGSTS.E [R58+-0xdc00], [R54.64], !P1 ;  /* 0xf2400000363a7fae */ /* 0x0003e8000c921844 */
[----:B-1----:R-:W2:Y:S01]  /*6cab0*/  LDL.LU.64 R248, [R1+0x60b0] ;  /* 0x0060b00001f87983 */ /* 0x002ea20000300a00 */
[----:B------:R1:W-:Y:S02]  /*6cac0*/  STL.64 [R1+0x18f0], R54 ;  /* 0x0018f03601007387 */ /* 0x0003e40000100a00 */
[----:B------:R-:W-:Y:S02]  /*6cad0*/  STL.64 [R1+0x18e8], R52 ;  /* 0x0018e83401007387 */ /* 0x000fe40000100a00 */
[----:B------:R1:W-:Y:S01]  /*6cae0*/  STL.64 [R1+0x18e0], R50 ;  /* 0x0018e03201007387 */ /* 0x0003e20000100a00 */
[----:B------:R1:W-:Y:S01]  /*6caf0*/  STL.64 [R1+0x18d8], R48 ;  /* 0x0018d83001007387 */ /* 0x0003e20000100a00 */
[----:B------:R-:W-:Y:S01]  /*6cb00*/  STL.64 [R1+0x18d0], R46 ;  /* 0x0018d02e01007387 */ /* 0x000fe20000100a00 */
[C---:B------:R-:W-:Y:S01]  /*6cb10*/  IADD3 R57, R252.reuse, 0x100000, RZ ;  /* 0x00100000fc397810 */ /* 0x040fe20007ffe0ff */
[----:B------:R1:W-:Y:S01]  /*6cb20*/  STL.64 [R1+0x18c8], R44 ;  /* 0x0018c82c01007387 */ /* 0x0003e20000100a00 */
[----:B------:R-:W-:Y:S01]  /*6cb30*/  IADD3 R56, R252, 0x100000, RZ ;  /* 0x00100000fc387810 */ /* 0x000fe20007ffe0ff */
[----:B------:R1:W-:Y:S01]  /*6cb40*/  STL.64 [R1+0x18c0], R42 ;  /* 0x0018c02a01007387 */ /* 0x0003e20000100a00 */
[----:B------:R1:W-:Y:S02]  /*6cb50*/  STL.64 [R1+0x18b8], R40 ;  /* 0x0018b82801007387 */ /* 0x0003e40000100a00 */
[----:B------:R-:W-:Y:S02]  /*6cb60*/  STL.64 [R1+0x18b0], R38 ;  /* 0x0018b02601007387 */ /* 0x000fe40000100a00 */
[----:B------:R-:W-:Y:S02]  /*6cb70*/  STL.64 [R1+0x18a8], R36 ;  /* 0x0018a82401007387 */ /* 0x000fe40000100a00 */
[C---:B------:R-:W-:Y:S01]  /*6cb80*/  IMAD.WIDE R26, R2.reuse, 0x4, R26 ;  /* 0x00000004021a7825 */ /* 0x040fe200078e021a */
[----:B------:R1:W-:Y:S03]  /*6cb90*/  LDGSTS.E [R57+-0xda00], [R52.64], !P1 ;  /* 0xf260000034397fae */ /* 0x0003e6000c921844 */
[----:B-1----:R-:W-:Y:S01]  /*6cba0*/  IMAD.MOV.U32 R54, RZ, RZ, c[0x0][0x180] ;  /* 0x00006000ff367624 */ /* 0x002fe200078e00ff */
[----:B------:R1:W-:Y:S01]  /*6cbb0*/  STL.64 [R1+0x18a0], R34 ;  /* 0x0018a02201007387 */ /* 0x0003e20000100a00 */
[----:B------:R-:W-:-:S04]  /*6cbc0*/  IMAD.WIDE R24, R2, 0x4, R24 ;  /* 0x0000000402187825 */ /* 0x000fc800078e0218 */
[----:B------:R1:W-:Y:S02]  /*6cbd0*/  LDGSTS.E [R56+-0xc000], [R50.64], !P5 ;  /* 0xf400000032387fae */ /* 0x0003e4000e921844 */
[----:B------:R1:W-:Y:S02]  /*6cbe0*/  STL.64 [R1+0x1898], R32 ;  /* 0x0018982001007387 */ /* 0x0003e40000100a00 */
[C---:B------:R-:W-:Y:S01]  /*6cbf0*/  IMAD.WIDE R22, R2.reuse, 0x4, R22 ;  /* 0x0000000402167825 */ /* 0x040fe200078e0216 */
[----:B------:R1:W-:Y:S04]  /*6cc00*/  LDGSTS.E [R3+-0xbe00], [R48.64], !P5 ;  /* 0xf420000030037fae */ /* 0x0003e8000e921844 */
[----:B------:R-:W-:Y:S01]  /*6cc10*/  STL.64 [R1+0x1890], R30 ;  /* 0x0018901e01007387 */ /* 0x000fe20000100a00 */
[----:B------:R-:W-:-:S04]  /*6cc20*/  IMAD.WIDE R20, R2, 0x4, R20 ;  /* 0x0000000402147825 */ /* 0x000fc800078e0214 */
[----:B------:R-:W-:Y:S02]  /*6cc30*/  STL.64 [R1+0x1888], R28 ;  /* 0x0018881c01007387 */ /* 0x000fe40000100a00 */
[C---:B------:R-:W-:Y:S01]  /*6cc40*/  IMAD.WIDE R18, R2.reuse, 0x4, R18 ;  /* 0x0000000402127825 */ /* 0x040fe200078e0212 */
[----:B------:R1:W-:Y:S03]  /*6cc50*/  STL.64 [R1+0x1880], R26 ;  /* 0x0018801a01007387 */ /* 0x0003e60000100a00 */
[----:B------:R-:W-:Y:S01]  /*6cc60*/  IMAD.WIDE R16, R2, 0x4, R16 ;  /* 0x0000000402107825 */ /* 0x000fe200078e0210 */
[----:B-1----:R-:W-:Y:S02]  /*6cc70*/  IADD3 R50, R252, 0x100000, RZ ;  /* 0x00100000fc327810 */ /* 0x002fe40007ffe0ff */
[----:B------:R-:W-:Y:S02]  /*6cc80*/  IADD3 R51, R54, -0x186, RZ ;  /* 0xfffffe7a36337810 */ /* 0x000fe40007ffe0ff */
[----:B------:R-:W-:-:S02]  /*6cc90*/  IADD3 R49, R252, 0x100000, RZ ;  /* 0x00100000fc317810 */ /* 0x000fc40007ffe0ff */
[----:B------:R-:W-:Y:S01]  /*6cca0*/  IADD3 R48, R252, 0x100000, RZ ;  /* 0x00100000fc307810 */ /* 0x000fe20007ffe0ff */
[----:B------:R1:W-:Y:S01]  /*6ccb0*/  STL.64 [R1+0x1878], R24 ;  /* 0x0018781801007387 */ /* 0x0003e20000100a00 */
[----:B------:R-:W-:Y:S03]  /*6ccc0*/  STL.64 [R1+0x1870], R22 ;  /* 0x0018701601007387 */ /* 0x000fe60000100a00 */
[----:B------:R1:W-:Y:S01]  /*6ccd0*/  LDGSTS.E [R50+-0xbc00], [R46.64], !P5 ;  /* 0xf44000002e327fae */ /* 0x0003e2000e921844 */
[----:B------:R-:W-:Y:S02]  /*6cce0*/  STL.64 [R1+0x1868], R20 ;  /* 0x0018681401007387 */ /* 0x000fe40000100a00 */
[----:B------:R1:W-:Y:S02]  /*6ccf0*/  LDGSTS.E [R49+-0xba00], [R44.64], !P5 ;  /* 0xf46000002c317fae */ /* 0x0003e4000e921844 */
[----:B------:R1:W-:Y:S01]  /*6cd00*/  STL.64 [R1+0x1860], R18 ;  /* 0x0018601201007387 */ /* 0x0003e20000100a00 */
[----:B------:R1:W-:Y:S04]  /*6cd10*/  LDGSTS.E [R48+-0xa000], [R42.64], !P0 ;  /* 0xf60000002a307fae */ /* 0x0003e8000c121844 */
[----:B------:R1:W-:Y:S01]  /*6cd20*/  STL.64 [R1+0x1858], R16 ;  /* 0x0018581001007387 */ /* 0x0003e20000100a00 */
[----:B------:R-:W-:Y:S01]  /*6cd30*/  IMAD.WIDE R14, R2, 0x4, R14 ;  /* 0x00000004020e7825 */ /* 0x000fe200078e020e */
[----:B------:R-:W-:-:S03]  /*6cd40*/  ISETP.GE.U32.AND P5, PT, R51, 0x7ffffdfb, PT ;  /* 0x7ffffdfb3300780c */ /* 0x000fc60003fa6070 */
[----:B------:R-:W-:-:S04]  /*6cd50*/  IMAD.WIDE R12, R2, 0x4, R12 ;  /* 0x00000004020c7825 */ /* 0x000fc800078e020c */
[----:B------:R-:W-:-:S04]  /*6cd60*/  IMAD.WIDE R10, R2, 0x4, R10 ;  /* 0x00000004020a7825 */ /* 0x000fc800078e020a */
[----:B------:R-:W-:Y:S02]  /*6cd70*/  IMAD.MOV.U32 R59, RZ, RZ, c[0x0][0x180] ;  /* 0x00006000ff3b7624 */ /* 0x000fe400078e00ff */
[----:B------:R-:W-:Y:S01]  /*6cd80*/  IMAD.WIDE R8, R2, 0x4, R8 ;  /* 0x0000000402087825 */ /* 0x000fe200078e0208 */
[----:B------:R-:W1:Y:S04]  /*6cd90*/  S2R R53, SR_TID.X ;  /* 0x0000000000357919 */ /* 0x000e680000002100 */
[----:B------:R1:W-:Y:S04]  /*6cda0*/  LDGSTS.E [R3+-0x9e00], [R40.64], !P0 ;  /* 0xf620000028037fae */ /* 0x0003e8000c121844 */
[----:B-1----:R-:W2:Y:S01]  /*6cdb0*/  LDL.LU.64 R48, [R1+0xbf8] ;  /* 0x000bf80001307983 */ /* 0x002ea20000300a00 */
[----:B------:R-:W3:Y:S02]  /*6cdc0*/  LDL.LU.64 R50, [R1+0xbf0] ;  /* 0x000bf00001327983 */ /* 0x000ee40000300a00 */
[----:B------:R1:W-:Y:S02]  /*6cdd0*/  STL.64 [R1+0x1850], R14 ;  /* 0x0018500e01007387 */ /* 0x0003e40000100a00 */
[----:B------:R-:W-:Y:S01]  /*6cde0*/  STL.64 [R1+0x1848], R12 ;  /* 0x0018480c01007387 */ /* 0x000fe20000100a00 */
[----:B------:R1:W-:Y:S01]  /*6cdf0*/  STL.64 [R1+0x1840], R10 ;  /* 0x0018400a01007387 */ /* 0x0003e20000100a00 */
[----:B------:R-:W-:Y:S01]  /*6ce00*/  IADD3 R59, R59, -0x182, RZ ;  /* 0xfffffe7e3b3b7810 */ /* 0x000fe20007ffe0ff */
[----:B------:R-:W4:Y:S02]  /*6ce10*/  LDL.LU.64 R44, [R1+0xbe8] ;  /* 0x000be800012c7983 */ /* 0x000f240000300a00 */
[----:B------:R1:W-:Y:S01]  /*6ce20*/  STL.64 [R1+0x1838], R8 ;  /* 0x0018380801007387 */ /* 0x0003e20000100a00 */
[----:B------:R-:W4:Y:S01]  /*6ce30*/  LDL.LU.64 R46, [R1+0xbe0] ;  /* 0x000be000012e7983 */ /* 0x000f220000300a00 */
[----:B------:R-:W-:Y:S01]  /*6ce40*/  ISETP.GE.U32.AND P1, PT, R59, 0x7ffffdff, PT ;  /* 0x7ffffdff3b00780c */ /* 0x000fe20003f26070 */
[----:B------:R-:W4:Y:S02]  /*6ce50*/  LDL.LU.64 R56, [R1+0xb78] ;  /* 0x000b780001387983 */ /* 0x000f240000300a00 */
[----:B------:R-:W3:Y:S01]  /*6ce60*/  LDL.LU.64 R58, [R1+0xb70] ;  /* 0x000b7000013a7983 */ /* 0x000ee20000300a00 */
[----:B------:R-:W-:-:S02]  /*6ce70*/  IADD3 R42, R252, 0x100000, RZ ;  /* 0x00100000fc2a7810 */ /* 0x000fc40007ffe0ff */
[C---:B------:R-:W-:Y:S02]  /*6ce80*/  IADD3 R41, R252.reuse, 0x100000, RZ ;  /* 0x00100000fc297810 */ /* 0x040fe40007ffe0ff */
[C---:B------:R-:W-:Y:S01]  /*6ce90*/  IADD3 R40, R252.reuse, 0x100000, RZ ;  /* 0x00100000fc287810 */ /* 0x040fe20007ffe0ff */
[----:B------:R1:W-:Y:S02]  /*6cea0*/  LDGSTS.E [R42+-0x9c00], [R38.64], !P0 ;  /* 0xf6400000262a7fae */ /* 0x0003e4000c121844 */
[----:B------:R1:W-:Y:S02]  /*6ceb0*/  LDGSTS.E [R41+-0x9a00], [R36.64], !P0 ;  /* 0xf660000024297fae */ /* 0x0003e4000c121844 */
[----:B------:R1:W-:Y:S02]  /*6cec0*/  LDGSTS.E [R40+-0x8000], [R34.64], !P4 ;  /* 0xf800000022287fae */ /* 0x0003e4000e121844 */
[----:B------:R1:W-:Y:S02]  /*6ced0*/  LDGSTS.E [R3+-0x7e00], [R32.64], !P4 ;  /* 0xf820000020037fae */ /* 0x0003e4000e121844 */
[----:B-1----:R-:W-:-:S02]  /*6cee0*/  IADD3 R34, R252, 0x100000, RZ ;  /* 0x00100000fc227810 */ /* 0x002fc40007ffe0ff */
[C---:B------:R-:W-:Y:S02]  /*6cef0*/  IADD3 R33, R252.reuse, 0x100000, RZ ;  /* 0x00100000fc217810 */ /* 0x040fe40007ffe0ff */
[----:B------:R-:W-:Y:S01]  /*6cf00*/  IADD3 R32, R252, 0x100000, RZ ;  /* 0x00100000fc207810 */ /* 0x000fe20007ffe0ff */
[----:B------:R1:W-:Y:S02]  /*6cf10*/  LDGSTS.E [R34+-0x7c00], [R30.64], !P4 ;  /* 0xf84000001e227fae */ /* 0x0003e4000e121844 */
[----:B------:R1:W-:Y:S02]  /*6cf20*/  LDGSTS.E [R33+-0x7a00], [R28.64], !P4 ;  /* 0xf86000001c217fae */ /* 0x0003e4000e121844 */
[----:B------:R1:W-:Y:S02]  /*6cf30*/  LDGSTS.E [R32+-0x6000], [R26.64], !P6 ;  /* 0xfa0000001a207fae */ /* 0x0003e4000f121844 */
[----:B------:R1:W-:Y:S01]  /*6cf40*/  LDGSTS.E [R3+-0x5e00], [R24.64], !P6 ;  /* 0xfa20000018037fae */ /* 0x0003e2000f121844 */
[----:B------:R-:W-:-:S02]  /*6cf50*/  LOP3.LUT R55, R53, 0x7f, RZ, 0xc0, !PT ;  /* 0x0000007f35377812 */ /* 0x000fc400078ec0ff */
[C---:B-1----:R-:W-:Y:S02]  /*6cf60*/  IADD3 R26, R252.reuse, 0x100000, RZ ;  /* 0x00100000fc1a7810 */ /* 0x042fe40007ffe0ff */
[C---:B------:R-:W-:Y:S02]  /*6cf70*/  IADD3 R25, R252.reuse, 0x100000, RZ ;  /* 0x00100000fc197810 */ /* 0x040fe40007ffe0ff */
[----:B------:R-:W-:Y:S01]  /*6cf80*/  IADD3 R24, R252, 0x100000, RZ ;  /* 0x00100000fc187810 */ /* 0x000fe20007ffe0ff */
[----:B------:R1:W-:Y:S02]  /*6cf90*/  LDGSTS.E [R26+-0x5c00], [R22.64], !P6 ;  /* 0xfa400000161a7fae */ /* 0x0003e4000f121844 */
[----:B------:R1:W-:Y:S02]  /*6cfa0*/  LDGSTS.E [R25+-0x5a00], [R20.64], !P6 ;  /* 0xfa60000014197fae */ /* 0x0003e4000f121844 */
[----:B------:R1:W-:Y:S02]  /*6cfb0*/  LDGSTS.E [R24+-0x4000], [R18.64], !P2 ;  /* 0xfc00000012187fae */ /* 0x0003e4000d121844 */
[----:B------:R1:W-:Y:S02]  /*6cfc0*/  LDGSTS.E [R3+-0x3e00], [R16.64], !P2 ;  /* 0xfc20000010037fae */ /* 0x0003e4000d121844 */
[----:B------:R-:W-:-:S02]  /*6cfd0*/  IMAD.SHL.U32 R32, R55, 0x4, RZ ;  /* 0x0000000437207824 */ /* 0x000fc400078e00ff */
[----:B------:R-:W-:Y:S01]  /*6cfe0*/  IMAD.WIDE R6, R2, 0x4, R6 ;  /* 0x0000000402067825 */ /* 0x000fe200078e0206 */
[C---:B-1----:R-:W-:Y:S02]  /*6cff0*/  IADD3 R18, R252.reuse, 0x100000, RZ ;  /* 0x00100000fc127810 */ /* 0x042fe40007ffe0ff */
[C---:B------:R-:W-:Y:S02]  /*6d000*/  IADD3 R17, R252.reuse, 0x100000, RZ ;  /* 0x00100000fc117810 */ /* 0x040fe40007ffe0ff */
[----:B------:R-:W-:Y:S01]  /*6d010*/  IADD3 R16, R252, 0x100000, RZ ;  /* 0x00100000fc107810 */ /* 0x000fe20007ffe0ff */
[----:B------:R1:W-:Y:S02]  /*6d020*/  LDGSTS.E [R18+-0x3c00], [R14.64], !P2 ;  /* 0xfc4000000e127fae */ /* 0x0003e4000d121844 */
[----:B------:R2:W-:Y:S01]  /*6d030*/  LDGSTS.E [R17+-0x3a00], [R12.64], !P2 ;  /* 0xfc6000000c117fae */ /* 0x0005e2000d121844 */
[----:B------:R-:W-:Y:S01]  /*6d040*/  LOP3.LUT R33, R32, 0x20, RZ, 0x3c, !PT ;  /* 0x0000002020217812 */ /* 0x000fe200078e3cff */
[----:B------:R1:W-:Y:S01]  /*6d050*/  LDGSTS.E [R16+-0x2000], [R10.64], !P3 ;  /* 0xfe0000000a107fae */ /* 0x0003e2000d921844 */
[----:B------:R1:W-:Y:S04]  /*6d060*/  LDGSTS.E [R3+-0x1e00], [R8.64], !P3 ;  /* 0xfe20000008037fae */ /* 0x0003e8000d921844 */
[----:B------:R-:W-:Y:S01]  /*6d070*/  STL.64 [R1+0x1830], R6 ;  /* 0x0018300601007387 */ /* 0x000fe20000100a00 */
[----:B-1----:R-:W-:Y:S01]  /*6d080*/  IMAD.WIDE R14, R2, 0x4, R4 ;  /* 0x00000004020e7825 */ /* 0x002fe200078e0204 */
[----:B------:R-:W-:-:S02]  /*6d090*/  IADD3 R10, R252, 0x100000, RZ ;  /* 0x00100000fc0a7810 */ /* 0x000fc40007ffe0ff */
[----:B------:R-:W-:Y:S02]  /*6d0a0*/  IADD3 R9, R252, 0x100000, RZ ;  /* 0x00100000fc097810 */ /* 0x000fe40007ffe0ff */
[----:B------:R4:W-:Y:S01]  /*6d0b0*/  STL.64 [R1+0x1828], R14 ;  /* 0x0018280e01007387 */ /* 0x0009e20000100a00 */
[----:B------:R-:W-:Y:S01]  /*6d0c0*/  IADD3 R8, R33, 0x100000, RZ ;  /* 0x0010000021087810 */ /* 0x000fe20007ffe0ff */
[----:B------:R-:W3:Y:S02]  /*6d0d0*/  LDL.LU.64 R36, [R1+0xb68] ;  /* 0x000b680001247983 */ /* 0x000ee40000300a00 */
[----:B------:R-:W3:Y:S01]  /*6d0e0*/  LDL.LU.64 R38, [R1+0xb60] ;  /* 0x000b600001267983 */ /* 0x000ee20000300a00 */
[----:B------:R1:W-:Y:S01]  /*6d0f0*/  LDGSTS.E [R10+-0x1c00], [R6.64], !P3 ;  /* 0xfe400000060a7fae */ /* 0x0003e2000d921844 */
[----:B------:R-:W-:Y:S01]  /*6d100*/  IADD3 R11, R54, -0x19a, RZ ;  /* 0xfffffe66360b7810 */ /* 0x000fe20007ffe0ff */
[----:B------:R4:W-:Y:S03]  /*6d110*/  LDGSTS.E [R9+-0x1a00], [R14.64], !P3 ;  /* 0xfe6000000e097fae */ /* 0x0009e6000d921844 */
[----:B------:R-:W-:Y:S01]  /*6d120*/  ISETP.GE.U32.AND P3, PT, R11, 0x7ffffde7, PT ;  /* 0x7ffffde70b00780c */ /* 0x000fe20003f66070 */
[----:B--2---:R-:W-:-:S04]  /*6d130*/  IMAD.WIDE R12, R2, 0x4, R48 ;  /* 0x00000004020c7825 */ /* 0x004fc800078e0230 */
[C---:B---3--:R-:W-:Y:S01]  /*6d140*/  IMAD.WIDE R4, R2.reuse, 0x4, R50 ;  /* 0x0000000402047825 */ /* 0x048fe200078e0232 */
[----:B------:R2:W-:Y:S04]  /*6d150*/  STL.64 [R1+0x1820], R12 ;  /* 0x0018200c01007387 */ /* 0x0005e80000100a00 */
[----:B------:R3:W-:Y:S02]  /*6d160*/  STL.64 [R1+0x1818], R4 ;  /* 0x0018180401007387 */ /* 0x0007e40000100a00 */
[----:B------:R-:W5:Y:S02]  /*6d170*/  LDL.LU.64 R48, [R1+0xaf8] ;  /* 0x000af80001307983 */ /* 0x000f640000300a00 */
[----:B------:R-:W5:Y:S01]  /*6d180*/  LDL.LU.64 R50, [R1+0xaf0] ;  /* 0x000af00001327983 */ /* 0x000f620000300a00 */
[----:B------:R2:W-:Y:S01]  /*6d190*/  LDGSTS.E [R8+-0x3f800], [R12.64], !P1 ;  /* 0xc08000000c087fae */ /* 0x0005e2000c921844 */
[----:B----4-:R-:W-:-:S04]  /*6d1a0*/  IMAD.WIDE R14, R2, 0x4, R44 ;  /* 0x00000004020e7825 */ /* 0x010fc800078e022c */
[C---:B-1----:R-:W-:Y:S01]  /*6d1b0*/  IMAD.WIDE R10, R2.reuse, 0x4, R56 ;  /* 0x00000004020a7825 */ /* 0x042fe200078e0238 */
[----:B------:R1:W-:Y:S03]  /*6d1c0*/  STL.64 [R1+0x1810], R14 ;  /* 0x0018100e01007387 */ /* 0x0003e60000100a00 */
[----:B--2---:R-:W-:-:S04]  /*6d1d0*/  IMAD.WIDE R12, R2, 0x4, R46 ;  /* 0x00000004020c7825 */ /* 0x004fc800078e022e */
[----:B---3--:R-:W-:Y:S01]  /*6d1e0*/  IMAD.WIDE R8, R2, 0x4, R58 ;  /* 0x0000000402087825 */ /* 0x008fe200078e023a */
[----:B------:R2:W-:Y:S03]  /*6d1f0*/  STL.64 [R1+0x1808], R12 ;  /* 0x0018080c01007387 */ /* 0x0005e60000100a00 */
[----:B------:R-:W3:Y:S02]  /*6d200*/  LDL.LU.64 R44, [R1+0xae8] ;  /* 0x000ae800012c7983 */ /* 0x000ee40000300a00 */
[----:B------:R-:W4:Y:S02]  /*6d210*/  LDL.LU.64 R46, [R1+0xae0] ;  /* 0x000ae000012e7983 */ /* 0x000f240000300a00 */
[----:B------:R5:W-:Y:S01]  /*6d220*/  STL.64 [R1+0x1800], R10 ;  /* 0x0018000a01007387 */ /* 0x000be20000100a00 */
[----:B------:R1:W-:Y:S01]  /*6d230*/  STL.64 [R1+0x17f8], R8 ;  /* 0x0017f80801007387 */ /* 0x0003e20000100a00 */
[----:B------:R-:W4:Y:S02]  /*6d240*/  LDL.LU.64 R56, [R1+0xa78] ;  /* 0x000a780001387983 */ /* 0x000f240000300a00 */
[----:B------:R-:W4:Y:S01]  /*6d250*/  LDL.LU.64 R58, [R1+0xa70] ;  /* 0x000a7000013a7983 */ /* 0x000f220000300a00 */
[----:B------:R-:W-:-:S02]  /*6d260*/  IADD3 R3, R33, 0x100000, RZ ;  /* 0x0010000021037810 */ /* 0x000fc40007ffe0ff */
[----:B------:R-:W-:-:S03]  /*6d270*/  IADD3 R6, R33, 0x100000, RZ ;  /* 0x0010000021067810 */ /* 0x000fc60007ffe0ff */
[----:B------:R1:W-:Y:S01]  /*6d280*/  LDGSTS.E [R3+-0x3f600], [R4.64], !P1 ;  /* 0xc0a0000004037fae */ /* 0x0003e2000c921844 */
[----:B------:R-:W-:Y:S01]  /*6d290*/  IADD3 R43, R54, -0x18a, RZ ;  /* 0xfffffe76362b7810 */ /* 0x000fe20007ffe0ff */
[----:B------:R2:W-:Y:S03]  /*6d2a0*/  LDGSTS.E [R6+-0x3f400], [R14.64], !P1 ;  /* 0xc0c000000e067fae */ /* 0x0005e6000c921844 */
[----:B------:R-:W-:Y:S02]  /*6d2b0*/  ISETP.GE.U32.AND P0, PT, R43, 0x7ffffdf7, PT ;  /* 0x7ffffdf72b00780c */ /* 0x000fe40003f06070 */
[C---:B-1----:R-:W-:Y:S02]  /*6d2c0*/  IADD3 R5, R33.reuse, 0x100000, RZ ;  /* 0x0010000021057810 */ /* 0x042fe40007ffe0ff */
[----:B------:R-:W-:-:S03]  /*6d2d0*/  IADD3 R4, R33, 0x100000, RZ ;  /* 0x0010000021047810 */ /* 0x000fc60007ffe0ff */
[----:B------:R1:W-:Y:S02]  /*6d2e0*/  LDGSTS.E [R5+-0x3f200], [R12.64], !P1 ;  /* 0xc0e000000c057fae */ /* 0x0003e4000c921844 */
[----:B------:R5:W-:Y:S02]  /*6d2f0*/  LDGSTS.E [R4+-0x3d800], [R10.64], !P5 ;  /* 0xc28000000a047fae */ /* 0x000be4000e921844 */
[----:B------:R1:W-:Y:S02]  /*6d300*/  LDGSTS.E [R3+-0x3d600], [R8.64], !P5 ;  /* 0xc2a0000008037fae */ /* 0x0003e4000e921844 */
[----:B--2---:R-:W-:-:S04]  /*6d310*/  IMAD.WIDE R14, R2, 0x4, R36 ;  /* 0x00000004020e7825 */ /* 0x004fc800078e0224 */
[C---:B-1----:R-:W-:Y:S01]  /*6d320*/  IMAD.WIDE R12, R2.reuse, 0x4, R38 ;  /* 0x00000004020c7825 */ /* 0x042fe200078e0226 */
[----:B------:R3:W-:Y:S04]  /*6d330*/  STL.64 [R1+0x17f0], R14 ;  /* 0x0017f00e01007387 */ /* 0x0007e80000100a00 */
[----:B------:R4:W-:Y:S02]  /*6d340*/  STL.64 [R1+0x17e8], R12 ;  /* 0x0017e80c01007387 */ /* 0x0009e40000100a00 */
[----:B------:R-:W4:Y:S02]  /*6d350*/  LDL.LU.64 R36, [R1+0xa68] ;  /* 0x000a680001247983 */ /* 0x000f240000300a00 */
[----:B------:R-:W4:Y:S01]  /*6d360*/  LDL.LU.64 R38, [R1+0xa60] ;  /* 0x000a600001267983 */ /* 0x000f220000300a00 */
[----:B------:R3:W-:Y:S01]  /*6d370*/  LDGSTS.E [R6+-0x3d400], [R14.64], !P5 ;  /* 0xc2c000000e067fae */ /* 0x0007e2000e921844 */
[----:B------:R4:W-:Y:S02]  /*6d380*/  LDGSTS.E [R5+-0x3d200], [R12.64], !P5 ;  /* 0xc2e000000c057fae */ /* 0x0009e4000e921844 */
[----:B-----5:R-:W-:-:S04]  /*6d390*/  IMAD.WIDE R10, R2, 0x4, R48 ;  /* 0x00000004020a7825 */ /* 0x020fc800078e0230 */
[C---:B------:R-:W-:Y:S01]  /*6d3a0*/  IMAD.WIDE R8, R2.reuse, 0x4, R50 ;  /* 0x0000000402087825 */ /* 0x040fe200078e0232 */
[----:B------:R1:W-:Y:S04]  /*6d3b0*/  STL.64 [R1+0x17e0], R10 ;  /* 0x0017e00a01007387 */ /* 0x0003e80000100a00 */
[----:B------:R5:W-:Y:S02]  /*6d3c0*/  STL.64 [R1+0x17d8], R8 ;  /* 0x0017d80801007387 */ /* 0x000be40000100a00 */
[----:B------:R-:W2:Y:S02]  /*6d3d0*/  LDL.LU.64 R48, [R1+0x9f8] ;  /* 0x0009f80001307983 */ /* 0x000ea40000300a00 */
[----:B------:R-:W2:Y:S01]  /*6d3e0*/  LDL.LU.64 R50, [R1+0x9f0] ;  /* 0x0009f00001327983 */ /* 0x000ea20000300a00 */
[----:B------:R1:W-:Y:S01]  /*6d3f0*/  LDGSTS.E [R4+-0x3b800], [R10.64], !P0 ;  /* 0xc48000000a047fae */ /* 0x0003e2000c121844 */
[----:B------:R5:W-:Y:S02]  /*6d400*/  LDGSTS.E [R3+-0x3b600], [R8.64], !P0 ;  /* 0xc4a0000008037fae */ /* 0x000be4000c121844 */
[----:B---3--:R-:W-:-:S04]  /*6d410*/  IMAD.WIDE R14, R2, 0x4, R44 ;  /* 0x00000004020e7825 */ /* 0x008fc800078e022c */
[----:B----4-:R-:W-:-:S04]  /*6d420*/  IMAD.WIDE R12, R2, 0x4, R46 ;  /* 0x00000004020c7825 */ /* 0x010fc800078e022e */
[----:B-1----:R-:W-:-:S04]  /*6d430*/  IMAD.WIDE R10, R2, 0x4, R56 ;  /* 0x00000004020a7825 */ /* 0x002fc800078e0238 */
[----:B-----5:R-:W-:Y:S01]  /*6d440*/  IMAD.WIDE R8, R2, 0x4, R58 ;  /* 0x0000000402087825 */ /* 0x020fe200078e023a */
        /* <DEDUP_REMOVED lines=8> */
[----:B------:R-:W-:-:S02]  /*6d4d0*/  IADD3 R35, R54, -0x18e, RZ ;  /* 0xfffffe7236237810 */ /* 0x000fc40007ffe0ff */
[----:B------:R-:W-:Y:S01]  /*6d4e0*/  IADD3 R27, R54, -0x192, RZ ;  /* 0xfffffe6e361b7810 */ /* 0x000fe20007ffe0ff */
[----:B------:R1:W-:Y:S01]  /*6d4f0*/  LDGSTS.E [R6+-0x3b400], [R14.64], !P0 ;  /* 0xc4c000000e067fae */ /* 0x0003e2000c121844 */
[----:B------:R3:W-:Y:S01]  /*6d500*/  LDGSTS.E [R5+-0x3b200], [R12.64], !P0 ;  /* 0xc4e000000c057fae */ /* 0x0007e2000c121844 */
[----:B------:R-:W-:Y:S02]  /*6d510*/  ISETP.GE.U32.AND P4, PT, R35, 0x7ffffdf3, PT ;  /* 0x7ffffdf32300780c */ /* 0x000fe40003f86070 */
[----:B------:R-:W-:-:S11]  /*6d520*/  ISETP.GE.U32.AND P6, PT, R27, 0x7ffffdef, PT ;  /* 0x7ffffdef1b00780c */ /* 0x000fd60003fc6070 */
        /* <DEDUP_REMOVED lines=14> */
[----:B------:R-:W3:Y:S02]  /*6d610*/  LDL.LU.64 R48, [R1+0x8f8] ;  /* 0x0008f80001307983 */ /* 0x000ee40000300a00 */
[----:B------:R-:W3:Y:S01]  /*6d620*/  LDL.LU.64 R50, [R1+0x8f0] ;  /* 0x0008f00001327983 */ /* 0x000ee20000300a00 */
[----:B------:R1:W-:Y:S01]  /*6d630*/  LDGSTS.E [R4+-0x37800], [R10.64], !P6 ;  /* 0xc88000000a047fae */ /* 0x0003e2000f121844 */
        /* <DEDUP_REMOVED lines=16> */
[----:B------:R-:W-:-:S13]  /*6d740*/  ISETP.GE.U32.AND P2, PT, R19, 0x7ffffdeb, PT ;  /* 0x7ffffdeb1300780c */ /* 0x000fda0003f46070 */
        /* <DEDUP_REMOVED lines=14> */
[----:B------:R-:W2:Y:S02]  /*6d830*/  LDL.LU.64 R48, [R1+0x7f8] ;  /* 0x0007f80001307983 */ /* 0x000ea40000300a00 */
[----:B------:R-:W2:Y:S01]  /*6d840*/  LDL.LU.64 R50, [R1+0x7f0] ;  /* 0x0007f00001327983 */ /* 0x000ea20000300a00 */
[----:B------:R1:W-:Y:S01]  /*6d850*/  LDGSTS.E [R4+-0x33800], [R10.64], !P3 ;  /* 0xcc8000000a047fae */ /* 0x0003e2000d921844 */
        /* <DEDUP_REMOVED lines=13> */
[C---:B------:R-:W-:Y:S01]  /*6d930*/  IADD3 R7, R54.reuse, -0x19e, RZ ;  /* 0xfffffe6236077810 */ /* 0x040fe20007ffe0ff */
        /* <DEDUP_REMOVED lines=226> */
[----:B------:R5:W-:Y:S01]  /*6e760*/  STL.64 [R1+0x15a8], R12 ;  /* 0x0015a80c01007387 */ /* 0x000be20000100a00 */
[----:B------:R4:W-:Y:S01]  /*6e770*/  LDGSTS.E [R6+-0x19400], [R14.64], !P2 ;  /* 0xe6c000000e067fae */ /* 0x0009e2000d121844 */
[----:B------:R5:W-:Y:S02]  /*6e780*/  LDGSTS.E [R5+-0x19200], [R12.64], !P2 ;  /* 0xe6e000000c057fae */ /* 0x000be4000d121844 */
[----:B--2---:R-:W-:-:S04]  /*6e790*/  IMAD.WIDE R10, R2, 0x4, R48 ;  /* 0x00000004020a7825 */ /* 0x004fc800078e0230 */
[C---:B------:R-:W-:Y:S01]  /*6e7a0*/  IMAD.WIDE R8, R2.reuse, 0x4, R50 ;  /* 0x0000000402087825 */ /* 0x040fe200078e0232 */
[----:B------:R1:W-:Y:S03]  /*6e7b0*/  STL.64 [R1+0x15a0], R10 ;  /* 0x0015a00a01007387 */ /* 0x0003e60000100a00 */
[----:B------:R-:W2:Y:S02]  /*6e7c0*/  LDL.LU.64 R40, [R1+0x168] ;  /* 0x0001680001287983 */ /* 0x000ea40000300a00 */
[----:B------:R3:W-:Y:S02]  /*6e7d0*/  STL.64 [R1+0x1598], R8 ;  /* 0x0015980801007387 */ /* 0x0007e40000100a00 */
[----:B------:R-:W2:Y:S01]  /*6e7e0*/  LDL.LU.64 R42, [R1+0x160] ;  /* 0x00016000012a7983 */ /* 0x000ea20000300a00 */
[----:B------:R-:W2:Y:S01]  /*6e7f0*/  LDL.LU.64 R36, [R1+0xf8] ;  /* 0x0000f80001247983 */ /* 0x000ea20000300a00 */
[----:B------:R-:W2:Y:S03]  /*6e800*/  LDL.LU.64 R38, [R1+0xf0] ;  /* 0x0000f00001267983 */ /* 0x000ea60000300a00 */
[----:B------:R1:W-:Y:S01]  /*6e810*/  LDGSTS.E [R4+-0x17800], [R10.64], !P3 ;  /* 0xe88000000a047fae */ /* 0x0003e2000d921844 */
[----:B------:R-:W2:Y:S02]  /*6e820*/  LDL.LU.64 R48, [R1+0xe8] ;  /* 0x0000e80001307983 */ /* 0x000ea40000300a00 */
[----:B------:R3:W-:Y:S02]  /*6e830*/  LDGSTS.E [R3+-0x17600], [R8.64], !P3 ;  /* 0xe8a0000008037fae */ /* 0x0007e4000d921844 */
[----:B------:R-:W2:Y:S02]  /*6e840*/  LDL.LU.64 R50, [R1+0xe0] ;  /* 0x0000e00001327983 */ /* 0x000ea40000300a00 */
[----:B----4-:R-:W-:-:S04]  /*6e850*/  IMAD.WIDE R14, R2, 0x4, R44 ;  /* 0x00000004020e7825 */ /* 0x010fc800078e022c */
[----:B-----5:R-:W-:-:S04]  /*6e860*/  IMAD.WIDE R12, R2, 0x4, R46 ;  /* 0x00000004020c7825 */ /* 0x020fc800078e022e */
[----:B-1----:R-:W-:-:S04]  /*6e870*/  IMAD.WIDE R10, R2, 0x4, R56 ;  /* 0x00000004020a7825 */ /* 0x002fc800078e0238 */
[----:B---3--:R-:W-:Y:S01]  /*6e880*/  IMAD.WIDE R8, R2, 0x4, R58 ;  /* 0x0000000402087825 */ /* 0x008fe200078e023a */
[----:B------:R2:W-:Y:S03]  /*6e890*/  STL.64 [R1+0x1590], R14 ;  /* 0x0015900e01007387 */ /* 0x0005e60000100a00 */
[----:B------:R1:W-:Y:S02]  /*6e8a0*/  STL.64 [R1+0x1588], R12 ;  /* 0x0015880c01007387 */ /* 0x0003e40000100a00 */
[----:B------:R-:W3:Y:S02]  /*6e8b0*/  LDL.LU.64 R44, [R1+0x78] ;  /* 0x00007800012c7983 */ /* 0x000ee40000300a00 */
[----:B------:R-:W4:Y:S01]  /*6e8c0*/  LDL.LU.64 R46, [R1+0x70] ;  /* 0x00007000012e7983 */ /* 0x000f220000300a00 */
[----:B------:R5:W-:Y:S01]  /*6e8d0*/  STL.64 [R1+0x1580], R10 ;  /* 0x0015800a01007387 */ /* 0x000be20000100a00 */
[----:B------:R1:W-:Y:S02]  /*6e8e0*/  STL.64 [R1+0x1578], R8 ;  /* 0x0015780801007387 */ /* 0x0003e40000100a00 */
[----:B------:R-:W4:Y:S02]  /*6e8f0*/  LDL.LU.64 R56, [R1+0x68] ;  /* 0x0000680001387983 */ /* 0x000f240000300a00 */
[----:B------:R-:W4:Y:S01]  /*6e900*/  LDL.LU.64 R58, [R1+0x60] ;  /* 0x00006000013a7983 */ /* 0x000f220000300a00 */
[C---:B------:R-:W-:Y:S01]  /*6e910*/  IADD3 R7, R54.reuse, -0x1d6, RZ ;  /* 0xfffffe2a36077810 */ /* 0x040fe20007ffe0ff */
[----:B------:R2:W-:Y:S01]  /*6e920*/  LDGSTS.E [R6+-0x17400], [R14.64], !P3 ;  /* 0xe8c000000e067fae */ /* 0x0005e2000d921844 */
[----:B------:R1:W-:Y:S02]  /*6e930*/  LDGSTS.E [R5+-0x17200], [R12.64], !P3 ;  /* 0xe8e000000c057fae */ /* 0x0003e4000d921844 */
[----:B------:R-:W-:Y:S01]  /*6e940*/  ISETP.GE.U32.AND P1, PT, R7, 0x7ffffdab, PT ;  /* 0x7ffffdab0700780c */ /* 0x000fe20003f26070 */
[----:B------:R-:W-:-:S04]  /*6e950*/  IADD3 R7, R54, -0x1da, RZ ;  /* 0xfffffe2636077810 */ /* 0x000fc80007ffe0ff */
[----:B------:R-:W-:Y:S01]  /*6e960*/  ISETP.GE.U32.AND P5, PT, R7, 0x7ffffda7, PT ;  /* 0x7ffffda70700780c */ /* 0x000fe20003fa6070 */
[----:B------:R-:W-:-:S04]  /*6e970*/  IADD3 R7, R54, -0x1de, RZ ;  /* 0xfffffe2236077810 */ /* 0x000fc80007ffe0ff */
[----:B------:R-:W-:Y:S01]  /*6e980*/  ISETP.GE.U32.AND P0, PT, R7, 0x7ffffda3, PT ;  /* 0x7ffffda30700780c */ /* 0x000fe20003f06070 */
[C---:B------:R-:W-:Y:S02]  /*6e990*/  IADD3 R7, R54.reuse, -0x1e2, RZ ;  /* 0xfffffe1e36077810 */ /* 0x040fe40007ffe0ff */
[----:B------:R5:W-:Y:S01]  /*6e9a0*/  LDGSTS.E [R4+-0x15800], [R10.64], !P1 ;  /* 0xea8000000a047fae */ /* 0x000be2000c921844 */
[----:B------:R1:W-:Y:S01]  /*6e9b0*/  LDGSTS.E [R3+-0x15600], [R8.64], !P1 ;  /* 0xeaa0000008037fae */ /* 0x0003e2000c921844 */
        /* <DEDUP_REMOVED lines=8> */
[----:B--2---:R-:W-:-:S04]  /*6ea40*/  IMAD.WIDE R14, R2, 0x4, R40 ;  /* 0x00000004020e7825 */ /* 0x004fc800078e0228 */
[----:B-1----:R-:W-:-:S04]  /*6ea50*/  IMAD.WIDE R12, R2, 0x4, R42 ;  /* 0x00000004020c7825 */ /* 0x002fc800078e022a */
[----:B-----5:R-:W-:-:S04]  /*6ea60*/  IMAD.WIDE R10, R2, 0x4, R36 ;  /* 0x00000004020a7825 */ /* 0x020fc800078e0224 */
[C---:B------:R-:W-:Y:S01]  /*6ea70*/  IMAD.WIDE R8, R2.reuse, 0x4, R38 ;  /* 0x0000000402087825 */ /* 0x040fe200078e0226 */
[----:B------:R1:W-:Y:S04]  /*6ea80*/  STL.64 [R1+0x1570], R14 ;  /* 0x0015700e01007387 */ /* 0x0003e80000100a00 */
[----:B------:R1:W-:Y:S01]  /*6ea90*/  LDGSTS.E [R6+-0x15400], [R14.64], !P1 ;  /* 0xeac000000e067fae */ /* 0x0003e2000c921844 */
[----:B------:R2:W-:Y:S02]  /*6eaa0*/  STL.64 [R1+0x1568], R12 ;  /* 0x0015680c01007387 */ /* 0x0005e40000100a00 */
[----:B------:R2:W-:Y:S02]  /*6eab0*/  LDGSTS.E [R5+-0x15200], [R12.64], !P1 ;  /* 0xeae000000c057fae */ /* 0x0005e4000c921844 */
[----:B------:R3:W-:Y:S01]  /*6eac0*/  STL.64 [R1+0x1560], R10 ;  /* 0x0015600a01007387 */ /* 0x0007e20000100a00 */
[----:B------:R3:W-:Y:S04]  /*6ead0*/  LDGSTS.E [R4+-0x13800], [R10.64], !P5 ;  /* 0xec8000000a047fae */ /* 0x0007e8000e921844 */
[----:B------:R4:W-:Y:S01]  /*6eae0*/  STL.64 [R1+0x1558], R8 ;  /* 0x0015580801007387 */ /* 0x0009e20000100a00 */
[----:B------:R4:W-:Y:S02]  /*6eaf0*/  LDGSTS.E [R3+-0x13600], [R8.64], !P5 ;  /* 0xeca0000008037fae */ /* 0x0009e4000e921844 */
[----:B-1----:R-:W-:-:S04]  /*6eb00*/  IMAD.WIDE R14, R2, 0x4, R48 ;  /* 0x00000004020e7825 */ /* 0x002fc800078e0230 */
[----:B--2---:R-:W-:-:S04]  /*6eb10*/  IMAD.WIDE R12, R2, 0x4, R50 ;  /* 0x00000004020c7825 */ /* 0x004fc800078e0232 */
[C---:B---3--:R-:W-:Y:S01]  /*6eb20*/  IMAD.WIDE R10, R2.reuse, 0x4, R44 ;  /* 0x00000004020a7825 */ /* 0x048fe200078e022c */
[----:B------:R1:W-:Y:S03]  /*6eb30*/  STL.64 [R1+0x1550], R14 ;  /* 0x0015500e01007387 */ /* 0x0003e60000100a00 */
[C---:B----4-:R-:W-:Y:S01]  /*6eb40*/  IMAD.WIDE R8, R2.reuse, 0x4, R46 ;  /* 0x0000000402087825 */ /* 0x050fe200078e022e */
[----:B------:R1:W-:Y:S03]  /*6eb50*/  LDGSTS.E [R6+-0x13400], [R14.64], !P5 ;  /* 0xecc000000e067fae */ /* 0x0003e6000e921844 */
        /* <DEDUP_REMOVED lines=33> */
[----:B------:R-:W-:Y:S01]  /*6ed70*/  ISETP.GE.U32.AND P1, PT, R7, 0x7ffffd8f, PT ;  /* 0x7ffffd8f0700780c */ /* 0x000fe20003f26070 */
[----:B------:R1:W-:Y:S02]  /*6ed80*/  STL.64 [R1+0x14f0], R14 ;  /* 0x0014f00e01007387 */ /* 0x0003e40000100a00 */
[----:B----4-:R-:W-:Y:S02]  /*6ed90*/  IMAD.WIDE R8, R2, 0x4, R76 ;  /* 0x0000000402087825 */ /* 0x010fe400078e024c */
[----:B------:R1:W-:Y:S02]  /*6eda0*/  LDGSTS.E [R6+-0xd400], [R14.64], !P6 ;  /* 0xf2c000000e067fae */ /* 0x0003e4000f121844 */
[----:B------:R2:W-:Y:S02]  /*6edb0*/  STL.64 [R1+0x14e8], R12 ;  /* 0x0014e80c01007387 */ /* 0x0005e40000100a00 */
[----:B------:R2:W-:Y:S02]  /*6edc0*/  LDGSTS.E [R5+-0xd200], [R12.64], !P6 ;  /* 0xf2e000000c057fae */ /* 0x0005e4000f121844 */
[----:B------:R3:W-:Y:S01]  /*6edd0*/  STL.64 [R1+0x14e0], R10 ;  /* 0x0014e00a01007387 */ /* 0x0007e20000100a00 */
[----:B------:R3:W-:Y:S01]  /*6ede0*/  LDGSTS.E [R4+-0xb800], [R10.64], !P2 ;  /* 0xf48000000a047fae */ /* 0x0007e2000d121844 */
[----:B------:R-:W-:-:S03]  /*6edf0*/  IADD3 R7, R54, -0x1f6, RZ ;  /* 0xfffffe0a36077810 */ /* 0x000fc60007ffe0ff */
[----:B------:R4:W-:Y:S01]  /*6ee00*/  STL.64 [R1+0x14d8], R8 ;  /* 0x0014d80801007387 */ /* 0x0009e20000100a00 */
[----:B------:R4:W-:Y:S02]  /*6ee10*/  LDGSTS.E [R3+-0xb600], [R8.64], !P2 ;  /* 0xf4a0000008037fae */ /* 0x0009e4000d121844 */
[----:B-1----:R-:W-:-:S04]  /*6ee20*/  IMAD.WIDE R14, R2, 0x4, R78 ;  /* 0x00000004020e7825 */ /* 0x002fc800078e024e */
[----:B--2---:R-:W-:-:S04]  /*6ee30*/  IMAD.WIDE R12, R2, 0x4, R80 ;  /* 0x00000004020c7825 */ /* 0x004fc800078e0250 */
[C---:B---3--:R-:W-:Y:S01]  /*6ee40*/  IMAD.WIDE R10, R2.reuse, 0x4, R82 ;  /* 0x00000004020a7825 */ /* 0x048fe200078e0252 */
[----:B------:R-:W-:Y:S01]  /*6ee50*/  ISETP.GE.U32.AND P5, PT, R7, 0x7ffffd8b, PT ;  /* 0x7ffffd8b0700780c */ /* 0x000fe20003fa6070 */
[----:B------:R1:W-:Y:S04]  /*6ee60*/  STL.64 [R1+0x14d0], R14 ;  /* 0x0014d00e01007387 */ /* 0x0003e80000100a00 */
[----:B------:R1:W-:Y:S01]  /*6ee70*/  LDGSTS.E [R6+-0xb400], [R14.64], !P2 ;  /* 0xf4c000000e067fae */ /* 0x0003e2000d121844 */
[----:B----4-:R-:W-:-:S04]  /*6ee80*/  IMAD.WIDE R8, R2, 0x4, R84 ;  /* 0x0000000402087825 */ /* 0x010fc800078e0254 */
[----:B------:R2:W-:Y:S02]  /*6ee90*/  STL.64 [R1+0x14c8], R12 ;  /* 0x0014c80c01007387 */ /* 0x0005e40000100a00 */
[----:B------:R2:W-:Y:S01]  /*6eea0*/  LDGSTS.E [R5+-0xb200], [R12.64], !P2 ;  /* 0xf4e000000c057fae */ /* 0x0005e2000d121844 */
[----:B------:R3:W-:Y:S04]  /*6eeb0*/  STL.64 [R1+0x14c0], R10 ;  /* 0x0014c00a01007387 */ /* 0x0007e80000100a00 */
[----:B------:R3:W-:Y:S01]  /*6eec0*/  LDGSTS.E [R4+-0x9800], [R10.64], !P3 ;  /* 0xf68000000a047fae */ /* 0x0007e2000d921844 */
[----:B------:R4:W-:Y:S02]  /*6eed0*/  STL.64 [R1+0x14b8], R8 ;  /* 0x0014b80801007387 */ /* 0x0009e40000100a00 */
[----:B------:R4:W-:Y:S02]  /*6eee0*/  LDGSTS.E [R3+-0x9600], [R8.64], !P3 ;  /* 0xf6a0000008037fae */ /* 0x0009e4000d921844 */
[----:B-1----:R-:W-:-:S04]  /*6eef0*/  IMAD.WIDE R14, R2, 0x4, R86 ;  /* 0x00000004020e7825 */ /* 0x002fc800078e0256 */
[----:B--2---:R-:W-:-:S04]  /*6ef00*/  IMAD.WIDE R12, R2, 0x4, R88 ;  /* 0x00000004020c7825 */ /* 0x004fc800078e0258 */
[----:B---3--:R-:W-:-:S04]  /*6ef10*/  IMAD.WIDE R10, R2, 0x4, R90 ;  /* 0x00000004020a7825 */ /* 0x008fc800078e025a */
[----:B----4-:R-:W-:Y:S01]  /*6ef20*/  IMAD.WIDE R8, R2, 0x4, R92 ;  /* 0x0000000402087825 */ /* 0x010fe200078e025c */
[----:B------:R1:W-:Y:S04]  /*6ef30*/  STL.64 [R1+0x14b0], R14 ;  /* 0x0014b00e01007387 */ /* 0x0003e80000100a00 */
[----:B------:R1:W-:Y:S01]  /*6ef40*/  LDGSTS.E [R6+-0x9400], [R14.64], !P3 ;  /* 0xf6c000000e067fae */ /* 0x0003e2000d921844 */
[----:B------:R-:W-:Y:S01]  /*6ef50*/  IADD3 R7, R54, -0x1fa, RZ ;  /* 0xfffffe0636077810 */ /* 0x000fe20007ffe0ff */
[----:B------:R2:W-:Y:S02]  /*6ef60*/  STL.64 [R1+0x14a8], R12 ;  /* 0x0014a80c01007387 */ /* 0x0005e40000100a00 */
[----:B------:R2:W-:Y:S01]  /*6ef70*/  LDGSTS.E [R5+-0x9200], [R12.64], !P3 ;  /* 0xf6e000000c057fae */ /* 0x0005e2000d921844 */
[----:B------:R3:W-:Y:S04]  /*6ef80*/  STL.64 [R1+0x14a0], R10 ;  /* 0x0014a00a01007387 */ /* 0x0007e80000100a00 */
[----:B------:R3:W-:Y:S01]  /*6ef90*/  LDGSTS.E [R4+-0x7800], [R10.64], !P1 ;  /* 0xf88000000a047fae */ /* 0x0007e2000c921844 */
[----:B------:R4:W-:Y:S02]  /*6efa0*/  STL.64 [R1+0x1498], R8 ;  /* 0x0014980801007387 */ /* 0x0009e40000100a00 */
[----:B------:R4:W-:Y:S01]  /*6efb0*/  LDGSTS.E [R3+-0x7600], [R8.64], !P1 ;  /* 0xf8a0000008037fae */ /* 0x0009e2000c921844 */
[----:B------:R-:W-:Y:S01]  /*6efc0*/  ISETP.GE.U32.AND P0, PT, R7, 0x7ffffd87, PT ;  /* 0x7ffffd870700780c */ /* 0x000fe20003f06070 */
[----:B-1----:R-:W-:-:S04]  /*6efd0*/  IMAD.WIDE R14, R2, 0x4, R94 ;  /* 0x00000004020e7825 */ /* 0x002fc800078e025e */
[----:B--2---:R-:W-:-:S04]  /*6efe0*/  IMAD.WIDE R12, R2, 0x4, R96 ;  /* 0x00000004020c7825 */ /* 0x004fc800078e0260 */
[----:B---3--:R-:W-:-:S04]  /*6eff0*/  IMAD.WIDE R10, R2, 0x4, R98 ;  /* 0x00000004020a7825 */ /* 0x008fc800078e0262 */
[C---:B----4-:R-:W-:Y:S01]  /*6f000*/  IMAD.WIDE R8, R2.reuse, 0x4, R100 ;  /* 0x0000000402087825 */ /* 0x050fe200078e0264 */
        /* <DEDUP_REMOVED lines=12> */
[----:B----4-:R-:W-:-:S04]  /*6f0d0*/  IMAD.WIDE R8, R2, 0x4, R108 ;  /* 0x0000000402087825 */ /* 0x010fc800078e026c */
[----:B------:R2:W-:Y:S01]  /*6f0e0*/  STL.64 [R1+0x1468], R12 ;  /* 0x0014680c01007387 */ /* 0x0005e20000100a00 */
[----:B------:R3:W-:Y:S04]  /*6f0f0*/  STL.64 [R1+0x1460], R10 ;  /* 0x0014600a01007387 */ /* 0x0007e80000100a00 */
[----:B------:R1:W-:Y:S04]  /*6f100*/  LDGSTS.E [R6+-0x5400], [R14.64], !P5 ;  /* 0xfac000000e067fae */ /* 0x0003e8000e921844 */
[----:B------:R-:W4:Y:S01]  /*6f110*/  LDL.LU.64 R48, [R1+0xbd8] ;  /* 0x000bd80001307983 */ /* 0x000f220000300a00 */
[----:B------:R2:W-:Y:S02]  /*6f120*/  LDGSTS.E [R5+-0x5200], [R12.64], !P5 ;  /* 0xfae000000c057fae */ /* 0x0005e4000e921844 */
[----:B------:R5:W-:Y:S02]  /*6f130*/  STL.64 [R1+0x1458], R8 ;  /* 0x0014580801007387 */ /* 0x000be40000100a00 */
[----:B------:R-:W4:Y:S01]  /*6f140*/  LDL.LU.64 R50, [R1+0xbd0] ;  /* 0x000bd00001327983 */ /* 0x000f220000300a00 */
[----:B------:R3:W-:Y:S01]  /*6f150*/  LDGSTS.E [R4+-0x3800], [R10.64], !P0 ;  /* 0xfc8000000a047fae */ /* 0x0007e2000c121844 */
[----:B------:R5:W-:Y:S02]  /*6f160*/  LDGSTS.E [R3+-0x3600], [R8.64], !P0 ;  /* 0xfca0000008037fae */ /* 0x000be4000c121844 */
[----:B-1----:R-:W-:-:S04]  /*6f170*/  IMAD.WIDE R14, R2, 0x4, R110 ;  /* 0x00000004020e7825 */ /* 0x002fc800078e026e */
[----:B--2---:R-:W-:-:S04]  /*6f180*/  IMAD.WIDE R12, R2, 0x4, R112 ;  /* 0x00000004020c7825 */ /* 0x004fc800078e0270 */
[C---:B---3--:R-:W-:Y:S01]  /*6f190*/  IMAD.WIDE R10, R2.reuse, 0x4, R114 ;  /* 0x00000004020a7825 */ /* 0x048fe200078e0272 */
[----:B------:R1:W-:Y:S03]  /*6f1a0*/  STL.64 [R1+0x1450], R14 ;  /* 0x0014500e01007387 */ /* 0x0003e60000100a00 */
[----:B-----5:R-:W-:-:S04]  /*6f1b0*/  IMAD.WIDE R8, R2, 0x4, R116 ;  /* 0x0000000402087825 */ /* 0x020fc800078e0274 */
[----:B------:R2:W-:Y:S02]  /*6f1c0*/  STL.64 [R1+0x1448], R12 ;  /* 0x0014480c01007387 */ /* 0x0005e40000100a00 */
[----:B------:R-:W3:Y:S01]  /*6f1d0*/  LDL.LU.64 R44, [R1+0xbc8] ;  /* 0x000bc800012c7983 */ /* 0x000ee20000300a00 */
[----:B------:R4:W-:Y:S01]  /*6f1e0*/  STL.64 [R1+0x1440], R10 ;  /* 0x0014400a01007387 */ /* 0x0009e20000100a00 */
[----:B------:R-:W5:Y:S02]  /*6f1f0*/  LDL.LU.64 R46, [R1+0xbc0] ;  /* 0x000bc000012e7983 */ /* 0x000f640000300a00 */
[----:B------:R1:W-:Y:S02]  /*6f200*/  STL.64 [R1+0x1438], R8 ;  /* 0x0014380801007387 */ /* 0x0003e40000100a00 */
[----:B------:R-:W5:Y:S01]  /*6f210*/  LDL.LU.64 R56, [R1+0xb58] ;  /* 0x000b580001387983 */ /* 0x000f620000300a00 */
[----:B------:R-:W5:Y:S04]  /*6f220*/  LDL.LU.64 R58, [R1+0xb50] ;  /* 0x000b5000013a7983 */ /* 0x000f680000300a00 */
[----:B------:R-:W2:Y:S01]  /*6f230*/  S2R R52, SR_TID.X ;  /* 0x0000000000347919 */ /* 0x000ea20000002100 */
[----:B------:R-:W-:-:S03]  /*6f240*/  IADD3 R7, R54, -0x1fe, RZ ;  /* 0xfffffe0236077810 */ /* 0x000fc60007ffe0ff */
[----:B------:R1:W-:Y:S01]  /*6f250*/  LDGSTS.E [R6+-0x3400], [R14.64], !P0 ;  /* 0xfcc000000e067fae */ /* 0x0003e2000c121844 */
[----:B------:R2:W-:Y:S01]  /*6f260*/  LDGSTS.E [R5+-0x3200], [R12.64], !P0 ;  /* 0xfce000000c057fae */ /* 0x0005e2000c121844 */
[----:B------:R-:W-:Y:S01]  /*6f270*/  ISETP.GE.U32.AND P4, PT, R7, 0x7ffffd83, PT ;  /* 0x7ffffd830700780c */ /* 0x000fe20003f86070 */
[----:B------:R-:W-:-:S04]  /*6f280*/  IADD3 R7, R54, -0x183, RZ ;  /* 0xfffffe7d36077810 */ /* 0x000fc80007ffe0ff */
[----:B------:R-:W-:Y:S01]  /*6f290*/  ISETP.GE.U32.AND P6, PT, R7, 0x7ffffdfe, PT ;  /* 0x7ffffdfe0700780c */ /* 0x000fe20003fc6070 */
[----:B-1----:R-:W-:-:S04]  /*6f2a0*/  IMAD.WIDE R14, R2, 0x4, R118 ;  /* 0x00000004020e7825 */ /* 0x002fc800078e0276 */
[----:B--2---:R-:W-:-:S03]  /*6f2b0*/  IMAD.WIDE R12, R2, 0x4, R120 ;  /* 0x00000004020c7825 */ /* 0x004fc600078e0278 */
[----:B------:R1:W-:Y:S01]  /*6f2c0*/  LDGSTS.E [R4+-0x1800], [R10.64], !P4 ;  /* 0xfe8000000a047fae */ /* 0x0003e2000e121844 */
[----:B------:R2:W-:Y:S01]  /*6f2d0*/  LDGSTS.E [R3+-0x1600], [R8.64], !P4 ;  /* 0xfea0000008037fae */ /* 0x0005e2000e121844 */
[----:B------:R-:W-:Y:S02]  /*6f2e0*/  LOP3.LUT R52, R52, 0x7f, RZ, 0xc0, !PT ;  /* 0x0000007f34347812 */ /* 0x000fe400078ec0ff */
[----:B------:R3:W-:Y:S04]  /*6f2f0*/  STL.64 [R1+0x1430], R14 ;  /* 0x0014300e01007387 */ /* 0x0007e80000100a00 */
[----:B------:R3:W-:Y:S01]  /*6f300*/  LDGSTS.E [R6+-0x1400], [R14.64], !P4 ;  /* 0xfec000000e067fae */ /* 0x0007e2000e121844 */
[----:B------:R-:W-:Y:S01]  /*6f310*/  SHF.L.U32 R52, R52, 0x2, RZ ;  /* 0x0000000234347819 */ /* 0x000fe200000006ff */
[----:B------:R5:W-:Y:S02]  /*6f320*/  STL.64 [R1+0x1428], R12 ;  /* 0x0014280c01007387 */ /* 0x000be40000100a00 */
[----:B------:R-:W5:Y:S01]  /*6f330*/  LDL.LU.64 R36, [R1+0xb48] ;  /* 0x000b480001247983 */ /* 0x000f620000300a00 */
[----:B------:R-:W5:Y:S01]  /*6f340*/  LDL.LU.64 R38, [R1+0xb40] ;  /* 0x000b400001267983 */ /* 0x000f620000300a00 */
[----:B------:R-:W-:-:S02]  /*6f350*/  LOP3.LUT R52, R52, 0x40, RZ, 0x3c, !PT ;  /* 0x0000004034347812 */ /* 0x000fc400078e3cff */
[----:B------:R5:W-:Y:S02]  /*6f360*/  LDGSTS.E [R5+-0x1200], [R12.64], !P4 ;  /* 0xfee000000c057fae */ /* 0x000be4000e121844 */
[C---:B-1----:R-:W-:Y:S02]  /*6f370*/  IADD3 R4, R52.reuse, 0x100000, RZ ;  /* 0x0010000034047810 */ /* 0x042fe40007ffe0ff */
[----:B--2---:R-:W-:Y:S01]  /*6f380*/  IADD3 R3, R52, 0x100000, RZ ;  /* 0x0010000034037810 */ /* 0x004fe20007ffe0ff */
[----:B----4-:R-:W-:-:S04]  /*6f390*/  IMAD.WIDE R10, R2, 0x4, R48 ;  /* 0x00000004020a7825 */ /* 0x010fc800078e0230 */
[C---:B------:R-:W-:Y:S01]  /*6f3a0*/  IMAD.WIDE R8, R2.reuse, 0x4, R50 ;  /* 0x0000000402087825 */ /* 0x040fe200078e0232 */
[----:B------:R1:W-:Y:S04]  /*6f3b0*/  STL.64 [R1+0x1420], R10 ;  /* 0x0014200a01007387 */ /* 0x0003e80000100a00 */
[----:B------:R2:W-:Y:S02]  /*6f3c0*/  STL.64 [R1+0x1418], R8 ;  /* 0x0014180801007387 */ /* 0x0005e40000100a00 */
[----:B------:R-:W4:Y:S02]  /*6f3d0*/  LDL.LU.64 R48, [R1+0xad8] ;  /* 0x000ad80001307983 */ /* 0x000f240000300a00 */
[----:B------:R-:W4:Y:S01]  /*6f3e0*/  LDL.LU.64 R50, [R1+0xad0] ;  /* 0x000ad00001327983 */ /* 0x000f220000300a00 */
[----:B------:R1:W-:Y:S01]  /*6f3f0*/  LDGSTS.E [R4+-0x3f000], [R10.64], !P6 ;  /* 0xc10000000a047fae */ /* 0x0003e2000f121844 */
[----:B------:R2:W-:Y:S02]  /*6f400*/  LDGSTS.E [R3+-0x3ee00], [R8.64], !P6 ;  /* 0xc120000008037fae */ /* 0x0005e4000f121844 */
[----:B---3--:R-:W-:-:S04]  /*6f410*/  IMAD.WIDE R14, R2, 0x4, R44 ;  /* 0x00000004020e7825 */ /* 0x008fc800078e022c */
[----:B-----5:R-:W-:-:S04]  /*6f420*/  IMAD.WIDE R12, R2, 0x4, R46 ;  /* 0x00000004020c7825 */ /* 0x020fc800078e022e */
[----:B-1----:R-:W-:-:S04]  /*6f430*/  IMAD.WIDE R10, R2, 0x4, R56 ;  /* 0x00000004020a7825 */ /* 0x002fc800078e0238 */
[----:B--2---:R-:W-:Y:S01]  /*6f440*/  IMAD.WIDE R8, R2, 0x4, R58 ;  /* 0x0000000402087825 */ /* 0x004fe200078e023a */
[----:B------:R1:W-:Y:S03]  /*6f450*/  STL.64 [R1+0x1410], R14 ;  /* 0x0014100e01007387 */ /* 0x0003e60000100a00 */
[----:B------:R2:W-:Y:S02]  /*6f460*/  STL.64 [R1+0x1408], R12 ;  /* 0x0014080c01007387 */ /* 0x0005e40000100a00 */
[----:B------:R-:W3:Y:S02]  /*6f470*/  LDL.LU.64 R44, [R1+0xac8] ;  /* 0x000ac800012c7983 */ /* 0x000ee40000300a00 */
[----:B------:R-:W5:Y:S01]  /*6f480*/  LDL.LU.64 R46, [R1+0xac0] ;  /* 0x000ac000012e7983 */ /* 0x000f620000300a00 */
[----:B------:R4:W-:Y:S01]  /*6f490*/  STL.64 [R1+0x1400], R10 ;  /* 0x0014000a01007387 */ /* 0x0009e20000100a00 */
[----:B------:R1:W-:Y:S02]  /*6f4a0*/  STL.64 [R1+0x13f8], R8 ;  /* 0x0013f80801007387 */ /* 0x0003e40000100a00 */
[----:B------:R-:W5:Y:S02]  /*6f4b0*/  LDL.LU.64 R56, [R1+0xa58] ;  /* 0x000a580001387983 */ /* 0x000f640000300a00 */
[----:B------:R-:W5:Y:S01]  /*6f4c0*/  LDL.LU.64 R58, [R1+0xa50] ;  /* 0x000a5000013a7983 */ /* 0x000f620000300a00 */
[----:B------:R-:W-:-:S04]  /*6f4d0*/  IADD3 R7, R54, -0x187, RZ ;  /* 0xfffffe7936077810 */ /* 0x000fc80007ffe0ff */
[----:B------:R-:W-:Y:S02]  /*6f4e0*/  ISETP.GE.U32.AND P2, PT, R7, 0x7ffffdfa, PT ;  /* 0x7ffffdfa0700780c */ /* 0x000fe40003f46070 */
[C---:B------:R-:W-:Y:S02]  /*6f4f0*/  IADD3 R6, R52.reuse, 0x100000, RZ ;  /* 0x0010000034067810 */ /* 0x040fe40007ffe0ff */
[----:B------:R-:W-:Y:S01]  /*6f500*/  IADD3 R5, R52, 0x100000, RZ ;  /* 0x0010000034057810 */ /* 0x000fe20007ffe0ff */
[----:B------:R-:W-:Y:S02]  /*6f510*/  IADD3 R7, R54, -0x18b, RZ ;  /* 0xfffffe7536077810 */ /* 0x000fe40007ffe0ff */
[----:B------:R1:W-:Y:S02]  /*6f520*/  LDGSTS.E [R6+-0x3ec00], [R14.64], !P6 ;  /* 0xc14000000e067fae */ /* 0x0003e4000f121844 */
[----:B------:R2:W-:Y:S01]  /*6f530*/  LDGSTS.E [R5+-0x3ea00], [R12.64], !P6 ;  /* 0xc16000000c057fae */ /* 0x0005e2000f121844 */
[----:B------:R-:W-:-:S03]  /*6f540*/  ISETP.GE.U32.AND P3, PT, R7, 0x7ffffdf6, PT ;  /* 0x7ffffdf60700780c */ /* 0x000fc60003f66070 */
        /* <DEDUP_REMOVED lines=10> */
[----:B----4-:R-:W-:-:S04]  /*6f5f0*/  IMAD.WIDE R10, R2, 0x4, R48 ;  /* 0x00000004020a7825 */ /* 0x010fc800078e0230 */
        /* <DEDUP_REMOVED lines=8> */
[----:B-----5:R-:W-:-:S04]  /*6f680*/  IMAD.WIDE R12, R2, 0x4, R46 ;  /* 0x00000004020c7825 */ /* 0x020fc800078e022e */
[----:B-1----:R-:W-:-:S04]  /*6f690*/  IMAD.WIDE R10, R2, 0x4, R56 ;  /* 0x00000004020a7825 */ /* 0x002fc800078e0238 */
[----:B----4-:R-:W-:Y:S01]  /*6f6a0*/  IMAD.WIDE R8, R2, 0x4, R58 ;  /* 0x0000000402087825 */ /* 0x010fe200078e023a */
        /* <DEDUP_REMOVED lines=415> */
[----:B---3--:R-:W-:Y:S01]  /*710a0*/  IMAD.WIDE R10, R2, 0x4, R146 ;  /* 0x00000004020a7825 */ /* 0x008fe200078e0292 */
[----:B------:R-:W-:Y:S01]  /*710b0*/  ISETP.GE.U32.AND P6, PT, R7, 0x7ffffd8e, PT ;  /* 0x7ffffd8e0700780c */ /* 0x000fe20003fc6070 */
[----:B------:R1:W-:Y:S04]  /*710c0*/  STL.64 [R1+0x10d0], R14 ;  /* 0x0010d00e01007387 */ /* 0x0003e80000100a00 */
[----:B------:R1:W-:Y:S01]  /*710d0*/  LDGSTS.E [R6+-0xac00], [R14.64], !P0 ;  /* 0xf54000000e067fae */ /* 0x0003e2000c121844 */
[----:B------:R-:W-:Y:S02]  /*710e0*/  STL.64 [R1+0x10c8], R12 ;  /* 0x0010c80c01007387 */ /* 0x000fe40000100a00 */
[----:B------:R2:W-:Y:S02]  /*710f0*/  LDGSTS.E [R5+-0xaa00], [R12.64], !P0 ;  /* 0xf56000000c057fae */ /* 0x0005e4000c121844 */
[----:B------:R3:W-:Y:S01]  /*71100*/  STL.64 [R1+0x10c0], R10 ;  /* 0x0010c00a01007387 */ /* 0x0007e20000100a00 */
[----:B------:R3:W-:Y:S01]  /*71110*/  LDGSTS.E [R4+-0x9000], [R10.64], !P4 ;  /* 0xf70000000a047fae */ /* 0x0007e2000e121844 */
[----:B------:R-:W-:Y:S01]  /*71120*/  IADD3 R7, R54, -0x1f7, RZ ;  /* 0xfffffe0936077810 */ /* 0x000fe20007ffe0ff */
[----:B----4-:R-:W-:-:S03]  /*71130*/  IMAD.WIDE R8, R2, 0x4, R148 ;  /* 0x0000000402087825 */ /* 0x010fc600078e0294 */
[----:B------:R-:W-:Y:S01]  /*71140*/  ISETP.GE.U32.AND P2, PT, R7, 0x7ffffd8a, PT ;  /* 0x7ffffd8a0700780c */ /* 0x000fe20003f46070 */
[----:B-1----:R-:W-:-:S04]  /*71150*/  IMAD.WIDE R14, R2, 0x4, R150 ;  /* 0x00000004020e7825 */ /* 0x002fc800078e0296 */
[----:B---3--:R-:W-:-:S04]  /*71160*/  IMAD.WIDE R10, R2, 0x4, R154 ;  /* 0x00000004020a7825 */ /* 0x008fc800078e029a */
[----:B------:R-:W-:Y:S02]  /*71170*/  IMAD.SHL.U32 R154, R55, 0x4, RZ ;  /* 0x00000004379a7824 */ /* 0x000fe400078e00ff */
[----:B--2---:R-:W-:Y:S01]  /*71180*/  IMAD.WIDE R12, R2, 0x4, R152 ;  /* 0x00000004020c7825 */ /* 0x004fe200078e0298 */
[----:B------:R1:W-:Y:S04]  /*71190*/  STL.64 [R1+0x10b8], R8 ;  /* 0x0010b80801007387 */ /* 0x0003e80000100a00 */
[----:B------:R1:W-:Y:S01]  /*711a0*/  LDGSTS.E [R3+-0x8e00], [R8.64], !P4 ;  /* 0xf720000008037fae */ /* 0x0003e2000e121844 */
[----:B------:R-:W-:Y:S01]  /*711b0*/  LOP3.LUT R155, R154, 0x40, RZ, 0x3c, !PT ;  /* 0x000000409a9b7812 */ /* 0x000fe200078e3cff */
[----:B------:R2:W-:Y:S02]  /*711c0*/  STL.64 [R1+0x10b0], R14 ;  /* 0x0010b00e01007387 */ /* 0x0005e40000100a00 */
[----:B------:R3:W-:Y:S01]  /*711d0*/  LDGSTS.E [R6+-0x8c00], [R14.64], !P4 ;  /* 0xf74000000e067fae */ /* 0x0007e2000e121844 */
[----:B------:R-:W-:-:S03]  /*711e0*/  IADD3 R7, R54, -0x1fb, RZ ;  /* 0xfffffe0536077810 */ /* 0x000fc60007ffe0ff */
[----:B------:R4:W-:Y:S01]  /*711f0*/  STL.64 [R1+0x10a8], R12 ;  /* 0x0010a80c01007387 */ /* 0x0009e20000100a00 */
[----:B------:R4:W-:Y:S02]  /*71200*/  LDGSTS.E [R5+-0x8a00], [R12.64], !P4 ;  /* 0xf76000000c057fae */ /* 0x0009e4000e121844 */
[----:B------:R5:W-:Y:S02]  /*71210*/  STL.64 [R1+0x10a0], R10 ;  /* 0x0010a00a01007387 */ /* 0x000be40000100a00 */
[----:B------:R5:W-:Y:S02]  /*71220*/  LDGSTS.E [R4+-0x7000], [R10.64], !P6 ;  /* 0xf90000000a047fae */ /* 0x000be4000f121844 */
[----:B-1----:R-:W-:Y:S01]  /*71230*/  IMAD.WIDE R8, R2, 0x4, R156 ;  /* 0x0000000402087825 */ /* 0x002fe200078e029c */
[----:B---3--:R-:W-:-:S03]  /*71240*/  IADD3 R6, R155, 0x100000, RZ ;  /* 0x001000009b067810 */ /* 0x008fc60007ffe0ff */
[----:B--2---:R-:W-:-:S04]  /*71250*/  IMAD.WIDE R14, R2, 0x4, R158 ;  /* 0x00000004020e7825 */ /* 0x004fc800078e029e */
[----:B----4-:R-:W-:Y:S01]  /*71260*/  IMAD.WIDE R12, R2, 0x4, R160 ;  /* 0x00000004020c7825 */ /* 0x010fe200078e02a0 */
[----:B------:R-:W-:-:S03]  /*71270*/  IADD3 R5, R155, 0x100000, RZ ;  /* 0x001000009b057810 */ /* 0x000fc60007ffe0ff */
[C---:B-----5:R-:W-:Y:S01]  /*71280*/  IMAD.WIDE R10, R2.reuse, 0x4, R162 ;  /* 0x00000004020a7825 */ /* 0x060fe200078e02a2 */
[----:B------:R-:W-:Y:S01]  /*71290*/  IADD3 R4, R155, 0x100000, RZ ;  /* 0x001000009b047810 */ /* 0x000fe20007ffe0ff */
[----:B------:R1:W-:Y:S04]  /*712a0*/  STL.64 [R1+0x1098], R8 ;  /* 0x0010980801007387 */ /* 0x0003e80000100a00 */
[----:B------:R2:W-:Y:S01]  /*712b0*/  LDGSTS.E [R3+-0x6e00], [R8.64], !P6 ;  /* 0xf920000008037fae */ /* 0x0005e2000f121844 */
[----:B------:R-:W-:Y:S01]  /*712c0*/  ISETP.GE.U32.AND P3, PT, R7, 0x7ffffd86, PT ;  /* 0x7ffffd860700780c */ /* 0x000fe20003f66070 */
[----:B------:R3:W-:Y:S02]  /*712d0*/  STL.64 [R1+0x1090], R14 ;  /* 0x0010900e01007387 */ /* 0x0007e40000100a00 */
[----:B------:R3:W-:Y:S01]  /*712e0*/  LDGSTS.E [R6+-0x6c00], [R14.64], !P6 ;  /* 0xf94000000e067fae */ /* 0x0007e2000f121844 */
[----:B------:R4:W-:Y:S04]  /*712f0*/  STL.64 [R1+0x1088], R12 ;  /* 0x0010880c01007387 */ /* 0x0009e80000100a00 */
[----:B------:R4:W-:Y:S01]  /*71300*/  LDGSTS.E [R5+-0x6a00], [R12.64], !P6 ;  /* 0xf96000000c057fae */ /* 0x0009e2000f121844 */
[----:B------:R5:W-:Y:S02]  /*71310*/  STL.64 [R1+0x1080], R10 ;  /* 0x0010800a01007387 */ /* 0x000be40000100a00 */
[----:B------:R5:W-:Y:S01]  /*71320*/  LDGSTS.E [R4+-0x5000], [R10.64], !P2 ;  /* 0xfb0000000a047fae */ /* 0x000be2000d121844 */
[----:B--2---:R-:W-:Y:S01]  /*71330*/  IADD3 R3, R155, 0x100000, RZ ;  /* 0x001000009b037810 */ /* 0x004fe20007ffe0ff */
[----:B-1----:R-:W-:-:S04]  /*71340*/  IMAD.WIDE R8, R2, 0x4, R164 ;  /* 0x0000000402087825 */ /* 0x002fc800078e02a4 */
[----:B---3--:R-:W-:-:S04]  /*71350*/  IMAD.WIDE R14, R2, 0x4, R166 ;  /* 0x00000004020e7825 */ /* 0x008fc800078e02a6 */
[C---:B----4-:R-:W-:Y:S01]  /*71360*/  IMAD.WIDE R12, R2.reuse, 0x4, R168 ;  /* 0x00000004020c7825 */ /* 0x050fe200078e02a8 */
[----:B------:R1:W-:Y:S03]  /*71370*/  STL.64 [R1+0x1078], R8 ;  /* 0x0010780801007387 */ /* 0x0003e60000100a00 */
[C---:B-----5:R-:W-:Y:S01]  /*71380*/  IMAD.WIDE R10, R2.reuse, 0x4, R170 ;  /* 0x00000004020a7825 */ /* 0x060fe200078e02aa */
[----:B------:R1:W-:Y:S03]  /*71390*/  LDGSTS.E [R3+-0x4e00], [R8.64], !P2 ;  /* 0xfb20000008037fae */ /* 0x0003e6000d121844 */
[----:B------:R2:W-:Y:S02]  /*713a0*/  STL.64 [R1+0x1070], R14 ;  /* 0x0010700e01007387 */ /* 0x0005e40000100a00 */
[----:B------:R3:W-:Y:S02]  /*713b0*/  STL.64 [R1+0x1068], R12 ;  /* 0x0010680c01007387 */ /* 0x0007e40000100a00 */
[----:B------:R2:W-:Y:S01]  /*713c0*/  LDGSTS.E [R6+-0x4c00], [R14.64], !P2 ;  /* 0xfb4000000e067fae */ /* 0x0005e2000d121844 */
[----:B------:R4:W-:Y:S01]  /*713d0*/  STL.64 [R1+0x1060], R10 ;  /* 0x0010600a01007387 */ /* 0x0009e20000100a00 */
[----:B------:R-:W5:Y:S03]  /*713e0*/  LDL.LU.64 R48, [R1+0xbb8] ;  /* 0x000bb80001307983 */ /* 0x000f660000300a00 */
[----:B------:R3:W-:Y:S01]  /*713f0*/  LDGSTS.E [R5+-0x4a00], [R12.64], !P2 ;  /* 0xfb6000000c057fae */ /* 0x0007e2000d121844 */
[----:B------:R4:W-:Y:S02]  /*71400*/  LDGSTS.E [R4+-0x3000], [R10.64], !P3 ;  /* 0xfd0000000a047fae */ /* 0x0009e4000d921844 */
[----:B-1----:R-:W-:-:S04]  /*71410*/  IMAD.WIDE R8, R2, 0x4, R172 ;  /* 0x0000000402087825 */ /* 0x002fc800078e02ac */
[C---:B--2---:R-:W-:Y:S01]  /*71420*/  IMAD.WIDE R14, R2.reuse, 0x4, R174 ;  /* 0x00000004020e7825 */ /* 0x044fe200078e02ae */
[----:B------:R1:W-:Y:S03]  /*71430*/  STL.64 [R1+0x1058], R8 ;  /* 0x0010580801007387 */ /* 0x0003e60000100a00 */
[----:B------:R-:W2:Y:S02]  /*71440*/  LDL.LU.64 R50, [R1+0xbb0] ;  /* 0x000bb00001327983 */ /* 0x000ea40000300a00 */
[----:B---3--:R-:W-:-:S04]  /*71450*/  IMAD.WIDE R12, R2, 0x4, R176 ;  /* 0x00000004020c7825 */ /* 0x008fc800078e02b0 */
[----:B----4-:R-:W-:Y:S01]  /*71460*/  IMAD.WIDE R10, R2, 0x4, R178 ;  /* 0x00000004020a7825 */ /* 0x010fe200078e02b2 */
[----:B------:R1:W-:Y:S04]  /*71470*/  LDGSTS.E [R3+-0x2e00], [R8.64], !P3 ;  /* 0xfd20000008037fae */ /* 0x0003e8000d921844 */
[----:B------:R3:W-:Y:S01]  /*71480*/  STL.64 [R1+0x1050], R14 ;  /* 0x0010500e01007387 */ /* 0x0007e20000100a00 */
[----:B------:R4:W-:Y:S02]  /*71490*/  STL.64 [R1+0x1048], R12 ;  /* 0x0010480c01007387 */ /* 0x0009e40000100a00 */
[----:B------:R-:W2:Y:S02]  /*714a0*/  LDL.LU.64 R44, [R1+0xba8] ;  /* 0x000ba800012c7983 */ /* 0x000ea40000300a00 */
[----:B------:R5:W-:Y:S01]  /*714b0*/  STL.64 [R1+0x1040], R10 ;  /* 0x0010400a01007387 */ /* 0x000be20000100a00 */
[----:B------:R-:W2:Y:S01]  /*714c0*/  LDL.LU.64 R46, [R1+0xba0] ;  /* 0x000ba000012e7983 */ /* 0x000ea20000300a00 */
[----:B------:R-:W-:-:S02]  /*714d0*/  IADD3 R7, R54, -0x1ff, RZ ;  /* 0xfffffe0136077810 */ /* 0x000fc40007ffe0ff */
[----:B------:R-:W-:Y:S01]  /*714e0*/  LOP3.LUT R53, R53, 0x7f, RZ, 0xc0, !PT ;  /* 0x0000007f35357812 */ /* 0x000fe200078ec0ff */
[----:B------:R3:W-:Y:S01]  /*714f0*/  LDGSTS.E [R6+-0x2c00], [R14.64], !P3 ;  /* 0xfd4000000e067fae */ /* 0x0007e2000d921844 */
[----:B------:R4:W-:Y:S02]  /*71500*/  LDGSTS.E [R5+-0x2a00], [R12.64], !P3 ;  /* 0xfd6000000c057fae */ /* 0x0009e4000d921844 */
[----:B-1----:R-:W-:-:S05]  /*71510*/  IMAD.WIDE R8, R2, 0x4, R180 ;  /* 0x0000000402087825 */ /* 0x002fca00078e02b4 */
[----:B------:R2:W-:Y:S01]  /*71520*/  STL.64 [R1+0x1038], R8 ;  /* 0x0010380801007387 */ /* 0x0005e20000100a00 */
[----:B------:R-:W2:Y:S02]  /*71530*/  LDL.LU.64 R56, [R1+0xb38] ;  /* 0x000b380001387983 */ /* 0x000ea40000300a00 */
[----:B------:R-:W2:Y:S01]  /*71540*/  LDL.LU.64 R58, [R1+0xb30] ;  /* 0x000b3000013a7983 */ /* 0x000ea20000300a00 */
[----:B------:R-:W-:Y:S01]  /*71550*/  ISETP.GE.U32.AND P1, PT, R7, 0x7ffffd82, PT ;  /* 0x7ffffd820700780c */ /* 0x000fe20003f26070 */
[----:B------:R-:W-:Y:S02]  /*71560*/  IADD3 R7, R54, -0x184, RZ ;  /* 0xfffffe7c36077810 */ /* 0x000fe40007ffe0ff */
[----:B---3--:R-:W-:-:S04]  /*71570*/  IMAD.WIDE R14, R2, 0x4, R182 ;  /* 0x00000004020e7825 */ /* 0x008fc800078e02b6 */
[----:B------:R-:W-:Y:S02]  /*71580*/  IMAD.SHL.U32 R53, R53, 0x4, RZ ;  /* 0x0000000435357824 */ /* 0x000fe400078e00ff */
[----:B----4-:R-:W-:Y:S01]  /*71590*/  IMAD.WIDE R12, R2, 0x4, R184 ;  /* 0x00000004020c7825 */ /* 0x010fe200078e02b8 */
[----:B------:R-:W-:Y:S01]  /*715a0*/  ISETP.GE.U32.AND P5, PT, R7, 0x7ffffdfd, PT ;  /* 0x7ffffdfd0700780c */ /* 0x000fe20003fa6070 */
[----:B------:R1:W-:Y:S01]  /*715b0*/  STL.64 [R1+0x1030], R14 ;  /* 0x0010300e01007387 */ /* 0x0003e20000100a00 */
[----:B------:R-:W-:Y:S02]  /*715c0*/  LOP3.LUT R53, R53, 0x60, RZ, 0x3c, !PT ;  /* 0x0000006035357812 */ /* 0x000fe400078e3cff */
[----:B------:R3:W-:Y:S02]  /*715d0*/  STL.64 [R1+0x1028], R12 ;  /* 0x0010280c01007387 */ /* 0x0007e40000100a00 */
[----:B------:R-:W4:Y:S01]  /*715e0*/  LDL.LU.64 R36, [R1+0xb28] ;  /* 0x000b280001247983 */ /* 0x000f220000300a00 */
[----:B------:R-:W4:Y:S04]  /*715f0*/  LDL.LU.64 R38, [R1+0xb20] ;  /* 0x000b200001267983 */ /* 0x000f280000300a00 */
[----:B------:R1:W-:Y:S01]  /*71600*/  LDGSTS.E [R4+-0x1000], [R10.64], !P1 ;  /* 0xff0000000a047fae */ /* 0x0003e2000c921844 */
[----:B------:R3:W-:Y:S02]  /*71610*/  LDGSTS.E [R3+-0xe00], [R8.64], !P1 ;  /* 0xff20000008037fae */ /* 0x0007e4000c921844 */
[----:B------:R2:W-:Y:S02]  /*71620*/  LDGSTS.E [R6+-0xc00], [R14.64], !P1 ;  /* 0xff4000000e067fae */ /* 0x0005e4000c921844 */
[----:B------:R2:W-:Y:S01]  /*71630*/  LDGSTS.E [R5+-0xa00], [R12.64], !P1 ;  /* 0xff6000000c057fae */ /* 0x0005e2000c921844 */
[----:B-1----:R-:W-:-:S02]  /*71640*/  IADD3 R4, R53, 0x100000, RZ ;  /* 0x0010000035047810 */ /* 0x002fc40007ffe0ff */
[----:B---3--:R-:W-:Y:S01]  /*71650*/  IADD3 R3, R53, 0x100000, RZ ;  /* 0x0010000035037810 */ /* 0x008fe20007ffe0ff */
[----:B-----5:R-:W-:-:S05]  /*71660*/  IMAD.WIDE R10, R2, 0x4, R48 ;  /* 0x00000004020a7825 */ /* 0x020fca00078e0230 */
[----:B------:R1:W-:Y:S04]  /*71670*/  STL.64 [R1+0x1020], R10 ;  /* 0x0010200a01007387 */ /* 0x0003e80000100a00 */
[----:B------:R1:W-:Y:S01]  /*71680*/  LDGSTS.E [R4+-0x3e800], [R10.64], !P5 ;  /* 0xc18000000a047fae */ /* 0x0003e2000e921844 */
[----:B--2---:R-:W-:-:S05]  /*71690*/  IMAD.WIDE R8, R2, 0x4, R50 ;  /* 0x0000000402087825 */ /* 0x004fca00078e0232 */
[----:B------:R2:W-:Y:S01]  /*716a0*/  STL.64 [R1+0x1018], R8 ;  /* 0x0010180801007387 */ /* 0x0005e20000100a00 */
[----:B------:R-:W3:Y:S02]  /*716b0*/  LDL.LU.64 R48, [R1+0xab8] ;  /* 0x000ab80001307983 */ /* 0x000ee40000300a00 */
[----:B------:R-:W5:Y:S02]  /*716c0*/  LDL.LU.64 R50, [R1+0xab0] ;  /* 0x000ab00001327983 */ /* 0x000f640000300a00 */
[----:B------:R-:W-:-:S04]  /*716d0*/  IMAD.WIDE R14, R2, 0x4, R44 ;  /* 0x00000004020e7825 */ /* 0x000fc800078e022c */
[C---:B------:R-:W-:Y:S01]  /*716e0*/  IMAD.WIDE R12, R2.reuse, 0x4, R46 ;  /* 0x00000004020c7825 */ /* 0x040fe200078e022e */
[----:B------:R2:W-:Y:S04]  /*716f0*/  LDGSTS.E [R3+-0x3e600], [R8.64], !P5 ;  /* 0xc1a0000008037fae */ /* 0x0005e8000e921844 */
[----:B------:R4:W-:Y:S01]  /*71700*/  STL.64 [R1+0x1010], R14 ;  /* 0x0010100e01007387 */ /* 0x0009e20000100a00 */
[----:B------:R4:W-:Y:S02]  /*71710*/  STL.64 [R1+0x1008], R12 ;  /* 0x0010080c01007387 */ /* 0x0009e40000100a00 */
[----:B------:R-:W5:Y:S02]  /*71720*/  LDL.LU.64 R44, [R1+0xaa8] ;  /* 0x000aa800012c7983 */ /* 0x000f640000300a00 */
[----:B------:R-:W5:Y:S02]  /*71730*/  LDL.LU.64 R46, [R1+0xaa0] ;  /* 0x000aa000012e7983 */ /* 0x000f640000300a00 */
[----:B-1----:R-:W-:-:S04]  /*71740*/  IMAD.WIDE R10, R2, 0x4, R56 ;  /* 0x00000004020a7825 */ /* 0x002fc800078e0238 */
[----:B--2---:R-:W-:Y:S01]  /*71750*/  IMAD.WIDE R8, R2, 0x4, R58 ;  /* 0x0000000402087825 */ /* 0x004fe200078e023a */
[----:B------:R3:W-:Y:S04]  /*71760*/  STL.64 [R1+0x1000], R10 ;  /* 0x0010000a01007387 */ /* 0x0007e80000100a00 */
[----:B------:R5:W-:Y:S01]  /*71770*/  STL.64 [R1+0xff8], R8 ;  /* 0x000ff80801007387 */ /* 0x000be20000100a00 */
[----:B------:R-:W2:Y:S02]  /*71780*/  LDL.LU.64 R56, [R1+0xa38] ;  /* 0x000a380001387983 */ /* 0x000ea40000300a00 */
[----:B------:R-:W2:Y:S01]  /*71790*/  LDL.LU.64 R58, [R1+0xa30] ;  /* 0x000a3000013a7983 */ /* 0x000ea20000300a00 */
        /* <DEDUP_REMOVED lines=10> */
[----:B----4-:R-:W-:-:S04]  /*71840*/  IMAD.WIDE R14, R2, 0x4, R36 ;  /* 0x00000004020e7825 */ /* 0x010fc800078e0224 */
[C---:B-1----:R-:W-:Y:S01]  /*71850*/  IMAD.WIDE R12, R2.reuse, 0x4, R38 ;  /* 0x00000004020c7825 */ /* 0x042fe200078e0226 */
[----:B------:R1:W-:Y:S04]  /*71860*/  STL.64 [R1+0xff0], R14 ;  /* 0x000ff00e01007387 */ /* 0x0003e80000100a00 */
[----:B------:R4:W-:Y:S02]  /*71870*/  STL.64 [R1+0xfe8], R12 ;  /* 0x000fe80c01007387 */ /* 0x0009e40000100a00 */
[----:B------:R-:W2:Y:S02]  /*71880*/  LDL.LU.64 R36, [R1+0xa28] ;  /* 0x000a280001247983 */ /* 0x000ea40000300a00 */
[----:B------:R-:W2:Y:S01]  /*71890*/  LDL.LU.64 R38, [R1+0xa20] ;  /* 0x000a200001267983 */ /* 0x000ea20000300a00 */
[----:B------:R1:W-:Y:S01]  /*718a0*/  LDGSTS.E [R6+-0x3c400], [R14.64], !P0 ;  /* 0xc3c000000e067fae */ /* 0x0003e2000c121844 */
[----:B------:R4:W-:Y:S02]  /*718b0*/  LDGSTS.E [R5+-0x3c200], [R12.64], !P0 ;  /* 0xc3e000000c057fae */ /* 0x0009e4000c121844 */
[----:B---3--:R-:W-:-:S04]  /*718c0*/  IMAD.WIDE R10, R2, 0x4, R48 ;  /* 0x00000004020a7825 */ /* 0x008fc800078e0230 */
[C---:B-----5:R-:W-:Y:S01]  /*718d0*/  IMAD.WIDE R8, R2.reuse, 0x4, R50 ;  /* 0x0000000402087825 */ /* 0x060fe200078e0232 */
[----:B------:R2:W-:Y:S04]  /*718e0*/  STL.64 [R1+0xfe0], R10 ;  /* 0x000fe00a01007387 */ /* 0x0005e80000100a00 */
[----:B------:R3:W-:Y:S02]  /*718f0*/  STL.64 [R1+0xfd8], R8 ;  /* 0x000fd80801007387 */ /* 0x0007e40000100a00 */
[----:B------:R-:W5:Y:S02]  /*71900*/  LDL.LU.64 R48, [R1+0x9b8] ;  /* 0x0009b80001307983 */ /* 0x000f640000300a00 */
[----:B------:R-:W5:Y:S02]  /*71910*/  LDL.LU.64 R50, [R1+0x9b0] ;  /* 0x0009b00001327983 */ /* 0x000f640000300a00 */
[----:B-1----:R-:W-:-:S04]  /*71920*/  IMAD.WIDE R14, R2, 0x4, R44 ;  /* 0x00000004020e7825 */ /* 0x002fc800078e022c */
[----:B----4-:R-:W-:Y:S01]  /*71930*/  IMAD.WIDE R12, R2, 0x4, R46 ;  /* 0x00000004020c7825 */ /* 0x010fe200078e022e */
[----:B------:R2:W-:Y:S03]  /*71940*/  LDGSTS.E [R4+-0x3a800], [R10.64], !P4 ;  /* 0xc58000000a047fae */ /* 0x0005e6000e121844 */
[----:B------:R3:W-:Y:S01]  /*71950*/  LDGSTS.E [R3+-0x3a600], [R8.64], !P4 ;  /* 0xc5a0000008037fae */ /* 0x0007e2000e121844 */
[----:B------:R1:W-:Y:S01]  /*71960*/  STL.64 [R1+0xfd0], R14 ;  /* 0x000fd00e01007387 */ /* 0x0003e20000100a00 */
[----:B------:R4:W-:Y:S02]  /*71970*/  STL.64 [R1+0xfc8], R12 ;  /* 0x000fc80c01007387 */ /* 0x0009e40000100a00 */
[----:B------:R-:W5:Y:S02]  /*71980*/  LDL.LU.64 R44, [R1+0x9a8] ;  /* 0x0009a800012c7983 */ /* 0x000f640000300a00 */
[----:B------:R-:W5:Y:S01]  /*71990*/  LDL.LU.64 R46, [R1+0x9a0] ;  /* 0x0009a000012e7983 */ /* 0x000f620000300a00 */
[----:B------:R-:W-:Y:S01]  /*719a0*/  IADD3 R7, R54, -0x190, RZ ;  /* 0xfffffe7036077810 */ /* 0x000fe20007ffe0ff */
[----:B------:R1:W-:Y:S01]  /*719b0*/  LDGSTS.E [R6+-0x3a400], [R14.64], !P4 ;  /* 0xc5c000000e067fae */ /* 0x0003e2000e121844 */
[----:B------:R4:W-:Y:S02]  /*719c0*/  LDGSTS.E [R5+-0x3a200], [R12.64], !P4 ;  /* 0xc5e000000c057fae */ /* 0x0009e4000e121844 */
[----:B--2---:R-:W-:-:S04]  /*719d0*/  IMAD.WIDE R10, R2, 0x4, R56 ;  /* 0x00000004020a7825 */ /* 0x004fc800078e0238 */
[----:B---3--:R-:W-:Y:S01]  /*719e0*/  IMAD.WIDE R8, R2, 0x4, R58 ;  /* 0x0000000402087825 */ /* 0x008fe200078e023a */
[----:B------:R5:W-:Y:S04]  /*719f0*/  STL.64 [R1+0xfc0], R10 ;  /* 0x000fc00a01007387 */ /* 0x000be80000100a00 */
[----:B------:R2:W-:Y:S02]  /*71a00*/  STL.64 [R1+0xfb8], R8 ;  /* 0x000fb80801007387 */ /* 0x0005e40000100a00 */
[----:B------:R-:W3:Y:S02]  /*71a10*/  LDL.LU.64 R56, [R1+0x938] ;  /* 0x0009380001387983 */ /* 0x000ee40000300a00 */
[----:B------:R-:W3:Y:S01]  /*71a20*/  LDL.LU.64 R58, [R1+0x930] ;  /* 0x00093000013a7983 */ /* 0x000ee20000300a00 */
[----:B------:R-:W-:Y:S01]  /*71a30*/  ISETP.GE.U32.AND P6, PT, R7, 0x7ffffdf1, PT ;  /* 0x7ffffdf10700780c */ /* 0x000fe20003fc6070 */
[----:B------:R-:W-:-:S04]  /*71a40*/  IADD3 R7, R54, -0x194, RZ ;  /* 0xfffffe6c36077810 */ /* 0x000fc80007ffe0ff */
[----:B------:R-:W-:-:S08]  /*71a50*/  ISETP.GE.U32.AND P2, PT, R7, 0x7ffffded, PT ;  /* 0x7ffffded0700780c */ /* 0x000fd00003f46070 */
[----:B------:R5:W-:Y:S01]  /*71a60*/  LDGSTS.E [R4+-0x38800], [R10.64], !P6 ;  /* 0xc78000000a047fae */ /* 0x000be2000f121844 */
[----:B------:R2:W-:Y:S02]  /*71a70*/  LDGSTS.E [R3+-0x38600], [R8.64], !P6 ;  /* 0xc7a0000008037fae */ /* 0x0005e4000f121844 */
[----:B-1----:R-:W-:-:S04]  /*71a80*/  IMAD.WIDE R14, R2, 0x4, R36 ;  /* 0x00000004020e7825 */ /* 0x002fc800078e0224 */
[C---:B----4-:R-:W-:Y:S01]  /*71a90*/  IMAD.WIDE R12, R2.reuse, 0x4, R38 ;  /* 0x00000004020c7825 */ /* 0x050fe200078e0226 */
[----:B------:R1:W-:Y:S04]  /*71aa0*/  STL.64 [R1+0xfb0], R14 ;  /* 0x000fb00e01007387 */ /* 0x0003e80000100a00 */
[----:B------:R4:W-:Y:S02]  /*71ab0*/  STL.64 [R1+0xfa8], R12 ;  /* 0x000fa80c01007387 */ /* 0x0009e40000100a00 */
[----:B------:R-:W3:Y:S02]  /*71ac0*/  LDL.LU.64 R36, [R1+0x928] ;  /* 0x0009280001247983 */ /* 0x000ee40000300a00 */
[----:B------:R-:W3:Y:S01]  /*71ad0*/  LDL.LU.64 R38, [R1+0x920] ;  /* 0x0009200001267983 */ /* 0x000ee20000300a00 */
[----:B------:R1:W-:Y:S01]  /*71ae0*/  LDGSTS.E [R6+-0x38400], [R14.64], !P6 ;  /* 0xc7c000000e067fae */ /* 0x0003e2000f121844 */
[----:B------:R4:W-:Y:S02]  /*71af0*/  LDGSTS.E [R5+-0x38200], [R12.64], !P6 ;  /* 0xc7e000000c057fae */ /* 0x0009e4000f121844 */
[----:B-----5:R-:W-:-:S04]  /*71b00*/  IMAD.WIDE R10, R2, 0x4, R48 ;  /* 0x00000004020a7825 */ /* 0x020fc800078e0230 */
[C---:B--2---:R-:W-:Y:S01]  /*71b10*/  IMAD.WIDE R8, R2.reuse, 0x4, R50 ;  /* 0x0000000402087825 */ /* 0x044fe200078e0232 */
        /* <DEDUP_REMOVED lines=15> */
[----:B---3--:R-:W-:-:S04]  /*71c10*/  IMAD.WIDE R10, R2, 0x4, R56 ;  /* 0x00000004020a7825 */ /* 0x008fc800078e0238 */
[----:B--2---:R-:W-:Y:S01]  /*71c20*/  IMAD.WIDE R8, R2, 0x4, R58 ;  /* 0x0000000402087825 */ /* 0x004fe200078e023a */
        /* <DEDUP_REMOVED lines=238> */
[C---:B-1----:R-:W-:Y:S01]  /*72b10*/  IMAD.WIDE R14, R2.reuse, 0x4, R44 ;  /* 0x00000004020e7825 */ /* 0x042fe200078e022c */
[----:B------:R-:W5:Y:S03]  /*72b20*/  LDL.LU.64 R50, [R1+0x1b0] ;  /* 0x0001b00001327983 */ /* 0x000f660000300a00 */
        /* <DEDUP_REMOVED lines=24> */
[----:B------:R4:W-:Y:S01]  /*72cb0*/  STL.64 [R1+0xda8], R12 ;  /* 0x000da80c01007387 */ /* 0x0009e20000100a00 */
[----:B------:R1:W-:Y:S01]  /*72cc0*/  LDGSTS.E [R6+-0x18400], [R14.64], !P3 ;  /* 0xe7c000000e067fae */ /* 0x0003e2000d921844 */
[----:B------:R4:W-:Y:S02]  /*72cd0*/  LDGSTS.E [R5+-0x18200], [R12.64], !P3 ;  /* 0xe7e000000c057fae */ /* 0x0009e4000d921844 */
[----:B-----5:R-:W-:-:S04]  /*72ce0*/  IMAD.WIDE R10, R2, 0x4, R48 ;  /* 0x00000004020a7825 */ /* 0x020fc800078e0230 */
[C---:B--2---:R-:W-:Y:S01]  /*72cf0*/  IMAD.WIDE R8, R2.reuse, 0x4, R50 ;  /* 0x0000000402087825 */ /* 0x044fe200078e0232 */
[----:B------:R3:W-:Y:S03]  /*72d00*/  STL.64 [R1+0xda0], R10 ;  /* 0x000da00a01007387 */ /* 0x0007e60000100a00 */
[----:B------:R-:W2:Y:S02]  /*72d10*/  LDL.LU.64 R40, [R1+0x128] ;  /* 0x0001280001287983 */ /* 0x000ea40000300a00 */
[----:B------:R5:W-:Y:S02]  /*72d20*/  STL.64 [R1+0xd98], R8 ;  /* 0x000d980801007387 */ /* 0x000be40000100a00 */
[----:B------:R-:W2:Y:S02]  /*72d30*/  LDL.LU.64 R42, [R1+0x120] ;  /* 0x00012000012a7983 */ /* 0x000ea40000300a00 */
[C---:B-1----:R-:W-:Y:S01]  /*72d40*/  IMAD.WIDE R14, R2.reuse, 0x4, R44 ;  /* 0x00000004020e7825 */ /* 0x042fe200078e022c */
[----:B------:R-:W2:Y:S03]  /*72d50*/  LDL.LU.64 R36, [R1+0xb8] ;  /* 0x0000b80001247983 */ /* 0x000ea60000300a00 */
[----:B----4-:R-:W-:-:S04]  /*72d60*/  IMAD.WIDE R12, R2, 0x4, R46 ;  /* 0x00000004020c7825 */ /* 0x010fc800078e022e */
[----:B------:R-:W4:Y:S01]  /*72d70*/  LDL.LU.64 R38, [R1+0xb0] ;  /* 0x0000b00001267983 */ /* 0x000f220000300a00 */
[----:B------:R3:W-:Y:S01]  /*72d80*/  LDGSTS.E [R4+-0x16800], [R10.64], !P1 ;  /* 0xe98000000a047fae */ /* 0x0007e2000c921844 */
[----:B------:R-:W4:Y:S02]  /*72d90*/  LDL.LU.64 R48, [R1+0xa8] ;  /* 0x0000a80001307983 */ /* 0x000f240000300a00 */
[----:B------:R5:W-:Y:S02]  /*72da0*/  LDGSTS.E [R3+-0x16600], [R8.64], !P1 ;  /* 0xe9a0000008037fae */ /* 0x000be4000c921844 */
[----:B------:R-:W4:Y:S01]  /*72db0*/  LDL.LU.64 R50, [R1+0xa0] ;  /* 0x0000a00001327983 */ /* 0x000f220000300a00 */
[----:B------:R2:W-:Y:S01]  /*72dc0*/  STL.64 [R1+0xd90], R14 ;  /* 0x000d900e01007387 */ /* 0x0005e20000100a00 */
[----:B------:R1:W-:Y:S02]  /*72dd0*/  STL.64 [R1+0xd88], R12 ;  /* 0x000d880c01007387 */ /* 0x0003e40000100a00 */
[----:B------:R-:W4:Y:S02]  /*72de0*/  LDL.LU.64 R44, [R1+0x38] ;  /* 0x00003800012c7983 */ /* 0x000f240000300a00 */
[----:B------:R-:W4:Y:S01]  /*72df0*/  LDL.LU.64 R46, [R1+0x30] ;  /* 0x00003000012e7983 */ /* 0x000f220000300a00 */
[----:B------:R-:W-:Y:S01]  /*72e00*/  IADD3 R7, R54, -0x1d8, RZ ;  /* 0xfffffe2836077810 */ /* 0x000fe20007ffe0ff */
[----:B------:R2:W-:Y:S01]  /*72e10*/  LDGSTS.E [R6+-0x16400], [R14.64], !P1 ;  /* 0xe9c000000e067fae */ /* 0x0005e2000c921844 */
[----:B------:R1:W-:Y:S02]  /*72e20*/  LDGSTS.E [R5+-0x16200], [R12.64], !P1 ;  /* 0xe9e000000c057fae */ /* 0x0003e4000c921844 */
[----:B---3--:R-:W-:-:S04]  /*72e30*/  IMAD.WIDE R10, R2, 0x4, R56 ;  /* 0x00000004020a7825 */ /* 0x008fc800078e0238 */
[----:B-----5:R-:W-:Y:S01]  /*72e40*/  IMAD.WIDE R8, R2, 0x4, R58 ;  /* 0x0000000402087825 */ /* 0x020fe200078e023a */
[----:B------:R3:W-:Y:S04]  /*72e50*/  STL.64 [R1+0xd80], R10 ;  /* 0x000d800a01007387 */ /* 0x0007e80000100a00 */
[----:B------:R4:W-:Y:S02]  /*72e60*/  STL.64 [R1+0xd78], R8 ;  /* 0x000d780801007387 */ /* 0x0009e40000100a00 */
[----:B------:R-:W5:Y:S02]  /*72e70*/  LDL.LU.64 R56, [R1+0x28] ;  /* 0x0000280001387983 */ /* 0x000f640000300a00 */
[----:B------:R-:W5:Y:S01]  /*72e80*/  LDL.LU.64 R58, [R1+0x20] ;  /* 0x00002000013a7983 */ /* 0x000f620000300a00 */
        /* <DEDUP_REMOVED lines=16> */
[----:B------:R-:W-:Y:S01]  /*72f90*/  IMAD.WIDE R16, R2, 0x4, R222 ;  /* 0x0000000402107825 */ /* 0x000fe200078e02de */
[----:B------:R-:W-:-:S04]  /*72fa0*/  MOV R52, c[0x0][0x180] ;  /* 0x0000600000347a02 */ /* 0x000fc80000000f00 */
[----:B------:R-:W-:Y:S01]  /*72fb0*/  IADD3 R52, R52, -0x180, RZ ;  /* 0xfffffe8034347810 */ /* 0x000fe20007ffe0ff */
[----:B--2---:R-:W-:-:S04]  /*72fc0*/  IMAD.WIDE R14, R2, 0x4, R40 ;  /* 0x00000004020e7825 */ /* 0x004fc800078e0228 */
[----:B-1----:R-:W-:-:S04]  /*72fd0*/  IMAD.WIDE R12, R2, 0x4, R42 ;  /* 0x00000004020c7825 */ /* 0x002fc800078e022a */
        /* <DEDUP_REMOVED lines=22> */
[----:B-----5:R-:W-:-:S04]  /*73140*/  IMAD.WIDE R14, R2, 0x4, R56 ;  /* 0x00000004020e7825 */ /* 0x020fc800078e0238 */
[----:B-1----:R-:W-:-:S04]  /*73150*/  IMAD.WIDE R12, R2, 0x4, R58 ;  /* 0x00000004020c7825 */ /* 0x002fc800078e023a */
[C---:B--2---:R-:W-:Y:S01]  /*73160*/  IMAD.WIDE R10, R2.reuse, 0x4, R186 ;  /* 0x00000004020a7825 */ /* 0x044fe200078e02ba */
[----:B------:R-:W-:Y:S01]  /*73170*/  ISETP.GE.U32.AND P5, PT, R7, 0x7ffffd8d, PT ;  /* 0x7ffffd8d0700780c */ /* 0x000fe20003fa6070 */
[----:B------:R1:W-:Y:S02]  /*73180*/  STL.64 [R1+0xd30], R14 ;  /* 0x000d300e01007387 */ /* 0x0003e40000100a00 */
[----:B---3--:R-:W-:Y:S02]  /*73190*/  IMAD.WIDE R8, R2, 0x4, R188 ;  /* 0x0000000402087825 */ /* 0x008fe400078e02bc */
[----:B------:R1:W-:Y:S02]  /*731a0*/  LDGSTS.E [R6+-0x10400], [R14.64], !P4 ;  /* 0xefc000000e067fae */ /* 0x0003e4000e121844 */
[----:B------:R2:W-:Y:S02]  /*731b0*/  STL.64 [R1+0xd28], R12 ;  /* 0x000d280c01007387 */ /* 0x0005e40000100a00 */
[----:B------:R2:W-:Y:S01]  /*731c0*/  LDGSTS.E [R5+-0x10200], [R12.64], !P4 ;  /* 0xefe000000c057fae */ /* 0x0005e2000e121844 */
[----:B------:R-:W-:Y:S01]  /*731d0*/  IADD3 R7, R54, -0x1f8, RZ ;  /* 0xfffffe0836077810 */ /* 0x000fe20007ffe0ff */
[----:B------:R3:W-:Y:S04]  /*731e0*/  STL.64 [R1+0xd20], R10 ;  /* 0x000d200a01007387 */ /* 0x0007e80000100a00 */
[----:B------:R3:W-:Y:S01]  /*731f0*/  LDGSTS.E [R4+-0xe800], [R10.64], !P6 ;  /* 0xf18000000a047fae */ /* 0x0007e2000f121844 */
[----:B------:R4:W-:Y:S02]  /*73200*/  STL.64 [R1+0xd18], R8 ;  /* 0x000d180801007387 */ /* 0x0009e40000100a00 */
[----:B------:R4:W-:Y:S02]  /*73210*/  LDGSTS.E [R3+-0xe600], [R8.64], !P6 ;  /* 0xf1a0000008037fae */ /* 0x0009e4000f121844 */
[----:B-1----:R-:W-:-:S04]  /*73220*/  IMAD.WIDE R14, R2, 0x4, R190 ;  /* 0x00000004020e7825 */ /* 0x002fc800078e02be */
[----:B--2---:R-:W-:Y:S01]  /*73230*/  IMAD.WIDE R12, R2, 0x4, R192 ;  /* 0x00000004020c7825 */ /* 0x004fe200078e02c0 */
[----:B------:R-:W-:-:S03]  /*73240*/  ISETP.GE.U32.AND P0, PT, R7, 0x7ffffd89, PT ;  /* 0x7ffffd890700780c */ /* 0x000fc60003f06070 */
[----:B------:R-:W-:Y:S02]  /*73250*/  IADD3 R7, R54, -0x1fc, RZ ;  /* 0xfffffe0436077810 */ /* 0x000fe40007ffe0ff */
[C---:B---3--:R-:W-:Y:S01]  /*73260*/  IMAD.WIDE R10, R2.reuse, 0x4, R194 ;  /* 0x00000004020a7825 */ /* 0x048fe200078e02c2 */
[----:B------:R1:W-:Y:S03]  /*73270*/  STL.64 [R1+0xd10], R14 ;  /* 0x000d100e01007387 */ /* 0x0003e60000100a00 */
[----:B----4-:R-:W-:Y:S01]  /*73280*/  IMAD.WIDE R8, R2, 0x4, R196 ;  /* 0x0000000402087825 */ /* 0x010fe200078e02c4 */
[----:B------:R1:W-:Y:S03]  /*73290*/  LDGSTS.E [R6+-0xe400], [R14.64], !P6 ;  /* 0xf1c000000e067fae */ /* 0x0003e6000f121844 */
[----:B------:R2:W-:Y:S02]  /*732a0*/  STL.64 [R1+0xd08], R12 ;  /* 0x000d080c01007387 */ /* 0x0005e40000100a00 */
[----:B------:R2:W-:Y:S02]  /*732b0*/  LDGSTS.E [R5+-0xe200], [R12.64], !P6 ;  /* 0xf1e000000c057fae */ /* 0x0005e4000f121844 */
[----:B------:R3:W-:Y:S01]  /*732c0*/  STL.64 [R1+0xd00], R10 ;  /* 0x000d000a01007387 */ /* 0x0007e20000100a00 */
[----:B------:R3:W-:Y:S01]  /*732d0*/  LDGSTS.E [R4+-0xc800], [R10.64], !P2 ;  /* 0xf38000000a047fae */ /* 0x0007e2000d121844 */
[----:B------:R-:W-:-:S03]  /*732e0*/  ISETP.GE.U32.AND P4, PT, R7, 0x7ffffd85, PT ;  /* 0x7ffffd850700780c */ /* 0x000fc60003f86070 */
[----:B------:R4:W-:Y:S01]  /*732f0*/  STL.64 [R1+0xcf8], R8 ;  /* 0x000cf80801007387 */ /* 0x0009e20000100a00 */
[----:B------:R4:W-:Y:S02]  /*73300*/  LDGSTS.E [R3+-0xc600], [R8.64], !P2 ;  /* 0xf3a0000008037fae */ /* 0x0009e4000d121844 */
[----:B-1----:R-:W-:-:S04]  /*73310*/  IMAD.WIDE R14, R2, 0x4, R198 ;  /* 0x00000004020e7825 */ /* 0x002fc800078e02c6 */
[----:B--2---:R-:W-:-:S04]  /*73320*/  IMAD.WIDE R12, R2, 0x4, R200 ;  /* 0x00000004020c7825 */ /* 0x004fc800078e02c8 */
[----:B---3--:R-:W-:Y:S01]  /*73330*/  IMAD.WIDE R10, R2, 0x4, R202 ;  /* 0x00000004020a7825 */ /* 0x008fe200078e02ca */
[----:B------:R-:W-:Y:S01]  /*73340*/  IADD3 R7, R54, -0x201, RZ ;  /* 0xfffffdff36077810 */ /* 0x000fe20007ffe0ff */
[----:B------:R1:W-:Y:S04]  /*73350*/  STL.64 [R1+0xcf0], R14 ;  /* 0x000cf00e01007387 */ /* 0x0003e80000100a00 */
[----:B------:R1:W-:Y:S01]  /*73360*/  LDGSTS.E [R6+-0xc400], [R14.64], !P2 ;  /* 0xf3c000000e067fae */ /* 0x0003e2000d121844 */
[----:B----4-:R-:W-:-:S04]  /*73370*/  IMAD.WIDE R8, R2, 0x4, R204 ;  /* 0x0000000402087825 */ /* 0x010fc800078e02cc */
[----:B------:R2:W-:Y:S02]  /*73380*/  STL.64 [R1+0xce8], R12 ;  /* 0x000ce80c01007387 */ /* 0x0005e40000100a00 */
[----:B------:R2:W-:Y:S01]  /*73390*/  LDGSTS.E [R5+-0xc200], [R12.64], !P2 ;  /* 0xf3e000000c057fae */ /* 0x0005e2000d121844 */
[----:B------:R3:W-:Y:S01]  /*733a0*/  STL.64 [R1+0xce0], R10 ;  /* 0x000ce00a01007387 */ /* 0x0007e20000100a00 */
[----:B------:R-:W-:-:S03]  /*733b0*/  ISETP.GE.U32.AND P2, PT, R7, 0x7ffffd80, PT ;  /* 0x7ffffd800700780c */ /* 0x000fc60003f46070 */
[----:B------:R3:W-:Y:S01]  /*733c0*/  LDGSTS.E [R4+-0xa800], [R10.64], !P3 ;  /* 0xf58000000a047fae */ /* 0x0007e2000d921844 */
[----:B------:R4:W-:Y:S02]  /*733d0*/  STL.64 [R1+0xcd8], R8 ;  /* 0x000cd80801007387 */ /* 0x0009e40000100a00 */
[----:B------:R4:W-:Y:S02]  /*733e0*/  LDGSTS.E [R3+-0xa600], [R8.64], !P3 ;  /* 0xf5a0000008037fae */ /* 0x0009e4000d921844 */
[----:B-1----:R-:W-:-:S04]  /*733f0*/  IMAD.WIDE R14, R2, 0x4, R206 ;  /* 0x00000004020e7825 */ /* 0x002fc800078e02ce */
[----:B--2---:R-:W-:Y:S01]  /*73400*/  IMAD.WIDE R12, R2, 0x4, R208 ;  /* 0x00000004020c7825 */ /* 0x004fe200078e02d0 */
[----:B------:R-:W-:Y:S01]  /*73410*/  IADD3 R7, R54, -0x205, RZ ;  /* 0xfffffdfb36077810 */ /* 0x000fe20007ffe0ff */
[----:B------:R1:W-:Y:S02]  /*73420*/  STL.64 [R1+0xcd0], R14 ;  /* 0x000cd00e01007387 */ /* 0x0003e40000100a00 */
[----:B---3--:R-:W-:-:S04]  /*73430*/  IMAD.WIDE R10, R2, 0x4, R210 ;  /* 0x00000004020a7825 */ /* 0x008fc800078e02d2 */
[----:B----4-:R-:W-:Y:S01]  /*73440*/  IMAD.WIDE R8, R2, 0x4, R212 ;  /* 0x0000000402087825 */ /* 0x010fe200078e02d4 */
[----:B------:R1:W-:Y:S03]  /*73450*/  LDGSTS.E [R6+-0xa400], [R14.64], !P3 ;  /* 0xf5c000000e067fae */ /* 0x0003e6000d921844 */
[----:B------:R2:W-:Y:S02]  /*73460*/  STL.64 [R1+0xcc8], R12 ;  /* 0x000cc80c01007387 */ /* 0x0005e40000100a00 */
[----:B------:R2:W-:Y:S01]  /*73470*/  LDGSTS.E [R5+-0xa200], [R12.64], !P3 ;  /* 0xf5e000000c057fae */ /* 0x0005e2000d921844 */
[----:B------:R-:W-:Y:S01]  /*73480*/  ISETP.GE.U32.AND P3, PT, R7, 0x7ffffd7c, PT ;  /* 0x7ffffd7c0700780c */ /* 0x000fe20003f66070 */
[----:B------:R3:W-:Y:S01]  /*73490*/  LDGSTS.E [R4+-0x8800], [R10.64], !P1 ;  /* 0xf78000000a047fae */ /* 0x0007e2000c921844 */
[----:B------:R-:W-:-:S03]  /*734a0*/  IADD3 R7, R54, -0x209, RZ ;  /* 0xfffffdf736077810 */ /* 0x000fc60007ffe0ff */
[----:B------:R3:W-:Y:S01]  /*734b0*/  STL.64 [R1+0xcc0], R10 ;  /* 0x000cc00a01007387 */ /* 0x0007e20000100a00 */
[----:B------:R4:W-:Y:S02]  /*734c0*/  LDGSTS.E [R3+-0x8600], [R8.64], !P1 ;  /* 0xf7a0000008037fae */ /* 0x0009e4000c921844 */
[----:B-1----:R-:W-:-:S04]  /*734d0*/  IMAD.WIDE R14, R2, 0x4, R214 ;  /* 0x00000004020e7825 */ /* 0x002fc800078e02d6 */
[C---:B--2---:R-:W-:Y:S01]  /*734e0*/  IMAD.WIDE R12, R2.reuse, 0x4, R216 ;  /* 0x00000004020c7825 */ /* 0x044fe200078e02d8 */
[----:B------:R4:W-:Y:S04]  /*734f0*/  STL.64 [R1+0xcb8], R8 ;  /* 0x000cb80801007387 */ /* 0x0009e80000100a00 */
[----:B------:R1:W-:Y:S01]  /*73500*/  LDGSTS.E [R6+-0x8400], [R14.64], !P1 ;  /* 0xf7c000000e067fae */ /* 0x0003e2000c921844 */
[----:B------:R2:W-:Y:S02]  /*73510*/  LDGSTS.E [R5+-0x8200], [R12.64], !P1 ;  /* 0xf7e000000c057fae */ /* 0x0005e4000c921844 */
[C---:B---3--:R-:W-:Y:S01]  /*73520*/  IMAD.WIDE R10, R2.reuse, 0x4, R218 ;  /* 0x00000004020a7825 */ /* 0x048fe200078e02da */
[----:B------:R-:W-:Y:S01]  /*73530*/  ISETP.GE.U32.AND P1, PT, R7, 0x7ffffd78, PT ;  /* 0x7ffffd780700780c */ /* 0x000fe20003f26070 */
[----:B------:R1:W-:Y:S01]  /*73540*/  STL.64 [R1+0xcb0], R14 ;  /* 0x000cb00e01007387 */ /* 0x0003e20000100a00 */
[----:B------:R-:W-:Y:S01]  /*73550*/  IADD3 R7, R53, 0x100000, RZ ;  /* 0x0010000035077810 */ /* 0x000fe20007ffe0ff */
[----:B------:R2:W-:Y:S02]  /*73560*/  STL.64 [R1+0xca8], R12 ;  /* 0x000ca80c01007387 */ /* 0x0005e40000100a00 */
[C---:B----4-:R-:W-:Y:S01]  /*73570*/  IMAD.WIDE R8, R2.reuse, 0x4, R220 ;  /* 0x0000000402087825 */ /* 0x050fe200078e02dc */
[----:B------:R3:W-:Y:S04]  /*73580*/  STL.64 [R1+0xca0], R10 ;  /* 0x000ca00a01007387 */ /* 0x0007e80000100a00 */
[----:B------:R3:W-:Y:S04]  /*73590*/  LDGSTS.E [R4+-0x6800], [R10.64], !P5 ;  /* 0xf98000000a047fae */ /* 0x0007e8000e921844 */
[----:B------:R4:W-:Y:S01]  /*735a0*/  STL.64 [R1+0xc98], R8 ;  /* 0x000c980801007387 */ /* 0x0009e20000100a00 */
[----:B------:R4:W-:Y:S02]  /*735b0*/  LDGSTS.E [R3+-0x6600], [R8.64], !P5 ;  /* 0xf9a0000008037fae */ /* 0x0009e4000e921844 */
[----:B-1----:R-:W-:-:S04]  /*735c0*/  IMAD.WIDE R14, R2, 0x4, R224 ;  /* 0x00000004020e7825 */ /* 0x002fc800078e02e0 */
[C---:B--2---:R-:W-:Y:S01]  /*735d0*/  IMAD.WIDE R12, R2.reuse, 0x4, R226 ;  /* 0x00000004020c7825 */ /* 0x044fe200078e02e2 */
[----:B------:R1:W-:Y:S04]  /*735e0*/  STL.64 [R1+0xc90], R16 ;  /* 0x000c901001007387 */ /* 0x0003e80000100a00 */
[----:B------:R1:W-:Y:S01]  /*735f0*/  LDGSTS.E [R7+-0x6400], [R16.64], !P5 ;  /* 0xf9c0000010077fae */ /* 0x0003e2000e921844 */
[----:B------:R2:W-:Y:S02]  /*73600*/  STL.64 [R1+0xc88], R14 ;  /* 0x000c880e01007387 */ /* 0x0005e40000100a00 */
[----:B------:R2:W-:Y:S02]  /*73610*/  LDGSTS.E [R6+-0x6200], [R14.64], !P5 ;  /* 0xf9e000000e067fae */ /* 0x0005e4000e921844 */
[----:B---3--:R-:W-:-:S04]  /*73620*/  IMAD.WIDE R10, R2, 0x4, R228 ;  /* 0x00000004020a7825 */ /* 0x008fc800078e02e4 */
[C---:B----4-:R-:W-:Y:S01]  /*73630*/  IMAD.WIDE R8, R2.reuse, 0x4, R230 ;  /* 0x0000000402087825 */ /* 0x050fe200078e02e6 */
[----:B------:R3:W-:Y:S04]  /*73640*/  STL.64 [R1+0xc80], R12 ;  /* 0x000c800c01007387 */ /* 0x0007e80000100a00 */
[----:B------:R3:W-:Y:S01]  /*73650*/  LDGSTS.E [R5+-0x4800], [R12.64], !P0 ;  /* 0xfb8000000c057fae */ /* 0x0007e2000c121844 */
[----:B------:R-:W-:Y:S02]  /*73660*/  IMAD.MOV.U32 R53, RZ, RZ, c[0x0][0x180] ;  /* 0x00006000ff357624 */ /* 0x000fe400078e00ff */
[----:B------:R4:W-:Y:S02]  /*73670*/  STL.64 [R1+0xc78], R10 ;  /* 0x000c780a01007387 */ /* 0x0009e40000100a00 */
[----:B------:R4:W-:Y:S02]  /*73680*/  LDGSTS.E [R4+-0x4600], [R10.64], !P0 ;  /* 0xfba000000a047fae */ /* 0x0009e4000c121844 */
[----:B-1----:R-:W-:-:S04]  /*73690*/  IMAD.WIDE R16, R2, 0x4, R232 ;  /* 0x0000000402107825 */ /* 0x002fc800078e02e8 */
[C---:B--2---:R-:W-:Y:S01]  /*736a0*/  IMAD.WIDE R14, R2.reuse, 0x4, R234 ;  /* 0x00000004020e7825 */ /* 0x044fe200078e02ea */
[----:B------:R1:W-:Y:S04]  /*736b0*/  STL.64 [R1+0xc70], R8 ;  /* 0x000c700801007387 */ /* 0x0003e80000100a00 */
[----:B------:R1:W-:Y:S01]  /*736c0*/  LDGSTS.E [R3+-0x4400], [R8.64], !P0 ;  /* 0xfbc0000008037fae */ /* 0x0003e2000c121844 */
[----:B------:R-:W-:Y:S02]  /*736d0*/  STL.64 [R1+0xc68], R16 ;  /* 0x000c681001007387 */ /* 0x000fe40000100a00 */
[----:B---3--:R-:W-:-:S04]  /*736e0*/  IMAD.WIDE R12, R2, 0x4, R236 ;  /* 0x00000004020c7825 */ /* 0x008fc800078e02ec */
[C---:B----4-:R-:W-:Y:S01]  /*736f0*/  IMAD.WIDE R10, R2.reuse, 0x4, R238 ;  /* 0x00000004020a7825 */ /* 0x050fe200078e02ee */
[----:B------:R2:W-:Y:S01]  /*73700*/  STL.64 [R1+0xc60], R14 ;  /* 0x000c600e01007387 */ /* 0x0005e20000100a00 */
[----:B------:R-:W-:Y:S02]  /*73710*/  IADD3 R53, R53, 0x7f, RZ ;  /* 0x0000007f35357810 */ /* 0x000fe40007ffe0ff */
[----:B------:R3:W-:Y:S01]  /*73720*/  STL.64 [R1+0xc58], R12 ;  /* 0x000c580c01007387 */ /* 0x0007e20000100a00 */
[----:B------:R2:W-:Y:S01]  /*73730*/  LDGSTS.E [R7+-0x4200], [R16.64], !P0 ;  /* 0xfbe0000010077fae */ /* 0x0005e2000c121844 */
[----:B-1----:R-:W-:-:S03]  /*73740*/  IMAD.WIDE R8, R2, 0x4, R240 ;  /* 0x0000000402087825 */ /* 0x002fc600078e02f0 */
[----:B------:R1:W-:Y:S01]  /*73750*/  STL.64 [R1+0xc50], R10 ;  /* 0x000c500a01007387 */ /* 0x0003e20000100a00 */
[----:B------:R-:W-:Y:S02]  /*73760*/  ISETP.GE.AND P6, PT, R55, R52, PT ;  /* 0x000000343700720c */ /* 0x000fe40003fc6270 */
[----:B------:R-:W-:Y:S01]  /*73770*/  ISETP.GT.AND P0, PT, R53, 0x1ff, PT ;  /* 0x000001ff3500780c */ /* 0x000fe20003f04270 */
[----:B------:R5:W-:Y:S01]  /*73780*/  LDGSTS.E [R6+-0x2800], [R14.64], !P4 ;  /* 0xfd8000000e067fae */ /* 0x000be2000e121844 */
[----:B------:R1:W-:Y:S01]  /*73790*/  STL.64 [R1+0xc48], R8 ;  /* 0x000c480801007387 */ /* 0x0003e20000100a00 */
[----:B------:R-:W4:Y:S02]  /*737a0*/  LDL.LU.64 R56, [R1+0x2c20] ;  /* 0x002c200001387983 */ /* 0x000f240000300a00 */
[----:B------:R-:W4:Y:S02]  /*737b0*/  LDL.LU.64 R58, [R1+0x2be0] ;  /* 0x002be000013a7983 */ /* 0x000f240000300a00 */
[----:B------:R-:W4:Y:S01]  /*737c0*/  LDL.LU.64 R52, [R1+0x2ba0] ;  /* 0x002ba00001347983 */ /* 0x000f220000300a00 */
[----:B------:R1:W-:Y:S01]  /*737d0*/  LDGSTS.E [R5+-0x2600], [R12.64], !P4 ;  /* 0xfda000000c057fae */ /* 0x0003e2000e121844 */
[----:B------:R1:W-:Y:S02]  /*737e0*/  LDGSTS.E [R4+-0x2400], [R10.64], !P4 ;  /* 0xfdc000000a047fae */ /* 0x0003e4000e121844 */
[----:B------:R1:W-:Y:S01]  /*737f0*/  LDGSTS.E [R3+-0x2200], [R8.64], !P4 ;  /* 0xfde0000008037fae */ /* 0x0003e2000e121844 */
[----:B------:R-:W-:-:S02]  /*73800*/  LOP3.LUT R232, R154, 0x60, RZ, 0x3c, !PT ;  /* 0x000000609ae87812 */ /* 0x000fc400078e3cff */
[----:B------:R-:W-:Y:S01]  /*73810*/  MOV R0, c[0x0][0x18c] ;  /* 0x0000630000007a02 */ /* 0x000fe20000000f00 */
[----:B------:R-:W4:Y:S01]  /*73820*/  LDL.LU.64 R36, [R1+0x2b60] ;  /* 0x002b600001247983 */ /* 0x000f220000300a00 */
[----:B------:R-:W4:Y:S01]  /*73830*/  LDL.LU.64 R48, [R1+0x2b20] ;  /* 0x002b200001307983 */ /* 0x000f220000300a00 */
[----:B-----5:R-:W-:Y:S02]  /*73840*/  IADD3 R6, R54, -0x200, RZ ;  /* 0xfffffe0036067810 */ /* 0x020fe40007ffe0ff */
[----:B-1----:R-:W-:Y:S02]  /*73850*/  SEL R3, RZ, 0x4, P6 ;  /* 0x00000004ff037807 */ /* 0x002fe40003000000 */
[----:B------:R-:W-:Y:S01]  /*73860*/  ISETP.GE.U32.AND P6, PT, R6, 0x7ffffd81, PT ;  /* 0x7ffffd810600780c */ /* 0x000fe20003fc6070 */
[C---:B------:R-:W-:Y:S02]  /*73870*/  IADD3 R5, R54.reuse, -0x20d, RZ ;  /* 0xfffffdf336057810 */ /* 0x040fe40007ffe0ff */
[----:B------:R-:W-:Y:S01]  /*73880*/  IADD3 R4, R54, -0x211, RZ ;  /* 0xfffffdef36047810 */ /* 0x000fe20007ffe0ff */
[----:B--2---:R-:W-:-:S04]  /*73890*/  IMAD.WIDE R14, R2, 0x4, R242 ;  /* 0x00000004020e7825 */ /* 0x004fc800078e02f2 */
[----:B---3--:R-:W-:Y:S01]  /*738a0*/  IMAD.WIDE R12, R2, 0x4, R244 ;  /* 0x00000004020c7825 */ /* 0x008fe200078e02f4 */
[----:B------:R-:W-:-:S03]  /*738b0*/  IADD3 R7, R232, 0x100000, RZ ;  /* 0x00100000e8077810 */ /* 0x000fc60007ffe0ff */
[----:B------:R-:W-:Y:S01]  /*738c0*/  IMAD.WIDE R10, R2, 0x4, R246 ;  /* 0x00000004020a7825 */ /* 0x000fe200078e02f6 */
[----:B------:R-:W2:Y:S01]  /*738d0*/  LDL.LU.64 R50, [R1+0x2ae0] ;  /* 0x002ae00001327983 */ /* 0x000ea20000300a00 */
[----:B------:R-:W-:Y:S02]  /*738e0*/  ISETP.GE.U32.AND P4, PT, R5, 0x7ffffd74, PT ;  /* 0x7ffffd740500780c */ /* 0x000fe40003f86070 */
[----:B------:R-:W-:Y:S01]  /*738f0*/  IADD3 R6, R232, 0x100000, RZ ;  /* 0x00100000e8067810 */ /* 0x000fe20007ffe0ff */
[----:B------:R-:W3:Y:S01]  /*73900*/  LDL.LU.64 R44, [R1+0x2aa0] ;  /* 0x002aa000012c7983 */ /* 0x000ee20000300a00 */
[----:B------:R-:W-:Y:S02]  /*73910*/  ISETP.GE.U32.AND P5, PT, R4, 0x7ffffd70, PT ;  /* 0x7ffffd700400780c */ /* 0x000fe40003fa6070 */
[----:B------:R-:W-:Y:S01]  /*73920*/  IADD3 R5, R232, 0x100000, RZ ;  /* 0x00100000e8057810 */ /* 0x000fe20007ffe0ff */
[----:B------:R-:W-:Y:S01]  /*73930*/  IMAD.SHL.U32 R0, R0, 0x80, RZ ;  /* 0x0000008000007824 */ /* 0x000fe200078e00ff */
[----:B------:R-:W-:Y:S01]  /*73940*/  IADD3 R4, R232, 0x100000, RZ ;  /* 0x00100000e8047810 */ /* 0x000fe20007ffe0ff */
[----:B------:R-:W-:Y:S01]  /*73950*/  IMAD.WIDE R8, R2, 0x4, R248 ;  /* 0x0000000402087825 */ /* 0x000fe200078e02f8 */
[----:B------:R-:W-:Y:S03]  /*73960*/  STL.64 [R1+0xc38], R14 ;  /* 0x000c380e01007387 */ /* 0x000fe60000100a00 */
[----:B------:R4:W-:Y:S01]  /*73970*/  STL.64 [R1+0xc30], R12 ;  /* 0x000c300c01007387 */ /* 0x0009e20000100a00 */
[----:B------:R1:W-:Y:S01]  /*73980*/  LDGSTS.E [R7+-0x800], [R14.64], !P6 ;  /* 0xff8000000e077fae */ /* 0x0003e2000f121844 */
[----:B------:R5:W-:Y:S02]  /*73990*/  STL.64 [R1+0xc28], R10 ;  /* 0x000c280a01007387 */ /* 0x000be40000100a00 */
[----:B------:R-:W2:Y:S02]  /*739a0*/  LDL.LU.64 R46, [R1+0x2a60] ;  /* 0x002a6000012e7983 */ /* 0x000ea40000300a00 */
[----:B------:R4:W-:Y:S01]  /*739b0*/  LDGSTS.E [R6+-0x600], [R12.64], !P6 ;  /* 0xffa000000c067fae */ /* 0x0009e2000f121844 */
[----:B------:R5:W-:Y:S04]  /*739c0*/  LDGSTS.E [R5+-0x400], [R10.64], !P6 ;  /* 0xffc000000a057fae */ /* 0x000be8000f121844 */
[----:B------:R1:W-:Y:S01]  /*739d0*/  STL.64 [R1+0xc20], R8 ;  /* 0x000c200801007387 */ /* 0x0003e20000100a00 */
[----:B------:R1:W-:Y:S01]  /*739e0*/  LDGSTS.E [R4+-0x200], [R8.64], !P6 ;  /* 0xffe0000008047fae */ /* 0x0003e2000f121844 */
[----:B------:R-:W-:Y:S01]  /*739f0*/  SEL R3, R3, RZ, P0 ;  /* 0x000000ff03037207 */ /* 0x000fe20000000000 */
[----:B------:R-:W0:Y:S02]  /*73a00*/  LDGDEPBAR ;  /* 0x00000000000079af */ /* 0x000e240000000000 */
[----:B----4-:R-:W-:-:S04]  /*73a10*/  IMAD.WIDE R12, R0, 0x4, R56 ;  /* 0x00000004000c7825 */ /* 0x010fc800078e0238 */
[----:B-----5:R-:W-:-:S04]  /*73a20*/  IMAD.WIDE R10, R0, 0x4, R58 ;  /* 0x00000004000a7825 */ /* 0x020fc800078e023a */
[----:B-1----:R-:W-:Y:S01]  /*73a30*/  IMAD.WIDE R8, R0, 0x4, R52 ;  /* 0x0000000400087825 */ /* 0x002fe200078e0234 */
[----:B------:R2:W-:Y:S03]  /*73a40*/  STL.64 [R1+0xc18], R12 ;  /* 0x000c180c01007387 */ /* 0x0005e60000100a00 */
[----:B------:R3:W-:Y:S02]  /*73a50*/  STL.64 [R1+0xbd8], R10 ;  /* 0x000bd80a01007387 */ /* 0x0007e40000100a00 */
[----:B------:R1:W-:Y:S02]  /*73a60*/  STL.64 [R1+0xb98], R8 ;  /* 0x000b980801007387 */ /* 0x0003e40000100a00 */
[----:B------:R-:W4:Y:S01]  /*73a70*/  LDL.LU.64 R42, [R1+0x2a20] ;  /* 0x002a2000012a7983 */ /* 0x000f220000300a00 */
[----:B------:R-:W5:Y:S01]  /*73a80*/  LDL.LU.64 R38, [R1+0x29e0] ;  /* 0x0029e00001267983 */ /* 0x000f620000300a00 */
[----:B------:R-:W5:Y:S02]  /*73a90*/  LDL.LU.64 R56, [R1+0x29a0] ;  /* 0x0029a00001387983 */ /* 0x000f640000300a00 */
[----:B------:R-:W5:Y:S02]  /*73aa0*/  LDL.LU.64 R58, [R1+0x2960] ;  /* 0x00296000013a7983 */ /* 0x000f640000300a00 */
[----:B------:R-:W5:Y:S01]  /*73ab0*/  LDL.LU.64 R52, [R1+0x2920] ;  /* 0x0029200001347983 */ /* 0x000f620000300a00 */
[----:B------:R-:W-:-:S02]  /*73ac0*/  ISETP.NE.U32.AND P0, PT, R3, RZ, PT ;  /* 0x000000ff0300720c */ /* 0x000fc40003f05070 */
[C---:B------:R-:W-:Y:S02]  /*73ad0*/  IADD3 R5, R252.reuse, 0x200000, RZ ;  /* 0x00200000fc057810 */ /* 0x040fe40007ffe0ff */
[C---:B------:R-:W-:Y:S01]  /*73ae0*/  IADD3 R4, R252.reuse, 0x200000, RZ ;  /* 0x00200000fc047810 */ /* 0x040fe20007ffe0ff */
[----:B------:R-:W-:Y:S02]  /*73af0*/  IADD3 R3, R252, 0x200000, RZ ;  /* 0x00200000fc037810 */ /* 0x000fe40007ffe0ff */
[----:B------:R-:W-:-:S04]  /*73b00*/  IMAD.WIDE R16, R0, 0x4, R36 ;  /* 0x0000000400107825 */ /* 0x000fc800078e0224 */
[----:B------:R-:W-:Y:S01]  /*73b10*/  IMAD.WIDE R14, R0, 0x4, R48 ;  /* 0x00000004000e7825 */ /* 0x000fe200078e0230 */
[----:B------:R-:W-:Y:S02]  /*73b20*/  IADD3 R6, R54, -0x215, RZ ;  /* 0xfffffdeb36067810 */ /* 0x000fe40007ffe0ff */
[----:B------:R-:W-:Y:S01]  /*73b30*/  IADD3 R7, R252, 0x200000, RZ ;  /* 0x00200000fc077810 */ /* 0x000fe20007ffe0ff */
[----:B------:R4:W-:Y:S04]  /*73b40*/  STL.64 [R1+0xb58], R16 ;  /* 0x000b581001007387 */ /* 0x0009e80000100a00 */
[----:B------:R2:W-:Y:S01]  /*73b50*/  LDGSTS.E [R5], [R12.64], P0 ;  /* 0x000000000c057fae */ /* 0x0005e20008121844 */
[----:B------:R3:W-:Y:S02]  /*73b60*/  LDGSTS.E [R4+0x1000], [R10.64], P0 ;  /* 0x010000000a047fae */ /* 0x0007e40008121844 */
[----:B------:R1:W-:Y:S02]  /*73b70*/  LDGSTS.E [R3+0x2000], [R8.64], P0 ;  /* 0x0200000008037fae */ /* 0x0003e40008121844 */
[----:B------:R5:W-:Y:S01]  /*73b80*/  STL.64 [R1+0xb18], R14 ;  /* 0x000b180e01007387 */ /* 0x000be20000100a00 */
[----:B------:R-:W-:Y:S01]  /*73b90*/  ISETP.GE.U32.AND P6, PT, R6, 0x7ffffd6c, PT ;  /* 0x7ffffd6c0600780c */ /* 0x000fe20003fc6070 */
[----:B------:R-:W-:Y:S01]  /*73ba0*/  IADD3 R6, R252, 0x200000, RZ ;  /* 0x00200000fc067810 */ /* 0x000fe20007ffe0ff */
[----:B------:R4:W-:Y:S04]  /*73bb0*/  LDGSTS.E [R7+0x3000], [R16.64], P0 ;  /* 0x0300000010077fae */ /* 0x0009e80008121844 */
[----:B------:R5:W-:Y:S01]  /*73bc0*/  LDGSTS.E [R6+0x4000], [R14.64], P0 ;  /* 0x040000000e067fae */ /* 0x000be20008121844 */
[----:B--2---:R-:W-:-:S04]  /*73bd0*/  IMAD.WIDE R12, R0, 0x4, R50 ;  /* 0x00000004000c7825 */ /* 0x004fc800078e0232 */
[----:B---3--:R-:W-:-:S04]  /*73be0*/  IMAD.WIDE R10, R0, 0x4, R44 ;  /* 0x00000004000a7825 */ /* 0x008fc800078e022c */
[C---:B-1----:R-:W-:Y:S01]  /*73bf0*/  IMAD.WIDE R8, R0.reuse, 0x4, R46 ;  /* 0x0000000400087825 */ /* 0x042fe200078e022e */
[----:B------:R1:W-:Y:S03]  /*73c00*/  STL.64 [R1+0xad8], R12 ;  /* 0x000ad80c01007387 */ /* 0x0003e60000100a00 */
[----:B------:R2:W-:Y:S02]  /*73c10*/  STL.64 [R1+0xa98], R10 ;  /* 0x000a980a01007387 */ /* 0x0005e40000100a00 */
[----:B------:R3:W-:Y:S02]  /*73c20*/  STL.64 [R1+0xa58], R8 ;  /* 0x000a580801007387 */ /* 0x0007e40000100a00 */
[----:B------:R-:W3:Y:S01]  /*73c30*/  LDL.LU.64 R36, [R1+0x28e0] ;  /* 0x0028e00001247983 */ /* 0x000ee20000300a00 */
[----:B------:R-:W3:Y:S01]  /*73c40*/  LDL.LU.64 R48, [R1+0x28a0] ;  /* 0x0028a00001307983 */ /* 0x000ee20000300a00 */
[----:B------:R-:W3:Y:S02]  /*73c50*/  LDL.LU.64 R50, [R1+0x2860] ;  /* 0x0028600001327983 */ /* 0x000ee40000300a00 */
[----:B------:R-:W3:Y:S01]  /*73c60*/  LDL.LU.64 R44, [R1+0x2820] ;  /* 0x00282000012c7983 */ /* 0x000ee20000300a00 */
[----:B------:R1:W-:Y:S01]  /*73c70*/  LDGSTS.E [R5+0x5000], [R12.64], P0 ;  /* 0x050000000c057fae */ /* 0x0003e20008121844 */
[----:B------:R-:W3:Y:S02]  /*73c80*/  LDL.LU.64 R46, [R1+0x27e0] ;  /* 0x0027e000012e7983 */ /* 0x000ee40000300a00 */
[----:B------:R2:W-:Y:S02]  /*73c90*/  LDGSTS.E [R4+0x6000], [R10.64], P0 ;  /* 0x060000000a047fae */ /* 0x0005e40008121844 */
[----:B------:R3:W-:Y:S02]  /*73ca0*/  LDGSTS.E [R3+0x7000], [R8.64], P0 ;  /* 0x0700000008037fae */ /* 0x0007e40008121844 */
[----:B----4-:R-:W-:-:S04]  /*73cb0*/  IMAD.WIDE R16, R0, 0x4, R42 ;  /* 0x0000000400107825 */ /* 0x010fc800078e022a */
[----:B-----5:R-:W-:-:S04]  /*73cc0*/  IMAD.WIDE R14, R0, 0x4, R38 ;  /* 0x00000004000e7825 */ /* 0x020fc800078e0226 */
[----:B-1----:R-:W-:-:S04]  /*73cd0*/  IMAD.WIDE R12, R0, 0x4, R56 ;  /* 0x00000004000c7825 */ /* 0x002fc800078e0238 */
[----:B--2---:R-:W-:-:S04]  /*73ce0*/  IMAD.WIDE R10, R0, 0x4, R58 ;  /* 0x00000004000a7825 */ /* 0x004fc800078e023a */
[C---:B---3--:R-:W-:Y:S01]  /*73cf0*/  IMAD.WIDE R8, R0.reuse, 0x4, R52 ;  /* 0x0000000400087825 */ /* 0x048fe200078e0234 */
[----:B------:R1:W-:Y:S03]  /*73d00*/  STL.64 [R1+0xa18], R16 ;  /* 0x000a181001007387 */ /* 0x0003e60000100a00 */
[----:B------:R2:W-:Y:S02]  /*73d10*/  STL.64 [R1+0x9d8], R14 ;  /* 0x0009d80e01007387 */ /* 0x0005e40000100a00 */
[----:B------:R2:W-:Y:S02]  /*73d20*/  STL.64 [R1+0x998], R12 ;  /* 0x0009980c01007387 */ /* 0x0005e40000100a00 */
[----:B------:R4:W-:Y:S01]  /*73d30*/  STL.64 [R1+0x958], R10 ;  /* 0x0009580a01007387 */ /* 0x0009e20000100a00 */
[----:B------:R5:W-:Y:S01]  /*73d40*/  STL.64 [R1+0x918], R8 ;  /* 0x0009180801007387 */ /* 0x000be20000100a00 */
[----:B------:R-:W3:Y:S02]  /*73d50*/  LDL.LU.64 R42, [R1+0x27a0] ;  /* 0x0027a000012a7983 */ /* 0x000ee40000300a00 */
[----:B------:R-:W3:Y:S02]  /*73d60*/  LDL.LU.64 R38, [R1+0x2760] ;  /* 0x0027600001267983 */ /* 0x000ee40000300a00 */
[----:B------:R-:W3:Y:S01]  /*73d70*/  LDL.LU.64 R56, [R1+0x2720] ;  /* 0x0027200001387983 */ /* 0x000ee20000300a00 */
[----:B------:R-:W3:Y:S01]  /*73d80*/  LDL.LU.64 R58, [R1+0x26e0] ;  /* 0x0026e000013a7983 */ /* 0x000ee20000300a00 */
[----:B------:R-:W3:Y:S03]  /*73d90*/  LDL.LU.64 R52, [R1+0x26a0] ;  /* 0x0026a00001347983 */ /* 0x000ee60000300a00 */
[----:B------:R1:W-:Y:S01]  /*73da0*/  LDGSTS.E [R7+0x8000], [R16.64], P0 ;  /* 0x0800000010077fae */ /* 0x0003e20008121844 */
[----:B------:R2:W-:Y:S02]  /*73db0*/  LDGSTS.E [R6+0x9000], [R14.64], P0 ;  /* 0x090000000e067fae */ /* 0x0005e40008121844 */
[----:B------:R1:W-:Y:S02]  /*73dc0*/  LDGSTS.E [R5+0xa000], [R12.64], P0 ;  /* 0x0a0000000c057fae */ /* 0x0003e40008121844 */
[----:B------:R4:W-:Y:S01]  /*73dd0*/  LDGSTS.E [R4+0xb000], [R10.64], P0 ;  /* 0x0b0000000a047fae */ /* 0x0009e20008121844 */
[----:B------:R5:W-:Y:S01]  /*73de0*/  LDGSTS.E [R3+0xc000], [R8.64], P0 ;  /* 0x0c00000008037fae */ /* 0x000be20008121844 */
[----:B-1----:R-:W-:-:S04]  /*73df0*/  IMAD.WIDE R16, R0, 0x4, R36 ;  /* 0x0000000400107825 */ /* 0x002fc800078e0224 */
[----:B--2---:R-:W-:-:S04]  /*73e00*/  IMAD.WIDE R14, R0, 0x4, R48 ;  /* 0x00000004000e7825 */ /* 0x004fc800078e0230 */
[----:B------:R-:W-:-:S04]  /*73e10*/  IMAD.WIDE R12, R0, 0x4, R50 ;  /* 0x00000004000c7825 */ /* 0x000fc800078e0232 */
[----:B----4-:R-:W-:-:S04]  /*73e20*/  IMAD.WIDE R10, R0, 0x4, R44 ;  /* 0x00000004000a7825 */ /* 0x010fc800078e022c */
[C---:B-----5:R-:W-:Y:S01]  /*73e30*/  IMAD.WIDE R8, R0.reuse, 0x4, R46 ;  /* 0x0000000400087825 */ /* 0x060fe200078e022e */
[----:B------:R3:W-:Y:S03]  /*73e40*/  STL.64 [R1+0x8d8], R16 ;  /* 0x0008d81001007387 */ /* 0x0007e60000100a00 */
[----:B------:R1:W-:Y:S02]  /*73e50*/  STL.64 [R1+0x898], R14 ;  /* 0x0008980e01007387 */ /* 0x0003e40000100a00 */
[----:B------:R2:W-:Y:S02]  /*73e60*/  STL.64 [R1+0x858], R12 ;  /* 0x0008580c01007387 */ /* 0x0005e40000100a00 */
[----:B------:R4:W-:Y:S01]  /*73e70*/  STL.64 [R1+0x818], R10 ;  /* 0x0008180a01007387 */ /* 0x0009e20000100a00 */
[----:B------:R5:W-:Y:S01]  /*73e80*/  STL.64 [R1+0x7d8], R8 ;  /* 0x0007d80801007387 */ /* 0x000be20000100a00 */
[----:B------:R-:W3:Y:S02]  /*73e90*/  LDL.LU.64 R36, [R1+0x2660] ;  /* 0x0026600001247983 */ /* 0x000ee40000300a00 */
[----:B------:R-:W3:Y:S01]  /*73ea0*/  LDL.LU.64 R48, [R1+0x2620] ;  /* 0x0026200001307983 */ /* 0x000ee20000300a00 */
[----:B------:R3:W-:Y:S01]  /*73eb0*/  LDGSTS.E [R7+0xd000], [R16.64], P0 ;  /* 0x0d00000010077fae */ /* 0x0007e20008121844 */
[----:B------:R-:W3:Y:S02]  /*73ec0*/  LDL.LU.64 R50, [R1+0x25e0] ;  /* 0x0025e00001327983 */ /* 0x000ee40000300a00 */
[----:B------:R1:W-:Y:S02]  /*73ed0*/  LDGSTS.E [R6+0xe000], [R14.64], P0 ;  /* 0x0e0000000e067fae */ /* 0x0003e40008121844 */
[----:B------:R-:W3:Y:S01]  /*73ee0*/  LDL.LU.64 R44, [R1+0x25a0] ;  /* 0x0025a000012c7983 */ /* 0x000ee20000300a00 */
[----:B------:R2:W-:Y:S04]  /*73ef0*/  LDGSTS.E [R5+0xf000], [R12.64], P0 ;  /* 0x0f0000000c057fae */ /* 0x0005e80008121844 */
[----:B------:R-:W3:Y:S01]  /*73f00*/  LDL.LU.64 R46, [R1+0x2560] ;  /* 0x00256000012e7983 */ /* 0x000ee20000300a00 */
[----:B------:R4:W-:Y:S02]  /*73f10*/  LDGSTS.E [R4+0x10000], [R10.64], P0 ;  /* 0x100000000a047fae */ /* 0x0009e40008121844 */
[----:B------:R5:W-:Y:S02]  /*73f20*/  LDGSTS.E [R3+0x11000], [R8.64], P0 ;  /* 0x1100000008037fae */ /* 0x000be40008121844 */
[----:B---3--:R-:W-:-:S04]  /*73f30*/  IMAD.WIDE R16, R0, 0x4, R42 ;  /* 0x0000000400107825 */ /* 0x008fc800078e022a */
[----:B-1----:R-:W-:-:S04]  /*73f40*/  IMAD.WIDE R14, R0, 0x4, R38 ;  /* 0x00000004000e7825 */ /* 0x002fc800078e0226 */
[----:B--2---:R-:W-:-:S04]  /*73f50*/  IMAD.WIDE R12, R0, 0x4, R56 ;  /* 0x00000004000c7825 */ /* 0x004fc800078e0238 */
        /* <DEDUP_REMOVED lines=20> */
[C---:B----4-:R-:W-:Y:S01]  /*740a0*/  IMAD.WIDE R10, R0.reuse, 0x4, R44 ;  /* 0x00000004000a7825 */ /* 0x050fe200078e022c */
[----:B------:R3:W-:Y:S03]  /*740b0*/  STL.64 [R1+0x658], R16 ;  /* 0x0006581001007387 */ /* 0x0007e60000100a00 */
[----:B-----5:R-:W-:-:S04]  /*740c0*/  IMAD.WIDE R8, R0, 0x4, R46 ;  /* 0x0000000400087825 */ /* 0x020fc800078e022e */
[----:B------:R1:W-:Y:S01]  /*740d0*/  STL.64 [R1+0x618], R14 ;  /* 0x0006180e01007387 */ /* 0x0003e20000100a00 */
[----:B------:R2:W-:Y:S01]  /*740e0*/  STL.64 [R1+0x5d8], R12 ;  /* 0x0005d80c01007387 */ /* 0x0005e20000100a00 */
[----:B------:R4:W-:Y:S02]  /*740f0*/  STL.64 [R1+0x598], R10 ;  /* 0x0005980a01007387 */ /* 0x0009e40000100a00 */
[----:B------:R5:W-:Y:S02]  /*74100*/  STL.64 [R1+0x558], R8 ;  /* 0x0005580801007387 */ /* 0x000be40000100a00 */
[----:B------:R-:W3:Y:S01]  /*74110*/  LDL.LU.64 R36, [R1+0x23e0] ;  /* 0x0023e00001247983 */ /* 0x000ee20000300a00 */
[----:B------:R-:W3:Y:S04]  /*74120*/  LDL.LU.64 R48, [R1+0x23a0] ;  /* 0x0023a00001307983 */ /* 0x000ee80000300a00 */
        /* <DEDUP_REMOVED lines=72> */
[----:B------:R-:W-:Y:S03]  /*745b0*/  STL.64 [R1+0x158], R16 ;  /* 0x0001581001007387 */ /* 0x000fe60000100a00 */
[----:B-----5:R-:W-:-:S04]  /*745c0*/  IMAD.WIDE R8, R0, 0x4, R46 ;  /* 0x0000000400087825 */ /* 0x020fc800078e022e */
[----:B------:R-:W-:Y:S01]  /*745d0*/  STL.64 [R1+0x118], R14 ;  /* 0x0001180e01007387 */ /* 0x000fe20000100a00 */
[----:B------:R-:W-:Y:S04]  /*745e0*/  STL.64 [R1+0xd8], R12 ;  /* 0x0000d80c01007387 */ /* 0x000fe80000100a00 */
[----:B------:R1:W-:Y:S01]  /*745f0*/  LDGSTS.E [R7+0x2b000], [R16.64], P0 ;  /* 0x2b00000010077fae */ /* 0x0003e20008121844 */
[----:B------:R-:W-:Y:S02]  /*74600*/  STL.64 [R1+0x98], R10 ;  /* 0x0000980a01007387 */ /* 0x000fe40000100a00 */
[----:B------:R2:W-:Y:S02]  /*74610*/  LDGSTS.E [R6+0x2c000], [R14.64], P0 ;  /* 0x2c0000000e067fae */ /* 0x0005e40008121844 */
[----:B------:R3:W-:Y:S01]  /*74620*/  STL.64 [R1+0x58], R8 ;  /* 0x0000580801007387 */ /* 0x0007e20000100a00 */
[----:B------:R4:W-:Y:S04]  /*74630*/  LDGSTS.E [R5+0x2d000], [R12.64], P0 ;  /* 0x2d0000000c057fae */ /* 0x0009e80008121844 */
[----:B------:R-:W5:Y:S01]  /*74640*/  LDL.LU.64 R36, [R1+0x1ee0] ;  /* 0x001ee00001247983 */ /* 0x000f620000300a00 */
[----:B------:R1:W-:Y:S02]  /*74650*/  LDGSTS.E [R4+0x2e000], [R10.64], P0 ;  /* 0x2e0000000a047fae */ /* 0x0003e40008121844 */
[----:B------:R-:W2:Y:S02]  /*74660*/  LDL.LU.64 R48, [R1+0x1ea0] ;  /* 0x001ea00001307983 */ /* 0x000ea40000300a00 */
[----:B------:R3:W-:Y:S01]  /*74670*/  LDGSTS.E [R3+0x2f000], [R8.64], P0 ;  /* 0x2f00000008037fae */ /* 0x0007e20008121844 */
[----:B------:R-:W4:Y:S01]  /*74680*/  LDL.LU.64 R50, [R1+0x1e60] ;  /* 0x001e600001327983 */ /* 0x000f220000300a00 */
[----:B------:R-:W4:Y:S02]  /*74690*/  LDL.LU.64 R44, [R1+0x1e20] ;  /* 0x001e2000012c7983 */ /* 0x000f240000300a00 */
[----:B------:R-:W4:Y:S02]  /*746a0*/  LDL.LU.64 R46, [R1+0x1de0] ;  /* 0x001de000012e7983 */ /* 0x000f240000300a00 */
[----:B---3--:R-:W-:-:S04]  /*746b0*/  IMAD.WIDE R8, R0, 0x4, R42 ;  /* 0x0000000400087825 */ /* 0x008fc800078e022a */
[----:B------:R-:W-:-:S04]  /*746c0*/  IMAD.WIDE R122, R0, 0x4, R38 ;  /* 0x00000004007a7825 */ /* 0x000fc800078e0226 */
[C---:B------:R-:W-:Y:S01]  /*746d0*/  IMAD.WIDE R120, R0.reuse, 0x4, R56 ;  /* 0x0000000400787825 */ /* 0x040fe200078e0238 */
[----:B------:R3:W-:Y:S03]  /*746e0*/  STL.64 [R1+0x18], R8 ;  /* 0x0000180801007387 */ /* 0x0007e60000100a00 */
[----:B------:R-:W3:Y:S02]  /*746f0*/  LDL.LU.64 R42, [R1+0x1da0] ;  /* 0x001da000012a7983 */ /* 0x000ee40000300a00 */
[----:B------:R-:W3:Y:S02]  /*74700*/  LDL.LU.64 R38, [R1+0x1d60] ;  /* 0x001d600001267983 */ /* 0x000ee40000300a00 */
[C---:B------:R-:W-:Y:S01]  /*74710*/  IMAD.WIDE R118, R0.reuse, 0x4, R58 ;  /* 0x0000000400767825 */ /* 0x040fe200078e023a */
[----:B------:R-:W3:Y:S03]  /*74720*/  LDL.LU.64 R56, [R1+0x1d20] ;  /* 0x001d200001387983 */ /* 0x000ee60000300a00 */
[----:B------:R-:W-:-:S04]  /*74730*/  IMAD.WIDE R116, R0, 0x4, R52 ;  /* 0x0000000400747825 */ /* 0x000fc800078e0234 */
[----:B------:R-:W3:Y:S02]  /*74740*/  LDL.LU.64 R58, [R1+0x1ce0] ;  /* 0x001ce000013a7983 */ /* 0x000ee40000300a00 */
[----:B------:R-:W3:Y:S01]  /*74750*/  LDL.LU.64 R52, [R1+0x1ca0] ;  /* 0x001ca00001347983 */ /* 0x000ee20000300a00 */
[----:B------:R-:W-:Y:S01]  /*74760*/  STL.64 [R1+0x60a8], R122 ;  /* 0x0060a87a01007387 */ /* 0x000fe20000100a00 */
[----:B------:R-:W-:-:S03]  /*74770*/  IMAD.SHL.U32 R55, R55, 0x4, RZ ;  /* 0x0000000437377824 */ /* 0x000fc600078e00ff */
[----:B------:R1:W-:Y:S01]  /*74780*/  LDGSTS.E [R7+0x30000], [R8.64], P0 ;  /* 0x3000000008077fae */ /* 0x0003e20008121844 */
[----:B------:R1:W-:Y:S02]  /*74790*/  LDGSTS.E [R6+0x31000], [R122.64], P0 ;  /* 0x310000007a067fae */ /* 0x0003e40008121844 */
[----:B------:R1:W-:Y:S02]  /*747a0*/  LDGSTS.E [R5+0x32000], [R120.64], P0 ;  /* 0x3200000078057fae */ /* 0x0003e40008121844 */
[----:B------:R1:W-:Y:S01]  /*747b0*/  LDGSTS.E [R4+0x33000], [R118.64], P0 ;  /* 0x3300000076047fae */ /* 0x0003e20008121844 */
[----:B------:R1:W-:Y:S01]  /*747c0*/  LDGSTS.E [R3+0x34000], [R116.64], P0 ;  /* 0x3400000074037fae */ /* 0x0003e20008121844 */
[----:B-----5:R-:W-:-:S04]  /*747d0*/  IMAD.WIDE R114, R0, 0x4, R36 ;  /* 0x0000000400727825 */ /* 0x020fc800078e0224 */
[C---:B--2---:R-:W-:Y:S01]  /*747e0*/  IMAD.WIDE R112, R0.reuse, 0x4, R48 ;  /* 0x0000000400707825 */ /* 0x044fe200078e0230 */
[----:B------:R-:W2:Y:S03]  /*747f0*/  LDL.LU.64 R36, [R1+0x1c60] ;  /* 0x001c600001247983 */ /* 0x000ea60000300a00 */
[----:B----4-:R-:W-:-:S04]  /*74800*/  IMAD.WIDE R110, R0, 0x4, R50 ;  /* 0x00000004006e7825 */ /* 0x010fc800078e0232 */
[----:B------:R-:W4:Y:S02]  /*74810*/  LDL.LU.64 R48, [R1+0x2c18] ;  /* 0x002c180001307983 */ /* 0x000f240000300a00 */
[C---:B------:R-:W-:Y:S01]  /*74820*/  IMAD.WIDE R108, R0.reuse, 0x4, R44 ;  /* 0x00000004006c7825 */ /* 0x040fe200078e022c */
[----:B------:R-:W5:Y:S03]  /*74830*/  LDL.LU.64 R50, [R1+0x2bd8] ;  /* 0x002bd80001327983 */ /* 0x000f660000300a00 */
[----:B------:R-:W-:-:S04]  /*74840*/  IMAD.WIDE R106, R0, 0x4, R46 ;  /* 0x00000004006a7825 */ /* 0x000fc800078e022e */
[----:B------:R-:W2:Y:S02]  /*74850*/  LDL.LU.64 R44, [R1+0x2b98] ;  /* 0x002b9800012c7983 */ /* 0x000ea40000300a00 */
[----:B------:R-:W2:Y:S01]  /*74860*/  LDL.LU.64 R46, [R1+0x2b58] ;  /* 0x002b5800012e7983 */ /* 0x000ea20000300a00 */
[----:B------:R1:W-:Y:S01]  /*74870*/  LDGSTS.E [R7+0x35000], [R114.64], P0 ;  /* 0x3500000072077fae */ /* 0x0003e20008121844 */
[----:B------:R1:W-:Y:S02]  /*74880*/  LDGSTS.E [R6+0x36000], [R112.64], P0 ;  /* 0x3600000070067fae */ /* 0x0003e40008121844 */
[----:B------:R1:W-:Y:S02]  /*74890*/  LDGSTS.E [R5+0x37000], [R110.64], P0 ;  /* 0x370000006e057fae */ /* 0x0003e40008121844 */
[----:B------:R1:W-:Y:S01]  /*748a0*/  LDGSTS.E [R4+0x38000], [R108.64], P0 ;  /* 0x380000006c047fae */ /* 0x0003e20008121844 */
[----:B------:R1:W-:Y:S01]  /*748b0*/  LDGSTS.E [R3+0x39000], [R106.64], P0 ;  /* 0x390000006a037fae */ /* 0x0003e20008121844 */
[----:B---3--:R-:W-:-:S04]  /*748c0*/  IMAD.WIDE R102, R0, 0x4, R38 ;  /* 0x0000000400667825 */ /* 0x008fc800078e0226 */
[C---:B------:R-:W-:Y:S01]  /*748d0*/  IMAD.WIDE R100, R0.reuse, 0x4, R56 ;  /* 0x0000000400647825 */ /* 0x040fe200078e0238 */
[----:B------:R-:W3:Y:S03]  /*748e0*/  LDL.LU.64 R38, [R1+0x2b18] ;  /* 0x002b180001267983 */ /* 0x000ee60000300a00 */
[----:B------:R-:W-:-:S04]  /*748f0*/  IMAD.WIDE R98, R0, 0x4, R58 ;  /* 0x0000000400627825 */ /* 0x000fc800078e023a */
[----:B------:R-:W3:Y:S02]  /*74900*/  LDL.LU.64 R56, [R1+0x2ad8] ;  /* 0x002ad80001387983 */ /* 0x000ee40000300a00 */
[----:B------:R-:W-:-:S04]  /*74910*/  IMAD.WIDE R104, R0, 0x4, R42 ;  /* 0x0000000400687825 */ /* 0x000fc800078e022a */
[----:B------:R-:W-:Y:S01]  /*74920*/  IMAD.WIDE R96, R0, 0x4, R52 ;  /* 0x0000000400607825 */ /* 0x000fe200078e0234 */
[----:B------:R-:W3:Y:S01]  /*74930*/  LDL.LU.64 R58, [R1+0x2a98] ;  /* 0x002a9800013a7983 */ /* 0x000ee20000300a00 */
[----:B------:R-:W-:Y:S02]  /*74940*/  LOP3.LUT R42, R55, 0x10, RZ, 0x3c, !PT ;  /* 0x00000010372a7812 */ /* 0x000fe400078e3cff */
[----:B------:R-:W3:Y:S02]  /*74950*/  LDL.LU.64 R52, [R1+0x2a58] ;  /* 0x002a580001347983 */ /* 0x000ee40000300a00 */
[----:B------:R-:W3:Y:S01]  /*74960*/  LDL.LU.64 R54, [R1+0x2a18] ;  /* 0x002a180001367983 */ /* 0x000ee20000300a00 */
[----:B------:R1:W-:Y:S01]  /*74970*/  LDGSTS.E [R7+0x3a000], [R104.64], P0 ;  /* 0x3a00000068077fae */ /* 0x0003e20008121844 */
[----:B------:R1:W-:Y:S02]  /*74980*/  LDGSTS.E [R6+0x3b000], [R102.64], P0 ;  /* 0x3b00000066067fae */ /* 0x0003e40008121844 */
[----:B------:R1:W-:Y:S02]  /*74990*/  LDGSTS.E [R5+0x3c000], [R100.64], P0 ;  /* 0x3c00000064057fae */ /* 0x0003e40008121844 */
[----:B------:R1:W-:Y:S01]  /*749a0*/  LDGSTS.E [R4+0x3d000], [R98.64], P0 ;  /* 0x3d00000062047fae */ /* 0x0003e20008121844 */
[----:B------:R1:W-:Y:S02]  /*749b0*/  LDGSTS.E [R3+0x3e000], [R96.64], P0 ;  /* 0x3e00000060037fae */ /* 0x0003e40008121844 */
[----:B-1----:R-:W-:-:S02]  /*749c0*/  IADD3 R6, R42, 0x200000, RZ ;  /* 0x002000002a067810 */ /* 0x002fc40007ffe0ff */
[C---:B------:R-:W-:Y:S02]  /*749d0*/  IADD3 R5, R42.reuse, 0x200000, RZ ;  /* 0x002000002a057810 */ /* 0x040fe40007ffe0ff */
[C---:B------:R-:W-:Y:S02]  /*749e0*/  IADD3 R4, R42.reuse, 0x200000, RZ ;  /* 0x002000002a047810 */ /* 0x040fe40007ffe0ff */
[----:B------:R-:W-:Y:S01]  /*749f0*/  IADD3 R3, R42, 0x200000, RZ ;  /* 0x002000002a037810 */ /* 0x000fe20007ffe0ff */
[----:B----4-:R-:W-:-:S04]  /*74a00*/  IMAD.WIDE R14, R0, 0x4, R48 ;  /* 0x00000004000e7825 */ /* 0x010fc800078e0230 */
[----:B-----5:R-:W-:-:S04]  /*74a10*/  IMAD.WIDE R12, R0, 0x4, R50 ;  /* 0x00000004000c7825 */ /* 0x020fc800078e0232 */
[----:B--2---:R-:W-:-:S04]  /*74a20*/  IMAD.WIDE R10, R0, 0x4, R44 ;  /* 0x00000004000a7825 */ /* 0x004fc800078e022c */
[----:B------:R-:W-:-:S04]  /*74a30*/  IMAD.WIDE R94, R0, 0x4, R36 ;  /* 0x00000004005e7825 */ /* 0x000fc800078e0224 */
[C---:B------:R-:W-:Y:S01]  /*74a40*/  IMAD.WIDE R8, R0.reuse, 0x4, R46 ;  /* 0x0000000400087825 */ /* 0x040fe200078e022e */
[----:B------:R1:W-:Y:S03]  /*74a50*/  STL.64 [R1+0xc10], R14 ;  /* 0x000c100e01007387 */ /* 0x0003e60000100a00 */
[----:B------:R2:W-:Y:S02]  /*74a60*/  STL.64 [R1+0xbd0], R12 ;  /* 0x000bd00c01007387 */ /* 0x0005e40000100a00 */
[----:B------:R4:W-:Y:S01]  /*74a70*/  STL.64 [R1+0xb90], R10 ;  /* 0x000b900a01007387 */ /* 0x0009e20000100a00 */
[----:B------:R2:W-:Y:S04]  /*74a80*/  LDGSTS.E [R7+0x3f000], [R94.64], P0 ;  /* 0x3f0000005e077fae */ /* 0x0005e80008121844 */
[----:B------:R1:W-:Y:S01]  /*74a90*/  STL.64 [R1+0xb50], R8 ;  /* 0x000b500801007387 */ /* 0x0003e20000100a00 */
[----:B------:R1:W-:Y:S02]  /*74aa0*/  LDGSTS.E [R6+0x200], [R14.64], P0 ;  /* 0x002000000e067fae */ /* 0x0003e40008121844 */
[----:B------:R-:W2:Y:S02]  /*74ab0*/  LDL.LU.64 R36, [R1+0x29d8] ;  /* 0x0029d80001247983 */ /* 0x000ea40000300a00 */
[----:B------:R2:W-:Y:S01]  /*74ac0*/  LDGSTS.E [R5+0x1200], [R12.64], P0 ;  /* 0x012000000c057fae */ /* 0x0005e20008121844 */
[----:B------:R-:W2:Y:S04]  /*74ad0*/  LDL.LU.64 R48, [R1+0x2998] ;  /* 0x0029980001307983 */ /* 0x000ea80000300a00 */
[----:B------:R4:W-:Y:S01]  /*74ae0*/  LDGSTS.E [R4+0x2200], [R10.64], P0 ;  /* 0x022000000a047fae */ /* 0x0009e20008121844 */
[----:B------:R-:W2:Y:S02]  /*74af0*/  LDL.LU.64 R50, [R1+0x2958] ;  /* 0x0029580001327983 */ /* 0x000ea40000300a00 */
[----:B------:R-:W2:Y:S02]  /*74b00*/  LDL.LU.64 R44, [R1+0x2918] ;  /* 0x00291800012c7983 */ /* 0x000ea40000300a00 */
[----:B------:R1:W-:Y:S01]  /*74b10*/  LDGSTS.E [R3+0x3200], [R8.64], P0 ;  /* 0x0320000008037fae */ /* 0x0003e20008121844 */
[----:B------:R-:W2:Y:S01]  /*74b20*/  LDL.LU.64 R46, [R1+0x28d8] ;  /* 0x0028d800012e7983 */ /* 0x000ea20000300a00 */
[----:B---3--:R-:W-:-:S04]  /*74b30*/  IMAD.WIDE R16, R0, 0x4, R38 ;  /* 0x0000000400107825 */ /* 0x008fc800078e0226 */
[----:B-1----:R-:W-:-:S04]  /*74b40*/  IMAD.WIDE R14, R0, 0x4, R56 ;  /* 0x00000004000e7825 */ /* 0x002fc800078e0238 */
[----:B--2---:R-:W-:-:S04]  /*74b50*/  IMAD.WIDE R12, R0, 0x4, R58 ;  /* 0x00000004000c7825 */ /* 0x004fc800078e023a */
[----:B----4-:R-:W-:-:S04]  /*74b60*/  IMAD.WIDE R10, R0, 0x4, R52 ;  /* 0x00000004000a7825 */ /* 0x010fc800078e0234 */
[----:B------:R-:W-:Y:S01]  /*74b70*/  IMAD.WIDE R8, R0, 0x4, R54 ;  /* 0x0000000400087825 */ /* 0x000fe200078e0236 */
[----:B------:R1:W-:Y:S03]  /*74b80*/  STL.64 [R1+0xb10], R16 ;  /* 0x000b101001007387 */ /* 0x0003e60000100a00 */
[----:B------:R2:W-:Y:S02]  /*74b90*/  STL.64 [R1+0xad0], R14 ;  /* 0x000ad00e01007387 */ /* 0x0005e40000100a00 */
[----:B------:R3:W-:Y:S02]  /*74ba0*/  STL.64 [R1+0xa90], R12 ;  /* 0x000a900c01007387 */ /* 0x0007e40000100a00 */
[----:B------:R4:W-:Y:S01]  /*74bb0*/  STL.64 [R1+0xa50], R10 ;  /* 0x000a500a01007387 */ /* 0x0009e20000100a00 */
[----:B------:R1:W-:Y:S01]  /*74bc0*/  STL.64 [R1+0xa10], R8 ;  /* 0x000a100801007387 */ /* 0x0003e20000100a00 */
[----:B------:R-:W5:Y:S02]  /*74bd0*/  LDL.LU.64 R38, [R1+0x2898] ;  /* 0x0028980001267983 */ /* 0x000f640000300a00 */
[----:B------:R-:W5:Y:S02]  /*74be0*/  LDL.LU.64 R56, [R1+0x2858] ;  /* 0x0028580001387983 */ /* 0x000f640000300a00 */
[----:B------:R-:W5:Y:S01]  /*74bf0*/  LDL.LU.64 R58, [R1+0x2818] ;  /* 0x00281800013a7983 */ /* 0x000f620000300a00 */
[----:B------:R-:W5:Y:S01]  /*74c00*/  LDL.LU.64 R52, [R1+0x27d8] ;  /* 0x0027d80001347983 */ /* 0x000f620000300a00 */
[----:B------:R-:W5:Y:S01]  /*74c10*/  LDL.LU.64 R54, [R1+0x2798] ;  /* 0x0027980001367983 */ /* 0x000f620000300a00 */
[----:B--2---:R-:W-:-:S05]  /*74c20*/  IADD3 R7, R42, 0x200000, RZ ;  /* 0x002000002a077810 */ /* 0x004fca0007ffe0ff */
[----:B------:R1:W-:Y:S01]  /*74c30*/  LDGSTS.E [R7+0x4200], [R16.64], P0 ;  /* 0x0420000010077fae */ /* 0x0003e20008121844 */
[----:B------:R2:W-:Y:S02]  /*74c40*/  LDGSTS.E [R6+0x5200], [R14.64], P0 ;  /* 0x052000000e067fae */ /* 0x0005e40008121844 */
[----:B------:R3:W-:Y:S02]  /*74c50*/  LDGSTS.E [R5+0x6200], [R12.64], P0 ;  /* 0x062000000c057fae */ /* 0x0007e40008121844 */
[----:B------:R4:W-:Y:S01]  /*74c60*/  LDGSTS.E [R4+0x7200], [R10.64], P0 ;  /* 0x072000000a047fae */ /* 0x0009e20008121844 */
[----:B------:R1:W-:Y:S02]  /*74c70*/  LDGSTS.E [R3+0x8200], [R8.64], P0 ;  /* 0x0820000008037fae */ /* 0x0003e40008121844 */
[----:B-1----:R-:W-:-:S04]  /*74c80*/  IMAD.WIDE R16, R0, 0x4, R36 ;  /* 0x0000000400107825 */ /* 0x002fc800078e0224 */
[----:B--2---:R-:W-:-:S04]  /*74c90*/  IMAD.WIDE R14, R0, 0x4, R48 ;  /* 0x00000004000e7825 */ /* 0x004fc800078e0230 */
[----:B---3--:R-:W-:-:S04]  /*74ca0*/  IMAD.WIDE R12, R0, 0x4, R50 ;  /* 0x00000004000c7825 */ /* 0x008fc800078e0232 */
[C---:B----4-:R-:W-:Y:S01]  /*74cb0*/  IMAD.WIDE R10, R0.reuse, 0x4, R44 ;  /* 0x00000004000a7825 */ /* 0x050fe200078e022c */
[----:B------:R5:W-:Y:S03]  /*74cc0*/  STL.64 [R1+0x9d0], R16 ;  /* 0x0009d01001007387 */ /* 0x000be60000100a00 */
[----:B------:R-:W-:-:S04]  /*74cd0*/  IMAD.WIDE R8, R0, 0x4, R46 ;  /* 0x0000000400087825 */ /* 0x000fc800078e022e */
[----:B------:R1:W-:Y:S01]  /*74ce0*/  STL.64 [R1+0x990], R14 ;  /* 0x0009900e01007387 */ /* 0x0003e20000100a00 */
[----:B------:R2:W-:Y:S01]  /*74cf0*/  STL.64 [R1+0x950], R12 ;  /* 0x0009500c01007387 */ /* 0x0005e20000100a00 */
[----:B------:R3:W-:Y:S03]  /*74d00*/  STL.64 [R1+0x910], R10 ;  /* 0x0009100a01007387 */ /* 0x0007e60000100a00 */
[----:B------:R5:W-:Y:S01]  /*74d10*/  LDGSTS.E [R7+0x9200], [R16.64], P0 ;  /* 0x0920000010077fae */ /* 0x000be20008121844 */
[----:B------:R4:W-:Y:S02]  /*74d20*/  STL.64 [R1+0x8d0], R8 ;  /* 0x0008d00801007387 */ /* 0x0009e40000100a00 */
[----:B------:R1:W-:Y:S02]  /*74d30*/  LDGSTS.E [R6+0xa200], [R14.64], P0 ;  /* 0x0a2000000e067fae */ /* 0x0003e40008121844 */
[----:B------:R-:W4:Y:S01]  /*74d40*/  LDL.LU.64 R36, [R1+0x2758] ;  /* 0x0027580001247983 */ /* 0x000f220000300a00 */
[----:B------:R2:W-:Y:S04]  /*74d50*/  LDGSTS.E [R5+0xb200], [R12.64], P0 ;  /* 0x0b2000000c057fae */ /* 0x0005e80008121844 */
[----:B------:R-:W4:Y:S01]  /*74d60*/  LDL.LU.64 R48, [R1+0x2718] ;  /* 0x0027180001307983 */ /* 0x000f220000300a00 */
[----:B------:R3:W-:Y:S02]  /*74d70*/  LDGSTS.E [R4+0xc200], [R10.64], P0 ;  /* 0x0c2000000a047fae */ /* 0x0007e40008121844 */
[----:B------:R-:W4:Y:S02]  /*74d80*/  LDL.LU.64 R50, [R1+0x26d8] ;  /* 0x0026d80001327983 */ /* 0x000f240000300a00 */
[----:B------:R-:W4:Y:S01]  /*74d90*/  LDL.LU.64 R44, [R1+0x2698] ;  /* 0x00269800012c7983 */ /* 0x000f220000300a00 */
[----:B------:R4:W-:Y:S04]  /*74da0*/  LDGSTS.E [R3+0xd200], [R8.64], P0 ;  /* 0x0d20000008037fae */ /* 0x0009e80008121844 */
[----:B------:R-:W4:Y:S01]  /*74db0*/  LDL.LU.64 R46, [R1+0x2658] ;  /* 0x00265800012e7983 */ /* 0x000f220000300a00 */
[----:B-----5:R-:W-:-:S04]  /*74dc0*/  IMAD.WIDE R16, R0, 0x4, R38 ;  /* 0x0000000400107825 */ /* 0x020fc800078e0226 */
[----:B-1----:R-:W-:-:S04]  /*74dd0*/  IMAD.WIDE R14, R0, 0x4, R56 ;  /* 0x00000004000e7825 */ /* 0x002fc800078e0238 */
[----:B--2---:R-:W-:-:S04]  /*74de0*/  IMAD.WIDE R12, R0, 0x4, R58 ;  /* 0x00000004000c7825 */ /* 0x004fc800078e023a */
[----:B---3--:R-:W-:-:S04]  /*74df0*/  IMAD.WIDE R10, R0, 0x4, R52 ;  /* 0x00000004000a7825 */ /* 0x008fc800078e0234 */
[C---:B----4-:R-:W-:Y:S01]  /*74e00*/  IMAD.WIDE R8, R0.reuse, 0x4, R54 ;  /* 0x0000000400087825 */ /* 0x050fe200078e0236 */
[----:B------:R1:W-:Y:S03]  /*74e10*/  STL.64 [R1+0x890], R16 ;  /* 0x0008901001007387 */ /* 0x0003e60000100a00 */
[----:B------:R2:W-:Y:S02]  /*74e20*/  STL.64 [R1+0x850], R14 ;  /* 0x0008500e01007387 */ /* 0x0005e40000100a00 */
[----:B------:R3:W-:Y:S02]  /*74e30*/  STL.64 [R1+0x810], R12 ;  /* 0x0008100c01007387 */ /* 0x0007e40000100a00 */
[----:B------:R2:W-:Y:S01]  /*74e40*/  STL.64 [R1+0x7d0], R10 ;  /* 0x0007d00a01007387 */ /* 0x0005e20000100a00 */
[----:B------:R5:W-:Y:S01]  /*74e50*/  STL.64 [R1+0x790], R8 ;  /* 0x0007900801007387 */ /* 0x000be20000100a00 */
[----:B------:R-:W4:Y:S02]  /*74e60*/  LDL.LU.64 R38, [R1+0x2618] ;  /* 0x0026180001267983 */ /* 0x000f240000300a00 */
[----:B------:R-:W4:Y:S02]  /*74e70*/  LDL.LU.64 R56, [R1+0x25d8] ;  /* 0x0025d80001387983 */ /* 0x000f240000300a00 */
[----:B------:R-:W4:Y:S01]  /*74e80*/  LDL.LU.64 R58, [R1+0x2598] ;  /* 0x00259800013a7983 */ /* 0x000f220000300a00 */
[----:B------:R-:W4:Y:S01]  /*74e90*/  LDL.LU.64 R52, [R1+0x2558] ;  /* 0x0025580001347983 */ /* 0x000f220000300a00 */
[----:B------:R-:W4:Y:S03]  /*74ea0*/  LDL.LU.64 R54, [R1+0x2518] ;  /* 0x0025180001367983 */ /* 0x000f260000300a00 */
[----:B------:R1:W-:Y:S01]  /*74eb0*/  LDGSTS.E [R7+0xe200], [R16.64], P0 ;  /* 0x0e20000010077fae */ /* 0x0003e20008121844 */
[----:B------:R2:W-:Y:S02]  /*74ec0*/  LDGSTS.E [R6+0xf200], [R14.64], P0 ;  /* 0x0f2000000e067fae */ /* 0x0005e40008121844 */
[----:B------:R3:W-:Y:S02]  /*74ed0*/  LDGSTS.E [R5+0x10200], [R12.64], P0 ;  /* 0x102000000c057fae */ /* 0x0007e40008121844 */
[----:B------:R1:W-:Y:S01]  /*74ee0*/  LDGSTS.E [R4+0x11200], [R10.64], P0 ;  /* 0x112000000a047fae */ /* 0x0003e20008121844 */
[----:B------:R5:W-:Y:S01]  /*74ef0*/  LDGSTS.E [R3+0x12200], [R8.64], P0 ;  /* 0x1220000008037fae */ /* 0x000be20008121844 */
[----:B-1----:R-:W-:-:S04]  /*74f00*/  IMAD.WIDE R16, R0, 0x4, R36 ;  /* 0x0000000400107825 */ /* 0x002fc800078e0224 */
[----:B--2---:R-:W-:-:S04]  /*74f10*/  IMAD.WIDE R14, R0, 0x4, R48 ;  /* 0x00000004000e7825 */ /* 0x004fc800078e0230 */
[----:B---3--:R-:W-:-:S04]  /*74f20*/  IMAD.WIDE R12, R0, 0x4, R50 ;  /* 0x00000004000c7825 */ /* 0x008fc800078e0232 */
[C---:B------:R-:W-:Y:S01]  /*74f30*/  IMAD.WIDE R10, R0.reuse, 0x4, R44 ;  /* 0x00000004000a7825 */ /* 0x040fe200078e022c */
[----:B------:R4:W-:Y:S03]  /*74f40*/  STL.64 [R1+0x750], R16 ;  /* 0x0007501001007387 */ /* 0x0009e60000100a00 */
[----:B-----5:R-:W-:-:S04]  /*74f50*/  IMAD.WIDE R8, R0, 0x4, R46 ;  /* 0x0000000400087825 */ /* 0x020fc800078e022e */
        /* <DEDUP_REMOVED lines=13> */
[----:B------:R-:W4:Y:S02]  /*75030*/  LDL.LU.64 R46, [R1+0x23d8] ;  /* 0x0023d800012e7983 */ /* 0x000f240000300a00 */
[----:B----4-:R-:W-:-:S04]  /*75040*/  IMAD.WIDE R16, R0, 0x4, R38 ;  /* 0x0000000400107825 */ /* 0x010fc800078e0226 */
[----:B-1----:R-:W-:-:S04]  /*75050*/  IMAD.WIDE R14, R0, 0x4, R56 ;  /* 0x00000004000e7825 */ /* 0x002fc800078e0238 */
[----:B--2---:R-:W-:-:S04]  /*75060*/  IMAD.WIDE R12, R0, 0x4, R58 ;  /* 0x00000004000c7825 */ /* 0x004fc800078e023a */
[----:B---3--:R-:W-:-:S04]  /*75070*/  IMAD.WIDE R10, R0, 0x4, R52 ;  /* 0x00000004000a7825 */ /* 0x008fc800078e0234 */
[C---:B-----5:R-:W-:Y:S01]  /*75080*/  IMAD.WIDE R8, R0.reuse, 0x4, R54 ;  /* 0x0000000400087825 */ /* 0x060fe200078e0236 */
        /* <DEDUP_REMOVED lines=85> */
[----:B------:R-:W2:Y:S02]  /*755e0*/  LDL.LU.64 R38, [R1+0x1e98] ;  /* 0x001e980001267983 */ /* 0x000ea40000300a00 */
[----:B------:R-:W3:Y:S02]  /*755f0*/  LDL.LU.64 R56, [R1+0x1e58] ;  /* 0x001e580001387983 */ /* 0x000ee40000300a00 */
[----:B------:R-:W4:Y:S01]  /*75600*/  LDL.LU.64 R58, [R1+0x1e18] ;  /* 0x001e1800013a7983 */ /* 0x000f220000300a00 */
[----:B------:R-:W4:Y:S01]  /*75610*/  LDL.LU.64 R52, [R1+0x1dd8] ;  /* 0x001dd80001347983 */ /* 0x000f220000300a00 */
[----:B------:R-:W5:Y:S03]  /*75620*/  LDL.LU.64 R54, [R1+0x1d98] ;  /* 0x001d980001367983 */ /* 0x000f660000300a00 */
[----:B------:R1:W-:Y:S01]  /*75630*/  LDGSTS.E [R7+0x2c200], [R16.64], P0 ;  /* 0x2c20000010077fae */ /* 0x0003e20008121844 */
[----:B------:R1:W-:Y:S02]  /*75640*/  LDGSTS.E [R6+0x2d200], [R14.64], P0 ;  /* 0x2d2000000e067fae */ /* 0x0003e40008121844 */
[----:B------:R1:W-:Y:S02]  /*75650*/  LDGSTS.E [R5+0x2e200], [R12.64], P0 ;  /* 0x2e2000000c057fae */ /* 0x0003e40008121844 */
[----:B------:R1:W-:Y:S01]  /*75660*/  LDGSTS.E [R4+0x2f200], [R10.64], P0 ;  /* 0x2f2000000a047fae */ /* 0x0003e20008121844 */
[----:B------:R1:W-:Y:S01]  /*75670*/  LDGSTS.E [R3+0x30200], [R8.64], P0 ;  /* 0x3020000008037fae */ /* 0x0003e20008121844 */
[----:B------:R-:W-:-:S04]  /*75680*/  IMAD.WIDE R92, R0, 0x4, R36 ;  /* 0x00000004005c7825 */ /* 0x000fc800078e0224 */
[C---:B------:R-:W-:Y:S01]  /*75690*/  IMAD.WIDE R90, R0.reuse, 0x4, R48 ;  /* 0x00000004005a7825 */ /* 0x040fe200078e0230 */
[----:B------:R-:W5:Y:S03]  /*756a0*/  LDL.LU.64 R36, [R1+0x1d58] ;  /* 0x001d580001247983 */ /* 0x000f660000300a00 */
[----:B------:R-:W-:-:S04]  /*756b0*/  IMAD.WIDE R88, R0, 0x4, R50 ;  /* 0x0000000400587825 */ /* 0x000fc800078e0232 */
[----:B------:R-:W5:Y:S02]  /*756c0*/  LDL.LU.64 R48, [R1+0x1d18] ;  /* 0x001d180001307983 */ /* 0x000f640000300a00 */
[C---:B------:R-:W-:Y:S01]  /*756d0*/  IMAD.WIDE R86, R0.reuse, 0x4, R44 ;  /* 0x0000000400567825 */ /* 0x040fe200078e022c */
[----:B------:R-:W5:Y:S03]  /*756e0*/  LDL.LU.64 R50, [R1+0x1cd8] ;  /* 0x001cd80001327983 */ /* 0x000f660000300a00 */
[----:B------:R-:W-:-:S04]  /*756f0*/  IMAD.WIDE R84, R0, 0x4, R46 ;  /* 0x0000000400547825 */ /* 0x000fc800078e022e */
[----:B------:R-:W5:Y:S02]  /*75700*/  LDL.LU.64 R44, [R1+0x1c98] ;  /* 0x001c9800012c7983 */ /* 0x000f640000300a00 */
[----:B------:R-:W5:Y:S01]  /*75710*/  LDL.LU.64 R46, [R1+0x1c58] ;  /* 0x001c5800012e7983 */ /* 0x000f620000300a00 */
[----:B------:R1:W-:Y:S01]  /*75720*/  LDGSTS.E [R7+0x31200], [R92.64], P0 ;  /* 0x312000005c077fae */ /* 0x0003e20008121844 */
[----:B------:R1:W-:Y:S02]  /*75730*/  LDGSTS.E [R6+0x32200], [R90.64], P0 ;  /* 0x322000005a067fae */ /* 0x0003e40008121844 */
[----:B------:R1:W-:Y:S02]  /*75740*/  LDGSTS.E [R5+0x33200], [R88.64], P0 ;  /* 0x3320000058057fae */ /* 0x0003e40008121844 */
[----:B------:R1:W-:Y:S01]  /*75750*/  LDGSTS.E [R4+0x34200], [R86.64], P0 ;  /* 0x3420000056047fae */ /* 0x0003e20008121844 */
[----:B------:R1:W-:Y:S01]  /*75760*/  LDGSTS.E [R3+0x35200], [R84.64], P0 ;  /* 0x3520000054037fae */ /* 0x0003e20008121844 */
[----:B--2---:R-:W-:-:S04]  /*75770*/  IMAD.WIDE R82, R0, 0x4, R38 ;  /* 0x0000000400527825 */ /* 0x004fc800078e0226 */
[C---:B---3--:R-:W-:Y:S01]  /*75780*/  IMAD.WIDE R80, R0.reuse, 0x4, R56 ;  /* 0x0000000400507825 */ /* 0x048fe200078e0238 */
[----:B------:R-:W1:Y:S03]  /*75790*/  LDL.LU.64 R38, [R1+0x2c10] ;  /* 0x002c100001267983 */ /* 0x000e660000300a00 */
[----:B----4-:R-:W-:-:S04]  /*757a0*/  IMAD.WIDE R78, R0, 0x4, R58 ;  /* 0x00000004004e7825 */ /* 0x010fc800078e023a */
[----:B------:R-:W2:Y:S02]  /*757b0*/  LDL.LU.64 R56, [R1+0x2bd0] ;  /* 0x002bd00001387983 */ /* 0x000ea40000300a00 */
[C---:B------:R-:W-:Y:S01]  /*757c0*/  IMAD.WIDE R76, R0.reuse, 0x4, R52 ;  /* 0x00000004004c7825 */ /* 0x040fe200078e0234 */
[----:B------:R-:W3:Y:S03]  /*757d0*/  LDL.LU.64 R58, [R1+0x2b90] ;  /* 0x002b9000013a7983 */ /* 0x000ee60000300a00 */
[C---:B-----5:R-:W-:Y:S01]  /*757e0*/  IMAD.WIDE R74, R0.reuse, 0x4, R54 ;  /* 0x00000004004a7825 */ /* 0x060fe200078e0236 */
[----:B------:R-:W4:Y:S03]  /*757f0*/  LDL.LU.64 R52, [R1+0x2b50] ;  /* 0x002b500001347983 */ /* 0x000f260000300a00 */
[----:B------:R-:W5:Y:S01]  /*75800*/  LDL.LU.64 R54, [R1+0x2b10] ;  /* 0x002b100001367983 */ /* 0x000f620000300a00 */
        /* <DEDUP_REMOVED lines=10> */
[----:B------:R-:W5:Y:S02]  /*758b0*/  LDL.LU.64 R50, [R1+0x2a50] ;  /* 0x002a500001327983 */ /* 0x000f640000300a00 */
[----:B------:R-:W-:-:S04]  /*758c0*/  IMAD.WIDE R66, R0, 0x4, R44 ;  /* 0x0000000400427825 */ /* 0x000fc800078e022c */
[C---:B------:R-:W-:Y:S01]  /*758d0*/  IMAD.WIDE R64, R0.reuse, 0x4, R46 ;  /* 0x0000000400407825 */ /* 0x040fe200078e022e */
[----:B------:R-:W5:Y:S03]  /*758e0*/  LDL.LU.64 R44, [R1+0x2a10] ;  /* 0x002a1000012c7983 */ /* 0x000f660000300a00 */
[----:B------:R-:W5:Y:S01]  /*758f0*/  LDL.LU.64 R46, [R1+0x29d0] ;  /* 0x0029d000012e7983 */ /* 0x000f620000300a00 */
        /* <DEDUP_REMOVED lines=8> */
[----:B----4-:R-:W-:-:S04]  /*75980*/  IMAD.WIDE R10, R0, 0x4, R52 ;  /* 0x00000004000a7825 */ /* 0x010fc800078e0234 */
[----:B-----5:R-:W-:Y:S01]  /*75990*/  IMAD.WIDE R8, R0, 0x4, R54 ;  /* 0x0000000400087825 */ /* 0x020fe200078e0236 */
        /* <DEDUP_REMOVED lines=10> */
[----:B------:R-:W-:-:S02]  /*75a40*/  IADD3 R7, R33, 0x200000, RZ ;  /* 0x0020000021077810 */ /* 0x000fc40007ffe0ff */
[C---:B------:R-:W-:Y:S02]  /*75a50*/  IADD3 R6, R33.reuse, 0x200000, RZ ;  /* 0x0020000021067810 */ /* 0x040fe40007ffe0ff */
[C---:B------:R-:W-:Y:S02]  /*75a60*/  IADD3 R5, R33.reuse, 0x200000, RZ ;  /* 0x0020000021057810 */ /* 0x040fe40007ffe0ff */
[C---:B------:R-:W-:Y:S02]  /*75a70*/  IADD3 R4, R33.reuse, 0x200000, RZ ;  /* 0x0020000021047810 */ /* 0x040fe40007ffe0ff */
[----:B------:R-:W-:Y:S01]  /*75a80*/  IADD3 R3, R33, 0x200000, RZ ;  /* 0x0020000021037810 */ /* 0x000fe20007ffe0ff */
        /* <DEDUP_REMOVED lines=9> */
[C---:B------:R-:W-:Y:S01]  /*75b20*/  IMAD.WIDE R8, R0.reuse, 0x4, R46 ;  /* 0x0000000400087825 */ /* 0x040fe200078e022e */
        /* <DEDUP_REMOVED lines=8> */
[----:B------:R5:W-:Y:S04]  /*75bb0*/  LDGSTS.E [R7+0x5400], [R16.64], P0 ;  /* 0x0540000010077fae */ /* 0x000be80008121844 */
[----:B------:R-:W4:Y:S01]  /*75bc0*/  LDL.LU.64 R44, [R1+0x2790] ;  /* 0x00279000012c7983 */ /* 0x000f220000300a00 */
[----:B------:R1:W-:Y:S02]  /*75bd0*/  LDGSTS.E [R6+0x6400], [R14.64], P0 ;  /* 0x064000000e067fae */ /* 0x0003e40008121844 */
[----:B------:R-:W4:Y:S02]  /*75be0*/  LDL.LU.64 R46, [R1+0x2750] ;  /* 0x00275000012e7983 */ /* 0x000f240000300a00 */
[----:B------:R2:W-:Y:S01]  /*75bf0*/  LDGSTS.E [R5+0x7400], [R12.64], P0 ;  /* 0x074000000c057fae */ /* 0x0005e20008121844 */
[----:B------:R3:W-:Y:S01]  /*75c00*/  LDGSTS.E [R4+0x8400], [R10.64], P0 ;  /* 0x084000000a047fae */ /* 0x0007e20008121844 */
[----:B------:R4:W-:Y:S02]  /*75c10*/  LDGSTS.E [R3+0x9400], [R8.64], P0 ;  /* 0x0940000008037fae */ /* 0x0009e40008121844 */
        /* <DEDUP_REMOVED lines=23> */
[----:B------:R-:W-:-:S04]  /*75d90*/  IMAD.WIDE R10, R0, 0x4, R44 ;  /* 0x00000004000a7825 */ /* 0x000fc800078e022c */
        /* <DEDUP_REMOVED lines=92> */
[----:B------:R2:W-:Y:S02]  /*76360*/  LDGSTS.E [R5+0x25400], [R12.64], P0 ;  /* 0x254000000c057fae */ /* 0x0005e40008121844 */
[----:B------:R3:W-:Y:S01]  /*76370*/  LDGSTS.E [R4+0x26400], [R10.64], P0 ;  /* 0x264000000a047fae */ /* 0x0007e20008121844 */
[----:B------:R5:W-:Y:S04]  /*76380*/  LDGSTS.E [R3+0x27400], [R8.64], P0 ;  /* 0x2740000008037fae */ /* 0x000be80008121844 */
[----:B------:R-:W4:Y:S02]  /*76390*/  LDL.LU.64 R46, [R1+0x1fd0] ;  /* 0x001fd000012e7983 */ /* 0x000f240000300a00 */
[----:B----4-:R-:W-:-:S04]  /*763a0*/  IMAD.WIDE R16, R0, 0x4, R38 ;  /* 0x0000000400107825 */ /* 0x010fc800078e0226 */
[----:B-1----:R-:W-:-:S04]  /*763b0*/  IMAD.WIDE R14, R0, 0x4, R56 ;  /* 0x00000004000e7825 */ /* 0x002fc800078e0238 */
[----:B--2---:R-:W-:-:S04]  /*763c0*/  IMAD.WIDE R12, R0, 0x4, R58 ;  /* 0x00000004000c7825 */ /* 0x004fc800078e023a */
[----:B---3--:R-:W-:-:S04]  /*763d0*/  IMAD.WIDE R10, R0, 0x4, R52 ;  /* 0x00000004000a7825 */ /* 0x008fc800078e0234 */
[C---:B-----5:R-:W-:Y:S01]  /*763e0*/  IMAD.WIDE R8, R0.reuse, 0x4, R54 ;  /* 0x0000000400087825 */ /* 0x060fe200078e0236 */
[----:B------:R-:W-:Y:S03]  /*763f0*/  STL.64 [R1+0x208], R16 ;  /* 0x0002081001007387 */ /* 0x000fe60000100a00 */
[----:B------:R1:W-:Y:S02]  /*76400*/  STL.64 [R1+0x1c8], R14 ;  /* 0x0001c80e01007387 */ /* 0x0003e40000100a00 */
[----:B------:R2:W-:Y:S02]  /*76410*/  STL.64 [R1+0x188], R12 ;  /* 0x0001880c01007387 */ /* 0x0005e40000100a00 */
[----:B------:R3:W-:Y:S01]  /*76420*/  STL.64 [R1+0x148], R10 ;  /* 0x0001480a01007387 */ /* 0x0007e20000100a00 */
[----:B------:R4:W-:Y:S01]  /*76430*/  STL.64 [R1+0x108], R8 ;  /* 0x0001080801007387 */ /* 0x0009e20000100a00 */
[----:B------:R-:W5:Y:S03]  /*76440*/  LDL.LU.64 R38, [R1+0x1f90] ;  /* 0x001f900001267983 */ /* 0x000f660000300a00 */
[----:B------:R1:W-:Y:S01]  /*76450*/  LDGSTS.E [R7+0x28400], [R16.64], P0 ;  /* 0x2840000010077fae */ /* 0x0003e20008121844 */
[----:B------:R1:W-:Y:S02]  /*76460*/  LDGSTS.E [R6+0x29400], [R14.64], P0 ;  /* 0x294000000e067fae */ /* 0x0003e40008121844 */
[----:B------:R2:W-:Y:S02]  /*76470*/  LDGSTS.E [R5+0x2a400], [R12.64], P0 ;  /* 0x2a4000000c057fae */ /* 0x0005e40008121844 */
[----:B------:R3:W-:Y:S01]  /*76480*/  LDGSTS.E [R4+0x2b400], [R10.64], P0 ;  /* 0x2b4000000a047fae */ /* 0x0007e20008121844 */
[----:B------:R-:W5:Y:S01]  /*76490*/  LDL.LU.64 R58, [R1+0x1f50] ;  /* 0x001f5000013a7983 */ /* 0x000f620000300a00 */
[----:B------:R-:W5:Y:S03]  /*764a0*/  LDL.LU.64 R56, [R1+0x1f10] ;  /* 0x001f100001387983 */ /* 0x000f660000300a00 */
[----:B------:R4:W-:Y:S01]  /*764b0*/  LDGSTS.E [R3+0x2c400], [R8.64], P0 ;  /* 0x2c40000008037fae */ /* 0x0009e20008121844 */
[----:B------:R-:W5:Y:S02]  /*764c0*/  LDL.LU.64 R54, [R1+0x1ed0] ;  /* 0x001ed00001367983 */ /* 0x000f640000300a00 */
[----:B------:R-:W5:Y:S02]  /*764d0*/  LDL.LU.64 R52, [R1+0x1e90] ;  /* 0x001e900001347983 */ /* 0x000f640000300a00 */
[----:B-1----:R-:W-:-:S04]  /*764e0*/  IMAD.WIDE R14, R0, 0x4, R36 ;  /* 0x00000004000e7825 */ /* 0x002fc800078e0224 */
[----:B--2---:R-:W-:-:S04]  /*764f0*/  IMAD.WIDE R12, R0, 0x4, R48 ;  /* 0x00000004000c7825 */ /* 0x004fc800078e0230 */
[----:B---3--:R-:W-:-:S04]  /*76500*/  IMAD.WIDE R10, R0, 0x4, R50 ;  /* 0x00000004000a7825 */ /* 0x008fc800078e0232 */
[C---:B----4-:R-:W-:Y:S01]  /*76510*/  IMAD.WIDE R8, R0.reuse, 0x4, R44 ;  /* 0x0000000400087825 */ /* 0x050fe200078e022c */
[----:B------:R1:W-:Y:S03]  /*76520*/  STL.64 [R1+0xc8], R14 ;  /* 0x0000c80e01007387 */ /* 0x0003e60000100a00 */
[----:B------:R2:W-:Y:S02]  /*76530*/  STL.64 [R1+0x88], R12 ;  /* 0x0000880c01007387 */ /* 0x0005e40000100a00 */
[----:B------:R-:W-:Y:S02]  /*76540*/  STL.64 [R1+0x48], R10 ;  /* 0x0000480a01007387 */ /* 0x000fe40000100a00 */
[----:B------:R3:W-:Y:S01]  /*76550*/  STL.64 [R1+0x8], R8 ;  /* 0x0000080801007387 */ /* 0x0007e20000100a00 */
[----:B------:R-:W4:Y:S01]  /*76560*/  LDL.LU.64 R50, [R1+0x1e50] ;  /* 0x001e500001327983 */ /* 0x000f220000300a00 */
[----:B------:R-:W-:-:S04]  /*76570*/  IMAD.WIDE R62, R0, 0x4, R46 ;  /* 0x00000004003e7825 */ /* 0x000fc800078e022e */
[----:B------:R-:W3:Y:S02]  /*76580*/  LDL.LU.64 R48, [R1+0x1e10] ;  /* 0x001e100001307983 */ /* 0x000ee40000300a00 */
[----:B------:R-:W3:Y:S01]  /*76590*/  LDL.LU.64 R46, [R1+0x1dd0] ;  /* 0x001dd000012e7983 */ /* 0x000ee20000300a00 */
[----:B------:R-:W3:Y:S01]  /*765a0*/  LDL.LU.64 R44, [R1+0x1d90] ;  /* 0x001d9000012c7983 */ /* 0x000ee20000300a00 */
[----:B------:R-:W3:Y:S02]  /*765b0*/  LDL.LU.64 R42, [R1+0x1d50] ;  /* 0x001d5000012a7983 */ /* 0x000ee40000300a00 */
[----:B------:R-:W3:Y:S01]  /*765c0*/  LDL.LU.64 R40, [R1+0x1d10] ;  /* 0x001d100001287983 */ /* 0x000ee20000300a00 */
[----:B------:R1:W-:Y:S01]  /*765d0*/  LDGSTS.E [R7+0x2d400], [R14.64], P0 ;  /* 0x2d4000000e077fae */ /* 0x0003e20008121844 */
[----:B------:R2:W-:Y:S02]  /*765e0*/  LDGSTS.E [R6+0x2e400], [R12.64], P0 ;  /* 0x2e4000000c067fae */ /* 0x0005e40008121844 */
[----:B------:R1:W-:Y:S02]  /*765f0*/  LDGSTS.E [R5+0x2f400], [R10.64], P0 ;  /* 0x2f4000000a057fae */ /* 0x0003e40008121844 */
[----:B------:R3:W-:Y:S01]  /*76600*/  LDGSTS.E [R4+0x30400], [R8.64], P0 ;  /* 0x3040000008047fae */ /* 0x0007e20008121844 */
[----:B------:R-:W-:Y:S01]  /*76610*/  LOP3.LUT R125, R32, 0x30, RZ, 0x3c, !PT ;  /* 0x00000030207d7812 */ /* 0x000fe200078e3cff */
[----:B------:R1:W-:Y:S01]  /*76620*/  LDGSTS.E [R3+0x31400], [R62.64], P0 ;  /* 0x314000003e037fae */ /* 0x0003e20008121844 */
[----:B-----5:R-:W-:-:S03]  /*76630*/  IMAD.WIDE R60, R0, 0x4, R38 ;  /* 0x00000004003c7825 */ /* 0x020fc600078e0226 */
[----:B------:R-:W5:Y:S01]  /*76640*/  LDL.LU.64 R38, [R1+0x1cd0] ;  /* 0x001cd00001267983 */ /* 0x000f620000300a00 */
[----:B------:R-:W3:Y:S02]  /*76650*/  LDL.LU.64 R36, [R1+0x1c90] ;  /* 0x001c900001247983 */ /* 0x000ee40000300a00 */
[----:B------:R-:W3:Y:S02]  /*76660*/  LDL.LU.64 R34, [R1+0x1c50] ;  /* 0x001c500001227983 */ /* 0x000ee40000300a00 */
[----:B------:R-:W3:Y:S01]  /*76670*/  LDL.LU.64 R30, [R1+0x2c08] ;  /* 0x002c0800011e7983 */ /* 0x000ee20000300a00 */
[----:B------:R-:W4:Y:S01]  /*76680*/  LDL.LU.64 R22, [R1+0x2bc8] ;  /* 0x002bc80001167983 */ /* 0x000f220000300a00 */
[----:B------:R-:W4:Y:S02]  /*76690*/  LDL.LU.64 R20, [R1+0x2b88] ;  /* 0x002b880001147983 */ /* 0x000f240000300a00 */
[----:B------:R-:W4:Y:S02]  /*766a0*/  LDL.LU.64 R24, [R1+0x2b48] ;  /* 0x002b480001187983 */ /* 0x000f240000300a00 */
[----:B------:R-:W4:Y:S01]  /*766b0*/  LDL.LU.64 R26, [R1+0x2b08] ;  /* 0x002b0800011a7983 */ /* 0x000f220000300a00 */
[----:B------:R-:W4:Y:S01]  /*766c0*/  LDL.LU.64 R28, [R1+0x2ac8] ;  /* 0x002ac800011c7983 */ /* 0x000f220000300a00 */
[----:B------:R-:W4:Y:S02]  /*766d0*/  LDL.LU.64 R18, [R1+0x2a88] ;  /* 0x002a880001127983 */ /* 0x000f240000300a00 */
[----:B-1----:R-:W4:Y:S02]  /*766e0*/  LDL.LU.64 R14, [R1+0x2a48] ;  /* 0x002a4800010e7983 */ /* 0x002f240000300a00 */
[----:B--2---:R-:W3:Y:S02]  /*766f0*/  LDL.LU.64 R12, [R1+0x2a08] ;  /* 0x002a0800010c7983 */ /* 0x004ee40000300a00 */
[----:B------:R-:W-:-:S04]  /*76700*/  IMAD.WIDE R58, R0, 0x4, R58 ;  /* 0x00000004003a7825 */ /* 0x000fc800078e023a */
[----:B------:R-:W-:-:S04]  /*76710*/  IMAD.WIDE R56, R0, 0x4, R56 ;  /* 0x0000000400387825 */ /* 0x000fc800078e0238 */
[----:B------:R-:W-:-:S04]  /*76720*/  IMAD.WIDE R54, R0, 0x4, R54 ;  /* 0x0000000400367825 */ /* 0x000fc800078e0236 */
[C---:B------:R-:W-:Y:S01]  /*76730*/  IMAD.WIDE R52, R0.reuse, 0x4, R52 ;  /* 0x0000000400347825 */ /* 0x040fe200078e0234 */
[----:B------:R1:W-:Y:S03]  /*76740*/  LDGSTS.E [R7+0x32400], [R60.64], P0 ;  /* 0x324000003c077fae */ /* 0x0003e60008121844 */
[----:B------:R1:W-:Y:S02]  /*76750*/  LDGSTS.E [R6+0x33400], [R58.64], P0 ;  /* 0x334000003a067fae */ /* 0x0003e40008121844 */
[----:B------:R1:W-:Y:S02]  /*76760*/  LDGSTS.E [R5+0x34400], [R56.64], P0 ;  /* 0x3440000038057fae */ /* 0x0003e40008121844 */
[----:B------:R1:W-:Y:S01]  /*76770*/  LDGSTS.E [R4+0x35400], [R54.64], P0 ;  /* 0x3540000036047fae */ /* 0x0003e20008121844 */
[----:B------:R1:W-:Y:S01]  /*76780*/  LDGSTS.E [R3+0x36400], [R52.64], P0 ;  /* 0x3640000034037fae */ /* 0x0003e20008121844 */
[----:B---3--:R-:W-:-:S05]  /*76790*/  IMAD.WIDE R8, R0, 0x4, R30 ;  /* 0x0000000400087825 */ /* 0x008fca00078e021e */
[----:B------:R3:W-:Y:S01]  /*767a0*/  STL.64 [R1+0xc00], R8 ;  /* 0x000c000801007387 */ /* 0x0007e20000100a00 */
[----:B------:R-:W2:Y:S02]  /*767b0*/  LDL.LU.64 R32, [R1+0x29c8] ;  /* 0x0029c80001207983 */ /* 0x000ea40000300a00 */
[----:B------:R-:W2:Y:S02]  /*767c0*/  LDL.LU.64 R30, [R1+0x2988] ;  /* 0x00298800011e7983 */ /* 0x000ea40000300a00 */
[----:B----4-:R-:W-:-:S04]  /*767d0*/  IMAD.WIDE R50, R0, 0x4, R50 ;  /* 0x0000000400327825 */ /* 0x010fc800078e0232 */
[----:B------:R-:W-:-:S04]  /*767e0*/  IMAD.WIDE R48, R0, 0x4, R48 ;  /* 0x0000000400307825 */ /* 0x000fc800078e0230 */
[----:B------:R-:W-:-:S04]  /*767f0*/  IMAD.WIDE R46, R0, 0x4, R46 ;  /* 0x00000004002e7825 */ /* 0x000fc800078e022e */
[----:B------:R-:W-:-:S04]  /*76800*/  IMAD.WIDE R44, R0, 0x4, R44 ;  /* 0x00000004002c7825 */ /* 0x000fc800078e022c */
[C---:B------:R-:W-:Y:S01]  /*76810*/  IMAD.WIDE R42, R0.reuse, 0x4, R42 ;  /* 0x00000004002a7825 */ /* 0x040fe200078e022a */
[----:B------:R4:W-:Y:S03]  /*76820*/  LDGSTS.E [R7+0x37400], [R50.64], P0 ;  /* 0x3740000032077fae */ /* 0x0009e60008121844 */
[----:B------:R1:W-:Y:S02]  /*76830*/  LDGSTS.E [R6+0x38400], [R48.64], P0 ;  /* 0x3840000030067fae */ /* 0x0003e40008121844 */
[----:B------:R-:W-:-:S04]  /*76840*/  IMAD.WIDE R40, R0, 0x4, R40 ;  /* 0x0000000400287825 */ /* 0x000fc800078e0228 */
[----:B------:R1:W-:Y:S02]  /*76850*/  LDGSTS.E [R5+0x39400], [R46.64], P0 ;  /* 0x394000002e057fae */ /* 0x0003e40008121844 */
[C---:B-----5:R-:W-:Y:S01]  /*76860*/  IMAD.WIDE R38, R0.reuse, 0x4, R38 ;  /* 0x0000000400267825 */ /* 0x060fe200078e0226 */
[----:B------:R5:W-:Y:S03]  /*76870*/  LDGSTS.E [R4+0x3a400], [R44.64], P0 ;  /* 0x3a4000002c047fae */ /* 0x000be60008121844 */
[----:B------:R-:W-:-:S04]  /*76880*/  IMAD.WIDE R36, R0, 0x4, R36 ;  /* 0x0000000400247825 */ /* 0x000fc800078e0224 */
[----:B------:R1:W-:Y:S02]  /*76890*/  LDGSTS.E [R3+0x3b400], [R42.64], P0 ;  /* 0x3b4000002a037fae */ /* 0x0003e40008121844 */
[C---:B------:R-:W-:Y:S01]  /*768a0*/  IMAD.WIDE R34, R0.reuse, 0x4, R34 ;  /* 0x0000000400227825 */ /* 0x040fe200078e0222 */
[----:B------:R4:W-:Y:S03]  /*768b0*/  LDGSTS.E [R7+0x3c400], [R40.64], P0 ;  /* 0x3c40000028077fae */ /* 0x0009e60008121844 */
[----:B------:R3:W-:Y:S02]  /*768c0*/  LDGSTS.E [R6+0x3d400], [R38.64], P0 ;  /* 0x3d40000026067fae */ /* 0x0007e40008121844 */
[----:B------:R-:W-:-:S04]  /*768d0*/  IMAD.WIDE R22, R0, 0x4, R22 ;  /* 0x0000000400167825 */ /* 0x000fc800078e0216 */
[----:B------:R5:W-:Y:S02]  /*768e0*/  LDGSTS.E [R5+0x3e400], [R36.64], P0 ;  /* 0x3e40000024057fae */ /* 0x000be40008121844 */
[C---:B------:R-:W-:Y:S01]  /*768f0*/  IMAD.WIDE R20, R0.reuse, 0x4, R20 ;  /* 0x0000000400147825 */ /* 0x040fe200078e0214 */
[----:B------:R5:W-:Y:S03]  /*76900*/  LDGSTS.E [R4+0x3f400], [R34.64], P0 ;  /* 0x3f40000022047fae */ /* 0x000be60008121844 */
[----:B------:R-:W-:Y:S01]  /*76910*/  IMAD.WIDE R16, R0, 0x4, R24 ;  /* 0x0000000400107825 */ /* 0x000fe200078e0218 */
[----:B-1----:R-:W-:-:S03]  /*76920*/  IADD3 R3, R125, 0x200000, RZ ;  /* 0x002000007d037810 */ /* 0x002fc60007ffe0ff */
[----:B------:R-:W-:Y:S01]  /*76930*/  IMAD.WIDE R10, R0, 0x4, R26 ;  /* 0x00000004000a7825 */ /* 0x000fe200078e021a */
[C---:B----4-:R-:W-:Y:S02]  /*76940*/  IADD3 R7, R125.reuse, 0x200000, RZ ;  /* 0x002000007d077810 */ /* 0x050fe40007ffe0ff */
[C---:B---3--:R-:W-:Y:S01]  /*76950*/  IADD3 R6, R125.reuse, 0x200000, RZ ;  /* 0x002000007d067810 */ /* 0x048fe20007ffe0ff */
[----:B------:R1:W-:Y:S01]  /*76960*/  LDGSTS.E [R3+0x600], [R8.64], P0 ;  /* 0x0060000008037fae */ /* 0x0003e20008121844 */
[----:B-----5:R-:W-:-:S03]  /*76970*/  IADD3 R5, R125, 0x200000, RZ ;  /* 0x002000007d057810 */ /* 0x020fc60007ffe0ff */
[----:B------:R3:W-:Y:S01]  /*76980*/  STL.64 [R1+0xbc0], R22 ;  /* 0x000bc01601007387 */ /* 0x0007e20000100a00 */
[----:B------:R4:W-:Y:S01]  /*76990*/  STL.64 [R1+0xb80], R20 ;  /* 0x000b801401007387 */ /* 0x0009e20000100a00 */
[----:B------:R-:W-:Y:S01]  /*769a0*/  IADD3 R4, R125, 0x200000, RZ ;  /* 0x002000007d047810 */ /* 0x000fe20007ffe0ff */
[----:B------:R3:W-:Y:S01]  /*769b0*/  LDGSTS.E [R7+0x1600], [R22.64], P0 ;  /* 0x0160000016077fae */ /* 0x0007e20008121844 */
[----:B------:R5:W-:Y:S04]  /*769c0*/  STL.64 [R1+0xb40], R16 ;  /* 0x000b401001007387 */ /* 0x000be80000100a00 */
[----:B------:R4:W-:Y:S01]  /*769d0*/  LDGSTS.E [R6+0x2600], [R20.64], P0 ;  /* 0x0260000014067fae */ /* 0x0009e20008121844 */
[----:B------:R2:W-:Y:S02]  /*769e0*/  STL.64 [R1+0xb00], R10 ;  /* 0x000b000a01007387 */ /* 0x0005e40000100a00 */
[----:B------:R5:W-:Y:S02]  /*769f0*/  LDGSTS.E [R5+0x3600], [R16.64], P0 ;  /* 0x0360000010057fae */ /* 0x000be40008121844 */
[----:B------:R-:W-:-:S04]  /*76a00*/  IMAD.WIDE R14, R0, 0x4, R14 ;  /* 0x00000004000e7825 */ /* 0x000fc800078e020e */
[C---:B-1----:R-:W-:Y:S01]  /*76a10*/  IMAD.WIDE R8, R0.reuse, 0x4, R28 ;  /* 0x0000000400087825 */ /* 0x042fe200078e021c */
[----:B------:R2:W-:Y:S03]  /*76a20*/  LDGSTS.E [R4+0x4600], [R10.64], P0 ;  /* 0x046000000a047fae */ /* 0x0005e60008121844 */
[C---:B------:R-:W-:Y:S01]  /*76a30*/  IMAD.WIDE R12, R0.reuse, 0x4, R12 ;  /* 0x00000004000c7825 */ /* 0x040fe200078e020c */
[----:B------:R1:W-:Y:S03]  /*76a40*/  STL.64 [R1+0xac0], R8 ;  /* 0x000ac00801007387 */ /* 0x0003e60000100a00 */
[----:B---3--:R-:W3:Y:S02]  /*76a50*/  LDL.LU.64 R22, [R1+0x2948] ;  /* 0x0029480001167983 */ /* 0x008ee40000300a00 */
[----:B----4-:R-:W4:Y:S02]  /*76a60*/  LDL.LU.64 R20, [R1+0x2908] ;  /* 0x0029080001147983 */ /* 0x010f240000300a00 */
[----:B------:R-:W4:Y:S01]  /*76a70*/  LDL.LU.64 R24, [R1+0x28c8] ;  /* 0x0028c80001187983 */ /* 0x000f220000300a00 */
[----:B------:R-:W4:Y:S01]  /*76a80*/  LDL.LU.64 R26, [R1+0x2888] ;  /* 0x00288800011a7983 */ /* 0x000f220000300a00 */
[----:B-----5:R-:W-:-:S03]  /*76a90*/  IMAD.WIDE R16, R0, 0x4, R18 ;  /* 0x0000000400107825 */ /* 0x020fc600078e0212 */
[----:B------:R1:W-:Y:S01]  /*76aa0*/  LDGSTS.E [R3+0x5600], [R8.64], P0 ;  /* 0x0560000008037fae */ /* 0x0003e20008121844 */
[----:B------:R-:W5:Y:S03]  /*76ab0*/  LDL.LU.64 R28, [R1+0x2848] ;  /* 0x00284800011c7983 */ /* 0x000f660000300a00 */
[----:B------:R-:W-:Y:S01]  /*76ac0*/  STL.64 [R1+0xa80], R16 ;  /* 0x000a801001007387 */ /* 0x000fe20000100a00 */
[----:B------:R1:W-:Y:S02]  /*76ad0*/  STL.64 [R1+0xa40], R14 ;  /* 0x000a400e01007387 */ /* 0x0003e40000100a00 */
[----:B------:R1:W-:Y:S01]  /*76ae0*/  STL.64 [R1+0xa00], R12 ;  /* 0x000a000c01007387 */ /* 0x0003e20000100a00 */
[----:B------:R1:W-:Y:S01]  /*76af0*/  LDGSTS.E [R7+0x6600], [R16.64], P0 ;  /* 0x0660000010077fae */ /* 0x0003e20008121844 */
[----:B------:R1:W-:Y:S02]  /*76b00*/  LDGSTS.E [R6+0x7600], [R14.64], P0 ;  /* 0x076000000e067fae */ /* 0x0003e40008121844 */
[----:B------:R1:W-:Y:S02]  /*76b10*/  LDGSTS.E [R5+0x8600], [R12.64], P0 ;  /* 0x086000000c057fae */ /* 0x0003e40008121844 */
[----:B--2---:R-:W-:-:S04]  /*76b20*/  IMAD.WIDE R10, R0, 0x4, R32 ;  /* 0x00000004000a7825 */ /* 0x004fc800078e0220 */
[C---:B-1----:R-:W-:Y:S01]  /*76b30*/  IMAD.WIDE R8, R0.reuse, 0x4, R30 ;  /* 0x0000000400087825 */ /* 0x042fe200078e021e */
[----:B------:R1:W-:Y:S04]  /*76b40*/  STL.64 [R1+0x9c0], R10 ;  /* 0x0009c00a01007387 */ /* 0x0003e80000100a00 */
[----:B------:R5:W-:Y:S02]  /*76b50*/  STL.64 [R1+0x980], R8 ;  /* 0x0009800801007387 */ /* 0x000be40000100a00 */
[----:B------:R-:W2:Y:S02]  /*76b60*/  LDL.LU.64 R18, [R1+0x2808] ;  /* 0x0028080001127983 */ /* 0x000ea40000300a00 */
[----:B------:R-:W2:Y:S01]  /*76b70*/  LDL.LU.64 R14, [R1+0x27c8] ;  /* 0x0027c800010e7983 */ /* 0x000ea20000300a00 */
[----:B------:R-:W2:Y:S01]  /*76b80*/  LDL.LU.64 R12, [R1+0x2788] ;  /* 0x00278800010c7983 */ /* 0x000ea20000300a00 */
[----:B------:R-:W2:Y:S02]  /*76b90*/  LDL.LU.64 R32, [R1+0x2748] ;  /* 0x0027480001207983 */ /* 0x000ea40000300a00 */
[----:B------:R-:W2:Y:S01]  /*76ba0*/  LDL.LU.64 R30, [R1+0x2708] ;  /* 0x00270800011e7983 */ /* 0x000ea20000300a00 */
[----:B------:R1:W-:Y:S01]  /*76bb0*/  LDGSTS.E [R4+0x9600], [R10.64], P0 ;  /* 0x096000000a047fae */ /* 0x0003e20008121844 */
[----:B------:R5:W-:Y:S02]  /*76bc0*/  LDGSTS.E [R3+0xa600], [R8.64], P0 ;  /* 0x0a60000008037fae */ /* 0x000be40008121844 */
[----:B---3--:R-:W-:-:S04]  /*76bd0*/  IMAD.WIDE R22, R0, 0x4, R22 ;  /* 0x0000000400167825 */ /* 0x008fc800078e0216 */
[----:B----4-:R-:W-:-:S04]  /*76be0*/  IMAD.WIDE R20, R0, 0x4, R20 ;  /* 0x0000000400147825 */ /* 0x010fc800078e0214 */
[----:B------:R-:W-:-:S04]  /*76bf0*/  IMAD.WIDE R16, R0, 0x4, R24 ;  /* 0x0000000400107825 */ /* 0x000fc800078e0218 */
[----:B-1----:R-:W-:-:S04]  /*76c00*/  IMAD.WIDE R10, R0, 0x4, R26 ;  /* 0x00000004000a7825 */ /* 0x002fc800078e021a */
[C---:B-----5:R-:W-:Y:S01]  /*76c10*/  IMAD.WIDE R8, R0.reuse, 0x4, R28 ;  /* 0x0000000400087825 */ /* 0x060fe200078e021c */
[----:B------:R1:W-:Y:S03]  /*76c20*/  STL.64 [R1+0x940], R22 ;  /* 0x0009401601007387 */ /* 0x0003e60000100a00 */
[----:B------:R3:W-:Y:S01]  /*76c30*/  STL.64 [R1+0x900], R20 ;  /* 0x0009001401007387 */ /* 0x0007e20000100a00 */
[----:B------:R1:W-:Y:S01]  /*76c40*/  LDGSTS.E [R7+0xb600], [R22.64], P0 ;  /* 0x0b60000016077fae */ /* 0x0003e20008121844 */
[----:B------:R2:W-:Y:S02]  /*76c50*/  STL.64 [R1+0x8c0], R16 ;  /* 0x0008c01001007387 */ /* 0x0005e40000100a00 */
[----:B------:R3:W-:Y:S02]  /*76c60*/  LDGSTS.E [R6+0xc600], [R20.64], P0 ;  /* 0x0c60000014067fae */ /* 0x0007e40008121844 */
[----:B------:R4:W-:Y:S01]  /*76c70*/  STL.64 [R1+0x880], R10 ;  /* 0x0008800a01007387 */ /* 0x0009e20000100a00 */
[----:B------:R2:W-:Y:S04]  /*76c80*/  LDGSTS.E [R5+0xd600], [R16.64], P0 ;  /* 0x0d60000010057fae */ /* 0x0005e80008121844 */
[----:B------:R5:W-:Y:S01]  /*76c90*/  STL.64 [R1+0x840], R8 ;  /* 0x0008400801007387 */ /* 0x000be20000100a00 */
[----:B------:R4:W-:Y:S02]  /*76ca0*/  LDGSTS.E [R4+0xe600], [R10.64], P0 ;  /* 0x0e6000000a047fae */ /* 0x0009e40008121844 */
[----:B------:R5:W-:Y:S01]  /*76cb0*/  LDGSTS.E [R3+0xf600], [R8.64], P0 ;  /* 0x0f60000008037fae */ /* 0x000be20008121844 */
[----:B-1----:R-:W2:Y:S01]  /*76cc0*/  LDL.LU.64 R22, [R1+0x26c8] ;  /* 0x0026c80001167983 */ /* 0x002ea20000300a00 */
[----:B---3--:R-:W4:Y:S02]  /*76cd0*/  LDL.LU.64 R20, [R1+0x2688] ;  /* 0x0026880001147983 */ /* 0x008f240000300a00 */
[----:B------:R-:W4:Y:S02]  /*76ce0*/  LDL.LU.64 R24, [R1+0x2648] ;  /* 0x0026480001187983 */ /* 0x000f240000300a00 */
[----:B------:R-:W4:Y:S01]  /*76cf0*/  LDL.LU.64 R26, [R1+0x2608] ;  /* 0x00260800011a7983 */ /* 0x000f220000300a00 */
[----:B------:R-:W4:Y:S01]  /*76d00*/  LDL.LU.64 R28, [R1+0x25c8] ;  /* 0x0025c800011c7983 */ /* 0x000f220000300a00 */
[----:B--2---:R-:W-:-:S04]  /*76d10*/  IMAD.WIDE R16, R0, 0x4, R18 ;  /* 0x0000000400107825 */ /* 0x004fc800078e0212 */
[----:B------:R-:W-:-:S04]  /*76d20*/  IMAD.WIDE R14, R0, 0x4, R14 ;  /* 0x00000004000e7825 */ /* 0x000fc800078e020e */
[----:B------:R-:W-:-:S04]  /*76d30*/  IMAD.WIDE R12, R0, 0x4, R12 ;  /* 0x00000004000c7825 */ /* 0x000fc800078e020c */
[----:B----4-:R-:W-:-:S04]  /*76d40*/  IMAD.WIDE R10, R0, 0x4, R32 ;  /* 0x00000004000a7825 */ /* 0x010fc800078e0220 */
[C---:B-----5:R-:W-:Y:S01]  /*76d50*/  IMAD.WIDE R8, R0.reuse, 0x4, R30 ;  /* 0x0000000400087825 */ /* 0x060fe200078e021e */
[----:B------:R-:W-:Y:S03]  /*76d60*/  STL.64 [R1+0x800], R16 ;  /* 0x0008001001007387 */ /* 0x000fe60000100a00 */
[----:B------:R1:W-:Y:S02]  /*76d70*/  STL.64 [R1+0x7c0], R14 ;  /* 0x0007c00e01007387 */ /* 0x0003e40000100a00 */
[----:B------:R2:W-:Y:S02]  /*76d80*/  STL.64 [R1+0x780], R12 ;  /* 0x0007800c01007387 */ /* 0x0005e40000100a00 */
[----:B------:R4:W-:Y:S01]  /*76d90*/  STL.64 [R1+0x740], R10 ;  /* 0x0007400a01007387 */ /* 0x0009e20000100a00 */
[----:B------:R5:W-:Y:S04]  /*76da0*/  LDGSTS.E [R7+0x10600], [R16.64], P0 ;  /* 0x1060000010077fae */ /* 0x000be80008121844 */
[----:B------:R1:W-:Y:S01]  /*76db0*/  STL.64 [R1+0x700], R8 ;  /* 0x0007000801007387 */ /* 0x0003e20000100a00 */
[----:B------:R1:W-:Y:S02]  /*76dc0*/  LDGSTS.E [R6+0x11600], [R14.64], P0 ;  /* 0x116000000e067fae */ /* 0x0003e40008121844 */
[----:B------:R-:W3:Y:S02]  /*76dd0*/  LDL.LU.64 R18, [R1+0x2588] ;  /* 0x0025880001127983 */ /* 0x000ee40000300a00 */
[----:B------:R2:W-:Y:S01]  /*76de0*/  LDGSTS.E [R5+0x12600], [R12.64], P0 ;  /* 0x126000000c057fae */ /* 0x0005e20008121844 */
[----:B------:R2:W-:Y:S01]  /*76df0*/  LDGSTS.E [R4+0x13600], [R10.64], P0 ;  /* 0x136000000a047fae */ /* 0x0005e20008121844 */
[----:B------:R2:W-:Y:S03]  /*76e00*/  LDGSTS.E [R3+0x14600], [R8.64], P0 ;  /* 0x1460000008037fae */ /* 0x0005e60008121844 */
[----:B-1----:R-:W3:Y:S01]  /*76e10*/  LDL.LU.64 R14, [R1+0x2548] ;  /* 0x00254800010e7983 */ /* 0x002ee20000300a00 */
[----:B--2---:R-:W2:Y:S03]  /*76e20*/  LDL.LU.64 R12, [R1+0x2508] ;  /* 0x00250800010c7983 */ /* 0x004ea60000300a00 */
[----:B------:R-:W2:Y:S01]  /*76e30*/  LDL.LU.64 R32, [R1+0x24c8] ;  /* 0x0024c80001207983 */ /* 0x000ea20000300a00 */
[----:B------:R-:W2:Y:S02]  /*76e40*/  LDL.LU.64 R30, [R1+0x2488] ;  /* 0x00248800011e7983 */ /* 0x000ea40000300a00 */
[----:B------:R-:W-:-:S04]  /*76e50*/  IMAD.WIDE R22, R0, 0x4, R22 ;  /* 0x0000000400167825 */ /* 0x000fc800078e0216 */
[----:B----4-:R-:W-:-:S04]  /*76e60*/  IMAD.WIDE R20, R0, 0x4, R20 ;  /* 0x0000000400147825 */ /* 0x010fc800078e0214 */
[----:B-----5:R-:W-:-:S04]  /*76e70*/  IMAD.WIDE R16, R0, 0x4, R24 ;  /* 0x0000000400107825 */ /* 0x020fc800078e0218 */
[----:B------:R-:W-:-:S04]  /*76e80*/  IMAD.WIDE R10, R0, 0x4, R26 ;  /* 0x00000004000a7825 */ /* 0x000fc800078e021a */
[C---:B------:R-:W-:Y:S01]  /*76e90*/  IMAD.WIDE R8, R0.reuse, 0x4, R28 ;  /* 0x0000000400087825 */ /* 0x040fe200078e021c */
        /* <DEDUP_REMOVED lines=11> */
[----:B----4-:R-:W5:Y:S02]  /*76f50*/  LDL.LU.64 R20, [R1+0x2408] ;  /* 0x0024080001147983 */ /* 0x010f640000300a00 */
[----:B------:R-:W5:Y:S02]  /*76f60*/  LDL.LU.64 R24, [R1+0x23c8] ;  /* 0x0023c80001187983 */ /* 0x000f640000300a00 */
[----:B------:R-:W5:Y:S01]  /*76f70*/  LDL.LU.64 R26, [R1+0x2388] ;  /* 0x00238800011a7983 */ /* 0x000f620000300a00 */
[----:B------:R-:W5:Y:S01]  /*76f80*/  LDL.LU.64 R28, [R1+0x2348] ;  /* 0x00234800011c7983 */ /* 0x000f620000300a00 */
[----:B---3--:R-:W-:-:S05]  /*76f90*/  IMAD.WIDE R16, R0, 0x4, R18 ;  /* 0x0000000400107825 */ /* 0x008fca00078e0212 */
[----:B------:R-:W-:Y:S04]  /*76fa0*/  STL.64 [R1+0x580], R16 ;  /* 0x0005801001007387 */ /* 0x000fe80000100a00 */
[----:B------:R1:W-:Y:S01]  /*76fb0*/  LDGSTS.E [R7+0x1a600], [R16.64], P0 ;  /* 0x1a60000010077fae */ /* 0x0003e20008121844 */
[----:B------:R-:W-:-:S04]  /*76fc0*/  IMAD.WIDE R14, R0, 0x4, R14 ;  /* 0x00000004000e7825 */ /* 0x000fc800078e020e */
[----:B--2---:R-:W-:-:S04]  /*76fd0*/  IMAD.WIDE R12, R0, 0x4, R12 ;  /* 0x00000004000c7825 */ /* 0x004fc800078e020c */
[----:B-----5:R-:W-:-:S04]  /*76fe0*/  IMAD.WIDE R10, R0, 0x4, R32 ;  /* 0x00000004000a7825 */ /* 0x020fc800078e0220 */
[C---:B------:R-:W-:Y:S01]  /*76ff0*/  IMAD.WIDE R8, R0.reuse, 0x4, R30 ;  /* 0x0000000400087825 */ /* 0x040fe200078e021e */
[----:B------:R2:W-:Y:S03]  /*77000*/  STL.64 [R1+0x540], R14 ;  /* 0x0005400e01007387 */ /* 0x0005e60000100a00 */
[----:B------:R3:W-:Y:S02]  /*77010*/  STL.64 [R1+0x500], R12 ;  /* 0x0005000c01007387 */ /* 0x0007e40000100a00 */
[----:B------:R5:W-:Y:S01]  /*77020*/  STL.64 [R1+0x4c0], R10 ;  /* 0x0004c00a01007387 */ /* 0x000be20000100a00 */
[----:B------:R1:W-:Y:S04]  /*77030*/  STL.64 [R1+0x480], R8 ;  /* 0x0004800801007387 */ /* 0x0003e80000100a00 */
[----:B------:R2:W-:Y:S04]  /*77040*/  LDGSTS.E [R6+0x1b600], [R14.64], P0 ;  /* 0x1b6000000e067fae */ /* 0x0005e80008121844 */
[----:B------:R-:W4:Y:S01]  /*77050*/  LDL.LU.64 R18, [R1+0x2308] ;  /* 0x0023080001127983 */ /* 0x000f220000300a00 */
[----:B------:R3:W-:Y:S02]  /*77060*/  LDGSTS.E [R5+0x1c600], [R12.64], P0 ;  /* 0x1c6000000c057fae */ /* 0x0007e40008121844 */
[----:B------:R1:W-:Y:S02]  /*77070*/  LDGSTS.E [R4+0x1d600], [R10.64], P0 ;  /* 0x1d6000000a047fae */ /* 0x0003e40008121844 */
[----:B------:R1:W-:Y:S01]  /*77080*/  LDGSTS.E [R3+0x1e600], [R8.64], P0 ;  /* 0x1e60000008037fae */ /* 0x0003e20008121844 */
[----:B--2---:R-:W2:Y:S01]  /*77090*/  LDL.LU.64 R14, [R1+0x22c8] ;  /* 0x0022c800010e7983 */ /* 0x004ea20000300a00 */
[----:B---3--:R-:W3:Y:S02]  /*770a0*/  LDL.LU.64 R12, [R1+0x2288] ;  /* 0x00228800010c7983 */ /* 0x008ee40000300a00 */
[----:B------:R-:W3:Y:S02]  /*770b0*/  LDL.LU.64 R32, [R1+0x2248] ;  /* 0x0022480001207983 */ /* 0x000ee40000300a00 */
[----:B------:R-:W3:Y:S02]  /*770c0*/  LDL.LU.64 R30, [R1+0x2208] ;  /* 0x00220800011e7983 */ /* 0x000ee40000300a00 */
[----:B------:R-:W-:-:S04]  /*770d0*/  IMAD.WIDE R22, R0, 0x4, R22 ;  /* 0x0000000400167825 */ /* 0x000fc800078e0216 */
[----:B-----5:R-:W-:-:S04]  /*770e0*/  IMAD.WIDE R20, R0, 0x4, R20 ;  /* 0x0000000400147825 */ /* 0x020fc800078e0214 */
[----:B-1----:R-:W-:-:S04]  /*770f0*/  IMAD.WIDE R16, R0, 0x4, R24 ;  /* 0x0000000400107825 */ /* 0x002fc800078e0218 */
        /* <DEDUP_REMOVED lines=12> */
[----:B-1----:R-:W3:Y:S01]  /*771c0*/  LDL.LU.64 R22, [R1+0x21c8] ;  /* 0x0021c80001167983 */ /* 0x002ee20000300a00 */
[----:B-----5:R-:W5:Y:S02]  /*771d0*/  LDL.LU.64 R20, [R1+0x2188] ;  /* 0x0021880001147983 */ /* 0x020f640000300a00 */
[----:B------:R-:W5:Y:S02]  /*771e0*/  LDL.LU.64 R24, [R1+0x2148] ;  /* 0x0021480001187983 */ /* 0x000f640000300a00 */
[----:B------:R-:W5:Y:S01]  /*771f0*/  LDL.LU.64 R26, [R1+0x2108] ;  /* 0x00210800011a7983 */ /* 0x000f620000300a00 */
[----:B------:R-:W5:Y:S01]  /*77200*/  LDL.LU.64 R28, [R1+0x20c8] ;  /* 0x0020c800011c7983 */ /* 0x000f620000300a00 */
[----:B----4-:R-:W-:-:S05]  /*77210*/  IMAD.WIDE R16, R0, 0x4, R18 ;  /* 0x0000000400107825 */ /* 0x010fca00078e0212 */
[----:B------:R-:W-:Y:S04]  /*77220*/  STL.64 [R1+0x300], R16 ;  /* 0x0003001001007387 */ /* 0x000fe80000100a00 */
[----:B------:R1:W-:Y:S01]  /*77230*/  LDGSTS.E [R7+0x24600], [R16.64], P0 ;  /* 0x2460000010077fae */ /* 0x0003e20008121844 */
[----:B--2---:R-:W-:-:S04]  /*77240*/  IMAD.WIDE R14, R0, 0x4, R14 ;  /* 0x00000004000e7825 */ /* 0x004fc800078e020e */
[----:B---3--:R-:W-:-:S04]  /*77250*/  IMAD.WIDE R12, R0, 0x4, R12 ;  /* 0x00000004000c7825 */ /* 0x008fc800078e020c */
[----:B------:R-:W-:-:S04]  /*77260*/  IMAD.WIDE R10, R0, 0x4, R32 ;  /* 0x00000004000a7825 */ /* 0x000fc800078e0220 */
[C---:B------:R-:W-:Y:S01]  /*77270*/  IMAD.WIDE R8, R0.reuse, 0x4, R30 ;  /* 0x0000000400087825 */ /* 0x040fe200078e021e */
[----:B------:R-:W-:Y:S03]  /*77280*/  STL.64 [R1+0x2c0], R14 ;  /* 0x0002c00e01007387 */ /* 0x000fe60000100a00 */
[----:B------:R2:W-:Y:S01]  /*77290*/  STL.64 [R1+0x280], R12 ;  /* 0x0002800c01007387 */ /* 0x0005e20000100a00 */
[----:B------:R3:W-:Y:S01]  /*772a0*/  LDGSTS.E [R6+0x25600], [R14.64], P0 ;  /* 0x256000000e067fae */ /* 0x0007e20008121844 */
[----:B------:R4:W-:Y:S02]  /*772b0*/  STL.64 [R1+0x240], R10 ;  /* 0x0002400a01007387 */ /* 0x0009e40000100a00 */
[----:B------:R2:W-:Y:S02]  /*772c0*/  LDGSTS.E [R5+0x26600], [R12.64], P0 ;  /* 0x266000000c057fae */ /* 0x0005e40008121844 */
[----:B------:R1:W-:Y:S01]  /*772d0*/  STL.64 [R1+0x200], R8 ;  /* 0x0002000801007387 */ /* 0x0003e20000100a00 */
[----:B------:R4:W-:Y:S01]  /*772e0*/  LDGSTS.E [R4+0x27600], [R10.64], P0 ;  /* 0x276000000a047fae */ /* 0x0009e20008121844 */
[----:B------:R1:W-:Y:S03]  /*772f0*/  LDGSTS.E [R3+0x28600], [R8.64], P0 ;  /* 0x2860000008037fae */ /* 0x0003e60008121844 */
[----:B--2---:R-:W2:Y:S01]  /*77300*/  LDL.LU.64 R12, [R1+0x2088] ;  /* 0x00208800010c7983 */ /* 0x004ea20000300a00 */
[----:B------:R-:W2:Y:S02]  /*77310*/  LDL.LU.64 R18, [R1+0x2048] ;  /* 0x0020480001127983 */ /* 0x000ea40000300a00 */
[----:B---3--:R-:W3:Y:S02]  /*77320*/  LDL.LU.64 R14, [R1+0x2008] ;  /* 0x00200800010e7983 */ /* 0x008ee40000300a00 */
[----:B------:R-:W3:Y:S01]  /*77330*/  LDL.LU.64 R32, [R1+0x1fc8] ;  /* 0x001fc80001207983 */ /* 0x000ee20000300a00 */
[----:B------:R-:W3:Y:S01]  /*77340*/  LDL.LU.64 R30, [R1+0x1f88] ;  /* 0x001f8800011e7983 */ /* 0x000ee20000300a00 */
[----:B------:R-:W-:-:S04]  /*77350*/  IMAD.WIDE R22, R0, 0x4, R22 ;  /* 0x0000000400167825 */ /* 0x000fc800078e0216 */
[----:B-----5:R-:W-:-:S04]  /*77360*/  IMAD.WIDE R20, R0, 0x4, R20 ;  /* 0x0000000400147825 */ /* 0x020fc800078e0214 */
[----:B-1----:R-:W-:-:S04]  /*77370*/  IMAD.WIDE R16, R0, 0x4, R24 ;  /* 0x0000000400107825 */ /* 0x002fc800078e0218 */
[----:B----4-:R-:W-:-:S04]  /*77380*/  IMAD.WIDE R10, R0, 0x4, R26 ;  /* 0x00000004000a7825 */ /* 0x010fc800078e021a */
[C---:B------:R-:W-:Y:S01]  /*77390*/  IMAD.WIDE R8, R0.reuse, 0x4, R28 ;  /* 0x0000000400087825 */ /* 0x040fe200078e021c */
[----:B------:R1:W-:Y:S03]  /*773a0*/  STL.64 [R1+0x1c0], R22 ;  /* 0x0001c01601007387 */ /* 0x0003e60000100a00 */
[----:B------:R4:W-:Y:S01]  /*773b0*/  STL.64 [R1+0x180], R20 ;  /* 0x0001801401007387 */ /* 0x0009e20000100a00 */
[----:B------:R1:W-:Y:S01]  /*773c0*/  LDGSTS.E [R7+0x29600], [R22.64], P0 ;  /* 0x2960000016077fae */ /* 0x0003e20008121844 */
[----:B------:R-:W-:Y:S02]  /*773d0*/  STL.64 [R1+0x140], R16 ;  /* 0x0001401001007387 */ /* 0x000fe40000100a00 */
[----:B------:R4:W-:Y:S02]  /*773e0*/  LDGSTS.E [R6+0x2a600], [R20.64], P0 ;  /* 0x2a60000014067fae */ /* 0x0009e40008121844 */
[----:B------:R5:W-:Y:S01]  /*773f0*/  STL.64 [R1+0x100], R10 ;  /* 0x0001000a01007387 */ /* 0x000be20000100a00 */
[----:B------:R2:W-:Y:S04]  /*77400*/  LDGSTS.E [R5+0x2b600], [R16.64], P0 ;  /* 0x2b60000010057fae */ /* 0x0005e80008121844 */
[----:B------:R3:W-:Y:S01]  /*77410*/  STL.64 [R1+0xc0], R8 ;  /* 0x0000c00801007387 */ /* 0x0007e20000100a00 */
[----:B------:R5:W-:Y:S02]  /*77420*/  LDGSTS.E [R4+0x2c600], [R10.64], P0 ;  /* 0x2c6000000a047fae */ /* 0x000be40008121844 */
[----:B------:R-:W3:Y:S02]  /*77430*/  LDL.LU.64 R28, [R1+0x1f48] ;  /* 0x001f4800011c7983 */ /* 0x000ee40000300a00 */
[----:B------:R-:W3:Y:S01]  /*77440*/  LDL.LU.64 R26, [R1+0x1f08] ;  /* 0x001f0800011a7983 */ /* 0x000ee20000300a00 */
[----:B------:R3:W-:Y:S04]  /*77450*/  LDGSTS.E [R3+0x2d600], [R8.64], P0 ;  /* 0x2d60000008037fae */ /* 0x0007e80008121844 */
[----:B------:R-:W3:Y:S01]  /*77460*/  LDL.LU.64 R24, [R1+0x1ec8] ;  /* 0x001ec80001187983 */ /* 0x000ee20000300a00 */
[----:B-1----:R-:W3:Y:S03]  /*77470*/  LDL.LU.64 R22, [R1+0x1e88] ;  /* 0x001e880001167983 */ /* 0x002ee60000300a00 */
[----:B----4-:R-:W4:Y:S01]  /*77480*/  LDL.LU.64 R20, [R1+0x1e48] ;  /* 0x001e480001147983 */ /* 0x010f220000300a00 */
[----:B--2---:R-:W-:-:S04]  /*77490*/  IMAD.WIDE R12, R0, 0x4, R12 ;  /* 0x00000004000c7825 */ /* 0x004fc800078e020c */
[----:B-----5:R-:W-:-:S04]  /*774a0*/  IMAD.WIDE R10, R0, 0x4, R18 ;  /* 0x00000004000a7825 */ /* 0x020fc800078e0212 */
[C---:B---3--:R-:W-:Y:S01]  /*774b0*/  IMAD.WIDE R8, R0.reuse, 0x4, R14 ;  /* 0x0000000400087825 */ /* 0x048fe200078e020e */
[----:B------:R1:W-:Y:S03]  /*774c0*/  STL.64 [R1+0x80], R12 ;  /* 0x0000800c01007387 */ /* 0x0003e60000100a00 */
[----:B------:R2:W-:Y:S01]  /*774d0*/  STL.64 [R1+0x40], R10 ;  /* 0x0000400a01007387 */ /* 0x0005e20000100a00 */
[----:B------:R3:W-:Y:S01]  /*774e0*/  STL.64 [R1], R8 ;  /* 0x0000000801007387 */ /* 0x0007e20000100a00 */
[----:B------:R-:W5:Y:S03]  /*774f0*/  LDL.LU.64 R18, [R1+0x1e08] ;  /* 0x001e080001127983 */ /* 0x000f660000300a00 */
[----:B------:R-:W5:Y:S04]  /*77500*/  LDL.LU.64 R16, [R1+0x1dc8] ;  /* 0x001dc80001107983 */ /* 0x000f680000300a00 */
[----:B------:R1:W-:Y:S01]  /*77510*/  LDGSTS.E [R7+0x2e600], [R12.64], P0 ;  /* 0x2e6000000c077fae */ /* 0x0003e20008121844 */
[----:B------:R-:W5:Y:S02]  /*77520*/  LDL.LU.64 R14, [R1+0x1d88] ;  /* 0x001d8800010e7983 */ /* 0x000f640000300a00 */
[----:B------:R2:W-:Y:S02]  /*77530*/  LDGSTS.E [R6+0x2f600], [R10.64], P0 ;  /* 0x2f6000000a067fae */ /* 0x0005e40008121844 */
[----:B------:R3:W-:Y:S01]  /*77540*/  LDGSTS.E [R5+0x30600], [R8.64], P0 ;  /* 0x3060000008057fae */ /* 0x0007e20008121844 */
[----:B-1----:R-:W5:Y:S01]  /*77550*/  LDL.LU.64 R12, [R1+0x1d48] ;  /* 0x001d4800010c7983 */ /* 0x002f620000300a00 */
[----:B--2---:R-:W2:Y:S02]  /*77560*/  LDL.LU.64 R10, [R1+0x1d08] ;  /* 0x001d0800010a7983 */ /* 0x004ea40000300a00 */
[----:B---3--:R-:W3:Y:S02]  /*77570*/  LDL.LU.64 R8, [R1+0x1cc8] ;  /* 0x001cc80001087983 */ /* 0x008ee40000300a00 */
[----:B------:R-:W3:Y:S01]  /*77580*/  LDL.LU.64 R142, [R1+0x1c88] ;  /* 0x001c8800018e7983 */ /* 0x000ee20000300a00 */
[----:B------:R-:W3:Y:S01]  /*77590*/  LDL.LU.64 R140, [R1+0x1c48] ;  /* 0x001c4800018c7983 */ /* 0x000ee20000300a00 */
[----:B------:R-:W3:Y:S02]  /*775a0*/  LDL.LU.64 R128, [R1+0x2c00] ;  /* 0x002c000001807983 */ /* 0x000ee40000300a00 */
[----:B------:R-:W3:Y:S02]  /*775b0*/  LDL.LU.64 R250, [R1+0x2bc0] ;  /* 0x002bc00001fa7983 */ /* 0x000ee40000300a00 */
[----:B------:R-:W-:-:S04]  /*775c0*/  IMAD.WIDE R32, R0, 0x4, R32 ;  /* 0x0000000400207825 */ /* 0x000fc800078e0220 */
[C---:B------:R-:W-:Y:S01]  /*775d0*/  IMAD.WIDE R30, R0.reuse, 0x4, R30 ;  /* 0x00000004001e7825 */ /* 0x040fe200078e021e */
[----:B------:R-:W3:Y:S04]  /*775e0*/  LDL.LU.64 R136, [R1+0x2b80] ;  /* 0x002b800001887983 */ /* 0x000ee80000300a00 */
[----:B------:R1:W-:Y:S01]  /*775f0*/  LDGSTS.E [R4+0x31600], [R32.64], P0 ;  /* 0x3160000020047fae */ /* 0x0003e20008121844 */
[----:B------:R1:W-:Y:S02]  /*77600*/  LDGSTS.E [R3+0x32600], [R30.64], P0 ;  /* 0x326000001e037fae */ /* 0x0003e40008121844 */
[----:B------:R-:W3:Y:S02]  /*77610*/  LDL.LU.64 R134, [R1+0x2b40] ;  /* 0x002b400001867983 */ /* 0x000ee40000300a00 */
[----:B------:R-:W3:Y:S01]  /*77620*/  LDL.LU.64 R132, [R1+0x2b00] ;  /* 0x002b000001847983 */ /* 0x000ee20000300a00 */
[----:B------:R-:W3:Y:S01]  /*77630*/  LDL.LU.64 R130, [R1+0x2ac0] ;  /* 0x002ac00001827983 */ /* 0x000ee20000300a00 */
[----:B------:R-:W3:Y:S02]  /*77640*/  LDL.LU.64 R138, [R1+0x2a80] ;  /* 0x002a8000018a7983 */ /* 0x000ee40000300a00 */
[----:B------:R-:W-:-:S04]  /*77650*/  IMAD.WIDE R28, R0, 0x4, R28 ;  /* 0x00000004001c7825 */ /* 0x000fc800078e021c */
[----:B------:R-:W-:-:S04]  /*77660*/  IMAD.WIDE R26, R0, 0x4, R26 ;  /* 0x00000004001a7825 */ /* 0x000fc800078e021a */
[----:B------:R-:W-:-:S04]  /*77670*/  IMAD.WIDE R24, R0, 0x4, R24 ;  /* 0x0000000400187825 */ /* 0x000fc800078e0218 */
[C---:B------:R-:W-:Y:S01]  /*77680*/  IMAD.WIDE R22, R0.reuse, 0x4, R22 ;  /* 0x0000000400167825 */ /* 0x040fe200078e0216 */
[----:B------:R1:W-:Y:S03]  /*77690*/  LDGSTS.E [R7+0x33600], [R28.64], P0 ;  /* 0x336000001c077fae */ /* 0x0003e60008121844 */
[----:B------:R1:W-:Y:S02]  /*776a0*/  LDGSTS.E [R6+0x34600], [R26.64], P0 ;  /* 0x346000001a067fae */ /* 0x0003e40008121844 */
[----:B----4-:R-:W-:-:S04]  /*776b0*/  IMAD.WIDE R20, R0, 0x4, R20 ;  /* 0x0000000400147825 */ /* 0x010fc800078e0214 */
[----:B------:R4:W-:Y:S01]  /*776c0*/  LDGSTS.E [R5+0x35600], [R24.64], P0 ;  /* 0x3560000018057fae */ /* 0x0009e20008121844 */
[----:B------:R4:W-:Y:S01]  /*776d0*/  LDGSTS.E [R4+0x36600], [R22.64], P0 ;  /* 0x3660000016047fae */ /* 0x0009e20008121844 */
[----:B------:R1:W-:Y:S01]  /*776e0*/  LDGSTS.E [R3+0x37600], [R20.64], P0 ;  /* 0x3760000014037fae */ /* 0x0003e20008121844 */
[C---:B------:R-:W-:Y:S02]  /*776f0*/  IADD3 R127, R125.reuse, 0x200000, RZ ;  /* 0x002000007d7f7810 */ /* 0x040fe40007ffe0ff */
[C---:B------:R-:W-:Y:S01]  /*77700*/  IADD3 R126, R125.reuse, 0x200000, RZ ;  /* 0x002000007d7e7810 */ /* 0x040fe20007ffe0ff */
[----:B------:R-:W-:Y:S01]  /*77710*/  IADD3 R125, R125, 0x200000, RZ ;  /* 0x002000007d7d7810 */ /* 0x000fe20007ffe0ff */
[----:B------:R-:W-:Y:S01]  /*77720*/  IADD3 R124, R155, 0x200000, RZ ;  /* 0x002000009b7c7810 */ /* 0x000fe20007ffe0ff */
[----:B-----5:R-:W-:-:S04]  /*77730*/  IMAD.WIDE R18, R0, 0x4, R18 ;  /* 0x0000000400127825 */ /* 0x020fc800078e0212 */
[----:B------:R-:W-:-:S04]  /*77740*/  IMAD.WIDE R16, R0, 0x4, R16 ;  /* 0x0000000400107825 */ /* 0x000fc800078e0210 */
[C---:B------:R-:W-:Y:S01]  /*77750*/  IMAD.WIDE R14, R0.reuse, 0x4, R14 ;  /* 0x00000004000e7825 */ /* 0x040fe200078e020e */
[----:B------:R1:W-:Y:S03]  /*77760*/  LDGSTS.E [R7+0x38600], [R18.64], P0 ;  /* 0x3860000012077fae */ /* 0x0003e60008121844 */
[----:B------:R1:W-:Y:S02]  /*77770*/  LDGSTS.E [R6+0x39600], [R16.64], P0 ;  /* 0x3960000010067fae */ /* 0x0003e40008121844 */
[----:B------:R4:W-:Y:S02]  /*77780*/  LDGSTS.E [R5+0x3a600], [R14.64], P0 ;  /* 0x3a6000000e057fae */ /* 0x0009e40008121844 */
[----:B------:R-:W-:-:S04]  /*77790*/  IMAD.WIDE R12, R0, 0x4, R12 ;  /* 0x00000004000c7825 */ /* 0x000fc800078e020c */
[----:B--2---:R-:W-:-:S04]  /*777a0*/  IMAD.WIDE R10, R0, 0x4, R10 ;  /* 0x00000004000a7825 */ /* 0x004fc800078e020a */
[----:B---3--:R-:W-:-:S04]  /*777b0*/  IMAD.WIDE R8, R0, 0x4, R8 ;  /* 0x0000000400087825 */ /* 0x008fc800078e0208 */
[----:B------:R-:W-:-:S04]  /*777c0*/  IMAD.WIDE R128, R0, 0x4, R128 ;  /* 0x0000000400807825 */ /* 0x000fc800078e0280 */
[C---:B------:R-:W-:Y:S01]  /*777d0*/  IMAD.WIDE R122, R0.reuse, 0x4, R250 ;  /* 0x00000004007a7825 */ /* 0x040fe200078e02fa */
[----:B------:R4:W-:Y:S03]  /*777e0*/  LDGSTS.E [R4+0x3b600], [R12.64], P0 ;  /* 0x3b6000000c047fae */ /* 0x0009e60008121844 */
[----:B-1----:R-:W-:-:S04]  /*777f0*/  IMAD.WIDE R6, R0, 0x4, R142 ;  /* 0x0000000400067825 */ /* 0x002fc800078e028e */
[----:B------:R1:W-:Y:S01]  /*77800*/  LDGSTS.E [R3+0x3c600], [R10.64], P0 ;  /* 0x3c6000000a037fae */ /* 0x0003e20008121844 */
[----:B------:R2:W-:Y:S01]  /*77810*/  STL.64 [R1+0xbf8], R128 ;  /* 0x000bf88001007387 */ /* 0x0005e20000100a00 */
[----:B------:R3:W-:Y:S02]  /*77820*/  LDGSTS.E [R127+0x3d600], [R8.64], P0 ;  /* 0x3d600000087f7fae */ /* 0x0007e40008121844 */
[----:B------:R2:W-:Y:S02]  /*77830*/  STL.64 [R1+0xbb8], R122 ;  /* 0x000bb87a01007387 */ /* 0x0005e40000100a00 */
[----:B------:R1:W-:Y:S01]  /*77840*/  LDGSTS.E [R126+0x3e600], [R6.64], P0 ;  /* 0x3e600000067e7fae */ /* 0x0003e20008121844 */
[----:B------:R-:W5:Y:S01]  /*77850*/  LDL.LU.64 R144, [R1+0x2a40] ;  /* 0x002a400001907983 */ /* 0x000f620000300a00 */
[----:B------:R-:W5:Y:S02]  /*77860*/  LDL.LU.64 R142, [R1+0x2a00] ;  /* 0x002a0000018e7983 */ /* 0x000f640000300a00 */
[----:B----4-:R-:W-:-:S02]  /*77870*/  IMAD.WIDE R4, R0, 0x4, R140 ;  /* 0x0000000400047825 */ /* 0x010fc400078e028c */
[----:B------:R-:W4:Y:S04]  /*77880*/  LDL.LU.64 R140, [R1+0x29c0] ;  /* 0x0029c000018c7983 */ /* 0x000f280000300a00 */
[----:B------:R1:W-:Y:S01]  /*77890*/  LDGSTS.E [R125+0x3f600], [R4.64], P0 ;  /* 0x3f600000047d7fae */ /* 0x0003e20008121844 */
[----:B------:R2:W-:Y:S03]  /*778a0*/  LDGSTS.E [R124+0x800], [R128.64], P0 ;  /* 0x00800000807c7fae */ /* 0x0005e60008121844 */
[----:B--2---:R-:W2:Y:S01]  /*778b0*/  LDL.LU.64 R128, [R1+0x2980] ;  /* 0x0029800001807983 */ /* 0x004ea20000300a00 */
[----:B------:R-:W2:Y:S01]  /*778c0*/  LDL.LU.64 R250, [R1+0x2940] ;  /* 0x0029400001fa7983 */ /* 0x000ea20000300a00 */
[----:B-1----:R-:W-:Y:S01]  /*778d0*/  IADD3 R3, R155, 0x200000, RZ ;  /* 0x002000009b037810 */ /* 0x002fe20007ffe0ff */
[----:B------:R-:W-:-:S04]  /*778e0*/  IMAD.WIDE R136, R0, 0x4, R136 ;  /* 0x0000000400887825 */ /* 0x000fc800078e0288 */
[----:B------:R-:W-:-:S04]  /*778f0*/  IMAD.WIDE R134, R0, 0x4, R134 ;  /* 0x0000000400867825 */ /* 0x000fc800078e0286 */
[----:B------:R-:W-:-:S04]  /*77900*/  IMAD.WIDE R132, R0, 0x4, R132 ;  /* 0x0000000400847825 */ /* 0x000fc800078e0284 */
[C---:B------:R-:W-:Y:S01]  /*77910*/  IMAD.WIDE R130, R0.reuse, 0x4, R130 ;  /* 0x0000000400827825 */ /* 0x040fe200078e0282 */
[----:B------:R1:W-:Y:S01]  /*77920*/  LDGSTS.E [R3+0x1800], [R122.64], P0 ;  /* 0x018000007a037fae */ /* 0x0003e20008121844 */
[C---:B---3--:R-:W-:Y:S02]  /*77930*/  IADD3 R127, R155.reuse, 0x200000, RZ ;  /* 0x002000009b7f7810 */ /* 0x048fe40007ffe0ff */
[C---:B------:R-:W-:Y:S01]  /*77940*/  IADD3 R126, R155.reuse, 0x200000, RZ ;  /* 0x002000009b7e7810 */ /* 0x040fe20007ffe0ff */
[----:B------:R3:W-:Y:S01]  /*77950*/  STL.64 [R1+0xb78], R136 ;  /* 0x000b788801007387 */ /* 0x0007e20000100a00 */
[----:B------:R-:W-:Y:S01]  /*77960*/  IADD3 R125, R155, 0x200000, RZ ;  /* 0x002000009b7d7810 */ /* 0x000fe20007ffe0ff */
[----:B------:R3:W-:Y:S02]  /*77970*/  STL.64 [R1+0xb38], R134 ;  /* 0x000b388601007387 */ /* 0x0007e40000100a00 */
[----:B------:R3:W-:Y:S01]  /*77980*/  STL.64 [R1+0xaf8], R132 ;  /* 0x000af88401007387 */ /* 0x0007e20000100a00 */
[----:B------:R3:W-:Y:S04]  /*77990*/  STL.64 [R1+0xab8], R130 ;  /* 0x000ab88201007387 */ /* 0x0007e80000100a00 */
[----:B------:R3:W-:Y:S01]  /*779a0*/  LDGSTS.E [R127+0x2800], [R136.64], P0 ;  /* 0x02800000887f7fae */ /* 0x0007e20008121844 */
[----:B------:R3:W-:Y:S02]  /*779b0*/  LDGSTS.E [R126+0x3800], [R134.64], P0 ;  /* 0x03800000867e7fae */ /* 0x0007e40008121844 */
[----:B------:R3:W-:Y:S02]  /*779c0*/  LDGSTS.E [R125+0x4800], [R132.64], P0 ;  /* 0x04800000847d7fae */ /* 0x0007e40008121844 */
[----:B------:R3:W-:Y:S02]  /*779d0*/  LDGSTS.E [R124+0x5800], [R130.64], P0 ;  /* 0x05800000827c7fae */ /* 0x0007e40008121844 */
[----:B-1----:R-:W-:-:S05]  /*779e0*/  IMAD.WIDE R122, R0, 0x4, R138 ;  /* 0x00000004007a7825 */ /* 0x002fca00078e028a */
[----:B------:R1:W-:Y:S01]  /*779f0*/  STL.64 [R1+0xa78], R122 ;  /* 0x000a787a01007387 */ /* 0x0003e20000100a00 */
[----:B---3--:R-:W3:Y:S03]  /*77a00*/  LDL.LU.64 R136, [R1+0x2900] ;  /* 0x0029000001887983 */ /* 0x008ee60000300a00 */
[----:B------:R1:W-:Y:S04]  /*77a10*/  LDGSTS.E [R3+0x6800], [R122.64], P0 ;  /* 0x068000007a037fae */ /* 0x0003e80008121844 */
[----:B------:R-:W3:Y:S01]  /*77a20*/  LDL.LU.64 R134, [R1+0x28c0] ;  /* 0x0028c00001867983 */ /* 0x000ee20000300a00 */
[----:B------:R-:W3:Y:S02]  /*77a30*/  LDL.LU.64 R132, [R1+0x2880] ;  /* 0x0028800001847983 */ /* 0x000ee40000300a00 */
[----:B------:R-:W3:Y:S02]  /*77a40*/  LDL.LU.64 R130, [R1+0x2840] ;  /* 0x0028400001827983 */ /* 0x000ee40000300a00 */
[----:B------:R-:W3:Y:S02]  /*77a50*/  LDL.LU.64 R138, [R1+0x2800] ;  /* 0x00280000018a7983 */ /* 0x000ee40000300a00 */
[----:B-----5:R-:W-:-:S04]  /*77a60*/  IMAD.WIDE R144, R0, 0x4, R144 ;  /* 0x0000000400907825 */ /* 0x020fc800078e0290 */
[----:B------:R-:W-:-:S04]  /*77a70*/  IMAD.WIDE R142, R0, 0x4, R142 ;  /* 0x00000004008e7825 */ /* 0x000fc800078e028e */
[C---:B----4-:R-:W-:Y:S01]  /*77a80*/  IMAD.WIDE R140, R0.reuse, 0x4, R140 ;  /* 0x00000004008c7825 */ /* 0x050fe200078e028c */
[----:B------:R4:W-:Y:S03]  /*77a90*/  STL.64 [R1+0xa38], R144 ;  /* 0x000a389001007387 */ /* 0x0009e60000100a00 */
[----:B------:R5:W-:Y:S01]  /*77aa0*/  STL.64 [R1+0x9f8], R142 ;  /* 0x0009f88e01007387 */ /* 0x000be20000100a00 */
[----:B------:R4:W-:Y:S04]  /*77ab0*/  LDGSTS.E [R127+0x7800], [R144.64], P0 ;  /* 0x07800000907f7fae */ /* 0x0009e80008121844 */
[----:B------:R4:W-:Y:S01]  /*77ac0*/  STL.64 [R1+0x9b8], R140 ;  /* 0x0009b88c01007387 */ /* 0x0009e20000100a00 */
[----:B------:R5:W-:Y:S02]  /*77ad0*/  LDGSTS.E [R126+0x8800], [R142.64], P0 ;  /* 0x088000008e7e7fae */ /* 0x000be40008121844 */
[----:B------:R4:W-:Y:S02]  /*77ae0*/  LDGSTS.E [R125+0x9800], [R140.64], P0 ;  /* 0x098000008c7d7fae */ /* 0x0009e40008121844 */
[----:B--2---:R-:W-:-:S04]  /*77af0*/  IMAD.WIDE R128, R0, 0x4, R128 ;  /* 0x0000000400807825 */ /* 0x004fc800078e0280 */
[C---:B-1----:R-:W-:Y:S01]  /*77b00*/  IMAD.WIDE R122, R0.reuse, 0x4, R250 ;  /* 0x00000004007a7825 */ /* 0x042fe200078e02fa */
[----:B------:R1:W-:Y:S04]  /*77b10*/  STL.64 [R1+0x978], R128 ;  /* 0x0009788001007387 */ /* 0x0003e80000100a00 */
[----:B------:R2:W-:Y:S02]  /*77b20*/  STL.64 [R1+0x938], R122 ;  /* 0x0009387a01007387 */ /* 0x0005e40000100a00 */
[----:B----4-:R-:W4:Y:S02]  /*77b30*/  LDL.LU.64 R144, [R1+0x27c0] ;  /* 0x0027c00001907983 */ /* 0x010f240000300a00 */
[----:B-----5:R-:W5:Y:S01]  /*77b40*/  LDL.LU.64 R142, [R1+0x2780] ;  /* 0x00278000018e7983 */ /* 0x020f620000300a00 */
[----:B------:R1:W-:Y:S04]  /*77b50*/  LDGSTS.E [R124+0xa800], [R128.64], P0 ;  /* 0x0a800000807c7fae */ /* 0x0003e80008121844 */
[----:B------:R-:W5:Y:S01]  /*77b60*/  LDL.LU.64 R140, [R1+0x2740] ;  /* 0x00274000018c7983 */ /* 0x000f620000300a00 */
[----:B------:R2:W-:Y:S03]  /*77b70*/  LDGSTS.E [R3+0xb800], [R122.64], P0 ;  /* 0x0b8000007a037fae */ /* 0x0005e60008121844 */
[----:B-1----:R-:W5:Y:S01]  /*77b80*/  LDL.LU.64 R128, [R1+0x2700] ;  /* 0x0027000001807983 */ /* 0x002f620000300a00 */
[----:B------:R-:W5:Y:S02]  /*77b90*/  LDL.LU.64 R250, [R1+0x26c0] ;  /* 0x0026c00001fa7983 */ /* 0x000f640000300a00 */
[----:B---3--:R-:W-:-:S04]  /*77ba0*/  IMAD.WIDE R136, R0, 0x4, R136 ;  /* 0x0000000400887825 */ /* 0x008fc800078e0288 */
[----:B------:R-:W-:-:S04]  /*77bb0*/  IMAD.WIDE R134, R0, 0x4, R134 ;  /* 0x0000000400867825 */ /* 0x000fc800078e0286 */
[----:B------:R-:W-:-:S04]  /*77bc0*/  IMAD.WIDE R132, R0, 0x4, R132 ;  /* 0x0000000400847825 */ /* 0x000fc800078e0284 */
[----:B------:R-:W-:-:S04]  /*77bd0*/  IMAD.WIDE R130, R0, 0x4, R130 ;  /* 0x0000000400827825 */ /* 0x000fc800078e0282 */
[C---:B--2---:R-:W-:Y:S01]  /*77be0*/  IMAD.WIDE R122, R0.reuse, 0x4, R138 ;  /* 0x00000004007a7825 */ /* 0x044fe200078e028a */
[----:B------:R1:W-:Y:S03]  /*77bf0*/  STL.64 [R1+0x8f8], R136 ;  /* 0x0008f88801007387 */ /* 0x0003e60000100a00 */
[----:B------:R2:W-:Y:S02]  /*77c00*/  STL.64 [R1+0x8b8], R134 ;  /* 0x0008b88601007387 */ /* 0x0005e40000100a00 */
[----:B------:R3:W-:Y:S02]  /*77c10*/  STL.64 [R1+0x878], R132 ;  /* 0x0008788401007387 */ /* 0x0007e40000100a00 */
[----:B------:R1:W-:Y:S01]  /*77c20*/  STL.64 [R1+0x838], R130 ;  /* 0x0008388201007387 */ /* 0x0003e20000100a00 */
[----:B------:R1:W-:Y:S04]  /*77c30*/  LDGSTS.E [R127+0xc800], [R136.64], P0 ;  /* 0x0c800000887f7fae */ /* 0x0003e80008121844 */
[----:B------:R2:W-:Y:S01]  /*77c40*/  STL.64 [R1+0x7f8], R122 ;  /* 0x0007f87a01007387 */ /* 0x0005e20000100a00 */
[----:B------:R2:W-:Y:S02]  /*77c50*/  LDGSTS.E [R126+0xd800], [R134.64], P0 ;  /* 0x0d800000867e7fae */ /* 0x0005e40008121844 */
[----:B------:R3:W-:Y:S02]  /*77c60*/  LDGSTS.E [R125+0xe800], [R132.64], P0 ;  /* 0x0e800000847d7fae */ /* 0x0007e40008121844 */
[----:B------:R3:W-:Y:S01]  /*77c70*/  LDGSTS.E [R124+0xf800], [R130.64], P0 ;  /* 0x0f800000827c7fae */ /* 0x0007e20008121844 */
[----:B------:R4:W-:Y:S04]  /*77c80*/  LDGSTS.E [R3+0x10800], [R122.64], P0 ;  /* 0x108000007a037fae */ /* 0x0009e80008121844 */
[----:B-1----:R-:W5:Y:S01]  /*77c90*/  LDL.LU.64 R136, [R1+0x2680] ;  /* 0x0026800001887983 */ /* 0x002f620000300a00 */
[----:B--2---:R-:W2:Y:S02]  /*77ca0*/  LDL.LU.64 R134, [R1+0x2640] ;  /* 0x0026400001867983 */ /* 0x004ea40000300a00 */
[----:B---3--:R-:W2:Y:S01]  /*77cb0*/  LDL.LU.64 R132, [R1+0x2600] ;  /* 0x0026000001847983 */ /* 0x008ea20000300a00 */
[----:B------:R-:W2:Y:S01]  /*77cc0*/  LDL.LU.64 R130, [R1+0x25c0] ;  /* 0x0025c00001827983 */ /* 0x000ea20000300a00 */
[----:B------:R-:W2:Y:S02]  /*77cd0*/  LDL.LU.64 R138, [R1+0x2580] ;  /* 0x00258000018a7983 */ /* 0x000ea40000300a00 */
[----:B----4-:R-:W-:-:S04]  /*77ce0*/  IMAD.WIDE R144, R0, 0x4, R144 ;  /* 0x0000000400907825 */ /* 0x010fc800078e0290 */
[----:B-----5:R-:W-:-:S04]  /*77cf0*/  IMAD.WIDE R142, R0, 0x4, R142 ;  /* 0x00000004008e7825 */ /* 0x020fc800078e028e */
[C---:B------:R-:W-:Y:S01]  /*77d00*/  IMAD.WIDE R140, R0.reuse, 0x4, R140 ;  /* 0x00000004008c7825 */ /* 0x040fe200078e028c */
[----:B------:R1:W-:Y:S03]  /*77d10*/  STL.64 [R1+0x7b8], R144 ;  /* 0x0007b89001007387 */ /* 0x0003e60000100a00 */
[----:B------:R4:W-:Y:S01]  /*77d20*/  STL.64 [R1+0x778], R142 ;  /* 0x0007788e01007387 */ /* 0x0009e20000100a00 */
[----:B------:R5:W-:Y:S04]  /*77d30*/  STL.64 [R1+0x738], R140 ;  /* 0x0007388c01007387 */ /* 0x000be80000100a00 */
[----:B------:R1:W-:Y:S01]  /*77d40*/  LDGSTS.E [R127+0x11800], [R144.64], P0 ;  /* 0x11800000907f7fae */ /* 0x0003e20008121844 */
[----:B------:R4:W-:Y:S02]  /*77d50*/  LDGSTS.E [R126+0x12800], [R142.64], P0 ;  /* 0x128000008e7e7fae */ /* 0x0009e40008121844 */
[----:B------:R5:W-:Y:S02]  /*77d60*/  LDGSTS.E [R125+0x13800], [R140.64], P0 ;  /* 0x138000008c7d7fae */ /* 0x000be40008121844 */
[----:B------:R-:W-:-:S04]  /*77d70*/  IMAD.WIDE R128, R0, 0x4, R128 ;  /* 0x0000000400807825 */ /* 0x000fc800078e0280 */
[C---:B------:R-:W-:Y:S01]  /*77d80*/  IMAD.WIDE R122, R0.reuse, 0x4, R250 ;  /* 0x00000004007a7825 */ /* 0x040fe200078e02fa */
[----:B------:R5:W-:Y:S04]  /*77d90*/  STL.64 [R1+0x6f8], R128 ;  /* 0x0006f88001007387 */ /* 0x000be80000100a00 */
[----:B------:R2:W-:Y:S01]  /*77da0*/  STL.64 [R1+0x6b8], R122 ;  /* 0x0006b87a01007387 */ /* 0x0005e20000100a00 */
[----:B-1----:R-:W3:Y:S01]  /*77db0*/  LDL.LU.64 R144, [R1+0x2540] ;  /* 0x0025400001907983 */ /* 0x002ee20000300a00 */
[----:B----4-:R-:W4:Y:S03]  /*77dc0*/  LDL.LU.64 R142, [R1+0x2500] ;  /* 0x00250000018e7983 */ /* 0x010f260000300a00 */
[----:B------:R1:W-:Y:S04]  /*77dd0*/  LDGSTS.E [R124+0x14800], [R128.64], P0 ;  /* 0x14800000807c7fae */ /* 0x0003e80008121844 */
[----:B-----5:R-:W5:Y:S01]  /*77de0*/  LDL.LU.64 R140, [R1+0x24c0] ;  /* 0x0024c000018c7983 */ /* 0x020f620000300a00 */
[----:B------:R2:W-:Y:S03]  /*77df0*/  LDGSTS.E [R3+0x15800], [R122.64], P0 ;  /* 0x158000007a037fae */ /* 0x0005e60008121844 */
[----:B-1----:R-:W5:Y:S01]  /*77e00*/  LDL.LU.64 R128, [R1+0x2480] ;  /* 0x0024800001807983 */ /* 0x002f620000300a00 */
[----:B------:R-:W5:Y:S02]  /*77e10*/  LDL.LU.64 R250, [R1+0x2440] ;  /* 0x0024400001fa7983 */ /* 0x000f640000300a00 */
[----:B------:R-:W-:-:S04]  /*77e20*/  IMAD.WIDE R136, R0, 0x4, R136 ;  /* 0x0000000400887825 */ /* 0x000fc800078e0288 */
[----:B--2---:R-:W-:-:S04]  /*77e30*/  IMAD.WIDE R134, R0, 0x4, R134 ;  /* 0x0000000400867825 */ /* 0x004fc800078e0286 */
[----:B------:R-:W-:-:S04]  /*77e40*/  IMAD.WIDE R132, R0, 0x4, R132 ;  /* 0x0000000400847825 */ /* 0x000fc800078e0284 */
[----:B------:R-:W-:-:S04]  /*77e50*/  IMAD.WIDE R130, R0, 0x4, R130 ;  /* 0x0000000400827825 */ /* 0x000fc800078e0282 */
[C---:B------:R-:W-:Y:S01]  /*77e60*/  IMAD.WIDE R122, R0.reuse, 0x4, R138 ;  /* 0x00000004007a7825 */ /* 0x040fe200078e028a */
        /* <DEDUP_REMOVED lines=11> */
[----:B--2---:R-:W5:Y:S02]  /*77f20*/  LDL.LU.64 R134, [R1+0x23c0] ;  /* 0x0023c00001867983 */ /* 0x004f640000300a00 */
[----:B------:R-:W5:Y:S01]  /*77f30*/  LDL.LU.64 R132, [R1+0x2380] ;  /* 0x0023800001847983 */ /* 0x000f620000300a00 */
[----:B------:R-:W5:Y:S01]  /*77f40*/  LDL.LU.64 R130, [R1+0x2340] ;  /* 0x0023400001827983 */ /* 0x000f620000300a00 */
[----:B------:R-:W5:Y:S02]  /*77f50*/  LDL.LU.64 R138, [R1+0x2300] ;  /* 0x00230000018a7983 */ /* 0x000f640000300a00 */
[----:B---3--:R-:W-:-:S04]  /*77f60*/  IMAD.WIDE R144, R0, 0x4, R144 ;  /* 0x0000000400907825 */ /* 0x008fc800078e0290 */
[----:B----4-:R-:W-:-:S04]  /*77f70*/  IMAD.WIDE R142, R0, 0x4, R142 ;  /* 0x00000004008e7825 */ /* 0x010fc800078e028e */
[C---:B-----5:R-:W-:Y:S01]  /*77f80*/  IMAD.WIDE R140, R0.reuse, 0x4, R140 ;  /* 0x00000004008c7825 */ /* 0x060fe200078e028c */
        /* <DEDUP_REMOVED lines=10> */
[----:B-1----:R-:W2:Y:S01]  /*78030*/  LDL.LU.64 R144, [R1+0x22c0] ;  /* 0x0022c00001907983 */ /* 0x002ea20000300a00 */
[----:B---3--:R-:W3:Y:S03]  /*78040*/  LDL.LU.64 R142, [R1+0x2280] ;  /* 0x00228000018e7983 */ /* 0x008ee60000300a00 */
[----:B------:R5:W-:Y:S04]  /*78050*/  LDGSTS.E [R124+0x1e800], [R128.64], P0 ;  /* 0x1e800000807c7fae */ /* 0x000be80008121844 */
[----:B----4-:R-:W4:Y:S01]  /*78060*/  LDL.LU.64 R140, [R1+0x2240] ;  /* 0x00224000018c7983 */ /* 0x010f220000300a00 */
[----:B------:R1:W-:Y:S03]  /*78070*/  LDGSTS.E [R3+0x1f800], [R122.64], P0 ;  /* 0x1f8000007a037fae */ /* 0x0003e60008121844 */
[----:B-----5:R-:W5:Y:S01]  /*78080*/  LDL.LU.64 R128, [R1+0x2200] ;  /* 0x0022000001807983 */ /* 0x020f620000300a00 */
[----:B------:R-:W5:Y:S02]  /*78090*/  LDL.LU.64 R250, [R1+0x21c0] ;  /* 0x0021c00001fa7983 */ /* 0x000f640000300a00 */
[----:B------:R-:W-:-:S04]  /*780a0*/  IMAD.WIDE R136, R0, 0x4, R136 ;  /* 0x0000000400887825 */ /* 0x000fc800078e0288 */
[----:B------:R-:W-:-:S04]  /*780b0*/  IMAD.WIDE R134, R0, 0x4, R134 ;  /* 0x0000000400867825 */ /* 0x000fc800078e0286 */
[----:B------:R-:W-:-:S04]  /*780c0*/  IMAD.WIDE R132, R0, 0x4, R132 ;  /* 0x0000000400847825 */ /* 0x000fc800078e0284 */
[----:B------:R-:W-:-:S04]  /*780d0*/  IMAD.WIDE R130, R0, 0x4, R130 ;  /* 0x0000000400827825 */ /* 0x000fc800078e0282 */
[C---:B-1----:R-:W-:Y:S01]  /*780e0*/  IMAD.WIDE R122, R0.reuse, 0x4, R138 ;  /* 0x00000004007a7825 */ /* 0x042fe200078e028a */
        /* <DEDUP_REMOVED lines=21> */
[----:B------:R1:W-:Y:S01]  /*78240*/  LDGSTS.E [R127+0x25800], [R144.64], P0 ;  /* 0x25800000907f7fae */ /* 0x0003e20008121844 */
[----:B------:R2:W-:Y:S02]  /*78250*/  LDGSTS.E [R126+0x26800], [R142.64], P0 ;  /* 0x268000008e7e7fae */ /* 0x0005e40008121844 */
[----:B------:R3:W-:Y:S02]  /*78260*/  LDGSTS.E [R125+0x27800], [R140.64], P0 ;  /* 0x278000008c7d7fae */ /* 0x0007e40008121844 */
[----:B-----5:R-:W-:-:S04]  /*78270*/  IMAD.WIDE R128, R0, 0x4, R128 ;  /* 0x0000000400807825 */ /* 0x020fc800078e0280 */
[C---:B------:R-:W-:Y:S01]  /*78280*/  IMAD.WIDE R122, R0.reuse, 0x4, R250 ;  /* 0x00000004007a7825 */ /* 0x040fe200078e02fa */
[----:B------:R4:W-:Y:S04]  /*78290*/  STL.64 [R1+0x1f8], R128 ;  /* 0x0001f88001007387 */ /* 0x0009e80000100a00 */
[----:B------:R4:W-:Y:S02]  /*782a0*/  STL.64 [R1+0x1b8], R122 ;  /* 0x0001b87a01007387 */ /* 0x0009e40000100a00 */
[----:B-1----:R-:W5:Y:S02]  /*782b0*/  LDL.LU.64 R144, [R1+0x2040] ;  /* 0x0020400001907983 */ /* 0x002f640000300a00 */
[----:B------:R-:W5:Y:S01]  /*782c0*/  LDL.LU.64 R250, [R1+0x2000] ;  /* 0x0020000001fa7983 */ /* 0x000f620000300a00 */
[----:B------:R4:W-:Y:S04]  /*782d0*/  LDGSTS.E [R124+0x28800], [R128.64], P0 ;  /* 0x28800000807c7fae */ /* 0x0009e80008121844 */
[----:B--2---:R-:W2:Y:S01]  /*782e0*/  LDL.LU.64 R142, [R1+0x1fc0] ;  /* 0x001fc000018e7983 */ /* 0x004ea20000300a00 */
[----:B---3--:R-:W3:Y:S02]  /*782f0*/  LDL.LU.64 R140, [R1+0x1f80] ;  /* 0x001f8000018c7983 */ /* 0x008ee40000300a00 */
[----:B------:R1:W-:Y:S01]  /*78300*/  LDGSTS.E [R3+0x29800], [R122.64], P0 ;  /* 0x298000007a037fae */ /* 0x0003e20008121844 */
[----:B----4-:R-:W4:Y:S01]  /*78310*/  LDL.LU.64 R128, [R1+0x1f40] ;  /* 0x001f400001807983 */ /* 0x010f220000300a00 */
[----:B------:R-:W-:-:S04]  /*78320*/  IMAD.WIDE R136, R0, 0x4, R136 ;  /* 0x0000000400887825 */ /* 0x000fc800078e0288 */
[----:B------:R-:W-:-:S04]  /*78330*/  IMAD.WIDE R134, R0, 0x4, R134 ;  /* 0x0000000400867825 */ /* 0x000fc800078e0286 */
[----:B------:R-:W-:-:S04]  /*78340*/  IMAD.WIDE R132, R0, 0x4, R132 ;  /* 0x0000000400847825 */ /* 0x000fc800078e0284 */
[----:B------:R-:W-:-:S04]  /*78350*/  IMAD.WIDE R130, R0, 0x4, R130 ;  /* 0x0000000400827825 */ /* 0x000fc800078e0282 */
[C---:B-1----:R-:W-:Y:S01]  /*78360*/  IMAD.WIDE R122, R0.reuse, 0x4, R138 ;  /* 0x00000004007a7825 */ /* 0x042fe200078e028a */
[----:B------:R-:W-:Y:S03]  /*78370*/  STL.64 [R1+0x178], R136 ;  /* 0x0001788801007387 */ /* 0x000fe60000100a00 */
[----:B------:R1:W-:Y:S02]  /*78380*/  STL.64 [R1+0x138], R134 ;  /* 0x0001388601007387 */ /* 0x0003e40000100a00 */
[----:B------:R-:W-:Y:S01]  /*78390*/  STL.64 [R1+0xf8], R132 ;  /* 0x0000f88401007387 */ /* 0x000fe20000100a00 */
[----:B------:R1:W-:Y:S01]  /*783a0*/  LDGSTS.E [R127+0x2a800], [R136.64], P0 ;  /* 0x2a800000887f7fae */ /* 0x0003e20008121844 */
[----:B------:R-:W-:Y:S02]  /*783b0*/  STL.64 [R1+0xb8], R130 ;  /* 0x0000b88201007387 */ /* 0x000fe40000100a00 */
[----:B------:R1:W-:Y:S02]  /*783c0*/  LDGSTS.E [R126+0x2b800], [R134.64], P0 ;  /* 0x2b800000867e7fae */ /* 0x0003e40008121844 */
[----:B------:R5:W-:Y:S01]  /*783d0*/  STL.64 [R1+0x78], R122 ;  /* 0x0000787a01007387 */ /* 0x000be20000100a00 */
[----:B------:R2:W-:Y:S04]  /*783e0*/  LDGSTS.E [R125+0x2c800], [R132.64], P0 ;  /* 0x2c800000847d7fae */ /* 0x0005e80008121844 */
[----:B------:R-:W4:Y:S01]  /*783f0*/  LDL.LU.64 R152, [R1+0x1f00] ;  /* 0x001f000001987983 */ /* 0x000f220000300a00 */
[----:B------:R2:W-:Y:S02]  /*78400*/  LDGSTS.E [R124+0x2d800], [R130.64], P0 ;  /* 0x2d800000827c7fae */ /* 0x0005e40008121844 */
[----:B------:R-:W4:Y:S02]  /*78410*/  LDL.LU.64 R150, [R1+0x1ec0] ;  /* 0x001ec00001967983 */ /* 0x000f240000300a00 */
[----:B------:R5:W-:Y:S01]  /*78420*/  LDGSTS.E [R3+0x2e800], [R122.64], P0 ;  /* 0x2e8000007a037fae */ /* 0x000be20008121844 */
[----:B-1----:R-:W4:Y:S01]  /*78430*/  LDL.LU.64 R134, [R1+0x1e80] ;  /* 0x001e800001867983 */ /* 0x002f220000300a00 */
[----:B------:R-:W4:Y:S02]  /*78440*/  LDL.LU.64 R136, [R1+0x1e40] ;  /* 0x001e400001887983 */ /* 0x000f240000300a00 */
[----:B------:R-:W4:Y:S02]  /*78450*/  LDL.LU.64 R138, [R1+0x1e00] ;  /* 0x001e0000018a7983 */ /* 0x000f240000300a00 */
[----:B-----5:R-:W-:-:S05]  /*78460*/  IMAD.WIDE R122, R0, 0x4, R144 ;  /* 0x00000004007a7825 */ /* 0x020fca00078e0290 */
[----:B------:R1:W-:Y:S01]  /*78470*/  STL.64 [R1+0x38], R122 ;  /* 0x0000387a01007387 */ /* 0x0003e20000100a00 */
[----:B------:R-:W5:Y:S01]  /*78480*/  LDL.LU.64 R164, [R1+0x1dc0] ;  /* 0x001dc00001a47983 */ /* 0x000f620000300a00 */
[C---:B--2---:R-:W-:Y:S02]  /*78490*/  IADD3 R133, R155.reuse, 0x200000, RZ ;  /* 0x002000009b857810 */ /* 0x044fe40007ffe0ff */
[C---:B------:R-:W-:Y:S01]  /*784a0*/  IADD3 R132, R155.reuse, 0x200000, RZ ;  /* 0x002000009b847810 */ /* 0x040fe20007ffe0ff */
[----:B------:R-:W-:Y:S01]  /*784b0*/  IMAD.WIDE R250, R0, 0x4, R250 ;  /* 0x0000000400fa7825 */ /* 0x000fe200078e02fa */
[----:B------:R-:W-:-:S03]  /*784c0*/  IADD3 R131, R155, 0x200000, RZ ;  /* 0x002000009b837810 */ /* 0x000fc60007ffe0ff */
[C---:B------:R-:W-:Y:S01]  /*784d0*/  IMAD.WIDE R124, R0.reuse, 0x4, R142 ;  /* 0x00000004007c7825 */ /* 0x040fe200078e028e */
[----:B------:R-:W2:Y:S01]  /*784e0*/  LDL.LU.64 R156, [R1+0x1d80] ;  /* 0x001d8000019c7983 */ /* 0x000ea20000300a00 */
[----:B------:R-:W-:Y:S02]  /*784f0*/  IADD3 R130, R155, 0x200000, RZ ;  /* 0x002000009b827810 */ /* 0x000fe40007ffe0ff */
[----:B---3--:R-:W-:-:S04]  /*78500*/  IMAD.WIDE R126, R0, 0x4, R140 ;  /* 0x00000004007e7825 */ /* 0x008fc800078e028c */
        /* <DEDUP_REMOVED lines=8> */
[----:B----4-:R-:W-:-:S03]  /*78590*/  IMAD.WIDE R128, R0, 0x4, R128 ;  /* 0x0000000400807825 */ /* 0x010fc600078e0280 */
[----:B------:R4:W-:Y:S01]  /*785a0*/  LDGSTS.E [R130+0x32800], [R126.64], P0 ;  /* 0x328000007e827fae */ /* 0x0009e20008121844 */
[----:B------:R-:W3:Y:S01]  /*785b0*/  LDL.LU.64 R160, [R1+0x2bf8] ;  /* 0x002bf80001a07983 */ /* 0x000ee20000300a00 */
[C---:B------:R-:W-:Y:S02]  /*785c0*/  IADD3 R143, R155.reuse, 0x200000, RZ ;  /* 0x002000009b8f7810 */ /* 0x040fe40007ffe0ff */
[----:B------:R-:W3:Y:S01]  /*785d0*/  LDL.LU.64 R158, [R1+0x2bb8] ;  /* 0x002bb800019e7983 */ /* 0x000ee20000300a00 */
[C---:B------:R-:W-:Y:S01]  /*785e0*/  IADD3 R142, R155.reuse, 0x200000, RZ ;  /* 0x002000009b8e7810 */ /* 0x040fe20007ffe0ff */
[----:B------:R-:W3:Y:S01]  /*785f0*/  LDL.LU.64 R162, [R1+0x2b78] ;  /* 0x002b780001a27983 */ /* 0x000ee20000300a00 */
[C---:B------:R-:W-:Y:S02]  /*78600*/  IADD3 R141, R155.reuse, 0x200000, RZ ;  /* 0x002000009b8d7810 */ /* 0x040fe40007ffe0ff */
[----:B------:R-:W-:Y:S01]  /*78610*/  IADD3 R140, R155, 0x200000, RZ ;  /* 0x002000009b8c7810 */ /* 0x000fe20007ffe0ff */
[----:B------:R2:W-:Y:S01]  /*78620*/  LDGSTS.E [R3+0x33800], [R128.64], P0 ;  /* 0x3380000080037fae */ /* 0x0005e20008121844 */
[----:B-1----:R-:W-:-:S04]  /*78630*/  IMAD.WIDE R132, R0, 0x4, R150 ;  /* 0x0000000400847825 */ /* 0x002fc800078e0296 */
[C---:B----4-:R-:W-:Y:S01]  /*78640*/  IMAD.WIDE R130, R0.reuse, 0x4, R152 ;  /* 0x0000000400827825 */ /* 0x050fe200078e0298 */
[----:B------:R-:W4:Y:S03]  /*78650*/  LDL.LU.64 R170, [R1+0x2b38] ;  /* 0x002b380001aa7983 */ /* 0x000f260000300a00 */
[----:B------:R-:W4:Y:S02]  /*78660*/  LDL.LU.64 R168, [R1+0x2af8] ;  /* 0x002af80001a87983 */ /* 0x000f240000300a00 */
[----:B------:R-:W4:Y:S01]  /*78670*/  LDL.LU.64 R166, [R1+0x2ab8] ;  /* 0x002ab80001a67983 */ /* 0x000f220000300a00 */
[----:B------:R2:W-:Y:S01]  /*78680*/  LDGSTS.E [R143+0x34800], [R130.64], P0 ;  /* 0x34800000828f7fae */ /* 0x0005e20008121844 */
[----:B------:R-:W-:-:S04]  /*78690*/  IMAD.WIDE R134, R0, 0x4, R134 ;  /* 0x0000000400867825 */ /* 0x000fc800078e0286 */
[----:B------:R-:W-:-:S04]  /*786a0*/  IMAD.WIDE R136, R0, 0x4, R136 ;  /* 0x0000000400887825 */ /* 0x000fc800078e0288 */
[----:B------:R2:W-:Y:S01]  /*786b0*/  LDGSTS.E [R142+0x35800], [R132.64], P0 ;  /* 0x35800000848e7fae */ /* 0x0005e20008121844 */
[----:B------:R5:W-:Y:S01]  /*786c0*/  LDGSTS.E [R141+0x36800], [R134.64], P0 ;  /* 0x36800000868d7fae */ /* 0x000be20008121844 */
[----:B------:R5:W-:Y:S02]  /*786d0*/  LDGSTS.E [R140+0x37800], [R136.64], P0 ;  /* 0x37800000888c7fae */ /* 0x000be40008121844 */
[C---:B-----5:R-:W-:Y:S02]  /*786e0*/  IMAD.WIDE R140, R0.reuse, 0x4, R164 ;  /* 0x00000004008c7825 */ /* 0x060fe400078e02a4 */
[----:B------:R-:W5:Y:S02]  /*786f0*/  LDL.LU.64 R164, [R1+0x2a78] ;  /* 0x002a780001a47983 */ /* 0x000f640000300a00 */
[----:B------:R-:W5:Y:S02]  /*78700*/  LDL.LU.64 R172, [R1+0x2a38] ;  /* 0x002a380001ac7983 */ /* 0x000f640000300a00 */
[----:B------:R-:W-:Y:S01]  /*78710*/  IMAD.WIDE R138, R0, 0x4, R138 ;  /* 0x00000004008a7825 */ /* 0x000fe200078e028a */
[----:B------:R-:W-:-:S02]  /*78720*/  IADD3 R153, R155, 0x200000, RZ ;  /* 0x002000009b997810 */ /* 0x000fc40007ffe0ff */
[C---:B------:R-:W-:Y:S01]  /*78730*/  IADD3 R152, R155.reuse, 0x200000, RZ ;  /* 0x002000009b987810 */ /* 0x040fe20007ffe0ff */
[----:B--2---:R-:W-:Y:S01]  /*78740*/  IMAD.WIDE R142, R0, 0x4, R156 ;  /* 0x00000004008e7825 */ /* 0x004fe200078e029c */
[----:B------:R-:W-:-:S03]  /*78750*/  IADD3 R151, R155, 0x200000, RZ ;  /* 0x002000009b977810 */ /* 0x000fc60007ffe0ff */
[----:B---3--:R-:W-:Y:S01]  /*78760*/  IMAD.WIDE R144, R0, 0x4, R144 ;  /* 0x0000000400907825 */ /* 0x008fe200078e0290 */
[----:B------:R-:W-:-:S03]  /*78770*/  IADD3 R150, R155, 0x200000, RZ ;  /* 0x002000009b967810 */ /* 0x000fc60007ffe0ff */
[C---:B------:R-:W-:Y:S01]  /*78780*/  IMAD.WIDE R146, R0.reuse, 0x4, R146 ;  /* 0x0000000400927825 */ /* 0x040fe200078e0292 */
[----:B------:R1:W-:Y:S03]  /*78790*/  LDGSTS.E [R3+0x38800], [R138.64], P0 ;  /* 0x388000008a037fae */ /* 0x0003e60008121844 */
[----:B------:R2:W-:Y:S02]  /*787a0*/  LDGSTS.E [R153+0x39800], [R140.64], P0 ;  /* 0x398000008c997fae */ /* 0x0005e40008121844 */
[----:B------:R2:W-:Y:S02]  /*787b0*/  LDGSTS.E [R152+0x3a800], [R142.64], P0 ;  /* 0x3a8000008e987fae */ /* 0x0005e40008121844 */
[----:B------:R-:W-:Y:S01]  /*787c0*/  IMAD.WIDE R148, R0, 0x4, R148 ;  /* 0x0000000400947825 */ /* 0x000fe200078e0294 */
[----:B------:R3:W-:Y:S01]  /*787d0*/  LDGSTS.E [R151+0x3b800], [R144.64], P0 ;  /* 0x3b80000090977fae */ /* 0x0007e20008121844 */
[----:B------:R-:W-:-:S02]  /*787e0*/  LOP3.LUT R189, R154, 0x50, RZ, 0x3c, !PT ;  /* 0x000000509abd7812 */ /* 0x000fc400078e3cff */
[----:B------:R3:W-:Y:S02]  /*787f0*/  LDGSTS.E [R150+0x3c800], [R146.64], P0 ;  /* 0x3c80000092967fae */ /* 0x0007e40008121844 */
[----:B------:R-:W-:-:S04]  /*78800*/  IMAD.WIDE R160, R0, 0x4, R160 ;  /* 0x0000000400a07825 */ /* 0x000fc800078e02a0 */
[----:B------:R-:W-:Y:S01]  /*78810*/  IMAD.WIDE R158, R0, 0x4, R158 ;  /* 0x00000004009e7825 */ /* 0x000fe200078e029e */
[----:B------:R-:W-:-:S03]  /*78820*/  IADD3 R157, R155, 0x200000, RZ ;  /* 0x002000009b9d7810 */ /* 0x000fc60007ffe0ff */
[----:B------:R-:W-:Y:S01]  /*78830*/  IMAD.WIDE R122, R0, 0x4, R162 ;  /* 0x00000004007a7825 */ /* 0x000fe200078e02a2 */
[----:B------:R-:W-:-:S03]  /*78840*/  IADD3 R156, R155, 0x200000, RZ ;  /* 0x002000009b9c7810 */ /* 0x000fc60007ffe0ff */
[C---:B------:R-:W-:Y:S01]  /*78850*/  IADD3 R155, R189.reuse, 0x200000, RZ ;  /* 0x00200000bd9b7810 */ /* 0x040fe20007ffe0ff */
[----:B------:R1:W-:Y:S01]  /*78860*/  LDGSTS.E [R3+0x3d800], [R148.64], P0 ;  /* 0x3d80000094037fae */ /* 0x0003e20008121844 */
[----:B--2---:R-:W-:Y:S01]  /*78870*/  IMAD.WIDE R152, R0, 0x4, R174 ;  /* 0x0000000400987825 */ /* 0x004fe200078e02ae */
[----:B------:R-:W-:-:S03]  /*78880*/  IADD3 R154, R189, 0x200000, RZ ;  /* 0x00200000bd9a7810 */ /* 0x000fc60007ffe0ff */
[C---:B---3--:R-:W-:Y:S01]  /*78890*/  IMAD.WIDE R150, R0.reuse, 0x4, R176 ;  /* 0x0000000400967825 */ /* 0x048fe200078e02b0 */
[----:B------:R2:W-:Y:S03]  /*788a0*/  STL.64 [R1+0xbf0], R160 ;  /* 0x000bf0a001007387 */ /* 0x0005e60000100a00 */
[----:B------:R3:W-:Y:S02]  /*788b0*/  STL.64 [R1+0xbb0], R158 ;  /* 0x000bb09e01007387 */ /* 0x0007e40000100a00 */
[----:B------:R2:W-:Y:S02]  /*788c0*/  STL.64 [R1+0xb70], R122 ;  /* 0x000b707a01007387 */ /* 0x0005e40000100a00 */
[----:B------:R-:W5:Y:S01]  /*788d0*/  LDL.LU.64 R174, [R1+0x29f8] ;  /* 0x0029f80001ae7983 */ /* 0x000f620000300a00 */
[----:B------:R2:W-:Y:S01]  /*788e0*/  LDGSTS.E [R157+0x3e800], [R150.64], P0 ;  /* 0x3e800000969d7fae */ /* 0x0005e20008121844 */
[----:B------:R3:W-:Y:S01]  /*788f0*/  LDGSTS.E [R156+0x3f800], [R152.64], P0 ;  /* 0x3f800000989c7fae */ /* 0x0007e20008121844 */
[----:B-1----:R-:W-:Y:S01]  /*78900*/  IADD3 R3, R189, 0x200000, RZ ;  /* 0x00200000bd037810 */ /* 0x002fe20007ffe0ff */
[C---:B----4-:R-:W-:Y:S01]  /*78910*/  IMAD.WIDE R170, R0.reuse, 0x4, R170 ;  /* 0x0000000400aa7825 */ /* 0x050fe200078e02aa */
[----:B------:R1:W-:Y:S04]  /*78920*/  LDGSTS.E [R155+0xa00], [R160.64], P0 ;  /* 0x00a00000a09b7fae */ /* 0x0003e80008121844 */
[----:B------:R-:W4:Y:S01]  /*78930*/  LDL.LU.64 R162, [R1+0x29b8] ;  /* 0x0029b80001a27983 */ /* 0x000f220000300a00 */
[----:B------:R-:W-:-:S04]  /*78940*/  IMAD.WIDE R168, R0, 0x4, R168 ;  /* 0x0000000400a87825 */ /* 0x000fc800078e02a8 */
[----:B------:R1:W-:Y:S02]  /*78950*/  LDGSTS.E [R154+0x1a00], [R158.64], P0 ;  /* 0x01a000009e9a7fae */ /* 0x0003e40008121844 */
[C---:B------:R-:W-:Y:S01]  /*78960*/  IMAD.WIDE R166, R0.reuse, 0x4, R166 ;  /* 0x0000000400a67825 */ /* 0x040fe200078e02a6 */
[----:B------:R5:W-:Y:S01]  /*78970*/  LDGSTS.E [R3+0x2a00], [R122.64], P0 ;  /* 0x02a000007a037fae */ /* 0x000be20008121844 */
[C---:B--2---:R-:W-:Y:S02]  /*78980*/  IADD3 R157, R189.reuse, 0x200000, RZ ;  /* 0x00200000bd9d7810 */ /* 0x044fe40007ffe0ff */
[----:B---3--:R-:W-:Y:S01]  /*78990*/  IADD3 R156, R189, 0x200000, RZ ;  /* 0x00200000bd9c7810 */ /* 0x008fe20007ffe0ff */
[----:B-1----:R-:W2:Y:S01]  /*789a0*/  LDL.LU.64 R160, [R1+0x2978] ;  /* 0x0029780001a07983 */ /* 0x002ea20000300a00 */
[----:B------:R-:W2:Y:S02]  /*789b0*/  LDL.LU.64 R158, [R1+0x2938] ;  /* 0x00293800019e7983 */ /* 0x000ea40000300a00 */
[----:B------:R-:W2:Y:S02]  /*789c0*/  LDL.LU.64 R176, [R1+0x28f8] ;  /* 0x0028f80001b07983 */ /* 0x000ea40000300a00 */
[----:B------:R1:W-:Y:S01]  /*789d0*/  STL.64 [R1+0xb30], R170 ;  /* 0x000b30aa01007387 */ /* 0x0003e20000100a00 */
[----:B------:R1:W-:Y:S01]  /*789e0*/  STL.64 [R1+0xaf0], R168 ;  /* 0x000af0a801007387 */ /* 0x0003e20000100a00 */
[----:B------:R1:W-:Y:S03]  /*789f0*/  STL.64 [R1+0xab0], R166 ;  /* 0x000ab0a601007387 */ /* 0x0003e60000100a00 */
[----:B------:R1:W-:Y:S01]  /*78a00*/  LDGSTS.E [R157+0x3a00], [R170.64], P0 ;  /* 0x03a00000aa9d7fae */ /* 0x0003e20008121844 */
[----:B------:R1:W-:Y:S02]  /*78a10*/  LDGSTS.E [R156+0x4a00], [R168.64], P0 ;  /* 0x04a00000a89c7fae */ /* 0x0003e40008121844 */
[----:B------:R1:W-:Y:S02]  /*78a20*/  LDGSTS.E [R155+0x5a00], [R166.64], P0 ;  /* 0x05a00000a69b7fae */ /* 0x0003e40008121844 */
[----:B-----5:R-:W-:-:S04]  /*78a30*/  IMAD.WIDE R164, R0, 0x4, R164 ;  /* 0x0000000400a47825 */ /* 0x020fc800078e02a4 */
[C---:B------:R-:W-:Y:S01]  /*78a40*/  IMAD.WIDE R122, R0.reuse, 0x4, R172 ;  /* 0x00000004007a7825 */ /* 0x040fe200078e02ac */
[----:B------:R5:W-:Y:S04]  /*78a50*/  STL.64 [R1+0xa70], R164 ;  /* 0x000a70a401007387 */ /* 0x000be80000100a00 */
[----:B------:R2:W-:Y:S02]  /*78a60*/  STL.64 [R1+0xa30], R122 ;  /* 0x000a307a01007387 */ /* 0x0005e40000100a00 */
[----:B-1----:R-:W3:Y:S02]  /*78a70*/  LDL.LU.64 R170, [R1+0x28b8] ;  /* 0x0028b80001aa7983 */ /* 0x002ee40000300a00 */
[----:B------:R-:W3:Y:S01]  /*78a80*/  LDL.LU.64 R168, [R1+0x2878] ;  /* 0x0028780001a87983 */ /* 0x000ee20000300a00 */
[----:B------:R5:W-:Y:S04]  /*78a90*/  LDGSTS.E [R154+0x6a00], [R164.64], P0 ;  /* 0x06a00000a49a7fae */ /* 0x000be80008121844 */
[----:B------:R-:W3:Y:S01]  /*78aa0*/  LDL.LU.64 R166, [R1+0x2838] ;  /* 0x0028380001a67983 */ /* 0x000ee20000300a00 */
[----:B------:R1:W-:Y:S03]  /*78ab0*/  LDGSTS.E [R3+0x7a00], [R122.64], P0 ;  /* 0x07a000007a037fae */ /* 0x0003e60008121844 */
[----:B-----5:R-:W5:Y:S01]  /*78ac0*/  LDL.LU.64 R164, [R1+0x27f8] ;  /* 0x0027f80001a47983 */ /* 0x020f620000300a00 */
[----:B------:R-:W5:Y:S02]  /*78ad0*/  LDL.LU.64 R172, [R1+0x27b8] ;  /* 0x0027b80001ac7983 */ /* 0x000f640000300a00 */
[----:B------:R-:W-:-:S04]  /*78ae0*/  IMAD.WIDE R174, R0, 0x4, R174 ;  /* 0x0000000400ae7825 */ /* 0x000fc800078e02ae */
[C---:B----4-:R-:W-:Y:S01]  /*78af0*/  IMAD.WIDE R162, R0.reuse, 0x4, R162 ;  /* 0x0000000400a27825 */ /* 0x050fe200078e02a2 */
[----:B------:R4:W-:Y:S04]  /*78b00*/  STL.64 [R1+0x9f0], R174 ;  /* 0x0009f0ae01007387 */ /* 0x0009e80000100a00 */
[----:B------:R4:W-:Y:S04]  /*78b10*/  LDGSTS.E [R157+0x8a00], [R174.64], P0 ;  /* 0x08a00000ae9d7fae */ /* 0x0009e80008121844 */
[----:B------:R4:W-:Y:S01]  /*78b20*/  STL.64 [R1+0x9b0], R162 ;  /* 0x0009b0a201007387 */ /* 0x0009e20000100a00 */
[----:B------:R4:W-:Y:S02]  /*78b30*/  LDGSTS.E [R156+0x9a00], [R162.64], P0 ;  /* 0x09a00000a29c7fae */ /* 0x0009e40008121844 */
[----:B--2---:R-:W-:-:S04]  /*78b40*/  IMAD.WIDE R160, R0, 0x4, R160 ;  /* 0x0000000400a07825 */ /* 0x004fc800078e02a0 */
[----:B------:R-:W-:-:S04]  /*78b50*/  IMAD.WIDE R158, R0, 0x4, R158 ;  /* 0x00000004009e7825 */ /* 0x000fc800078e029e */
[C---:B-1----:R-:W-:Y:S01]  /*78b60*/  IMAD.WIDE R122, R0.reuse, 0x4, R176 ;  /* 0x00000004007a7825 */ /* 0x042fe200078e02b0 */
[----:B------:R1:W-:Y:S03]  /*78b70*/  STL.64 [R1+0x970], R160 ;  /* 0x000970a001007387 */ /* 0x0003e60000100a00 */
[----:B------:R2:W-:Y:S02]  /*78b80*/  STL.64 [R1+0x930], R158 ;  /* 0x0009309e01007387 */ /* 0x0005e40000100a00 */
[----:B------:R1:W-:Y:S02]  /*78b90*/  STL.64 [R1+0x8f0], R122 ;  /* 0x0008f07a01007387 */ /* 0x0003e40000100a00 */
[----:B----4-:R-:W4:Y:S01]  /*78ba0*/  LDL.LU.64 R174, [R1+0x2778] ;  /* 0x0027780001ae7983 */ /* 0x010f220000300a00 */
[----:B------:R1:W-:Y:S04]  /*78bb0*/  LDGSTS.E [R155+0xaa00], [R160.64], P0 ;  /* 0x0aa00000a09b7fae */ /* 0x0003e80008121844 */
[----:B------:R-:W4:Y:S01]  /*78bc0*/  LDL.LU.64 R162, [R1+0x2738] ;  /* 0x0027380001a27983 */ /* 0x000f220000300a00 */
[----:B------:R2:W-:Y:S02]  /*78bd0*/  LDGSTS.E [R154+0xba00], [R158.64], P0 ;  /* 0x0ba000009e9a7fae */ /* 0x0005e40008121844 */
[----:B------:R3:W-:Y:S01]  /*78be0*/  LDGSTS.E [R3+0xca00], [R122.64], P0 ;  /* 0x0ca000007a037fae */ /* 0x0007e20008121844 */
[----:B-1----:R-:W4:Y:S01]  /*78bf0*/  LDL.LU.64 R160, [R1+0x26f8] ;  /* 0x0026f80001a07983 */ /* 0x002f220000300a00 */
[----:B--2---:R-:W4:Y:S02]  /*78c00*/  LDL.LU.64 R158, [R1+0x26b8] ;  /* 0x0026b800019e7983 */ /* 0x004f240000300a00 */
[----:B------:R-:W4:Y:S02]  /*78c10*/  LDL.LU.64 R176, [R1+0x2678] ;  /* 0x0026780001b07983 */ /* 0x000f240000300a00 */
[----:B---3--:R-:W-:-:S04]  /*78c20*/  IMAD.WIDE R170, R0, 0x4, R170 ;  /* 0x0000000400aa7825 */ /* 0x008fc800078e02aa */
[----:B------:R-:W-:-:S04]  /*78c30*/  IMAD.WIDE R168, R0, 0x4, R168 ;  /* 0x0000000400a87825 */ /* 0x000fc800078e02a8 */
[C---:B------:R-:W-:Y:S01]  /*78c40*/  IMAD.WIDE R166, R0.reuse, 0x4, R166 ;  /* 0x0000000400a67825 */ /* 0x040fe200078e02a6 */
        /* <DEDUP_REMOVED lines=10> */
[----:B-1----:R-:W2:Y:S02]  /*78cf0*/  LDL.LU.64 R170, [R1+0x2638] ;  /* 0x0026380001aa7983 */ /* 0x002ea40000300a00 */
[----:B---3--:R-:W3:Y:S01]  /*78d00*/  LDL.LU.64 R168, [R1+0x25f8] ;  /* 0x0025f80001a87983 */ /* 0x008ee20000300a00 */
[----:B------:R5:W-:Y:S04]  /*78d10*/  LDGSTS.E [R154+0x10a00], [R164.64], P0 ;  /* 0x10a00000a49a7fae */ /* 0x000be80008121844 */
[----:B------:R-:W3:Y:S01]  /*78d20*/  LDL.LU.64 R166, [R1+0x25b8] ;  /* 0x0025b80001a67983 */ /* 0x000ee20000300a00 */
[----:B------:R1:W-:Y:S03]  /*78d30*/  LDGSTS.E [R3+0x11a00], [R122.64], P0 ;  /* 0x11a000007a037fae */ /* 0x0003e60008121844 */
[----:B-----5:R-:W5:Y:S01]  /*78d40*/  LDL.LU.64 R164, [R1+0x2578] ;  /* 0x0025780001a47983 */ /* 0x020f620000300a00 */
[----:B------:R-:W5:Y:S02]  /*78d50*/  LDL.LU.64 R172, [R1+0x2538] ;  /* 0x0025380001ac7983 */ /* 0x000f640000300a00 */
[----:B----4-:R-:W-:-:S04]  /*78d60*/  IMAD.WIDE R174, R0, 0x4, R174 ;  /* 0x0000000400ae7825 */ /* 0x010fc800078e02ae */
[C---:B------:R-:W-:Y:S01]  /*78d70*/  IMAD.WIDE R162, R0.reuse, 0x4, R162 ;  /* 0x0000000400a27825 */ /* 0x040fe200078e02a2 */
[----:B------:R4:W-:Y:S04]  /*78d80*/  STL.64 [R1+0x770], R174 ;  /* 0x000770ae01007387 */ /* 0x0009e80000100a00 */
[----:B------:R4:W-:Y:S01]  /*78d90*/  STL.64 [R1+0x730], R162 ;  /* 0x000730a201007387 */ /* 0x0009e20000100a00 */
[----:B------:R4:W-:Y:S01]  /*78da0*/  LDGSTS.E [R157+0x12a00], [R174.64], P0 ;  /* 0x12a00000ae9d7fae */ /* 0x0009e20008121844 */
[----:B------:R4:W-:Y:S02]  /*78db0*/  LDGSTS.E [R156+0x13a00], [R162.64], P0 ;  /* 0x13a00000a29c7fae */ /* 0x0009e40008121844 */
[----:B------:R-:W-:-:S04]  /*78dc0*/  IMAD.WIDE R160, R0, 0x4, R160 ;  /* 0x0000000400a07825 */ /* 0x000fc800078e02a0 */
[----:B------:R-:W-:-:S04]  /*78dd0*/  IMAD.WIDE R158, R0, 0x4, R158 ;  /* 0x00000004009e7825 */ /* 0x000fc800078e029e */
[C---:B-1----:R-:W-:Y:S01]  /*78de0*/  IMAD.WIDE R122, R0.reuse, 0x4, R176 ;  /* 0x00000004007a7825 */ /* 0x042fe200078e02b0 */
[----:B------:R1:W-:Y:S03]  /*78df0*/  STL.64 [R1+0x6f0], R160 ;  /* 0x0006f0a001007387 */ /* 0x0003e60000100a00 */
[----:B------:R1:W-:Y:S02]  /*78e00*/  STL.64 [R1+0x6b0], R158 ;  /* 0x0006b09e01007387 */ /* 0x0003e40000100a00 */
[----:B------:R1:W-:Y:S01]  /*78e10*/  STL.64 [R1+0x670], R122 ;  /* 0x0006707a01007387 */ /* 0x0003e20000100a00 */
[----:B----4-:R-:W5:Y:S04]  /*78e20*/  LDL.LU.64 R174, [R1+0x24f8] ;  /* 0x0024f80001ae7983 */ /* 0x010f680000300a00 */
[----:B------:R1:W-:Y:S04]  /*78e30*/  LDGSTS.E [R155+0x14a00], [R160.64], P0 ;  /* 0x14a00000a09b7fae */ /* 0x0003e80008121844 */
[----:B------:R-:W5:Y:S01]  /*78e40*/  LDL.LU.64 R162, [R1+0x24b8] ;  /* 0x0024b80001a27983 */ /* 0x000f620000300a00 */
[----:B------:R1:W-:Y:S02]  /*78e50*/  LDGSTS.E [R154+0x15a00], [R158.64], P0 ;  /* 0x15a000009e9a7fae */ /* 0x0003e40008121844 */
[----:B------:R2:W-:Y:S01]  /*78e60*/  LDGSTS.E [R3+0x16a00], [R122.64], P0 ;  /* 0x16a000007a037fae */ /* 0x0005e20008121844 */
[----:B-1----:R-:W5:Y:S01]  /*78e70*/  LDL.LU.64 R160, [R1+0x2478] ;  /* 0x0024780001a07983 */ /* 0x002f620000300a00 */
[----:B------:R-:W5:Y:S02]  /*78e80*/  LDL.LU.64 R158, [R1+0x2438] ;  /* 0x00243800019e7983 */ /* 0x000f640000300a00 */
[----:B------:R-:W5:Y:S02]  /*78e90*/  LDL.LU.64 R176, [R1+0x23f8] ;  /* 0x0023f80001b07983 */ /* 0x000f640000300a00 */
[----:B--2---:R-:W-:-:S04]  /*78ea0*/  IMAD.WIDE R170, R0, 0x4, R170 ;  /* 0x0000000400aa7825 */ /* 0x004fc800078e02aa */
[----:B---3--:R-:W-:-:S04]  /*78eb0*/  IMAD.WIDE R168, R0, 0x4, R168 ;  /* 0x0000000400a87825 */ /* 0x008fc800078e02a8 */
        /* <DEDUP_REMOVED lines=11> */
[----:B-1----:R-:W4:Y:S02]  /*78f70*/  LDL.LU.64 R170, [R1+0x23b8] ;  /* 0x0023b80001aa7983 */ /* 0x002f240000300a00 */
[----:B--2---:R-:W2:Y:S01]  /*78f80*/  LDL.LU.64 R168, [R1+0x2378] ;  /* 0x0023780001a87983 */ /* 0x004ea20000300a00 */
[----:B------:R5:W-:Y:S04]  /*78f90*/  LDGSTS.E [R154+0x1aa00], [R164.64], P0 ;  /* 0x1aa00000a49a7fae */ /* 0x000be80008121844 */
[----:B---3--:R-:W3:Y:S01]  /*78fa0*/  LDL.LU.64 R166, [R1+0x2338] ;  /* 0x0023380001a67983 */ /* 0x008ee20000300a00 */
[----:B------:R1:W-:Y:S03]  /*78fb0*/  LDGSTS.E [R3+0x1ba00], [R122.64], P0 ;  /* 0x1ba000007a037fae */ /* 0x0003e60008121844 */
[----:B-----5:R-:W5:Y:S01]  /*78fc0*/  LDL.LU.64 R164, [R1+0x22f8] ;  /* 0x0022f80001a47983 */ /* 0x020f620000300a00 */
[----:B------:R-:W5:Y:S02]  /*78fd0*/  LDL.LU.64 R172, [R1+0x22b8] ;  /* 0x0022b80001ac7983 */ /* 0x000f640000300a00 */
[----:B------:R-:W-:-:S04]  /*78fe0*/  IMAD.WIDE R174, R0, 0x4, R174 ;  /* 0x0000000400ae7825 */ /* 0x000fc800078e02ae */
        /* <DEDUP_REMOVED lines=9> */
[----:B------:R1:W-:Y:S01]  /*79080*/  STL.64 [R1+0x430], R158 ;  /* 0x0004309e01007387 */ /* 0x0003e20000100a00 */
[----:B------:R1:W-:Y:S01]  /*79090*/  STL.64 [R1+0x3f0], R122 ;  /* 0x0003f07a01007387 */ /* 0x0003e20000100a00 */
[----:B------:R-:W5:Y:S03]  /*790a0*/  LDL.LU.64 R174, [R1+0x2278] ;  /* 0x0022780001ae7983 */ /* 0x000f660000300a00 */
[----:B------:R1:W-:Y:S04]  /*790b0*/  LDGSTS.E [R155+0x1ea00], [R160.64], P0 ;  /* 0x1ea00000a09b7fae */ /* 0x0003e80008121844 */
[----:B------:R-:W5:Y:S01]  /*790c0*/  LDL.LU.64 R162, [R1+0x2238] ;  /* 0x0022380001a27983 */ /* 0x000f620000300a00 */
[----:B------:R1:W-:Y:S02]  /*790d0*/  LDGSTS.E [R154+0x1fa00], [R158.64], P0 ;  /* 0x1fa000009e9a7fae */ /* 0x0003e40008121844 */
[----:B------:R2:W-:Y:S01]  /*790e0*/  LDGSTS.E [R3+0x20a00], [R122.64], P0 ;  /* 0x20a000007a037fae */ /* 0x0005e20008121844 */
[----:B-1----:R-:W5:Y:S01]  /*790f0*/  LDL.LU.64 R160, [R1+0x21f8] ;  /* 0x0021f80001a07983 */ /* 0x002f620000300a00 */
[----:B------:R-:W5:Y:S02]  /*79100*/  LDL.LU.64 R158, [R1+0x21b8] ;  /* 0x0021b800019e7983 */ /* 0x000f640000300a00 */
[----:B------:R-:W5:Y:S02]  /*79110*/  LDL.LU.64 R176, [R1+0x2178] ;  /* 0x0021780001b07983 */ /* 0x000f640000300a00 */
[----:B----4-:R-:W-:-:S04]  /*79120*/  IMAD.WIDE R170, R0, 0x4, R170 ;  /* 0x0000000400aa7825 */ /* 0x010fc800078e02aa */
[----:B--2---:R-:W-:-:S04]  /*79130*/  IMAD.WIDE R168, R0, 0x4, R168 ;  /* 0x0000000400a87825 */ /* 0x004fc800078e02a8 */
[C---:B---3--:R-:W-:Y:S01]  /*79140*/  IMAD.WIDE R166, R0.reuse, 0x4, R166 ;  /* 0x0000000400a67825 */ /* 0x048fe200078e02a6 */
        /* <DEDUP_REMOVED lines=11> */
[----:B--2---:R-:W2:Y:S01]  /*79200*/  LDL.LU.64 R168, [R1+0x20f8] ;  /* 0x0020f80001a87983 */ /* 0x004ea20000300a00 */
[----:B------:R4:W-:Y:S04]  /*79210*/  LDGSTS.E [R154+0x24a00], [R164.64], P0 ;  /* 0x24a00000a49a7fae */ /* 0x0009e80008121844 */
[----:B---3--:R-:W3:Y:S01]  /*79220*/  LDL.LU.64 R166, [R1+0x20b8] ;  /* 0x0020b80001a67983 */ /* 0x008ee20000300a00 */
[----:B------:R1:W-:Y:S03]  /*79230*/  LDGSTS.E [R3+0x25a00], [R122.64], P0 ;  /* 0x25a000007a037fae */ /* 0x0003e60008121844 */
[----:B----4-:R-:W4:Y:S01]  /*79240*/  LDL.LU.64 R164, [R1+0x2078] ;  /* 0x0020780001a47983 */ /* 0x010f220000300a00 */
[----:B------:R-:W4:Y:S02]  /*79250*/  LDL.LU.64 R172, [R1+0x2038] ;  /* 0x0020380001ac7983 */ /* 0x000f240000300a00 */
[----:B------:R-:W-:-:S04]  /*79260*/  IMAD.WIDE R174, R0, 0x4, R174 ;  /* 0x0000000400ae7825 */ /* 0x000fc800078e02ae */
[C---:B------:R-:W-:Y:S01]  /*79270*/  IMAD.WIDE R162, R0.reuse, 0x4, R162 ;  /* 0x0000000400a27825 */ /* 0x040fe200078e02a2 */
[----:B------:R1:W-:Y:S04]  /*79280*/  STL.64 [R1+0x270], R174 ;  /* 0x000270ae01007387 */ /* 0x0003e80000100a00 */
[----:B------:R-:W-:Y:S01]  /*79290*/  STL.64 [R1+0x230], R162 ;  /* 0x000230a201007387 */ /* 0x000fe20000100a00 */
[----:B------:R1:W-:Y:S01]  /*792a0*/  LDGSTS.E [R157+0x26a00], [R174.64], P0 ;  /* 0x26a00000ae9d7fae */ /* 0x0003e20008121844 */
[----:B------:R1:W-:Y:S02]  /*792b0*/  LDGSTS.E [R156+0x27a00], [R162.64], P0 ;  /* 0x27a00000a29c7fae */ /* 0x0003e40008121844 */
[----:B------:R-:W-:-:S04]  /*792c0*/  IMAD.WIDE R160, R0, 0x4, R160 ;  /* 0x0000000400a07825 */ /* 0x000fc800078e02a0 */
[----:B------:R-:W-:-:S04]  /*792d0*/  IMAD.WIDE R158, R0, 0x4, R158 ;  /* 0x00000004009e7825 */ /* 0x000fc800078e029e */
[C---:B-1----:R-:W-:Y:S01]  /*792e0*/  IMAD.WIDE R122, R0.reuse, 0x4, R176 ;  /* 0x00000004007a7825 */ /* 0x042fe200078e02b0 */
[----:B------:R-:W-:Y:S03]  /*792f0*/  STL.64 [R1+0x1f0], R160 ;  /* 0x0001f0a001007387 */ /* 0x000fe60000100a00 */
[----:B------:R1:W-:Y:S01]  /*79300*/  STL.64 [R1+0x1b0], R158 ;  /* 0x0001b09e01007387 */ /* 0x0003e20000100a00 */
[----:B------:R1:W-:Y:S04]  /*79310*/  STL.64 [R1+0x170], R122 ;  /* 0x0001707a01007387 */ /* 0x0003e80000100a00 */
[----:B------:R1:W-:Y:S01]  /*79320*/  LDGSTS.E [R155+0x28a00], [R160.64], P0 ;  /* 0x28a00000a09b7fae */ /* 0x0003e20008121844 */
[----:B------:R-:W4:Y:S02]  /*79330*/  LDL.LU.64 R176, [R1+0x1ff8] ;  /* 0x001ff80001b07983 */ /* 0x000f240000300a00 */
[----:B------:R1:W-:Y:S02]  /*79340*/  LDGSTS.E [R154+0x29a00], [R158.64], P0 ;  /* 0x29a000009e9a7fae */ /* 0x0003e40008121844 */
[----:B------:R-:W4:Y:S01]  /*79350*/  LDL.LU.64 R174, [R1+0x1fb8] ;  /* 0x001fb80001ae7983 */ /* 0x000f220000300a00 */
[----:B------:R2:W-:Y:S04]  /*79360*/  LDGSTS.E [R3+0x2aa00], [R122.64], P0 ;  /* 0x2aa000007a037fae */ /* 0x0005e80008121844 */
[----:B-1----:R-:W4:Y:S01]  /*79370*/  LDL.LU.64 R158, [R1+0x1f78] ;  /* 0x001f7800019e7983 */ /* 0x002f220000300a00 */
[----:B------:R-:W4:Y:S02]  /*79380*/  LDL.LU.64 R160, [R1+0x1f38] ;  /* 0x001f380001a07983 */ /* 0x000f240000300a00 */
[----:B------:R-:W4:Y:S02]  /*79390*/  LDL.LU.64 R162, [R1+0x1ef8] ;  /* 0x001ef80001a27983 */ /* 0x000f240000300a00 */
[----:B-----5:R-:W-:-:S04]  /*793a0*/  IMAD.WIDE R170, R0, 0x4, R170 ;  /* 0x0000000400aa7825 */ /* 0x020fc800078e02aa */
[----:B--2---:R-:W-:-:S04]  /*793b0*/  IMAD.WIDE R168, R0, 0x4, R168 ;  /* 0x0000000400a87825 */ /* 0x004fc800078e02a8 */
[C---:B---3--:R-:W-:Y:S01]  /*793c0*/  IMAD.WIDE R166, R0.reuse, 0x4, R166 ;  /* 0x0000000400a67825 */ /* 0x048fe200078e02a6 */
[----:B------:R-:W-:Y:S03]  /*793d0*/  STL.64 [R1+0x130], R170 ;  /* 0x000130aa01007387 */ /* 0x000fe60000100a00 */
[----:B------:R1:W-:Y:S02]  /*793e0*/  STL.64 [R1+0xf0], R168 ;  /* 0x0000f0a801007387 */ /* 0x0003e40000100a00 */
[----:B------:R2:W-:Y:S01]  /*793f0*/  STL.64 [R1+0xb0], R166 ;  /* 0x0000b0a601007387 */ /* 0x0005e20000100a00 */
[----:B------:R3:W-:Y:S01]  /*79400*/  LDGSTS.E [R157+0x2ba00], [R170.64], P0 ;  /* 0x2ba00000aa9d7fae */ /* 0x0007e20008121844 */
[----:B------:R1:W-:Y:S02]  /*79410*/  LDGSTS.E [R156+0x2ca00], [R168.64], P0 ;  /* 0x2ca00000a89c7fae */ /* 0x0003e40008121844 */
[----:B------:R2:W-:Y:S02]  /*79420*/  LDGSTS.E [R155+0x2da00], [R166.64], P0 ;  /* 0x2da00000a69b7fae */ /* 0x0005e40008121844 */
[----:B----4-:R-:W-:-:S04]  /*79430*/  IMAD.WIDE R164, R0, 0x4, R164 ;  /* 0x0000000400a47825 */ /* 0x010fc800078e02a4 */
[----:B------:R-:W-:Y:S01]  /*79440*/  IMAD.WIDE R122, R0, 0x4, R172 ;  /* 0x00000004007a7825 */ /* 0x000fe200078e02ac */
[----:B------:R4:W-:Y:S04]  /*79450*/  STL.64 [R1+0x70], R164 ;  /* 0x000070a401007387 */ /* 0x0009e80000100a00 */
[----:B------:R5:W-:Y:S02]  /*79460*/  STL.64 [R1+0x30], R122 ;  /* 0x0000307a01007387 */ /* 0x000be40000100a00 */
[----:B------:R-:W5:Y:S02]  /*79470*/  LDL.LU.64 R186, [R1+0x1eb8] ;  /* 0x001eb80001ba7983 */ /* 0x000f640000300a00 */
[----:B------:R-:W5:Y:S01]  /*79480*/  LDL.LU.64 R184, [R1+0x1e78] ;  /* 0x001e780001b87983 */ /* 0x000f620000300a00 */
[----:B-1----:R-:W5:Y:S01]  /*79490*/  LDL.LU.64 R168, [R1+0x1e38] ;  /* 0x001e380001a87983 */ /* 0x002f620000300a00 */
[----:B---3--:R-:W3:Y:S02]  /*794a0*/  LDL.LU.64 R170, [R1+0x1df8] ;  /* 0x001df80001aa7983 */ /* 0x008ee40000300a00 */
[----:B------:R-:W3:Y:S02]  /*794b0*/  LDL.LU.64 R172, [R1+0x1db8] ;  /* 0x001db80001ac7983 */ /* 0x000ee40000300a00 */
[----:B------:R-:W3:Y:S01]  /*794c0*/  LDL.LU.64 R200, [R1+0x1d78] ;  /* 0x001d780001c87983 */ /* 0x000ee20000300a00 */
[----:B------:R-:W3:Y:S04]  /*794d0*/  LDL.LU.64 R198, [R1+0x1d38] ;  /* 0x001d380001c67983 */ /* 0x000ee80000300a00 */
[----:B------:R4:W-:Y:S01]  /*794e0*/  LDGSTS.E [R154+0x2ea00], [R164.64], P0 ;  /* 0x2ea00000a49a7fae */ /* 0x0009e20008121844 */
[----:B--2---:R-:W-:-:S02]  /*794f0*/  IADD3 R167, R189, 0x200000, RZ ;  /* 0x00200000bda77810 */ /* 0x004fc40007ffe0ff */
[C---:B------:R-:W-:Y:S01]  /*79500*/  IADD3 R166, R189.reuse, 0x200000, RZ ;  /* 0x00200000bda67810 */ /* 0x040fe20007ffe0ff */
[----:B------:R1:W-:Y:S01]  /*79510*/  LDGSTS.E [R3+0x2fa00], [R122.64], P0 ;  /* 0x2fa000007a037fae */ /* 0x0003e20008121844 */
[----:B------:R-:W2:Y:S01]  /*79520*/  LDL.LU.64 R178, [R1+0x1cf8] ;  /* 0x001cf80001b27983 */ /* 0x000ea20000300a00 */
[----:B------:R-:W2:Y:S02]  /*79530*/  LDL.LU.64 R180, [R1+0x1cb8] ;  /* 0x001cb80001b47983 */ /* 0x000ea40000300a00 */
[----:B------:R-:W2:Y:S02]  /*79540*/  LDL.LU.64 R182, [R1+0x1c78] ;  /* 0x001c780001b67983 */ /* 0x000ea40000300a00 */
[----:B------:R-:W2:Y:S01]  /*79550*/  LDL.LU.64 R208, [R1+0x1c38] ;  /* 0x001c380001d07983 */ /* 0x000ea20000300a00 */
[----:B------:R-:W2:Y:S01]  /*79560*/  LDL.LU.64 R194, [R1+0x2bf0] ;  /* 0x002bf00001c27983 */ /* 0x000ea20000300a00 */
[----:B------:R-:W2:Y:S02]  /*79570*/  LDL.LU.64 R192, [R1+0x2bb0] ;  /* 0x002bb00001c07983 */ /* 0x000ea40000300a00 */
[----:B------:R-:W2:Y:S02]  /*79580*/  LDL.LU.64 R190, [R1+0x2b70] ;  /* 0x002b700001be7983 */ /* 0x000ea40000300a00 */
[----:B------:R-:W1:Y:S01]  /*79590*/  LDL.LU.64 R196, [R1+0x2b30] ;  /* 0x002b300001c47983 */ /* 0x000e620000300a00 */
[----:B----4-:R-:W-:-:S02]  /*795a0*/  IADD3 R165, R189, 0x200000, RZ ;  /* 0x00200000bda57810 */ /* 0x010fc40007ffe0ff */
[----:B------:R-:W-:Y:S01]  /*795b0*/  IADD3 R164, R189, 0x200000, RZ ;  /* 0x00200000bda47810 */ /* 0x000fe20007ffe0ff */
[----:B------:R-:W4:Y:S01]  /*795c0*/  LDL.LU.64 R204, [R1+0x2af0] ;  /* 0x002af00001cc7983 */ /* 0x000f220000300a00 */
[----:B------:R-:W2:Y:S02]  /*795d0*/  LDL.LU.64 R202, [R1+0x2ab0] ;  /* 0x002ab00001ca7983 */ /* 0x000ea40000300a00 */
[----:B------:R-:W-:-:S04]  /*795e0*/  IMAD.WIDE R154, R0, 0x4, R176 ;  /* 0x00000004009a7825 */ /* 0x000fc800078e02b0 */
[C---:B------:R-:W-:Y:S01]  /*795f0*/  IMAD.WIDE R156, R0.reuse, 0x4, R174 ;  /* 0x00000004009c7825 */ /* 0x040fe200078e02ae */
[----:B------:R5:W-:Y:S04]  /*79600*/  LDGSTS.E [R167+0x30a00], [R154.64], P0 ;  /* 0x30a000009aa77fae */ /* 0x000be80008121844 */
[----:B------:R5:W-:Y:S02]  /*79610*/  LDGSTS.E [R166+0x31a00], [R156.64], P0 ;  /* 0x31a000009ca67fae */ /* 0x000be40008121844 */
[----:B------:R-:W-:-:S04]  /*79620*/  IMAD.WIDE R158, R0, 0x4, R158 ;  /* 0x00000004009e7825 */ /* 0x000fc800078e029e */
[----:B------:R-:W-:-:S04]  /*79630*/  IMAD.WIDE R160, R0, 0x4, R160 ;  /* 0x0000000400a07825 */ /* 0x000fc800078e02a0 */
[C---:B------:R-:W-:Y:S01]  /*79640*/  IMAD.WIDE R162, R0.reuse, 0x4, R162 ;  /* 0x0000000400a27825 */ /* 0x040fe200078e02a2 */
[C---:B------:R-:W-:Y:S01]  /*79650*/  IADD3 R177, R189.reuse, 0x200000, RZ ;  /* 0x00200000bdb17810 */ /* 0x040fe20007ffe0ff */
[----:B------:R5:W-:Y:S02]  /*79660*/  LDGSTS.E [R165+0x32a00], [R158.64], P0 ;  /* 0x32a000009ea57fae */ /* 0x000be40008121844 */
[----:B------:R5:W-:Y:S01]  /*79670*/  LDGSTS.E [R164+0x33a00], [R160.64], P0 ;  /* 0x33a00000a0a47fae */ /* 0x000be20008121844 */
[C---:B------:R-:W-:Y:S02]  /*79680*/  IADD3 R176, R189.reuse, 0x200000, RZ ;  /* 0x00200000bdb07810 */ /* 0x040fe40007ffe0ff */
[C---:B------:R-:W-:Y:S02]  /*79690*/  IADD3 R175, R189.reuse, 0x200000, RZ ;  /* 0x00200000bdaf7810 */ /* 0x040fe40007ffe0ff */
[----:B------:R-:W-:Y:S01]  /*796a0*/  IADD3 R174, R189, 0x200000, RZ ;  /* 0x00200000bdae7810 */ /* 0x000fe20007ffe0ff */
[----:B------:R1:W-:Y:S01]  /*796b0*/  LDGSTS.E [R3+0x34a00], [R162.64], P0 ;  /* 0x34a00000a2037fae */ /* 0x0003e20008121844 */
[----:B-----5:R-:W-:-:S04]  /*796c0*/  IMAD.WIDE R164, R0, 0x4, R186 ;  /* 0x0000000400a47825 */ /* 0x020fc800078e02ba */
[----:B------:R-:W-:-:S04]  /*796d0*/  IMAD.WIDE R166, R0, 0x4, R184 ;  /* 0x0000000400a67825 */ /* 0x000fc800078e02b8 */
[----:B------:R-:W-:-:S04]  /*796e0*/  IMAD.WIDE R168, R0, 0x4, R168 ;  /* 0x0000000400a87825 */ /* 0x000fc800078e02a8 */
[C---:B---3--:R-:W-:Y:S01]  /*796f0*/  IMAD.WIDE R170, R0.reuse, 0x4, R170 ;  /* 0x0000000400aa7825 */ /* 0x048fe200078e02aa */
[----:B------:R3:W-:Y:S03]  /*79700*/  LDGSTS.E [R177+0x35a00], [R164.64], P0 ;  /* 0x35a00000a4b17fae */ /* 0x0007e60008121844 */
[----:B------:R3:W-:Y:S02]  /*79710*/  LDGSTS.E [R176+0x36a00], [R166.64], P0 ;  /* 0x36a00000a6b07fae */ /* 0x0007e40008121844 */
[----:B------:R5:W-:Y:S01]  /*79720*/  LDGSTS.E [R175+0x37a00], [R168.64], P0 ;  /* 0x37a00000a8af7fae */ /* 0x000be20008121844 */
[----:B------:R5:W-:Y:S01]  /*79730*/  LDGSTS.E [R174+0x38a00], [R170.64], P0 ;  /* 0x38a00000aaae7fae */ /* 0x000be20008121844 */
[----:B---3--:R-:W-:-:S04]  /*79740*/  IMAD.WIDE R176, R0, 0x4, R198 ;  /* 0x0000000400b07825 */ /* 0x008fc800078e02c6 */
[C---:B-----5:R-:W-:Y:S02]  /*79750*/  IMAD.WIDE R174, R0.reuse, 0x4, R200 ;  /* 0x0000000400ae7825 */ /* 0x060fe400078e02c8 */
[----:B------:R-:W3:Y:S02]  /*79760*/  LDL.LU.64 R200, [R1+0x2a70] ;  /* 0x002a700001c87983 */ /* 0x000ee40000300a00 */
[----:B------:R-:W5:Y:S02]  /*79770*/  LDL.LU.64 R198, [R1+0x2a30] ;  /* 0x002a300001c67983 */ /* 0x000f640000300a00 */
[----:B------:R-:W5:Y:S02]  /*79780*/  LDL.LU.64 R206, [R1+0x29f0] ;  /* 0x0029f00001ce7983 */ /* 0x000f640000300a00 */
[----:B------:R-:W-:Y:S01]  /*79790*/  IMAD.WIDE R172, R0, 0x4, R172 ;  /* 0x0000000400ac7825 */ /* 0x000fe200078e02ac */
[C---:B------:R-:W-:Y:S02]  /*797a0*/  IADD3 R187, R189.reuse, 0x200000, RZ ;  /* 0x00200000bdbb7810 */ /* 0x040fe40007ffe0ff */
[----:B------:R-:W-:-:S02]  /*797b0*/  IADD3 R186, R189, 0x200000, RZ ;  /* 0x00200000bdba7810 */ /* 0x000fc40007ffe0ff */
[C---:B------:R-:W-:Y:S01]  /*797c0*/  IADD3 R185, R189.reuse, 0x200000, RZ ;  /* 0x00200000bdb97810 */ /* 0x040fe20007ffe0ff */
[----:B--2---:R-:W-:Y:S01]  /*797d0*/  IMAD.WIDE R178, R0, 0x4, R178 ;  /* 0x0000000400b27825 */ /* 0x004fe200078e02b2 */
[----:B------:R-:W-:-:S03]  /*797e0*/  IADD3 R184, R189, 0x200000, RZ ;  /* 0x00200000bdb87810 */ /* 0x000fc60007ffe0ff */
[C---:B------:R-:W-:Y:S01]  /*797f0*/  IMAD.WIDE R180, R0.reuse, 0x4, R180 ;  /* 0x0000000400b47825 */ /* 0x040fe200078e02b4 */
[----:B------:R2:W-:Y:S03]  /*79800*/  LDGSTS.E [R3+0x39a00], [R172.64], P0 ;  /* 0x39a00000ac037fae */ /* 0x0005e60008121844 */
[----:B------:R2:W-:Y:S02]  /*79810*/  LDGSTS.E [R187+0x3aa00], [R174.64], P0 ;  /* 0x3aa00000aebb7fae */ /* 0x0005e40008121844 */
[----:B------:R4:W-:Y:S02]  /*79820*/  LDGSTS.E [R186+0x3ba00], [R176.64], P0 ;  /* 0x3ba00000b0ba7fae */ /* 0x0009e40008121844 */
[----:B------:R-:W-:-:S04]  /*79830*/  IMAD.WIDE R194, R0, 0x4, R194 ;  /* 0x0000000400c27825 */ /* 0x000fc800078e02c2 */
[C---:B------:R-:W-:Y:S01]  /*79840*/  IMAD.WIDE R182, R0.reuse, 0x4, R182 ;  /* 0x0000000400b67825 */ /* 0x040fe200078e02b6 */
[----:B------:R4:W-:Y:S03]  /*79850*/  LDGSTS.E [R185+0x3ca00], [R178.64], P0 ;  /* 0x3ca00000b2b97fae */ /* 0x0009e60008121844 */
[----:B------:R-:W-:-:S04]  /*79860*/  IMAD.WIDE R192, R0, 0x4, R192 ;  /* 0x0000000400c07825 */ /* 0x000fc800078e02c0 */
[----:B------:R4:W-:Y:S02]  /*79870*/  LDGSTS.E [R184+0x3da00], [R180.64], P0 ;  /* 0x3da00000b4b87fae */ /* 0x0009e40008121844 */
[----:B------:R-:W-:Y:S01]  /*79880*/  IMAD.WIDE R190, R0, 0x4, R190 ;  /* 0x0000000400be7825 */ /* 0x000fe200078e02be */
[----:B------:R-:W-:-:S03]  /*79890*/  IADD3 R189, R189, 0x200000, RZ ;  /* 0x00200000bdbd7810 */ /* 0x000fc60007ffe0ff */
[----:B-1----:R-:W-:Y:S01]  /*798a0*/  IMAD.WIDE R122, R0, 0x4, R196 ;  /* 0x00000004007a7825 */ /* 0x002fe200078e02c4 */
[C---:B------:R-:W-:Y:S01]  /*798b0*/  IADD3 R188, R232.reuse, 0x200000, RZ ;  /* 0x00200000e8bc7810 */ /* 0x040fe20007ffe0ff */
[----:B------:R1:W-:Y:S01]  /*798c0*/  STL.64 [R1+0xbe8], R194 ;  /* 0x000be8c201007387 */ /* 0x0003e20000100a00 */
[----:B--2---:R-:W-:-:S03]  /*798d0*/  IADD3 R187, R232, 0x200000, RZ ;  /* 0x00200000e8bb7810 */ /* 0x004fc60007ffe0ff */
[----:B------:R2:W-:Y:S01]  /*798e0*/  LDGSTS.E [R3+0x3ea00], [R182.64], P0 ;  /* 0x3ea00000b6037fae */ /* 0x0005e20008121844 */
[----:B----4-:R-:W-:-:S03]  /*798f0*/  IADD3 R186, R232, 0x200000, RZ ;  /* 0x00200000e8ba7810 */ /* 0x010fc60007ffe0ff */
[----:B------:R4:W-:Y:S01]  /*79900*/  STL.64 [R1+0xba8], R192 ;  /* 0x000ba8c001007387 */ /* 0x0009e20000100a00 */
[----:B------:R-:W-:-:S03]  /*79910*/  IMAD.WIDE R184, R0, 0x4, R208 ;  /* 0x0000000400b87825 */ /* 0x000fc600078e02d0 */
[----:B------:R1:W-:Y:S01]  /*79920*/  STL.64 [R1+0xb68], R190 ;  /* 0x000b68be01007387 */ /* 0x0003e20000100a00 */
[----:B------:R1:W-:Y:S02]  /*79930*/  STL.64 [R1+0xb28], R122 ;  /* 0x000b287a01007387 */ /* 0x0003e40000100a00 */
[----:B------:R-:W5:Y:S02]  /*79940*/  LDL.LU.64 R196, [R1+0x29b0] ;  /* 0x0029b00001c47983 */ /* 0x000f640000300a00 */
[----:B------:R-:W-:Y:S01]  /*79950*/  IMAD.WIDE R204, R0, 0x4, R204 ;  /* 0x0000000400cc7825 */ /* 0x000fe200078e02cc */
[----:B------:R1:W-:Y:S03]  /*79960*/  LDGSTS.E [R189+0x3fa00], [R184.64], P0 ;  /* 0x3fa00000b8bd7fae */ /* 0x0003e60008121844 */
[----:B------:R1:W-:Y:S01]  /*79970*/  LDGSTS.E [R188+0xc00], [R194.64], P0 ;  /* 0x00c00000c2bc7fae */ /* 0x0003e20008121844 */
[----:B--2---:R-:W-:Y:S01]  /*79980*/  IADD3 R3, R232, 0x200000, RZ ;  /* 0x00200000e8037810 */ /* 0x004fe20007ffe0ff */
[----:B------:R4:W-:Y:S02]  /*79990*/  LDGSTS.E [R187+0x1c00], [R192.64], P0 ;  /* 0x01c00000c0bb7fae */ /* 0x0009e40008121844 */
[----:B------:R-:W-:Y:S01]  /*799a0*/  IMAD.WIDE R202, R0, 0x4, R202 ;  /* 0x0000000400ca7825 */ /* 0x000fe200078e02ca */
[----:B------:R2:W-:Y:S03]  /*799b0*/  LDGSTS.E [R186+0x2c00], [R190.64], P0 ;  /* 0x02c00000beba7fae */ /* 0x0005e60008121844 */
[----:B------:R3:W-:Y:S01]  /*799c0*/  LDGSTS.E [R3+0x3c00], [R122.64], P0 ;  /* 0x03c000007a037fae */ /* 0x0007e20008121844 */
[----:B-1----:R-:W5:Y:S01]  /*799d0*/  LDL.LU.64 R194, [R1+0x2970] ;  /* 0x0029700001c27983 */ /* 0x002f620000300a00 */
[----:B----4-:R-:W4:Y:S01]  /*799e0*/  LDL.LU.64 R192, [R1+0x2930] ;  /* 0x0029300001c07983 */ /* 0x010f220000300a00 */
[----:B------:R-:W-:-:S02]  /*799f0*/  IADD3 R189, R232, 0x200000, RZ ;  /* 0x00200000e8bd7810 */ /* 0x000fc40007ffe0ff */
[----:B--2---:R-:W4:Y:S01]  /*79a00*/  LDL.LU.64 R190, [R1+0x28f0] ;  /* 0x0028f00001be7983 */ /* 0x004f220000300a00 */
[----:B------:R-:W4:Y:S02]  /*79a10*/  LDL.LU.64 R208, [R1+0x28b0] ;  /* 0x0028b00001d07983 */ /* 0x000f240000300a00 */
[----:B------:R1:W-:Y:S02]  /*79a20*/  STL.64 [R1+0xae8], R204 ;  /* 0x000ae8cc01007387 */ /* 0x0003e40000100a00 */
[----:B------:R1:W-:Y:S01]  /*79a30*/  STL.64 [R1+0xaa8], R202 ;  /* 0x000aa8ca01007387 */ /* 0x0003e20000100a00 */
[----:B------:R1:W-:Y:S01]  /*79a40*/  LDGSTS.E [R189+0x4c00], [R204.64], P0 ;  /* 0x04c00000ccbd7fae */ /* 0x0003e20008121844 */
[----:B------:R1:W-:Y:S02]  /*79a50*/  LDGSTS.E [R188+0x5c00], [R202.64], P0 ;  /* 0x05c00000cabc7fae */ /* 0x0003e40008121844 */
[----:B---3--:R-:W-:-:S04]  /*79a60*/  IMAD.WIDE R200, R0, 0x4, R200 ;  /* 0x0000000400c87825 */ /* 0x008fc800078e02c8 */
[----:B-----5:R-:W-:-:S04]  /*79a70*/  IMAD.WIDE R198, R0, 0x4, R198 ;  /* 0x0000000400c67825 */ /* 0x020fc800078e02c6 */
[C---:B------:R-:W-:Y:S01]  /*79a80*/  IMAD.WIDE R122, R0.reuse, 0x4, R206 ;  /* 0x00000004007a7825 */ /* 0x040fe200078e02ce */
[----:B------:R3:W-:Y:S03]  /*79a90*/  STL.64 [R1+0xa68], R200 ;  /* 0x000a68c801007387 */ /* 0x0007e60000100a00 */
[----:B------:R5:W-:Y:S01]  /*79aa0*/  STL.64 [R1+0xa28], R198 ;  /* 0x000a28c601007387 */ /* 0x000be20000100a00 */
[----:B------:R4:W-:Y:S01]  /*79ab0*/  STL.64 [R1+0x9e8], R122 ;  /* 0x0009e87a01007387 */ /* 0x0009e20000100a00 */
[----:B-1----:R-:W2:Y:S03]  /*79ac0*/  LDL.LU.64 R204, [R1+0x2870] ;  /* 0x0028700001cc7983 */ /* 0x002ea60000300a00 */
[----:B------:R3:W-:Y:S04]  /*79ad0*/  LDGSTS.E [R187+0x6c00], [R200.64], P0 ;  /* 0x06c00000c8bb7fae */ /* 0x0007e80008121844 */
[----:B------:R-:W2:Y:S01]  /*79ae0*/  LDL.LU.64 R202, [R1+0x2830] ;  /* 0x0028300001ca7983 */ /* 0x000ea20000300a00 */
[----:B------:R5:W-:Y:S02]  /*79af0*/  LDGSTS.E [R186+0x7c00], [R198.64], P0 ;  /* 0x07c00000c6ba7fae */ /* 0x000be40008121844 */
[----:B------:R1:W-:Y:S01]  /*79b00*/  LDGSTS.E [R3+0x8c00], [R122.64], P0 ;  /* 0x08c000007a037fae */ /* 0x0003e20008121844 */
[----:B---3--:R-:W3:Y:S01]  /*79b10*/  LDL.LU.64 R200, [R1+0x27f0] ;  /* 0x0027f00001c87983 */ /* 0x008ee20000300a00 */
[----:B-----5:R-:W5:Y:S02]  /*79b20*/  LDL.LU.64 R198, [R1+0x27b0] ;  /* 0x0027b00001c67983 */ /* 0x020f640000300a00 */
[----:B------:R-:W5:Y:S02]  /*79b30*/  LDL.LU.64 R206, [R1+0x2770] ;  /* 0x0027700001ce7983 */ /* 0x000f640000300a00 */
[----:B------:R-:W-:-:S05]  /*79b40*/  IMAD.WIDE R196, R0, 0x4, R196 ;  /* 0x0000000400c47825 */ /* 0x000fca00078e02c4 */
[----:B------:R1:W-:Y:S04]  /*79b50*/  STL.64 [R1+0x9a8], R196 ;  /* 0x0009a8c401007387 */ /* 0x0003e80000100a00 */
[----:B------:R1:W-:Y:S01]  /*79b60*/  LDGSTS.E [R189+0x9c00], [R196.64], P0 ;  /* 0x09c00000c4bd7fae */ /* 0x0003e20008121844 */
[----:B------:R-:W-:-:S04]  /*79b70*/  IMAD.WIDE R194, R0, 0x4, R194 ;  /* 0x0000000400c27825 */ /* 0x000fc800078e02c2 */
[----:B----4-:R-:W-:-:S04]  /*79b80*/  IMAD.WIDE R192, R0, 0x4, R192 ;  /* 0x0000000400c07825 */ /* 0x010fc800078e02c0 */
[----:B------:R-:W-:-:S04]  /*79b90*/  IMAD.WIDE R190, R0, 0x4, R190 ;  /* 0x0000000400be7825 */ /* 0x000fc800078e02be */
[C---:B-1----:R-:W-:Y:S01]  /*79ba0*/  IMAD.WIDE R122, R0.reuse, 0x4, R208 ;  /* 0x00000004007a7825 */ /* 0x042fe200078e02d0 */
[----:B------:R1:W-:Y:S03]  /*79bb0*/  STL.64 [R1+0x968], R194 ;  /* 0x000968c201007387 */ /* 0x0003e60000100a00 */
[----:B------:R4:W-:Y:S02]  /*79bc0*/  STL.64 [R1+0x928], R192 ;  /* 0x000928c001007387 */ /* 0x0009e40000100a00 */
[----:B------:R1:W-:Y:S01]  /*79bd0*/  STL.64 [R1+0x8e8], R190 ;  /* 0x0008e8be01007387 */ /* 0x0003e20000100a00 */
[----:B------:R1:W-:Y:S04]  /*79be0*/  STL.64 [R1+0x8a8], R122 ;  /* 0x0008a87a01007387 */ /* 0x0003e80000100a00 */
[----:B------:R1:W-:Y:S04]  /*79bf0*/  LDGSTS.E [R188+0xac00], [R194.64], P0 ;  /* 0x0ac00000c2bc7fae */ /* 0x0003e80008121844 */
[----:B------:R-:W5:Y:S01]  /*79c00*/  LDL.LU.64 R196, [R1+0x2730] ;  /* 0x0027300001c47983 */ /* 0x000f620000300a00 */
[----:B------:R4:W-:Y:S02]  /*79c10*/  LDGSTS.E [R187+0xbc00], [R192.64], P0 ;  /* 0x0bc00000c0bb7fae */ /* 0x0009e40008121844 */
[----:B------:R4:W-:Y:S02]  /*79c20*/  LDGSTS.E [R186+0xcc00], [R190.64], P0 ;  /* 0x0cc00000beba7fae */ /* 0x0009e40008121844 */
[----:B------:R2:W-:Y:S01]  /*79c30*/  LDGSTS.E [R3+0xdc00], [R122.64], P0 ;  /* 0x0dc000007a037fae */ /* 0x0005e20008121844 */
[----:B-1----:R-:W5:Y:S01]  /*79c40*/  LDL.LU.64 R194, [R1+0x26f0] ;  /* 0x0026f00001c27983 */ /* 0x002f620000300a00 */
[----:B----4-:R-:W5:Y:S02]  /*79c50*/  LDL.LU.64 R192, [R1+0x26b0] ;  /* 0x0026b00001c07983 */ /* 0x010f640000300a00 */
[----:B------:R-:W5:Y:S02]  /*79c60*/  LDL.LU.64 R190, [R1+0x2670] ;  /* 0x0026700001be7983 */ /* 0x000f640000300a00 */
[----:B------:R-:W5:Y:S02]  /*79c70*/  LDL.LU.64 R208, [R1+0x2630] ;  /* 0x0026300001d07983 */ /* 0x000f640000300a00 */
[----:B--2---:R-:W-:-:S04]  /*79c80*/  IMAD.WIDE R204, R0, 0x4, R204 ;  /* 0x0000000400cc7825 */ /* 0x004fc800078e02cc */
[C---:B------:R-:W-:Y:S01]  /*79c90*/  IMAD.WIDE R202, R0.reuse, 0x4, R202 ;  /* 0x0000000400ca7825 */ /* 0x040fe200078e02ca */
[----:B------:R1:W-:Y:S04]  /*79ca0*/  STL.64 [R1+0x868], R204 ;  /* 0x000868cc01007387 */ /* 0x0003e80000100a00 */
        /* <DEDUP_REMOVED lines=9> */
[----:B-1----:R-:W4:Y:S03]  /*79d40*/  LDL.LU.64 R204, [R1+0x25f0] ;  /* 0x0025f00001cc7983 */ /* 0x002f260000300a00 */
[----:B------:R3:W-:Y:S04]  /*79d50*/  LDGSTS.E [R187+0x10c00], [R200.64], P0 ;  /* 0x10c00000c8bb7fae */ /* 0x0007e80008121844 */
[----:B--2---:R-:W2:Y:S01]  /*79d60*/  LDL.LU.64 R202, [R1+0x25b0] ;  /* 0x0025b00001ca7983 */ /* 0x004ea20000300a00 */
        /* <DEDUP_REMOVED lines=9> */
[----:B------:R-:W-:-:S04]  /*79e00*/  IMAD.WIDE R192, R0, 0x4, R192 ;  /* 0x0000000400c07825 */ /* 0x000fc800078e02c0 */
        /* <DEDUP_REMOVED lines=12> */
[----:B------:R-:W5:Y:S02]  /*79ed0*/  LDL.LU.64 R192, [R1+0x2430] ;  /* 0x0024300001c07983 */ /* 0x000f640000300a00 */
[----:B------:R-:W5:Y:S02]  /*79ee0*/  LDL.LU.64 R190, [R1+0x23f0] ;  /* 0x0023f00001be7983 */ /* 0x000f640000300a00 */
[----:B------:R-:W5:Y:S02]  /*79ef0*/  LDL.LU.64 R208, [R1+0x23b0] ;  /* 0x0023b00001d07983 */ /* 0x000f640000300a00 */
[----:B----4-:R-:W-:-:S04]  /*79f00*/  IMAD.WIDE R204, R0, 0x4, R204 ;  /* 0x0000000400cc7825 */ /* 0x010fc800078e02cc */
[C---:B--2---:R-:W-:Y:S01]  /*79f10*/  IMAD.WIDE R202, R0.reuse, 0x4, R202 ;  /* 0x0000000400ca7825 */ /* 0x044fe200078e02ca */
        /* <DEDUP_REMOVED lines=10> */
[----:B-1----:R-:W5:Y:S03]  /*79fc0*/  LDL.LU.64 R204, [R1+0x2370] ;  /* 0x0023700001cc7983 */ /* 0x002f660000300a00 */
[----:B------:R3:W-:Y:S04]  /*79fd0*/  LDGSTS.E [R187+0x1ac00], [R200.64], P0 ;  /* 0x1ac00000c8bb7fae */ /* 0x0007e80008121844 */
[----:B--2---:R-:W2:Y:S01]  /*79fe0*/  LDL.LU.64 R202, [R1+0x2330] ;  /* 0x0023300001ca7983 */ /* 0x004ea20000300a00 */
[----:B------:R4:W-:Y:S02]  /*79ff0*/  LDGSTS.E [R186+0x1bc00], [R198.64], P0 ;  /* 0x1bc00000c6ba7fae */ /* 0x0009e40008121844 */
[----:B------:R1:W-:Y:S01]  /*7a000*/  LDGSTS.E [R3+0x1cc00], [R122.64], P0 ;  /* 0x1cc000007a037fae */ /* 0x0003e20008121844 */
[----:B---3--:R-:W3:Y:S01]  /*7a010*/  LDL.LU.64 R200, [R1+0x22f0] ;  /* 0x0022f00001c87983 */ /* 0x008ee20000300a00 */
[----:B----4-:R-:W4:Y:S02]  /*7a020*/  LDL.LU.64 R198, [R1+0x22b0] ;  /* 0x0022b00001c67983 */ /* 0x010f240000300a00 */
[----:B------:R-:W4:Y:S02]  /*7a030*/  LDL.LU.64 R206, [R1+0x2270] ;  /* 0x0022700001ce7983 */ /* 0x000f240000300a00 */
        /* <DEDUP_REMOVED lines=16> */
[----:B-1----:R-:W4:Y:S01]  /*7a140*/  LDL.LU.64 R194, [R1+0x21f0] ;  /* 0x0021f00001c27983 */ /* 0x002f220000300a00 */
[----:B------:R-:W4:Y:S02]  /*7a150*/  LDL.LU.64 R192, [R1+0x21b0] ;  /* 0x0021b00001c07983 */ /* 0x000f240000300a00 */
[----:B------:R-:W4:Y:S02]  /*7a160*/  LDL.LU.64 R190, [R1+0x2170] ;  /* 0x0021700001be7983 */ /* 0x000f240000300a00 */
[----:B------:R-:W4:Y:S02]  /*7a170*/  LDL.LU.64 R208, [R1+0x2130] ;  /* 0x0021300001d07983 */ /* 0x000f240000300a00 */
[----:B-----5:R-:W-:-:S04]  /*7a180*/  IMAD.WIDE R204, R0, 0x4, R204 ;  /* 0x0000000400cc7825 */ /* 0x020fc800078e02cc */
[C---:B--2---:R-:W-:Y:S01]  /*7a190*/  IMAD.WIDE R202, R0.reuse, 0x4, R202 ;  /* 0x0000000400ca7825 */ /* 0x044fe200078e02ca */
[----:B------:R-:W-:Y:S04]  /*7a1a0*/  STL.64 [R1+0x368], R204 ;  /* 0x000368cc01007387 */ /* 0x000fe80000100a00 */
[----:B------:R1:W-:Y:S01]  /*7a1b0*/  STL.64 [R1+0x328], R202 ;  /* 0x000328ca01007387 */ /* 0x0003e20000100a00 */
[----:B------:R2:W-:Y:S01]  /*7a1c0*/  LDGSTS.E [R189+0x22c00], [R204.64], P0 ;  /* 0x22c00000ccbd7fae */ /* 0x0005e20008121844 */
[----:B------:R1:W-:Y:S02]  /*7a1d0*/  LDGSTS.E [R188+0x23c00], [R202.64], P0 ;  /* 0x23c00000cabc7fae */ /* 0x0003e40008121844 */
[----:B---3--:R-:W-:-:S04]  /*7a1e0*/  IMAD.WIDE R200, R0, 0x4, R200 ;  /* 0x0000000400c87825 */ /* 0x008fc800078e02c8 */
[----:B----4-:R-:W-:-:S04]  /*7a1f0*/  IMAD.WIDE R198, R0, 0x4, R198 ;  /* 0x0000000400c67825 */ /* 0x010fc800078e02c6 */
[C---:B------:R-:W-:Y:S01]  /*7a200*/  IMAD.WIDE R122, R0.reuse, 0x4, R206 ;  /* 0x00000004007a7825 */ /* 0x040fe200078e02ce */
[----:B------:R3:W-:Y:S03]  /*7a210*/  STL.64 [R1+0x2e8], R200 ;  /* 0x0002e8c801007387 */ /* 0x0007e60000100a00 */
[----:B------:R2:W-:Y:S01]  /*7a220*/  STL.64 [R1+0x2a8], R198 ;  /* 0x0002a8c601007387 */ /* 0x0005e20000100a00 */
[----:B------:R5:W-:Y:S04]  /*7a230*/  STL.64 [R1+0x268], R122 ;  /* 0x0002687a01007387 */ /* 0x000be80000100a00 */
[----:B------:R3:W-:Y:S01]  /*7a240*/  LDGSTS.E [R187+0x24c00], [R200.64], P0 ;  /* 0x24c00000c8bb7fae */ /* 0x0007e20008121844 */
[----:B-1----:R-:W4:Y:S02]  /*7a250*/  LDL.LU.64 R202, [R1+0x20f0] ;  /* 0x0020f00001ca7983 */ /* 0x002f240000300a00 */
[----:B------:R2:W-:Y:S02]  /*7a260*/  LDGSTS.E [R186+0x25c00], [R198.64], P0 ;  /* 0x25c00000c6ba7fae */ /* 0x0005e40008121844 */
[----:B------:R5:W-:Y:S01]  /*7a270*/  LDGSTS.E [R3+0x26c00], [R122.64], P0 ;  /* 0x26c000007a037fae */ /* 0x000be20008121844 */
[----:B---3--:R-:W3:Y:S01]  /*7a280*/  LDL.LU.64 R200, [R1+0x20b0] ;  /* 0x0020b00001c87983 */ /* 0x008ee20000300a00 */
[----:B--2---:R-:W2:Y:S02]  /*7a290*/  LDL.LU.64 R198, [R1+0x2070] ;  /* 0x0020700001c67983 */ /* 0x004ea40000300a00 */
[----:B------:R-:W2:Y:S02]  /*7a2a0*/  LDL.LU.64 R206, [R1+0x2030] ;  /* 0x0020300001ce7983 */ /* 0x000ea40000300a00 */
[----:B------:R-:W2:Y:S02]  /*7a2b0*/  LDL.LU.64 R204, [R1+0x1ff0] ;  /* 0x001ff00001cc7983 */ /* 0x000ea40000300a00 */
[----:B------:R-:W-:-:S05]  /*7a2c0*/  IMAD.WIDE R196, R0, 0x4, R196 ;  /* 0x0000000400c47825 */ /* 0x000fca00078e02c4 */
[----:B------:R-:W-:Y:S04]  /*7a2d0*/  STL.64 [R1+0x228], R196 ;  /* 0x000228c401007387 */ /* 0x000fe80000100a00 */
[----:B------:R1:W-:Y:S01]  /*7a2e0*/  LDGSTS.E [R189+0x27c00], [R196.64], P0 ;  /* 0x27c00000c4bd7fae */ /* 0x0003e20008121844 */
[----:B------:R-:W-:-:S04]  /*7a2f0*/  IMAD.WIDE R194, R0, 0x4, R194 ;  /* 0x0000000400c27825 */ /* 0x000fc800078e02c2 */
[----:B------:R-:W-:-:S04]  /*7a300*/  IMAD.WIDE R192, R0, 0x4, R192 ;  /* 0x0000000400c07825 */ /* 0x000fc800078e02c0 */
[----:B------:R-:W-:-:S04]  /*7a310*/  IMAD.WIDE R190, R0, 0x4, R190 ;  /* 0x0000000400be7825 */ /* 0x000fc800078e02be */
[----:B-----5:R-:W-:Y:S01]  /*7a320*/  IMAD.WIDE R122, R0, 0x4, R208 ;  /* 0x00000004007a7825 */ /* 0x020fe200078e02d0 */
[----:B------:R-:W-:Y:S03]  /*7a330*/  STL.64 [R1+0x1e8], R194 ;  /* 0x0001e8c201007387 */ /* 0x000fe60000100a00 */
[----:B------:R5:W-:Y:S02]  /*7a340*/  STL.64 [R1+0x1a8], R192 ;  /* 0x0001a8c001007387 */ /* 0x000be40000100a00 */
[----:B------:R1:W-:Y:S01]  /*7a350*/  STL.64 [R1+0x168], R190 ;  /* 0x000168be01007387 */ /* 0x0003e20000100a00 */
[----:B------:R1:W-:Y:S01]  /*7a360*/  LDGSTS.E [R188+0x28c00], [R194.64], P0 ;  /* 0x28c00000c2bc7fae */ /* 0x0003e20008121844 */
[----:B------:R1:W-:Y:S02]  /*7a370*/  STL.64 [R1+0x128], R122 ;  /* 0x0001287a01007387 */ /* 0x0003e40000100a00 */
[----:B------:R5:W-:Y:S02]  /*7a380*/  LDGSTS.E [R187+0x29c00], [R192.64], P0 ;  /* 0x29c00000c0bb7fae */ /* 0x000be40008121844 */
[----:B------:R-:W2:Y:S01]  /*7a390*/  LDL.LU.64 R210, [R1+0x1fb0] ;  /* 0x001fb00001d27983 */ /* 0x000ea20000300a00 */
[----:B------:R1:W-:Y:S04]  /*7a3a0*/  LDGSTS.E [R186+0x2ac00], [R190.64], P0 ;  /* 0x2ac00000beba7fae */ /* 0x0003e80008121844 */
[----:B------:R-:W2:Y:S01]  /*7a3b0*/  LDL.LU.64 R208, [R1+0x1f70] ;  /* 0x001f700001d07983 */ /* 0x000ea20000300a00 */
[----:B------:R2:W-:Y:S03]  /*7a3c0*/  LDGSTS.E [R3+0x2bc00], [R122.64], P0 ;  /* 0x2bc000007a037fae */ /* 0x0005e60008121844 */
[----:B-----5:R-:W5:Y:S01]  /*7a3d0*/  LDL.LU.64 R192, [R1+0x1f30] ;  /* 0x001f300001c07983 */ /* 0x020f620000300a00 */
[----:B-1----:R-:W5:Y:S02]  /*7a3e0*/  LDL.LU.64 R194, [R1+0x1ef0] ;  /* 0x001ef00001c27983 */ /* 0x002f640000300a00 */
[----:B------:R-:W5:Y:S01]  /*7a3f0*/  LDL.LU.64 R196, [R1+0x1eb0] ;  /* 0x001eb00001c47983 */ /* 0x000f620000300a00 */
[----:B------:R-:W-:Y:S01]  /*7a400*/  IADD3 R191, R232, 0x200000, RZ ;  /* 0x00200000e8bf7810 */ /* 0x000fe20007ffe0ff */
[----:B----4-:R-:W-:-:S05]  /*7a410*/  IMAD.WIDE R202, R0, 0x4, R202 ;  /* 0x0000000400ca7825 */ /* 0x010fca00078e02ca */
[----:B------:R1:W-:Y:S04]  /*7a420*/  STL.64 [R1+0xe8], R202 ;  /* 0x0000e8ca01007387 */ /* 0x0003e80000100a00 */
[----:B------:R1:W-:Y:S01]  /*7a430*/  LDGSTS.E [R191+0x2cc00], [R202.64], P0 ;  /* 0x2cc00000cabf7fae */ /* 0x0003e20008121844 */
[----:B---3--:R-:W-:-:S04]  /*7a440*/  IMAD.WIDE R200, R0, 0x4, R200 ;  /* 0x0000000400c87825 */ /* 0x008fc800078e02c8 */
[----:B--2---:R-:W-:-:S04]  /*7a450*/  IMAD.WIDE R198, R0, 0x4, R198 ;  /* 0x0000000400c67825 */ /* 0x004fc800078e02c6 */
[C---:B------:R-:W-:Y:S01]  /*7a460*/  IMAD.WIDE R122, R0.reuse, 0x4, R206 ;  /* 0x00000004007a7825 */ /* 0x040fe200078e02ce */
[----:B------:R2:W-:Y:S03]  /*7a470*/  STL.64 [R1+0xa8], R200 ;  /* 0x0000a8c801007387 */ /* 0x0005e60000100a00 */
[----:B------:R3:W-:Y:S02]  /*7a480*/  STL.64 [R1+0x68], R198 ;  /* 0x000068c601007387 */ /* 0x0007e40000100a00 */
[----:B------:R4:W-:Y:S02]  /*7a490*/  STL.64 [R1+0x28], R122 ;  /* 0x0000287a01007387 */ /* 0x0009e40000100a00 */
[----:B------:R-:W4:Y:S01]  /*7a4a0*/  LDL.LU.64 R220, [R1+0x1e70] ;  /* 0x001e700001dc7983 */ /* 0x000f220000300a00 */
[----:B------:R-:W4:Y:S01]  /*7a4b0*/  LDL.LU.64 R218, [R1+0x1e30] ;  /* 0x001e300001da7983 */ /* 0x000f220000300a00 */
[----:B------:R-:W-:-:S04]  /*7a4c0*/  IMAD.WIDE R186, R0, 0x4, R204 ;  /* 0x0000000400ba7825 */ /* 0x000fc800078e02cc */
[----:B-1----:R-:W4:Y:S02]  /*7a4d0*/  LDL.LU.64 R202, [R1+0x1df0] ;  /* 0x001df00001ca7983 */ /* 0x002f240000300a00 */
[----:B------:R-:W4:Y:S01]  /*7a4e0*/  LDL.LU.64 R204, [R1+0x1db0] ;  /* 0x001db00001cc7983 */ /* 0x000f220000300a00 */
[----:B------:R-:W4:Y:S01]  /*7a4f0*/  LDL.LU.64 R206, [R1+0x1d70] ;  /* 0x001d700001ce7983 */ /* 0x000f220000300a00 */
[----:B------:R-:W4:Y:S02]  /*7a500*/  LDL.LU.64 R236, [R1+0x1d30] ;  /* 0x001d300001ec7983 */ /* 0x000f240000300a00 */
[----:B------:R-:W4:Y:S02]  /*7a510*/  LDL.LU.64 R234, [R1+0x1cf0] ;  /* 0x001cf00001ea7983 */ /* 0x000f240000300a00 */
[----:B------:R-:W4:Y:S01]  /*7a520*/  LDL.LU.64 R212, [R1+0x1cb0] ;  /* 0x001cb00001d47983 */ /* 0x000f220000300a00 */
[----:B------:R-:W4:Y:S01]  /*7a530*/  LDL.LU.64 R214, [R1+0x1c70] ;  /* 0x001c700001d67983 */ /* 0x000f220000300a00 */
[----:B------:R-:W4:Y:S02]  /*7a540*/  LDL.LU.64 R216, [R1+0x1c30] ;  /* 0x001c300001d87983 */ /* 0x000f240000300a00 */
[----:B------:R-:W4:Y:S02]  /*7a550*/  LDL.LU.64 R228, [R1+0x2be8] ;  /* 0x002be80001e47983 */ /* 0x000f240000300a00 */
[----:B------:R-:W4:Y:S01]  /*7a560*/  LDL.LU.64 R226, [R1+0x2ba8] ;  /* 0x002ba80001e27983 */ /* 0x000f220000300a00 */
[----:B------:R-:W4:Y:S01]  /*7a570*/  LDL.LU.64 R224, [R1+0x2b68] ;  /* 0x002b680001e07983 */ /* 0x000f220000300a00 */
[----:B------:R-:W4:Y:S02]  /*7a580*/  LDL.LU.64 R222, [R1+0x2b28] ;  /* 0x002b280001de7983 */ /* 0x000f240000300a00 */
[----:B------:R-:W4:Y:S01]  /*7a590*/  LDL.LU.64 R230, [R1+0x2ae8] ;  /* 0x002ae80001e67983 */ /* 0x000f220000300a00 */
[----:B------:R-:W1:Y:S01]  /*7a5a0*/  S2R R233, SR_TID.X ;  /* 0x0000000000e97919 */ /* 0x000e620000002100 */
[C---:B------:R-:W-:Y:S01]  /*7a5b0*/  IADD3 R190, R232.reuse, 0x200000, RZ ;  /* 0x00200000e8be7810 */ /* 0x040fe20007ffe0ff */
[----:B------:R-:W4:Y:S04]  /*7a5c0*/  LDL.LU.64 R238, [R1+0x2aa8] ;  /* 0x002aa80001ee7983 */ /* 0x000f280000300a00 */
[----:B------:R2:W-:Y:S01]  /*7a5d0*/  LDGSTS.E [R190+0x2dc00], [R200.64], P0 ;  /* 0x2dc00000c8be7fae */ /* 0x0005e20008121844 */
[----:B------:R3:W-:Y:S02]  /*7a5e0*/  LDGSTS.E [R189+0x2ec00], [R198.64], P0 ;  /* 0x2ec00000c6bd7fae */ /* 0x0007e40008121844 */
[----:B------:R3:W-:Y:S02]  /*7a5f0*/  LDGSTS.E [R188+0x2fc00], [R122.64], P0 ;  /* 0x2fc000007abc7fae */ /* 0x0007e40008121844 */
[----:B------:R1:W-:Y:S01]  /*7a600*/  LDGSTS.E [R3+0x30c00], [R186.64], P0 ;  /* 0x30c00000ba037fae */ /* 0x0003e20008121844 */
[----:B--2---:R-:W-:-:S02]  /*7a610*/  IADD3 R201, R232, 0x200000, RZ ;  /* 0x00200000e8c97810 */ /* 0x004fc40007ffe0ff */
[----:B------:R-:W-:Y:S01]  /*7a620*/  IADD3 R200, R232, 0x200000, RZ ;  /* 0x00200000e8c87810 */ /* 0x000fe20007ffe0ff */
[----:B---3--:R-:W-:-:S04]  /*7a630*/  IMAD.WIDE R188, R0, 0x4, R210 ;  /* 0x0000000400bc7825 */ /* 0x008fc800078e02d2 */
[----:B------:R-:W-:Y:S01]  /*7a640*/  IMAD.WIDE R190, R0, 0x4, R208 ;  /* 0x0000000400be7825 */ /* 0x000fe200078e02d0 */
[C---:B------:R-:W-:Y:S02]  /*7a650*/  IADD3 R199, R232.reuse, 0x200000, RZ ;  /* 0x00200000e8c77810 */ /* 0x040fe40007ffe0ff */
[----:B------:R-:W-:Y:S01]  /*7a660*/  IADD3 R198, R232, 0x200000, RZ ;  /* 0x00200000e8c67810 */ /* 0x000fe20007ffe0ff */
[----:B-----5:R-:W-:-:S04]  /*7a670*/  IMAD.WIDE R192, R0, 0x4, R192 ;  /* 0x0000000400c07825 */ /* 0x020fc800078e02c0 */
[C---:B------:R-:W-:Y:S01]  /*7a680*/  IMAD.WIDE R194, R0.reuse, 0x4, R194 ;  /* 0x0000000400c27825 */ /* 0x040fe200078e02c2 */
[----:B------:R2:W-:Y:S03]  /*7a690*/  LDGSTS.E [R201+0x31c00], [R188.64], P0 ;  /* 0x31c00000bcc97fae */ /* 0x0005e60008121844 */
[----:B------:R2:W-:Y:S02]  /*7a6a0*/  LDGSTS.E [R200+0x32c00], [R190.64], P0 ;  /* 0x32c00000bec87fae */ /* 0x0005e40008121844 */
[----:B------:R4:W-:Y:S02]  /*7a6b0*/  LDGSTS.E [R199+0x33c00], [R192.64], P0 ;  /* 0x33c00000c0c77fae */ /* 0x0009e40008121844 */
[----:B------:R-:W-:Y:S01]  /*7a6c0*/  IMAD.WIDE R196, R0, 0x4, R196 ;  /* 0x0000000400c47825 */ /* 0x000fe200078e02c4 */
[----:B------:R4:W-:Y:S01]  /*7a6d0*/  LDGSTS.E [R198+0x34c00], [R194.64], P0 ;  /* 0x34c00000c2c67fae */ /* 0x0009e20008121844 */
[----:B------:R-:W-:-:S02]  /*7a6e0*/  IADD3 R211, R232, 0x200000, RZ ;  /* 0x00200000e8d37810 */ /* 0x000fc40007ffe0ff */
[C---:B------:R-:W-:Y:S02]  /*7a6f0*/  IADD3 R210, R232.reuse, 0x200000, RZ ;  /* 0x00200000e8d27810 */ /* 0x040fe40007ffe0ff */
[C---:B------:R-:W-:Y:S02]  /*7a700*/  IADD3 R209, R232.reuse, 0x200000, RZ ;  /* 0x00200000e8d17810 */ /* 0x040fe40007ffe0ff */
[----:B------:R-:W-:Y:S02]  /*7a710*/  IADD3 R208, R232, 0x200000, RZ ;  /* 0x00200000e8d07810 */ /* 0x000fe40007ffe0ff */
[----:B-1----:R-:W-:Y:S01]  /*7a720*/  LOP3.LUT R233, R233, 0x7f, RZ, 0xc0, !PT ;  /* 0x0000007fe9e97812 */ /* 0x002fe200078ec0ff */
[----:B------:R1:W-:Y:S03]  /*7a730*/  LDGSTS.E [R3+0x35c00], [R196.64], P0 ;  /* 0x35c00000c4037fae */ /* 0x0003e60008121844 */
[----:B------:R-:W-:-:S04]  /*7a740*/  SHF.L.U32 R233, R233, 0x2, RZ ;  /* 0x00000002e9e97819 */ /* 0x000fc800000006ff */
[----:B------:R-:W-:Y:S01]  /*7a750*/  LOP3.LUT R2, R233, 0x70, RZ, 0x3c, !PT ;  /* 0x00000070e9027812 */ /* 0x000fe200078e3cff */
[----:B----4-:R-:W-:-:S04]  /*7a760*/  IMAD.WIDE R198, R0, 0x4, R220 ;  /* 0x0000000400c67825 */ /* 0x010fc800078e02dc */
[----:B--2---:R-:W-:-:S04]  /*7a770*/  IMAD.WIDE R200, R0, 0x4, R218 ;  /* 0x0000000400c87825 */ /* 0x004fc800078e02da */
[----:B------:R-:W-:-:S04]  /*7a780*/  IMAD.WIDE R202, R0, 0x4, R202 ;  /* 0x0000000400ca7825 */ /* 0x000fc800078e02ca */
        /* <DEDUP_REMOVED lines=8> */
[----:B------:R-:W-:Y:S01]  /*7a810*/  IADD3 R219, R232, 0x200000, RZ ;  /* 0x00200000e8db7810 */ /* 0x000fe20007ffe0ff */
[----:B------:R-:W-:-:S04]  /*7a820*/  IMAD.WIDE R212, R0, 0x4, R212 ;  /* 0x0000000400d47825 */ /* 0x000fc800078e02d4 */
[----:B------:R-:W-:Y:S01]  /*7a830*/  IMAD.WIDE R228, R0, 0x4, R228 ;  /* 0x0000000400e47825 */ /* 0x000fe200078e02e4 */
[----:B------:R-:W-:-:S03]  /*7a840*/  IADD3 R218, R232, 0x200000, RZ ;  /* 0x00200000e8da7810 */ /* 0x000fc60007ffe0ff */
[----:B------:R-:W-:-:S04]  /*7a850*/  IMAD.WIDE R214, R0, 0x4, R214 ;  /* 0x0000000400d67825 */ /* 0x000fc800078e02d6 */
[----:B--2---:R-:W-:-:S04]  /*7a860*/  IMAD.WIDE R210, R0, 0x4, R234 ;  /* 0x0000000400d27825 */ /* 0x004fc800078e02ea */
[----:B------:R-:W-:-:S04]  /*7a870*/  IMAD.WIDE R226, R0, 0x4, R226 ;  /* 0x0000000400e27825 */ /* 0x000fc800078e02e2 */
[C---:B---3--:R-:W-:Y:S01]  /*7a880*/  IMAD.WIDE R208, R0.reuse, 0x4, R236 ;  /* 0x0000000400d07825 */ /* 0x048fe200078e02ec */
[----:B------:R1:W-:Y:S04]  /*7a890*/  LDGSTS.E [R3+0x3ac00], [R206.64], P0 ;  /* 0x3ac00000ce037fae */ /* 0x0003e80008121844 */
[----:B------:R-:W2:Y:S01]  /*7a8a0*/  LDL.LU.64 R236, [R1+0x2a68] ;  /* 0x002a680001ec7983 */ /* 0x000ea20000300a00 */
[----:B------:R-:W3:Y:S02]  /*7a8b0*/  LDL.LU.64 R234, [R1+0x2a28] ;  /* 0x002a280001ea7983 */ /* 0x000ee40000300a00 */
[----:B------:R-:W-:-:S04]  /*7a8c0*/  IMAD.WIDE R224, R0, 0x4, R224 ;  /* 0x0000000400e07825 */ /* 0x000fc800078e02e0 */
[C---:B------:R-:W-:Y:S01]  /*7a8d0*/  IMAD.WIDE R216, R0.reuse, 0x4, R216 ;  /* 0x0000000400d87825 */ /* 0x040fe200078e02d8 */
[----:B------:R4:W-:Y:S04]  /*7a8e0*/  LDGSTS.E [R221+0x3bc00], [R208.64], P0 ;  /* 0x3bc00000d0dd7fae */ /* 0x0009e80008121844 */
[----:B------:R-:W5:Y:S01]  /*7a8f0*/  LDL.LU.64 R232, [R1+0x29e8] ;  /* 0x0029e80001e87983 */ /* 0x000f620000300a00 */
[----:B------:R-:W-:-:S04]  /*7a900*/  IMAD.WIDE R222, R0, 0x4, R222 ;  /* 0x0000000400de7825 */ /* 0x000fc800078e02de */
[----:B------:R1:W-:Y:S02]  /*7a910*/  LDGSTS.E [R220+0x3cc00], [R210.64], P0 ;  /* 0x3cc00000d2dc7fae */ /* 0x0003e40008121844 */
[----:B------:R-:W5:Y:S02]  /*7a920*/  LDL.LU.64 R240, [R1+0x29a8] ;  /* 0x0029a80001f07983 */ /* 0x000f640000300a00 */
[----:B------:R-:W-:Y:S01]  /*7a930*/  IMAD.WIDE R122, R0, 0x4, R230 ;  /* 0x00000004007a7825 */ /* 0x000fe200078e02e6 */
[----:B------:R1:W-:Y:S04]  /*7a940*/  LDGSTS.E [R219+0x3dc00], [R212.64], P0 ;  /* 0x3dc00000d4db7fae */ /* 0x0003e80008121844 */
[----:B------:R1:W-:Y:S01]  /*7a950*/  STL.64 [R1+0xbe0], R228 ;  /* 0x000be0e401007387 */ /* 0x0003e20000100a00 */
[----:B------:R1:W-:Y:S02]  /*7a960*/  LDGSTS.E [R218+0x3ec00], [R214.64], P0 ;  /* 0x3ec00000d6da7fae */ /* 0x0003e40008121844 */
[----:B------:R1:W-:Y:S01]  /*7a970*/  STL.64 [R1+0xba0], R226 ;  /* 0x000ba0e201007387 */ /* 0x0003e20000100a00 */
[C---:B----4-:R-:W-:Y:S01]  /*7a980*/  IADD3 R221, R2.reuse, 0x200000, RZ ;  /* 0x0020000002dd7810 */ /* 0x050fe20007ffe0ff */
[----:B------:R4:W-:Y:S04]  /*7a990*/  STL.64 [R1+0xb60], R224 ;  /* 0x000b60e001007387 */ /* 0x0009e80000100a00 */
[----:B------:R4:W-:Y:S01]  /*7a9a0*/  LDGSTS.E [R3+0x3fc00], [R216.64], P0 ;  /* 0x3fc00000d8037fae */ /* 0x0009e20008121844 */
[----:B-1----:R-:W-:-:S03]  /*7a9b0*/  IADD3 R220, R2, 0x200000, RZ ;  /* 0x0020000002dc7810 */ /* 0x002fc60007ffe0ff */
[----:B------:R1:W-:Y:S01]  /*7a9c0*/  STL.64 [R1+0xb20], R222 ;  /* 0x000b20de01007387 */ /* 0x0003e20000100a00 */
[----:B------:R1:W-:Y:S01]  /*7a9d0*/  LDGSTS.E [R221+0xe00], [R228.64], P0 ;  /* 0x00e00000e4dd7fae */ /* 0x0003e20008121844 */
[C---:B------:R-:W-:Y:S02]  /*7a9e0*/  IADD3 R219, R2.reuse, 0x200000, RZ ;  /* 0x0020000002db7810 */ /* 0x040fe40007ffe0ff */
[C---:B------:R-:W-:Y:S01]  /*7a9f0*/  IADD3 R218, R2.reuse, 0x200000, RZ ;  /* 0x0020000002da7810 */ /* 0x040fe20007ffe0ff */
[----:B------:R2:W-:Y:S04]  /*7aa00*/  STL.64 [R1+0xae0], R122 ;  /* 0x000ae07a01007387 */ /* 0x0005e80000100a00 */
[----:B------:R4:W-:Y:S01]  /*7aa10*/  LDGSTS.E [R220+0x1e00], [R226.64], P0 ;  /* 0x01e00000e2dc7fae */ /* 0x0009e20008121844 */
[----:B------:R4:W-:Y:S02]  /*7aa20*/  LDGSTS.E [R219+0x2e00], [R224.64], P0 ;  /* 0x02e00000e0db7fae */ /* 0x0009e40008121844 */
[----:B------:R4:W-:Y:S01]  /*7aa30*/  LDGSTS.E [R218+0x3e00], [R222.64], P0 ;  /* 0x03e00000deda7fae */ /* 0x0009e20008121844 */
[----:B-1----:R-:W5:Y:S04]  /*7aa40*/  LDL.LU.64 R228, [R1+0x2968] ;  /* 0x0029680001e47983 */ /* 0x002f680000300a00 */
[----:B----4-:R-:W5:Y:S01]  /*7aa50*/  LDL.LU.64 R226, [R1+0x2928] ;  /* 0x0029280001e27983 */ /* 0x010f620000300a00 */
[----:B------:R-:W5:Y:S02]  /*7aa60*/  LDL.LU.64 R224, [R1+0x28e8] ;  /* 0x0028e80001e07983 */ /* 0x000f640000300a00 */
[----:B------:R-:W5:Y:S02]  /*7aa70*/  LDL.LU.64 R222, [R1+0x28a8] ;  /* 0x0028a80001de7983 */ /* 0x000f640000300a00 */
[----:B------:R-:W5:Y:S01]  /*7aa80*/  LDL.LU.64 R230, [R1+0x2868] ;  /* 0x0028680001e67983 */ /* 0x000f620000300a00 */
[----:B------:R-:W-:Y:S01]  /*7aa90*/  IADD3 R3, R2, 0x200000, RZ ;  /* 0x0020000002037810 */ /* 0x000fe20007ffe0ff */
[----:B------:R-:W-:-:S04]  /*7aaa0*/  IMAD.WIDE R238, R0, 0x4, R238 ;  /* 0x0000000400ee7825 */ /* 0x000fc800078e02ee */
[----:B------:R1:W-:Y:S04]  /*7aab0*/  LDGSTS.E [R3+0x4e00], [R122.64], P0 ;  /* 0x04e000007a037fae */ /* 0x0003e80008121844 */
[----:B------:R1:W-:Y:S01]  /*7aac0*/  STL.64 [R1+0xaa0], R238 ;  /* 0x000aa0ee01007387 */ /* 0x0003e20000100a00 */
[----:B------:R1:W-:Y:S02]  /*7aad0*/  LDGSTS.E [R221+0x5e00], [R238.64], P0 ;  /* 0x05e00000eedd7fae */ /* 0x0003e40008121844 */
[----:B--2---:R-:W-:-:S04]  /*7aae0*/  IMAD.WIDE R236, R0, 0x4, R236 ;  /* 0x0000000400ec7825 */ /* 0x004fc800078e02ec */
[----:B---3--:R-:W-:-:S04]  /*7aaf0*/  IMAD.WIDE R234, R0, 0x4, R234 ;  /* 0x0000000400ea7825 */ /* 0x008fc800078e02ea */
[----:B-----5:R-:W-:-:S04]  /*7ab00*/  IMAD.WIDE R232, R0, 0x4, R232 ;  /* 0x0000000400e87825 */ /* 0x020fc800078e02e8 */
[C---:B-1----:R-:W-:Y:S01]  /*7ab10*/  IMAD.WIDE R122, R0.reuse, 0x4, R240 ;  /* 0x00000004007a7825 */ /* 0x042fe200078e02f0 */
[----:B------:R1:W-:Y:S03]  /*7ab20*/  STL.64 [R1+0xa60], R236 ;  /* 0x000a60ec01007387 */ /* 0x0003e60000100a00 */
[----:B------:R2:W-:Y:S02]  /*7ab30*/  STL.64 [R1+0xa20], R234 ;  /* 0x000a20ea01007387 */ /* 0x0005e40000100a00 */
[----:B------:R3:W-:Y:S01]  /*7ab40*/  STL.64 [R1+0x9e0], R232 ;  /* 0x0009e0e801007387 */ /* 0x0007e20000100a00 */
[----:B------:R1:W-:Y:S04]  /*7ab50*/  LDGSTS.E [R220+0x6e00], [R236.64], P0 ;  /* 0x06e00000ecdc7fae */ /* 0x0003e80008121844 */
[----:B------:R5:W-:Y:S01]  /*7ab60*/  STL.64 [R1+0x9a0], R122 ;  /* 0x0009a07a01007387 */ /* 0x000be20000100a00 */
[----:B------:R-:W4:Y:S02]  /*7ab70*/  LDL.LU.64 R238, [R1+0x2828] ;  /* 0x0028280001ee7983 */ /* 0x000f240000300a00 */
[----:B------:R2:W-:Y:S02]  /*7ab80*/  LDGSTS.E [R219+0x7e00], [R234.64], P0 ;  /* 0x07e00000eadb7fae */ /* 0x0005e40008121844 */
[----:B------:R3:W-:Y:S01]  /*7ab90*/  LDGSTS.E [R218+0x8e00], [R232.64], P0 ;  /* 0x08e00000e8da7fae */ /* 0x0007e20008121844 */
[----:B------:R5:W-:Y:S04]  /*7aba0*/  LDGSTS.E [R3+0x9e00], [R122.64], P0 ;  /* 0x09e000007a037fae */ /* 0x000be80008121844 */
[----:B-1----:R-:W4:Y:S01]  /*7abb0*/  LDL.LU.64 R236, [R1+0x27e8] ;  /* 0x0027e80001ec7983 */ /* 0x002f220000300a00 */
[----:B--2---:R-:W2:Y:S03]  /*7abc0*/  LDL.LU.64 R234, [R1+0x27a8] ;  /* 0x0027a80001ea7983 */ /* 0x004ea60000300a00 */
[----:B---3--:R-:W3:Y:S01]  /*7abd0*/  LDL.LU.64 R232, [R1+0x2768] ;  /* 0x0027680001e87983 */ /* 0x008ee20000300a00 */
[----:B------:R-:W3:Y:S02]  /*7abe0*/  LDL.LU.64 R240, [R1+0x2728] ;  /* 0x0027280001f07983 */ /* 0x000ee40000300a00 */
        /* <DEDUP_REMOVED lines=15> */
[----:B-1----:R-:W3:Y:S01]  /*7ace0*/  LDL.LU.64 R228, [R1+0x26e8] ;  /* 0x0026e80001e47983 */ /* 0x002ee20000300a00 */
[----:B-----5:R-:W3:Y:S02]  /*7acf0*/  LDL.LU.64 R226, [R1+0x26a8] ;  /* 0x0026a80001e27983 */ /* 0x020ee40000300a00 */
[----:B------:R-:W3:Y:S01]  /*7ad00*/  LDL.LU.64 R224, [R1+0x2668] ;  /* 0x0026680001e07983 */ /* 0x000ee20000300a00 */
[----:B------:R-:W3:Y:S01]  /*7ad10*/  LDL.LU.64 R222, [R1+0x2628] ;  /* 0x0026280001de7983 */ /* 0x000ee20000300a00 */
[----:B------:R-:W3:Y:S02]  /*7ad20*/  LDL.LU.64 R230, [R1+0x25e8] ;  /* 0x0025e80001e67983 */ /* 0x000ee40000300a00 */
[----:B----4-:R-:W-:-:S05]  /*7ad30*/  IMAD.WIDE R238, R0, 0x4, R238 ;  /* 0x0000000400ee7825 */ /* 0x010fca00078e02ee */
[----:B------:R1:W-:Y:S04]  /*7ad40*/  STL.64 [R1+0x820], R238 ;  /* 0x000820ee01007387 */ /* 0x0003e80000100a00 */
[----:B------:R1:W-:Y:S01]  /*7ad50*/  LDGSTS.E [R221+0xfe00], [R238.64], P0 ;  /* 0x0fe00000eedd7fae */ /* 0x0003e20008121844 */
[----:B------:R-:W-:-:S04]  /*7ad60*/  IMAD.WIDE R236, R0, 0x4, R236 ;  /* 0x0000000400ec7825 */ /* 0x000fc800078e02ec */
[----:B--2---:R-:W-:-:S04]  /*7ad70*/  IMAD.WIDE R234, R0, 0x4, R234 ;  /* 0x0000000400ea7825 */ /* 0x004fc800078e02ea */
[----:B---3--:R-:W-:-:S04]  /*7ad80*/  IMAD.WIDE R232, R0, 0x4, R232 ;  /* 0x0000000400e87825 */ /* 0x008fc800078e02e8 */
[C---:B------:R-:W-:Y:S01]  /*7ad90*/  IMAD.WIDE R122, R0.reuse, 0x4, R240 ;  /* 0x00000004007a7825 */ /* 0x040fe200078e02f0 */
[----:B------:R2:W-:Y:S03]  /*7ada0*/  STL.64 [R1+0x7e0], R236 ;  /* 0x0007e0ec01007387 */ /* 0x0005e60000100a00 */
[----:B------:R3:W-:Y:S02]  /*7adb0*/  STL.64 [R1+0x7a0], R234 ;  /* 0x0007a0ea01007387 */ /* 0x0007e40000100a00 */
[----:B------:R4:W-:Y:S01]  /*7adc0*/  STL.64 [R1+0x760], R232 ;  /* 0x000760e801007387 */ /* 0x0009e20000100a00 */
[----:B------:R2:W-:Y:S04]  /*7add0*/  STL.64 [R1+0x720], R122 ;  /* 0x0007207a01007387 */ /* 0x0005e80000100a00 */
[----:B------:R2:W-:Y:S04]  /*7ade0*/  LDGSTS.E [R220+0x10e00], [R236.64], P0 ;  /* 0x10e00000ecdc7fae */ /* 0x0005e80008121844 */
[----:B-1----:R-:W5:Y:S01]  /*7adf0*/  LDL.LU.64 R238, [R1+0x25a8] ;  /* 0x0025a80001ee7983 */ /* 0x002f620000300a00 */
[----:B------:R3:W-:Y:S02]  /*7ae00*/  LDGSTS.E [R219+0x11e00], [R234.64], P0 ;  /* 0x11e00000eadb7fae */ /* 0x0007e40008121844 */
[----:B------:R4:W-:Y:S02]  /*7ae10*/  LDGSTS.E [R218+0x12e00], [R232.64], P0 ;  /* 0x12e00000e8da7fae */ /* 0x0009e40008121844 */
[----:B------:R1:W-:Y:S01]  /*7ae20*/  LDGSTS.E [R3+0x13e00], [R122.64], P0 ;  /* 0x13e000007a037fae */ /* 0x0003e20008121844 */
[----:B--2---:R-:W2:Y:S01]  /*7ae30*/  LDL.LU.64 R236, [R1+0x2568] ;  /* 0x0025680001ec7983 */ /* 0x004ea20000300a00 */
[----:B---3--:R-:W3:Y:S02]  /*7ae40*/  LDL.LU.64 R234, [R1+0x2528] ;  /* 0x0025280001ea7983 */ /* 0x008ee40000300a00 */
[----:B----4-:R-:W4:Y:S02]  /*7ae50*/  LDL.LU.64 R232, [R1+0x24e8] ;  /* 0x0024e80001e87983 */ /* 0x010f240000300a00 */
[----:B------:R-:W4:Y:S02]  /*7ae60*/  LDL.LU.64 R240, [R1+0x24a8] ;  /* 0x0024a80001f07983 */ /* 0x000f240000300a00 */
        /* <DEDUP_REMOVED lines=15> */
[----:B-1----:R-:W4:Y:S01]  /*7af60*/  LDL.LU.64 R228, [R1+0x2468] ;  /* 0x0024680001e47983 */ /* 0x002f220000300a00 */
[----:B------:R-:W4:Y:S02]  /*7af70*/  LDL.LU.64 R226, [R1+0x2428] ;  /* 0x0024280001e27983 */ /* 0x000f240000300a00 */
[----:B------:R-:W4:Y:S01]  /*7af80*/  LDL.LU.64 R224, [R1+0x23e8] ;  /* 0x0023e80001e07983 */ /* 0x000f220000300a00 */
[----:B------:R-:W4:Y:S01]  /*7af90*/  LDL.LU.64 R222, [R1+0x23a8] ;  /* 0x0023a80001de7983 */ /* 0x000f220000300a00 */
[----:B------:R-:W4:Y:S02]  /*7afa0*/  LDL.LU.64 R230, [R1+0x2368] ;  /* 0x0023680001e67983 */ /* 0x000f240000300a00 */
[----:B-----5:R-:W-:-:S05]  /*7afb0*/  IMAD.WIDE R238, R0, 0x4, R238 ;  /* 0x0000000400ee7825 */ /* 0x020fca00078e02ee */
[----:B------:R1:W-:Y:S04]  /*7afc0*/  STL.64 [R1+0x5a0], R238 ;  /* 0x0005a0ee01007387 */ /* 0x0003e80000100a00 */
[----:B------:R1:W-:Y:S01]  /*7afd0*/  LDGSTS.E [R221+0x19e00], [R238.64], P0 ;  /* 0x19e00000eedd7fae */ /* 0x0003e20008121844 */
[----:B--2---:R-:W-:-:S04]  /*7afe0*/  IMAD.WIDE R236, R0, 0x4, R236 ;  /* 0x0000000400ec7825 */ /* 0x004fc800078e02ec */
[----:B---3--:R-:W-:-:S04]  /*7aff0*/  IMAD.WIDE R234, R0, 0x4, R234 ;  /* 0x0000000400ea7825 */ /* 0x008fc800078e02ea */
[----:B----4-:R-:W-:-:S04]  /*7b000*/  IMAD.WIDE R232, R0, 0x4, R232 ;  /* 0x0000000400e87825 */ /* 0x010fc800078e02e8 */
[C---:B------:R-:W-:Y:S01]  /*7b010*/  IMAD.WIDE R122, R0.reuse, 0x4, R240 ;  /* 0x00000004007a7825 */ /* 0x040fe200078e02f0 */
[----:B------:R2:W-:Y:S03]  /*7b020*/  STL.64 [R1+0x560], R236 ;  /* 0x000560ec01007387 */ /* 0x0005e60000100a00 */
[----:B------:R3:W-:Y:S02]  /*7b030*/  STL.64 [R1+0x520], R234 ;  /* 0x000520ea01007387 */ /* 0x0007e40000100a00 */
[----:B------:R2:W-:Y:S01]  /*7b040*/  STL.64 [R1+0x4e0], R232 ;  /* 0x0004e0e801007387 */ /* 0x0005e20000100a00 */
[----:B------:R5:W-:Y:S04]  /*7b050*/  STL.64 [R1+0x4a0], R122 ;  /* 0x0004a07a01007387 */ /* 0x000be80000100a00 */
[----:B------:R2:W-:Y:S04]  /*7b060*/  LDGSTS.E [R220+0x1ae00], [R236.64], P0 ;  /* 0x1ae00000ecdc7fae */ /* 0x0005e80008121844 */
[----:B-1----:R-:W4:Y:S01]  /*7b070*/  LDL.LU.64 R238, [R1+0x2328] ;  /* 0x0023280001ee7983 */ /* 0x002f220000300a00 */
[----:B------:R3:W-:Y:S02]  /*7b080*/  LDGSTS.E [R219+0x1be00], [R234.64], P0 ;  /* 0x1be00000eadb7fae */ /* 0x0007e40008121844 */
[----:B------:R1:W-:Y:S02]  /*7b090*/  LDGSTS.E [R218+0x1ce00], [R232.64], P0 ;  /* 0x1ce00000e8da7fae */ /* 0x0003e40008121844 */
[----:B------:R5:W-:Y:S01]  /*7b0a0*/  LDGSTS.E [R3+0x1de00], [R122.64], P0 ;  /* 0x1de000007a037fae */ /* 0x000be20008121844 */
[----:B--2---:R-:W2:Y:S01]  /*7b0b0*/  LDL.LU.64 R236, [R1+0x22e8] ;  /* 0x0022e80001ec7983 */ /* 0x004ea20000300a00 */
[----:B---3--:R-:W3:Y:S02]  /*7b0c0*/  LDL.LU.64 R234, [R1+0x22a8] ;  /* 0x0022a80001ea7983 */ /* 0x008ee40000300a00 */
[----:B-1----:R-:W3:Y:S02]  /*7b0d0*/  LDL.LU.64 R232, [R1+0x2268] ;  /* 0x0022680001e87983 */ /* 0x002ee40000300a00 */
[----:B------:R-:W3:Y:S02]  /*7b0e0*/  LDL.LU.64 R240, [R1+0x2228] ;  /* 0x0022280001f07983 */ /* 0x000ee40000300a00 */
[----:B------:R-:W-:-:S04]  /*7b0f0*/  IMAD.WIDE R228, R0, 0x4, R228 ;  /* 0x0000000400e47825 */ /* 0x000fc800078e02e4 */
[----:B------:R-:W-:-:S04]  /*7b100*/  IMAD.WIDE R226, R0, 0x4, R226 ;  /* 0x0000000400e27825 */ /* 0x000fc800078e02e2 */
[----:B------:R-:W-:-:S04]  /*7b110*/  IMAD.WIDE R224, R0, 0x4, R224 ;  /* 0x0000000400e07825 */ /* 0x000fc800078e02e0 */
[----:B------:R-:W-:-:S04]  /*7b120*/  IMAD.WIDE R222, R0, 0x4, R222 ;  /* 0x0000000400de7825 */ /* 0x000fc800078e02de */
[C---:B-----5:R-:W-:Y:S01]  /*7b130*/  IMAD.WIDE R122, R0.reuse, 0x4, R230 ;  /* 0x00000004007a7825 */ /* 0x060fe200078e02e6 */
        /* <DEDUP_REMOVED lines=11> */
[----:B-----5:R-:W5:Y:S02]  /*7b1f0*/  LDL.LU.64 R226, [R1+0x21a8] ;  /* 0x0021a80001e27983 */ /* 0x020f640000300a00 */
[----:B------:R-:W5:Y:S01]  /*7b200*/  LDL.LU.64 R224, [R1+0x2168] ;  /* 0x0021680001e07983 */ /* 0x000f620000300a00 */
[----:B------:R-:W5:Y:S01]  /*7b210*/  LDL.LU.64 R222, [R1+0x2128] ;  /* 0x0021280001de7983 */ /* 0x000f620000300a00 */
[----:B------:R-:W5:Y:S02]  /*7b220*/  LDL.LU.64 R230, [R1+0x20e8] ;  /* 0x0020e80001e67983 */ /* 0x000f640000300a00 */
        /* <DEDUP_REMOVED lines=16> */
[----:B----4-:R-:W4:Y:S02]  /*7b330*/  LDL.LU.64 R232, [R1+0x2068] ;  /* 0x0020680001e87983 */ /* 0x010f240000300a00 */
[----:B------:R-:W4:Y:S01]  /*7b340*/  LDL.LU.64 R240, [R1+0x2028] ;  /* 0x0020280001f07983 */ /* 0x000f220000300a00 */
[----:B-1----:R-:W4:Y:S04]  /*7b350*/  LDL.LU.64 R238, [R1+0x1fe8] ;  /* 0x001fe80001ee7983 */ /* 0x002f280000300a00 */
[----:B---3--:R-:W3:Y:S01]  /*7b360*/  LDL.LU.64 R236, [R1+0x1fa8] ;  /* 0x001fa80001ec7983 */ /* 0x008ee20000300a00 */
[----:B------:R-:W-:-:S04]  /*7b370*/  IMAD.WIDE R228, R0, 0x4, R228 ;  /* 0x0000000400e47825 */ /* 0x000fc800078e02e4 */
[----:B-----5:R-:W-:-:S04]  /*7b380*/  IMAD.WIDE R226, R0, 0x4, R226 ;  /* 0x0000000400e27825 */ /* 0x020fc800078e02e2 */
[----:B------:R-:W-:-:S04]  /*7b390*/  IMAD.WIDE R224, R0, 0x4, R224 ;  /* 0x0000000400e07825 */ /* 0x000fc800078e02e0 */
[----:B------:R-:W-:-:S04]  /*7b3a0*/  IMAD.WIDE R222, R0, 0x4, R222 ;  /* 0x0000000400de7825 */ /* 0x000fc800078e02de */
[----:B------:R-:W-:Y:S01]  /*7b3b0*/  IMAD.WIDE R122, R0, 0x4, R230 ;  /* 0x00000004007a7825 */ /* 0x000fe200078e02e6 */
[----:B------:R-:W-:Y:S03]  /*7b3c0*/  STL.64 [R1+0x1e0], R228 ;  /* 0x0001e0e401007387 */ /* 0x000fe60000100a00 */
[----:B------:R1:W-:Y:S02]  /*7b3d0*/  STL.64 [R1+0x1a0], R226 ;  /* 0x0001a0e201007387 */ /* 0x0003e40000100a00 */
[----:B------:R5:W-:Y:S02]  /*7b3e0*/  STL.64 [R1+0x160], R224 ;  /* 0x000160e001007387 */ /* 0x000be40000100a00 */
[----:B------:R1:W-:Y:S01]  /*7b3f0*/  STL.64 [R1+0x120], R222 ;  /* 0x000120de01007387 */ /* 0x0003e20000100a00 */
[----:B------:R-:W3:Y:S04]  /*7b400*/  LDL.LU.64 R244, [R1+0x1f68] ;  /* 0x001f680001f47983 */ /* 0x000ee80000300a00 */
[----:B------:R1:W-:Y:S01]  /*7b410*/  LDGSTS.E [R221+0x28e00], [R228.64], P0 ;  /* 0x28e00000e4dd7fae */ /* 0x0003e20008121844 */
[----:B------:R1:W-:Y:S02]  /*7b420*/  STL.64 [R1+0xe0], R122 ;  /* 0x0000e07a01007387 */ /* 0x0003e40000100a00 */
[----:B------:R1:W-:Y:S02]  /*7b430*/  LDGSTS.E [R220+0x29e00], [R226.64], P0 ;  /* 0x29e00000e2dc7fae */ /* 0x0003e40008121844 */
[----:B------:R-:W3:Y:S01]  /*7b440*/  LDL.LU.64 R242, [R1+0x1f28] ;  /* 0x001f280001f27983 */ /* 0x000ee20000300a00 */
[----:B------:R5:W-:Y:S01]  /*7b450*/  LDGSTS.E [R219+0x2ae00], [R224.64], P0 ;  /* 0x2ae00000e0db7fae */ /* 0x000be20008121844 */
[----:B------:R5:W-:Y:S02]  /*7b460*/  LDGSTS.E [R218+0x2be00], [R222.64], P0 ;  /* 0x2be00000deda7fae */ /* 0x000be40008121844 */
[----:B------:R2:W-:Y:S01]  /*7b470*/  LDGSTS.E [R3+0x2ce00], [R122.64], P0 ;  /* 0x2ce000007a037fae */ /* 0x0005e20008121844 */
[----:B-1----:R-:W3:Y:S01]  /*7b480*/  LDL.LU.64 R226, [R1+0x1ee8] ;  /* 0x001ee80001e27983 */ /* 0x002ee20000300a00 */
[----:B------:R-:W3:Y:S01]  /*7b490*/  LDL.LU.64 R228, [R1+0x1ea8] ;  /* 0x001ea80001e47983 */ /* 0x000ee20000300a00 */
[----:B-----5:R-:W-:-:S02]  /*7b4a0*/  IADD3 R225, R2, 0x200000, RZ ;  /* 0x0020000002e17810 */ /* 0x020fc40007ffe0ff */
[C---:B------:R-:W-:Y:S02]  /*7b4b0*/  IADD3 R224, R2.reuse, 0x200000, RZ ;  /* 0x0020000002e07810 */ /* 0x040fe40007ffe0ff */
[C---:B------:R-:W-:Y:S02]  /*7b4c0*/  IADD3 R223, R2.reuse, 0x200000, RZ ;  /* 0x0020000002df7810 */ /* 0x040fe40007ffe0ff */
[----:B------:R-:W-:Y:S01]  /*7b4d0*/  IADD3 R222, R2, 0x200000, RZ ;  /* 0x0020000002de7810 */ /* 0x000fe20007ffe0ff */
[----:B------:R-:W3:Y:S01]  /*7b4e0*/  LDL.LU.64 R230, [R1+0x1e68] ;  /* 0x001e680001e67983 */ /* 0x000ee20000300a00 */
[----:B--2---:R-:W-:-:S04]  /*7b4f0*/  IMAD.WIDE R234, R0, 0x4, R234 ;  /* 0x0000000400ea7825 */ /* 0x004fc800078e02ea */
[----:B----4-:R-:W-:-:S04]  /*7b500*/  IMAD.WIDE R232, R0, 0x4, R232 ;  /* 0x0000000400e87825 */ /* 0x010fc800078e02e8 */
[----:B------:R-:W-:-:S04]  /*7b510*/  IMAD.WIDE R122, R0, 0x4, R240 ;  /* 0x00000004007a7825 */ /* 0x000fc800078e02f0 */
[C---:B------:R-:W-:Y:S01]  /*7b520*/  IMAD.WIDE R218, R0.reuse, 0x4, R238 ;  /* 0x0000000400da7825 */ /* 0x040fe200078e02ee */
[----:B------:R1:W-:Y:S03]  /*7b530*/  LDGSTS.E [R225+0x2de00], [R234.64], P0 ;  /* 0x2de00000eae17fae */ /* 0x0003e60008121844 */
[----:B------:R2:W-:Y:S02]  /*7b540*/  LDGSTS.E [R224+0x2ee00], [R232.64], P0 ;  /* 0x2ee00000e8e07fae */ /* 0x0005e40008121844 */
[----:B------:R4:W-:Y:S01]  /*7b550*/  LDGSTS.E [R223+0x2fe00], [R122.64], P0 ;  /* 0x2fe000007adf7fae */ /* 0x0009e20008121844 */
[----:B------:R1:W-:Y:S01]  /*7b560*/  STL.64 [R1+0xa0], R234 ;  /* 0x0000a0ea01007387 */ /* 0x0003e20000100a00 */
[----:B---3--:R-:W-:-:S03]  /*7b570*/  IMAD.WIDE R220, R0, 0x4, R236 ;  /* 0x0000000400dc7825 */ /* 0x008fc600078e02ec */
[----:B------:R4:W-:Y:S01]  /*7b580*/  LDGSTS.E [R222+0x30e00], [R218.64], P0 ;  /* 0x30e00000dade7fae */ /* 0x0009e20008121844 */
[----:B------:R2:W-:Y:S03]  /*7b590*/  STL.64 [R1+0x60], R232 ;  /* 0x000060e801007387 */ /* 0x0005e60000100a00 */
[----:B------:R3:W-:Y:S01]  /*7b5a0*/  STL.64 [R1+0x20], R122 ;  /* 0x0000207a01007387 */ /* 0x0007e20000100a00 */
[----:B------:R-:W5:Y:S02]  /*7b5b0*/  LDL.LU.64 R236, [R1+0x1da8] ;  /* 0x001da80001ec7983 */ /* 0x000f640000300a00 */
[----:B------:R-:W5:Y:S02]  /*7b5c0*/  LDL.LU.64 R238, [R1+0x1d68] ;  /* 0x001d680001ee7983 */ /* 0x000f640000300a00 */
[----:B------:R-:W5:Y:S01]  /*7b5d0*/  LDL.LU.64 R240, [R1+0x1d28] ;  /* 0x001d280001f07983 */ /* 0x000f620000300a00 */
[----:B------:R3:W-:Y:S04]  /*7b5e0*/  LDGSTS.E [R3+0x31e00], [R220.64], P0 ;  /* 0x31e00000dc037fae */ /* 0x0007e80008121844 */
[----:B------:R-:W5:Y:S01]  /*7b5f0*/  LDL.LU.64 R246, [R1+0x1c68] ;  /* 0x001c680001f67983 */ /* 0x000f620000300a00 */
[----:B------:R-:W5:Y:S01]  /*7b600*/  LDL.LU.64 R248, [R1+0x1c28] ;  /* 0x001c280001f87983 */ /* 0x000f620000300a00 */
[----:B-1----:R-:W-:-:S02]  /*7b610*/  IADD3 R235, R2, 0x200000, RZ ;  /* 0x0020000002eb7810 */ /* 0x002fc40007ffe0ff */
[----:B------:R-:W-:Y:S01]  /*7b620*/  IADD3 R234, R2, 0x200000, RZ ;  /* 0x0020000002ea7810 */ /* 0x000fe20007ffe0ff */
[----:B----4-:R-:W-:Y:S01]  /*7b630*/  IMAD.WIDE R222, R0, 0x4, R244 ;  /* 0x0000000400de7825 */ /* 0x010fe200078e02f4 */
[C---:B--2---:R-:W-:Y:S02]  /*7b640*/  IADD3 R233, R2.reuse, 0x200000, RZ ;  /* 0x0020000002e97810 */ /* 0x044fe40007ffe0ff */
[----:B------:R-:W-:Y:S01]  /*7b650*/  IADD3 R232, R2, 0x200000, RZ ;  /* 0x0020000002e87810 */ /* 0x000fe20007ffe0ff */
[----:B---3--:R-:W2:Y:S01]  /*7b660*/  LDL.LU.64 R122, [R1+0x1c20] ;  /* 0x001c2000017a7983 */ /* 0x008ea20000300a00 */
[----:B------:R-:W-:-:S03]  /*7b670*/  IMAD.WIDE R224, R0, 0x4, R242 ;  /* 0x0000000400e07825 */ /* 0x000fc600078e02f2 */
[----:B------:R1:W-:Y:S04]  /*7b680*/  LDGSTS.E [R235+0x32e00], [R222.64], P0 ;  /* 0x32e00000deeb7fae */ /* 0x0003e80008121844 */
[----:B------:R1:W-:Y:S01]  /*7b690*/  LDGSTS.E [R234+0x33e00], [R224.64], P0 ;  /* 0x33e00000e0ea7fae */ /* 0x0003e20008121844 */
[----:B------:R-:W-:-:S04]  /*7b6a0*/  IMAD.WIDE R226, R0, 0x4, R226 ;  /* 0x0000000400e27825 */ /* 0x000fc800078e02e2 */
[C---:B------:R-:W-:Y:S01]  /*7b6b0*/  IMAD.WIDE R228, R0.reuse, 0x4, R228 ;  /* 0x0000000400e47825 */ /* 0x040fe200078e02e4 */
[----:B------:R3:W-:Y:S04]  /*7b6c0*/  LDGSTS.E [R233+0x34e00], [R226.64], P0 ;  /* 0x34e00000e2e97fae */ /* 0x0007e80008121844 */
[----:B-1----:R-:W4:Y:S01]  /*7b6d0*/  LDL.LU.64 R234, [R1+0x1de8] ;  /* 0x001de80001ea7983 */ /* 0x002f220000300a00 */
[----:B------:R3:W-:Y:S03]  /*7b6e0*/  LDGSTS.E [R232+0x35e00], [R228.64], P0 ;  /* 0x35e00000e4e87fae */ /* 0x0007e60008121844 */
[----:B---3--:R-:W3:Y:S01]  /*7b6f0*/  LDL.LU.64 R232, [R1+0x1e28] ;  /* 0x001e280001e87983 */ /* 0x008ee20000300a00 */
[----:B------:R-:W-:Y:S01]  /*7b700*/  IMAD.WIDE R230, R0, 0x4, R230 ;  /* 0x0000000400e67825 */ /* 0x000fe200078e02e6 */
[----:B------:R-:W-:-:S02]  /*7b710*/  IADD3 R245, R2, 0x200000, RZ ;  /* 0x0020000002f57810 */ /* 0x000fc40007ffe0ff */
[C---:B------:R-:W-:Y:S02]  /*7b720*/  IADD3 R244, R2.reuse, 0x200000, RZ ;  /* 0x0020000002f47810 */ /* 0x040fe40007ffe0ff */
[C---:B------:R-:W-:Y:S02]  /*7b730*/  IADD3 R243, R2.reuse, 0x200000, RZ ;  /* 0x0020000002f37810 */ /* 0x040fe40007ffe0ff */
[----:B------:R-:W-:Y:S01]  /*7b740*/  IADD3 R242, R2, 0x200000, RZ ;  /* 0x0020000002f27810 */ /* 0x000fe20007ffe0ff */
[----:B------:R1:W-:Y:S01]  /*7b750*/  LDGSTS.E [R3+0x36e00], [R230.64], P0 ;  /* 0x36e00000e6037fae */ /* 0x0003e20008121844 */
[----:B-----5:R-:W-:-:S04]  /*7b760*/  IMAD.WIDE R236, R0, 0x4, R236 ;  /* 0x0000000400ec7825 */ /* 0x020fc800078e02ec */
[----:B------:R-:W-:-:S04]  /*7b770*/  IMAD.WIDE R238, R0, 0x4, R238 ;  /* 0x0000000400ee7825 */ /* 0x000fc800078e02ee */
[----:B----4-:R-:W-:-:S04]  /*7b780*/  IMAD.WIDE R234, R0, 0x4, R234 ;  /* 0x0000000400ea7825 */ /* 0x010fc800078e02ea */
[----:B---3--:R-:W-:-:S05]  /*7b790*/  IMAD.WIDE R232, R0, 0x4, R232 ;  /* 0x0000000400e87825 */ /* 0x008fca00078e02e8 */
[----:B------:R3:W-:Y:S01]  /*7b7a0*/  LDGSTS.E [R245+0x37e00], [R232.64], P0 ;  /* 0x37e00000e8f57fae */ /* 0x0007e20008121844 */
[----:B------:R3:W-:Y:S02]  /*7b7b0*/  LDGSTS.E [R244+0x38e00], [R234.64], P0 ;  /* 0x38e00000eaf47fae */ /* 0x0007e40008121844 */
[----:B------:R4:W-:Y:S02]  /*7b7c0*/  LDGSTS.E [R243+0x39e00], [R236.64], P0 ;  /* 0x39e00000ecf37fae */ /* 0x0009e40008121844 */
[----:B------:R4:W-:Y:S01]  /*7b7d0*/  LDGSTS.E [R242+0x3ae00], [R238.64], P0 ;  /* 0x3ae00000eef27fae */ /* 0x0009e20008121844 */
[----:B---3--:R-:W3:Y:S01]  /*7b7e0*/  LDL.LU.64 R244, [R1+0x1ca8] ;  /* 0x001ca80001f47983 */ /* 0x008ee20000300a00 */
[----:B----4-:R-:W4:Y:S02]  /*7b7f0*/  LDL.LU.64 R242, [R1+0x1ce8] ;  /* 0x001ce80001f27983 */ /* 0x010f240000300a00 */
[----:B------:R-:W-:-:S04]  /*7b800*/  IMAD.WIDE R240, R0, 0x4, R240 ;  /* 0x0000000400f07825 */ /* 0x000fc800078e02f0 */
[----:B------:R-:W-:-:S04]  /*7b810*/  IMAD.WIDE R246, R0, 0x4, R246 ;  /* 0x0000000400f67825 */ /* 0x000fc800078e02f6 */
[----:B------:R-:W-:Y:S01]  /*7b820*/  IMAD.WIDE R248, R0, 0x4, R248 ;  /* 0x0000000400f87825 */ /* 0x000fe200078e02f8 */
[----:B------:R1:W-:Y:S02]  /*7b830*/  LDGSTS.E [R3+0x3be00], [R240.64], P0 ;  /* 0x3be00000f0037fae */ /* 0x0003e40008121844 */
[----:B-1----:R-:W-:-:S04]  /*7b840*/  LOP3.LUT R3, R252, 0x70, RZ, 0x3c, !PT ;  /* 0x00000070fc037812 */ /* 0x002fc800078e3cff */
[----:B------:R-:W-:Y:S01]  /*7b850*/  IADD3 R2, R3, 0x200000, RZ ;  /* 0x0020000003027810 */ /* 0x000fe20007ffe0ff */
[----:B---3--:R-:W-:-:S04]  /*7b860*/  IMAD.WIDE R244, R0, 0x4, R244 ;  /* 0x0000000400f47825 */ /* 0x008fc800078e02f4 */
[----:B----4-:R-:W-:Y:S02]  /*7b870*/  IMAD.WIDE R242, R0, 0x4, R242 ;  /* 0x0000000400f27825 */ /* 0x010fe400078e02f2 */
[----:B------:R-:W1:Y:S02]  /*7b880*/  S2R R0, SR_TID.X ;  /* 0x0000000000007919 */ /* 0x000e640000002100 */
[----:B-1----:R-:W-:-:S05]  /*7b890*/  LOP3.LUT R0, R0, 0x7f, RZ, 0xc0, !PT ;  /* 0x0000007f00007812 */ /* 0x002fca00078ec0ff */
[----:B------:R-:W-:-:S05]  /*7b8a0*/  IMAD.SHL.U32 R0, R0, 0x4, RZ ;  /* 0x0000000400007824 */ /* 0x000fca00078e00ff */
[----:B------:R-:W-:-:S04]  /*7b8b0*/  LOP3.LUT R0, R0, 0x70, RZ, 0x3c, !PT ;  /* 0x0000007000007812 */ /* 0x000fc800078e3cff */
[----:B------:R-:W-:-:S05]  /*7b8c0*/  IADD3 R0, R0, 0x200000, RZ ;  /* 0x0020000000007810 */ /* 0x000fca0007ffe0ff */
[----:B------:R1:W-:Y:S01]  /*7b8d0*/  LDGSTS.E [R0+0x3ce00], [R242.64], P0 ;  /* 0x3ce00000f2007fae */ /* 0x0003e20008121844 */
[----:B------:R3:W-:Y:S02]  /*7b8e0*/  LDGSTS.E [R2+0x3de00], [R244.64], P0 ;  /* 0x3de00000f4027fae */ /* 0x0007e40008121844 */
[----:B---3--:R-:W-:-:S04]  /*7b8f0*/  IMAD.MOV.U32 R2, RZ, RZ, c[0x0][0x188] ;  /* 0x00006200ff027624 */ /* 0x008fc800078e00ff */
[----:B------:R-:W-:-:S04]  /*7b900*/  IMAD.SHL.U32 R2, R2, 0x80, RZ ;  /* 0x0000008002027824 */ /* 0x000fc800078e00ff */
[----:B--2---:R-:W-:-:S05]  /*7b910*/  IMAD.WIDE R122, R2, 0x4, R122 ;  /* 0x00000004027a7825 */ /* 0x004fca00078e027a */
[----:B------:R2:W-:Y:S04]  /*7b920*/  STL.64 [R1+0x3118], R122 ;  /* 0x0031187a01007387 */ /* 0x0005e80000100a00 */
[----:B--2---:R-:W2:Y:S01]  /*7b930*/  LDL.LU.64 R122, [R1+0x60a8] ;  /* 0x0060a800017a7983 */ /* 0x004ea20000300a00 */
[----:B------:R3:W-:Y:S03]  /*7b940*/  STL.64 [R1+0x6120], R218 ;  /* 0x006120da01007387 */ /* 0x0007e60000100a00 */
[----:B---3--:R-:W3:Y:S01]  /*7b950*/  LDL.64 R218, [R1+0x3118] ;  /* 0x0031180001da7983 */ /* 0x008ee20000100a00 */
[----:B------:R-:W-:Y:S02]  /*7b960*/  STL.64 [R1+0x6118], R220 ;  /* 0x006118dc01007387 */ /* 0x000fe40000100a00 */
[----:B------:R-:W-:Y:S02]  /*7b970*/  STL.64 [R1+0x6110], R222 ;  /* 0x006110de01007387 */ /* 0x000fe40000100a00 */
[----:B------:R4:W-:Y:S02]  /*7b980*/  STL.64 [R1+0x6108], R224 ;  /* 0x006108e001007387 */ /* 0x0009e40000100a00 */
[----:B----4-:R-:W4:Y:S01]  /*7b990*/  LDL.LU.64 R224, [R1+0x1bf0] ;  /* 0x001bf00001e07983 */ /* 0x010f220000300a00 */
[----:B------:R5:W-:Y:S03]  /*7b9a0*/  STL.64 [R1+0x6100], R226 ;  /* 0x006100e201007387 */ /* 0x000be60000100a00 */
[----:B-----5:R-:W5:Y:S01]  /*7b9b0*/  LDL.LU.64 R226, [R1+0x1c00] ;  /* 0x001c000001e27983 */ /* 0x020f620000300a00 */
[----:B------:R1:W-:Y:S03]  /*7b9c0*/  STL.64 [R1+0x60f8], R228 ;  /* 0x0060f8e401007387 */ /* 0x0003e60000100a00 */
[----:B-1----:R-:W2:Y:S01]  /*7b9d0*/  LDL.LU.64 R228, [R1+0x1be0] ;  /* 0x001be00001e47983 */ /* 0x002ea20000300a00 */
        /* <DEDUP_REMOVED lines=10> */
[C---:B------:R-:W-:Y:S01]  /*7ba80*/  IADD3 R252, R3.reuse, 0x200000, RZ ;  /* 0x0020000003fc7810 */ /* 0x040fe20007ffe0ff */
[----:B------:R-:W-:-:S04]  /*7ba90*/  IADD3 R3, R3, 0x200000, RZ ;  /* 0x0020000003037810 */ /* 0x000fc80007ffe0ff */
[----:B------:R1:W-:Y:S01]  /*7baa0*/  LDGSTS.E [R252+0x3ee00], [R246.64], P0 ;  /* 0x3ee00000f6fc7fae */ /* 0x0003e20008121844 */
[----:B------:R1:W-:Y:S02]  /*7bab0*/  LDGSTS.E [R3+0x3fe00], [R248.64], P0 ;  /* 0x3fe00000f8037fae */ /* 0x0003e40008121844 */
[----:B------:R3:W-:Y:S02]  /*7bac0*/  STL.64 [R1+0x60c8], R240 ;  /* 0x0060c8f001007387 */ /* 0x0007e40000100a00 */
[----:B------:R-:W0:Y:S01]  /*7bad0*/  LDGDEPBAR ;  /* 0x00000000000079af */ /* 0x000e220000000000 */
[----:B-1----:R-:W1:Y:S04]  /*7bae0*/  S2R R3, SR_TID.X ;  /* 0x0000000000037919 */ /* 0x002e680000002100 */
[----:B------:R-:W-:Y:S06]  /*7baf0*/  BAR.SYNC.DEFER_BLOCKING 0x0 ;  /* 0x0000000000007b1d */ /* 0x000fec0000010000 */
[----:B------:R-:W-:Y:S01]  /*7bb00*/  STL.64 [R1+0x60c0], R242 ;  /* 0x0060c0f201007387 */ /* 0x000fe20000100a00 */
[----:B------:R-:W-:Y:S02]  /*7bb10*/  STL.64 [R1+0x60b8], R244 ;  /* 0x0060b8f401007387 */ /* 0x000fe40000100a00 */
[----:B------:R1:W-:Y:S02]  /*7bb20*/  STL.64 [R1+0x60b0], R246 ;  /* 0x0060b0f601007387 */ /* 0x0003e40000100a00 */
[----:B------:R-:W-:Y:S01]  /*7bb30*/  STL.64 [R1+0x60a8], R248 ;  /* 0x0060a8f801007387 */ /* 0x000fe20000100a00 */
[----:B-1----:R-:W-:-:S05]  /*7bb40*/  LOP3.LUT R3, R3, 0x7f, RZ, 0xc0, !PT ;  /* 0x0000007f03037812 */ /* 0x002fca00078ec0ff */
[----:B------:R-:W-:-:S05]  /*7bb50*/  IMAD.SHL.U32 R3, R3, 0x4, RZ ;  /* 0x0000000403037824 */ /* 0x000fca00078e00ff */
[----:B------:R-:W-:Y:S02]  /*7bb60*/  IADD3 R3, R3, 0x100000, RZ ;  /* 0x0010000003037810 */ /* 0x000fe40007ffe0ff */
[----:B------:R-:W-:-:S04]  /*7bb70*/  MOV R252, c[0x0][0x180] ;  /* 0x0000600000fc7a02 */ /* 0x000fc80000000f00 */
[----:B------:R-:W-:-:S04]  /*7bb80*/  IADD3 R252, R252, -0x219, RZ ;  /* 0xfffffde7fcfc7810 */ /* 0x000fc80007ffe0ff */
[----:B------:R-:W-:Y:S02]  /*7bb90*/  ISETP.GE.U32.AND P0, PT, R252, 0x7ffffd68, PT ;  /* 0x7ffffd68fc00780c */ /* 0x000fe40003f06070 */
[----:B---3--:R-:W-:Y:S02]  /*7bba0*/  MOV R241, R219 ;  /* 0x000000db00f17202 */ /* 0x008fe40000000f00 */
[----:B------:R-:W1:Y:S01]  /*7bbb0*/  S2R R219, SR_TID.X ;  /* 0x0000000000db7919 */ /* 0x000e620000002100 */
[----:B------:R-:W-:-:S05]  /*7bbc0*/  IMAD.MOV.U32 R240, RZ, RZ, R218 ;  /* 0x000000fffff07224 */ /* 0x000fca00078e00da */
[----:B------:R-:W-:Y:S01]  /*7bbd0*/  @!PT LDS RZ, [RZ] ;  /* 0x00000000fffff984 */ /* 0x000fe20000000800 */
[----:B------:R-:W-:Y:S01]  /*7bbe0*/  @!PT LDS RZ, [RZ] ;  /* 0x00000000fffff984 */ /* 0x000fe20000000800 */
[----:B------:R-:W-:Y:S01]  /*7bbf0*/  @!PT LDS RZ, [RZ] ;  /* 0x00000000fffff984 */ /* 0x000fe20000000800 */
[----:B------:R5:W-:Y:S01]  /*7bc00*/  LDGSTS.E [R3], [R240.64], !P2 ;  /* 0x00000000f0037fae */ /* 0x000be2000d121844 */
[----:B-1----:R-:W-:-:S05]  /*7bc10*/  LOP3.LUT R221, R219, 0x7f, RZ, 0xc0, !PT ;  /* 0x0000007fdbdd7812 */ /* 0x002fca00078ec0ff */
[----:B------:R-:W-:Y:S02]  /*7bc20*/  IMAD.SHL.U32 R247, R221, 0x4, RZ ;  /* 0x00000004ddf77824 */ /* 0x000fe400078e00ff */
[----:B-----5:R-:W-:-:S03]  /*7bc30*/  IMAD.WIDE R240, R2, 0x4, R226 ;  /* 0x0000000402f07825 */ /* 0x020fc600078e02e2 */
[C---:B------:R-:W-:Y:S02]  /*7bc40*/  IADD3 R223, R247.reuse, 0x100000, RZ ;  /* 0x00100000f7df7810 */ /* 0x040fe40007ffe0ff */
[C---:B------:R-:W-:Y:S02]  /*7bc50*/  IADD3 R220, R247.reuse, 0x100000, RZ ;  /* 0x00100000f7dc7810 */ /* 0x040fe40007ffe0ff */
[C---:B------:R-:W-:Y:S01]  /*7bc60*/  IADD3 R252, R247.reuse, 0x100000, RZ ;  /* 0x00100000f7fc7810 */ /* 0x040fe20007ffe0ff */
[----:B----4-:R-:W-:Y:S01]  /*7bc70*/  IMAD.WIDE R224, R2, 0x4, R224 ;  /* 0x0000000402e07825 */ /* 0x010fe200078e02e0 */
[----:B------:R-:W-:-:S03]  /*7bc80*/  IADD3 R3, R247, 0x100000, RZ ;  /* 0x00100000f7037810 */ /* 0x000fc60007ffe0ff */
[----:B--2---:R-:W-:-:S04]  /*7bc90*/  IMAD.WIDE R232, R2, 0x4, R232 ;  /* 0x0000000402e87825 */ /* 0x004fc800078e02e8 */
[----:B------:R-:W-:-:S04]  /*7bca0*/  IMAD.WIDE R242, R2, 0x4, R234 ;  /* 0x0000000402f27825 */ /* 0x000fc800078e02ea */
[----:B------:R-:W-:-:S05]  /*7bcb0*/  IMAD.WIDE R244, R2, 0x4, R236 ;  /* 0x0000000402f47825 */ /* 0x000fca00078e02ec */
[----:B------:R-:W-:Y:S01]  /*7bcc0*/  STL.64 [R1+0x3110], R244 ;  /* 0x003110f401007387 */ /* 0x000fe20000100a00 */
[----:B------:R1:W-:Y:S02]  /*7bcd0*/  STL.64 [R1+0x3108], R232 ;  /* 0x003108e801007387 */ /* 0x0003e40000100a00 */
[----:B------:R-:W2:Y:S02]  /*7bce0*/  LDL.LU.64 R236, [R1+0x1bd8] ;  /* 0x001bd80001ec7983 */ /* 0x000ea40000300a00 */
[----:B------:R3:W-:Y:S01]  /*7bcf0*/  STL.64 [R1+0x3100], R242 ;  /* 0x003100f201007387 */ /* 0x0007e20000100a00 */
[----:B------:R-:W4:Y:S01]  /*7bd00*/  LDL.LU.64 R226, [R1+0x1bd0] ;  /* 0x001bd00001e27983 */ /* 0x000f220000300a00 */
[----:B------:R-:W5:Y:S03]  /*7bd10*/  LDL.LU.64 R234, [R1+0x1bc8] ;  /* 0x001bc80001ea7983 */ /* 0x000f660000300a00 */
[----:B------:R1:W-:Y:S01]  /*7bd20*/  LDGSTS.E [R223+0x200], [R244.64], !P2 ;  /* 0x00200000f4df7fae */ /* 0x0003e2000d121844 */
[----:B------:R1:W-:Y:S02]  /*7bd30*/  STL.64 [R1+0x30f8], R240 ;  /* 0x0030f8f001007387 */ /* 0x0003e40000100a00 */
[----:B------:R1:W-:Y:S02]  /*7bd40*/  LDGSTS.E [R220+0x400], [R232.64], !P2 ;  /* 0x00400000e8dc7fae */ /* 0x0003e4000d121844 */
[----:B------:R3:W-:Y:S01]  /*7bd50*/  LDGSTS.E [R252+0x600], [R242.64], !P2 ;  /* 0x00600000f2fc7fae */ /* 0x0007e2000d121844 */
[----:B------:R3:W-:Y:S04]  /*7bd60*/  LDGSTS.E [R3+0x2000], [R240.64], !P3 ;  /* 0x02000000f0037fae */ /* 0x0007e8000d921844 */
[----:B-1----:R-:W5:Y:S01]  /*7bd70*/  LDL.LU.64 R232, [R1+0x1bc0] ;  /* 0x001bc00001e87983 */ /* 0x002f620000300a00 */
[----:B------:R-:W-:-:S04]  /*7bd80*/  IMAD.WIDE R244, R2, 0x4, R238 ;  /* 0x0000000402f47825 */ /* 0x000fc800078e02ee */
[----:B---3--:R-:W-:-:S04]  /*7bd90*/  IMAD.WIDE R242, R2, 0x4, R230 ;  /* 0x0000000402f27825 */ /* 0x008fc800078e02e6 */
[C---:B------:R-:W-:Y:S01]  /*7bda0*/  IMAD.WIDE R240, R2.reuse, 0x4, R228 ;  /* 0x0000000402f07825 */ /* 0x040fe200078e02e4 */
[----:B------:R-:W-:Y:S03]  /*7bdb0*/  STL.64 [R1+0x30f0], R244 ;  /* 0x0030f0f401007387 */ /* 0x000fe60000100a00 */
[----:B------:R1:W-:Y:S02]  /*7bdc0*/  STL.64 [R1+0x30e8], R224 ;  /* 0x0030e8e001007387 */ /* 0x0003e40000100a00 */
[----:B------:R-:W3:Y:S02]  /*7bdd0*/  LDL.LU.64 R238, [R1+0x1bb8] ;  /* 0x001bb80001ee7983 */ /* 0x000ee40000300a00 */
[----:B------:R5:W-:Y:S01]  /*7bde0*/  STL.64 [R1+0x30e0], R242 ;  /* 0x0030e0f201007387 */ /* 0x000be20000100a00 */
[----:B------:R-:W3:Y:S01]  /*7bdf0*/  LDL.LU.64 R228, [R1+0x1bb0] ;  /* 0x001bb00001e47983 */ /* 0x000ee20000300a00 */
[----:B------:R-:W3:Y:S03]  /*7be00*/  LDL.LU.64 R230, [R1+0x1ba8] ;  /* 0x001ba80001e67983 */ /* 0x000ee60000300a00 */
[----:B------:R2:W-:Y:S01]  /*7be10*/  LDGSTS.E [R223+0x2200], [R244.64], !P3 ;  /* 0x02200000f4df7fae */ /* 0x0005e2000d921844 */
[----:B------:R1:W-:Y:S02]  /*7be20*/  STL.64 [R1+0x30d8], R240 ;  /* 0x0030d8f001007387 */ /* 0x0003e40000100a00 */
[----:B------:R1:W-:Y:S02]  /*7be30*/  LDGSTS.E [R220+0x2400], [R224.64], !P3 ;  /* 0x02400000e0dc7fae */ /* 0x0003e4000d921844 */
[----:B------:R5:W-:Y:S01]  /*7be40*/  LDGSTS.E [R252+0x2600], [R242.64], !P3 ;  /* 0x02600000f2fc7fae */ /* 0x000be2000d921844 */
[----:B------:R2:W-:Y:S04]  /*7be50*/  LDGSTS.E [R3+0x4000], [R240.64], !P1 ;  /* 0x04000000f0037fae */ /* 0x0005e8000c921844 */
[----:B-1----:R-:W3:Y:S01]  /*7be60*/  LDL.LU.64 R224, [R1+0x1ba0] ;  /* 0x001ba00001e07983 */ /* 0x002ee20000300a00 */
[----:B--2---:R-:W-:-:S04]  /*7be70*/  IMAD.WIDE R244, R2, 0x4, R236 ;  /* 0x0000000402f47825 */ /* 0x004fc800078e02ec */
[----:B----4-:R-:W-:-:S04]  /*7be80*/  IMAD.WIDE R226, R2, 0x4, R226 ;  /* 0x0000000402e27825 */ /* 0x010fc800078e02e2 */
[C---:B-----5:R-:W-:Y:S01]  /*7be90*/  IMAD.WIDE R242, R2.reuse, 0x4, R234 ;  /* 0x0000000402f27825 */ /* 0x060fe200078e02ea */
[----:B------:R-:W-:Y:S03]  /*7bea0*/  STL.64 [R1+0x30d0], R244 ;  /* 0x0030d0f401007387 */ /* 0x000fe60000100a00 */
[----:B------:R1:W-:Y:S02]  /*7beb0*/  STL.64 [R1+0x30c8], R226 ;  /* 0x0030c8e201007387 */ /* 0x0003e40000100a00 */
[----:B------:R-:W2:Y:S01]  /*7bec0*/  LDL.LU.64 R236, [R1+0x1b98] ;  /* 0x001b980001ec7983 */ /* 0x000ea20000300a00 */
[----:B------:R4:W-:Y:S04]  /*7bed0*/  STL.64 [R1+0x30c0], R242 ;  /* 0x0030c0f201007387 */ /* 0x0009e80000100a00 */
[----:B------:R3:W-:Y:S01]  /*7bee0*/  LDGSTS.E [R223+0x4200], [R244.64], !P1 ;  /* 0x04200000f4df7fae */ /* 0x0007e2000c921844 */
[----:B------:R1:W-:Y:S02]  /*7bef0*/  LDGSTS.E [R220+0x4400], [R226.64], !P1 ;  /* 0x04400000e2dc7fae */ /* 0x0003e4000c921844 */
[----:B------:R4:W-:Y:S02]  /*7bf00*/  LDGSTS.E [R252+0x4600], [R242.64], !P1 ;  /* 0x04600000f2fc7fae */ /* 0x0009e4000c921844 */
[----:B------:R-:W-:-:S02]  /*7bf10*/  IMAD.WIDE R240, R2, 0x4, R232 ;  /* 0x0000000402f07825 */ /* 0x000fc400078e02e8 */
[----:B------:R-:W5:Y:S02]  /*7bf20*/  LDL.LU.64 R232, [R1+0x1b90] ;  /* 0x001b900001e87983 */ /* 0x000f640000300a00 */
[----:B------:R-:W5:Y:S02]  /*7bf30*/  LDL.LU.64 R234, [R1+0x1b88] ;  /* 0x001b880001ea7983 */ /* 0x000f640000300a00 */
[----:B------:R3:W-:Y:S01]  /*7bf40*/  STL.64 [R1+0x30b8], R240 ;  /* 0x0030b8f001007387 */ /* 0x0007e20000100a00 */
[----:B-1----:R-:W5:Y:S04]  /*7bf50*/  LDL.LU.64 R226, [R1+0x1b80] ;  /* 0x001b800001e27983 */ /* 0x002f680000300a00 */
[----:B------:R1:W-:Y:S01]  /*7bf60*/  LDGSTS.E [R3+0x6000], [R240.64], !P4 ;  /* 0x06000000f0037fae */ /* 0x0003e2000e121844 */
[----:B---3--:R-:W-:-:S04]  /*7bf70*/  IMAD.WIDE R244, R2, 0x4, R238 ;  /* 0x0000000402f47825 */ /* 0x008fc800078e02ee */
[----:B------:R-:W-:-:S04]  /*7bf80*/  IMAD.WIDE R228, R2, 0x4, R228 ;  /* 0x0000000402e47825 */ /* 0x000fc800078e02e4 */
[C---:B----4-:R-:W-:Y:S01]  /*7bf90*/  IMAD.WIDE R242, R2.reuse, 0x4, R230 ;  /* 0x0000000402f27825 */ /* 0x050fe200078e02e6 */
[----:B------:R-:W-:Y:S03]  /*7bfa0*/  STL.64 [R1+0x30b0], R244 ;  /* 0x0030b0f401007387 */ /* 0x000fe60000100a00 */
[----:B------:R3:W-:Y:S02]  /*7bfb0*/  STL.64 [R1+0x30a8], R228 ;  /* 0x0030a8e401007387 */ /* 0x0007e40000100a00 */
[----:B------:R-:W4:Y:S02]  /*7bfc0*/  LDL.LU.64 R238, [R1+0x1b78] ;  /* 0x001b780001ee7983 */ /* 0x000f240000300a00 */
[----:B------:R2:W-:Y:S01]  /*7bfd0*/  STL.64 [R1+0x30a0], R242 ;  /* 0x0030a0f201007387 */ /* 0x0005e20000100a00 */
[----:B------:R2:W-:Y:S01]  /*7bfe0*/  LDGSTS.E [R223+0x6200], [R244.64], !P4 ;  /* 0x06200000f4df7fae */ /* 0x0005e2000e121844 */
[----:B------:R3:W-:Y:S02]  /*7bff0*/  LDGSTS.E [R220+0x6400], [R228.64], !P4 ;  /* 0x06400000e4dc7fae */ /* 0x0007e4000e121844 */
[----:B------:R2:W-:Y:S02]  /*7c000*/  LDGSTS.E [R252+0x6600], [R242.64], !P4 ;  /* 0x06600000f2fc7fae */ /* 0x0005e4000e121844 */
[----:B-1----:R-:W-:-:S02]  /*7c010*/  IMAD.WIDE R240, R2, 0x4, R224 ;  /* 0x0000000402f07825 */ /* 0x002fc400078e02e0 */
[----:B------:R-:W4:Y:S02]  /*7c020*/  LDL.LU.64 R224, [R1+0x1b70] ;  /* 0x001b700001e07983 */ /* 0x000f240000300a00 */
[----:B------:R-:W4:Y:S02]  /*7c030*/  LDL.LU.64 R230, [R1+0x1b68] ;  /* 0x001b680001e67983 */ /* 0x000f240000300a00 */
[----:B------:R1:W-:Y:S01]  /*7c040*/  STL.64 [R1+0x3098], R240 ;  /* 0x003098f001007387 */ /* 0x0003e20000100a00 */
[----:B---3--:R-:W3:Y:S04]  /*7c050*/  LDL.LU.64 R228, [R1+0x1b60] ;  /* 0x001b600001e47983 */ /* 0x008ee80000300a00 */
[----:B------:R1:W-:Y:S01]  /*7c060*/  LDGSTS.E [R3+0x8000], [R240.64], !P5 ;  /* 0x08000000f0037fae */ /* 0x0003e2000e921844 */
[----:B--2---:R-:W-:-:S05]  /*7c070*/  IMAD.WIDE R244, R2, 0x4, R236 ;  /* 0x0000000402f47825 */ /* 0x004fca00078e02ec */
[----:B------:R4:W-:Y:S04]  /*7c080*/  STL.64 [R1+0x3090], R244 ;  /* 0x003090f401007387 */ /* 0x0009e80000100a00 */
[----:B------:R4:W-:Y:S01]  /*7c090*/  LDGSTS.E [R223+0x8200], [R244.64], !P5 ;  /* 0x08200000f4df7fae */ /* 0x0009e2000e921844 */
[----:B-----5:R-:W-:-:S04]  /*7c0a0*/  IMAD.WIDE R232, R2, 0x4, R232 ;  /* 0x0000000402e87825 */ /* 0x020fc800078e02e8 */
[----:B------:R-:W-:-:S04]  /*7c0b0*/  IMAD.WIDE R242, R2, 0x4, R234 ;  /* 0x0000000402f27825 */ /* 0x000fc800078e02ea */
[C---:B-1----:R-:W-:Y:S01]  /*7c0c0*/  IMAD.WIDE R240, R2.reuse, 0x4, R226 ;  /* 0x0000000402f07825 */ /* 0x042fe200078e02e2 */
[----:B------:R1:W-:Y:S03]  /*7c0d0*/  STL.64 [R1+0x3088], R232 ;  /* 0x003088e801007387 */ /* 0x0003e60000100a00 */
[----:B------:R-:W2:Y:S02]  /*7c0e0*/  LDL.LU.64 R236, [R1+0x1b58] ;  /* 0x001b580001ec7983 */ /* 0x000ea40000300a00 */
[----:B------:R5:W-:Y:S02]  /*7c0f0*/  STL.64 [R1+0x3080], R242 ;  /* 0x003080f201007387 */ /* 0x000be40000100a00 */
[----:B------:R-:W2:Y:S01]  /*7c100*/  LDL.LU.64 R226, [R1+0x1b50] ;  /* 0x001b500001e27983 */ /* 0x000ea20000300a00 */
[----:B------:R-:W2:Y:S01]  /*7c110*/  LDL.LU.64 R234, [R1+0x1b48] ;  /* 0x001b480001ea7983 */ /* 0x000ea20000300a00 */
[----:B------:R3:W-:Y:S03]  /*7c120*/  STL.64 [R1+0x3078], R240 ;  /* 0x003078f001007387 */ /* 0x0007e60000100a00 */
[----:B------:R1:W-:Y:S01]  /*7c130*/  LDGSTS.E [R220+0x8400], [R232.64], !P5 ;  /* 0x08400000e8dc7fae */ /* 0x0003e2000e921844 */
[----:B------:R5:W-:Y:S02]  /*7c140*/  LDGSTS.E [R252+0x8600], [R242.64], !P5 ;  /* 0x08600000f2fc7fae */ /* 0x000be4000e921844 */
[C---:B----4-:R-:W-:Y:S01]  /*7c150*/  IMAD.WIDE R244, R2.reuse, 0x4, R238 ;  /* 0x0000000402f47825 */ /* 0x050fe200078e02ee */
[----:B------:R3:W-:Y:S04]  /*7c160*/  LDGSTS.E [R3+0xa000], [R240.64], !P6 ;  /* 0x0a000000f0037fae */ /* 0x0007e8000f121844 */
[----:B------:R2:W-:Y:S04]  /*7c170*/  LDGSTS.E [R223+0xa200], [R244.64], !P6 ;  /* 0x0a200000f4df7fae */ /* 0x0005e8000f121844 */
[----:B-1----:R-:W4:Y:S01]  /*7c180*/  LDL.LU.64 R232, [R1+0x1b40] ;  /* 0x001b400001e87983 */ /* 0x002f220000300a00 */
[----:B------:R-:W-:-:S04]  /*7c190*/  IMAD.WIDE R224, R2, 0x4, R224 ;  /* 0x0000000402e07825 */ /* 0x000fc800078e02e0 */
[C---:B-----5:R-:W-:Y:S01]  /*7c1a0*/  IMAD.WIDE R242, R2.reuse, 0x4, R230 ;  /* 0x0000000402f27825 */ /* 0x060fe200078e02e6 */
[----:B------:R-:W-:Y:S03]  /*7c1b0*/  STL.64 [R1+0x3070], R244 ;  /* 0x003070f401007387 */ /* 0x000fe60000100a00 */
[----:B------:R1:W-:Y:S02]  /*7c1c0*/  STL.64 [R1+0x3068], R224 ;  /* 0x003068e001007387 */ /* 0x0003e40000100a00 */
[----:B------:R-:W5:Y:S02]  /*7c1d0*/  LDL.LU.64 R238, [R1+0x1b38] ;  /* 0x001b380001ee7983 */ /* 0x000f640000300a00 */
[----:B---3--:R-:W-:Y:S01]  /*7c1e0*/  IMAD.WIDE R240, R2, 0x4, R228 ;  /* 0x0000000402f07825 */ /* 0x008fe200078e02e4 */
[----:B------:R3:W-:Y:S03]  /*7c1f0*/  STL.64 [R1+0x3060], R242 ;  /* 0x003060f201007387 */ /* 0x0007e60000100a00 */
[----:B------:R-:W5:Y:S02]  /*7c200*/  LDL.LU.64 R228, [R1+0x1b30] ;  /* 0x001b300001e47983 */ /* 0x000f640000300a00 */
[----:B------:R-:W5:Y:S01]  /*7c210*/  LDL.LU.64 R230, [R1+0x1b28] ;  /* 0x001b280001e67983 */ /* 0x000f620000300a00 */
[----:B------:R1:W-:Y:S04]  /*7c220*/  LDGSTS.E [R220+0xa400], [R224.64], !P6 ;  /* 0x0a400000e0dc7fae */ /* 0x0003e8000f121844 */
[----:B------:R4:W-:Y:S01]  /*7c230*/  STL.64 [R1+0x3058], R240 ;  /* 0x003058f001007387 */ /* 0x0009e20000100a00 */
[----:B------:R3:W-:Y:S02]  /*7c240*/  LDGSTS.E [R252+0xa600], [R242.64], !P6 ;  /* 0x0a600000f2fc7fae */ /* 0x0007e4000f121844 */
[----:B------:R4:W-:Y:S01]  /*7c250*/  LDGSTS.E [R3+0xc000], [R240.64], !P0 ;  /* 0x0c000000f0037fae */ /* 0x0009e2000c121844 */
[----:B-1----:R-:W5:Y:S01]  /*7c260*/  LDL.LU.64 R224, [R1+0x1b20] ;  /* 0x001b200001e07983 */ /* 0x002f620000300a00 */
[----:B------:R-:W-:-:S05]  /*7c270*/  IMAD.MOV.U32 R222, RZ, RZ, c[0x0][0x180] ;  /* 0x00006000ffde7624 */ /* 0x000fca00078e00ff */
[----:B------:R-:W-:-:S04]  /*7c280*/  IADD3 R218, R222, -0x21d, RZ ;  /* 0xfffffde3deda7810 */ /* 0x000fc80007ffe0ff */
[----:B------:R-:W-:Y:S01]  /*7c290*/  ISETP.GE.U32.AND P2, PT, R218, 0x7ffffd64, PT ;  /* 0x7ffffd64da00780c */ /* 0x000fe20003f46070 */
[----:B--2---:R-:W-:-:S04]  /*7c2a0*/  IMAD.WIDE R244, R2, 0x4, R236 ;  /* 0x0000000402f47825 */ /* 0x004fc800078e02ec */
[----:B------:R-:W-:-:S04]  /*7c2b0*/  IMAD.WIDE R226, R2, 0x4, R226 ;  /* 0x0000000402e27825 */ /* 0x000fc800078e02e2 */
[C---:B---3--:R-:W-:Y:S01]  /*7c2c0*/  IMAD.WIDE R242, R2.reuse, 0x4, R234 ;  /* 0x0000000402f27825 */ /* 0x048fe200078e02ea */
[----:B------:R-:W-:Y:S03]  /*7c2d0*/  STL.64 [R1+0x3050], R244 ;  /* 0x003050f401007387 */ /* 0x000fe60000100a00 */
[----:B------:R1:W-:Y:S02]  /*7c2e0*/  STL.64 [R1+0x3048], R226 ;  /* 0x003048e201007387 */ /* 0x0003e40000100a00 */
[----:B------:R-:W2:Y:S02]  /*7c2f0*/  LDL.LU.64 R236, [R1+0x1b18] ;  /* 0x001b180001ec7983 */ /* 0x000ea40000300a00 */
[----:B------:R3:W-:Y:S01]  /*7c300*/  STL.64 [R1+0x3040], R242 ;  /* 0x003040f201007387 */ /* 0x0007e20000100a00 */
[----:B------:R5:W-:Y:S01]  /*7c310*/  LDGSTS.E [R223+0xc200], [R244.64], !P0 ;  /* 0x0c200000f4df7fae */ /* 0x000be2000c121844 */
[----:B------:R1:W-:Y:S02]  /*7c320*/  LDGSTS.E [R220+0xc400], [R226.64], !P0 ;  /* 0x0c400000e2dc7fae */ /* 0x0003e4000c121844 */
[----:B------:R3:W-:Y:S02]  /*7c330*/  LDGSTS.E [R252+0xc600], [R242.64], !P0 ;  /* 0x0c600000f2fc7fae */ /* 0x0007e4000c121844 */
[----:B----4-:R-:W-:-:S02]  /*7c340*/  IMAD.WIDE R240, R2, 0x4, R232 ;  /* 0x0000000402f07825 */ /* 0x010fc400078e02e8 */
[----:B------:R-:W4:Y:S02]  /*7c350*/  LDL.LU.64 R232, [R1+0x1b10] ;  /* 0x001b100001e87983 */ /* 0x000f240000300a00 */
[----:B------:R-:W4:Y:S02]  /*7c360*/  LDL.LU.64 R234, [R1+0x1b08] ;  /* 0x001b080001ea7983 */ /* 0x000f240000300a00 */
[----:B------:R5:W-:Y:S02]  /*7c370*/  STL.64 [R1+0x3038], R240 ;  /* 0x003038f001007387 */ /* 0x000be40000100a00 */
[----:B-1----:R-:W4:Y:S01]  /*7c380*/  LDL.LU.64 R226, [R1+0x1b00] ;  /* 0x001b000001e27983 */ /* 0x002f220000300a00 */
[----:B------:R1:W-:Y:S01]  /*7c390*/  LDGSTS.E [R3+0xe000], [R240.64], !P2 ;  /* 0x0e000000f0037fae */ /* 0x0003e2000d121844 */
[----:B-----5:R-:W-:-:S04]  /*7c3a0*/  IMAD.WIDE R244, R2, 0x4, R238 ;  /* 0x0000000402f47825 */ /* 0x020fc800078e02ee */
[----:B------:R-:W-:-:S04]  /*7c3b0*/  IMAD.WIDE R228, R2, 0x4, R228 ;  /* 0x0000000402e47825 */ /* 0x000fc800078e02e4 */
[----:B---3--:R-:W-:Y:S01]  /*7c3c0*/  IMAD.WIDE R242, R2, 0x4, R230 ;  /* 0x0000000402f27825 */ /* 0x008fe200078e02e6 */
[----:B------:R-:W-:Y:S03]  /*7c3d0*/  STL.64 [R1+0x3030], R244 ;  /* 0x003030f401007387 */ /* 0x000fe60000100a00 */
[----:B------:R3:W-:Y:S02]  /*7c3e0*/  STL.64 [R1+0x3028], R228 ;  /* 0x003028e401007387 */ /* 0x0007e40000100a00 */
[----:B------:R-:W5:Y:S02]  /*7c3f0*/  LDL.LU.64 R238, [R1+0x1af8] ;  /* 0x001af80001ee7983 */ /* 0x000f640000300a00 */
[----:B------:R2:W-:Y:S01]  /*7c400*/  STL.64 [R1+0x3020], R242 ;  /* 0x003020f201007387 */ /* 0x0005e20000100a00 */
[----:B------:R2:W-:Y:S01]  /*7c410*/  LDGSTS.E [R223+0xe200], [R244.64], !P2 ;  /* 0x0e200000f4df7fae */ /* 0x0005e2000d121844 */
[----:B------:R3:W-:Y:S01]  /*7c420*/  LDGSTS.E [R220+0xe400], [R228.64], !P2 ;  /* 0x0e400000e4dc7fae */ /* 0x0007e2000d121844 */
[----:B------:R-:W-:Y:S01]  /*7c430*/  IADD3 R218, R222, -0x221, RZ ;  /* 0xfffffddfdeda7810 */ /* 0x000fe20007ffe0ff */
[----:B------:R2:W-:Y:S02]  /*7c440*/  LDGSTS.E [R252+0xe600], [R242.64], !P2 ;  /* 0x0e600000f2fc7fae */ /* 0x0005e4000d121844 */
[----:B-1----:R-:W-:-:S02]  /*7c450*/  IMAD.WIDE R240, R2, 0x4, R224 ;  /* 0x0000000402f07825 */ /* 0x002fc400078e02e0 */
[----:B------:R-:W5:Y:S02]  /*7c460*/  LDL.LU.64 R224, [R1+0x1af0] ;  /* 0x001af00001e07983 */ /* 0x000f640000300a00 */
[----:B------:R-:W5:Y:S02]  /*7c470*/  LDL.LU.64 R230, [R1+0x1ae8] ;  /* 0x001ae80001e67983 */ /* 0x000f640000300a00 */
[----:B------:R1:W-:Y:S01]  /*7c480*/  STL.64 [R1+0x3018], R240 ;  /* 0x003018f001007387 */ /* 0x0003e20000100a00 */
[----:B---3--:R-:W3:Y:S01]  /*7c490*/  LDL.LU.64 R228, [R1+0x1ae0] ;  /* 0x001ae00001e47983 */ /* 0x008ee20000300a00 */
[----:B------:R-:W-:Y:S01]  /*7c4a0*/  ISETP.GE.U32.AND P3, PT, R218, 0x7ffffd60, PT ;  /* 0x7ffffd60da00780c */ /* 0x000fe20003f66070 */
[----:B------:R-:W-:-:S12]  /*7c4b0*/  IADD3 R218, R222, -0x225, RZ ;  /* 0xfffffddbdeda7810 */ /* 0x000fd80007ffe0ff */
[----:B------:R1:W-:Y:S01]  /*7c4c0*/  LDGSTS.E [R3+0x10000], [R240.64], !P3 ;  /* 0x10000000f0037fae */ /* 0x0003e2000d921844 */
[----:B------:R-:W-:Y:S01]  /*7c4d0*/  ISETP.GE.U32.AND P1, PT, R218, 0x7ffffd5c, PT ;  /* 0x7ffffd5cda00780c */ /* 0x000fe20003f26070 */
[----:B--2---:R-:W-:-:S05]  /*7c4e0*/  IMAD.WIDE R244, R2, 0x4, R236 ;  /* 0x0000000402f47825 */ /* 0x004fca00078e02ec */
[----:B------:R5:W-:Y:S04]  /*7c4f0*/  STL.64 [R1+0x3010], R244 ;  /* 0x003010f401007387 */ /* 0x000be80000100a00 */
[----:B------:R5:W-:Y:S01]  /*7c500*/  LDGSTS.E [R223+0x10200], [R244.64], !P3 ;  /* 0x10200000f4df7fae */ /* 0x000be2000d921844 */
[----:B----4-:R-:W-:-:S04]  /*7c510*/  IMAD.WIDE R232, R2, 0x4, R232 ;  /* 0x0000000402e87825 */ /* 0x010fc800078e02e8 */
        /* <DEDUP_REMOVED lines=9> */
[----:B-----5:R-:W-:-:S03]  /*7c5b0*/  IMAD.WIDE R244, R2, 0x4, R238 ;  /* 0x0000000402f47825 */ /* 0x020fc600078e02ee */
[----:B------:R4:W-:Y:S01]  /*7c5c0*/  LDGSTS.E [R252+0x10600], [R242.64], !P3 ;  /* 0x10600000f2fc7fae */ /* 0x0009e2000d921844 */
[----:B------:R3:W-:Y:S03]  /*7c5d0*/  LDGSTS.E [R3+0x12000], [R240.64], !P1 ;  /* 0x12000000f0037fae */ /* 0x0007e6000c921844 */
[----:B------:R2:W-:Y:S04]  /*7c5e0*/  LDGSTS.E [R223+0x12200], [R244.64], !P1 ;  /* 0x12200000f4df7fae */ /* 0x0005e8000c921844 */
[----:B-1----:R-:W5:Y:S01]  /*7c5f0*/  LDL.LU.64 R232, [R1+0x1ac0] ;  /* 0x001ac00001e87983 */ /* 0x002f620000300a00 */
[----:B------:R-:W-:-:S04]  /*7c600*/  IMAD.WIDE R224, R2, 0x4, R224 ;  /* 0x0000000402e07825 */ /* 0x000fc800078e02e0 */
[C---:B----4-:R-:W-:Y:S01]  /*7c610*/  IMAD.WIDE R242, R2.reuse, 0x4, R230 ;  /* 0x0000000402f27825 */ /* 0x050fe200078e02e6 */
[----:B------:R-:W-:Y:S03]  /*7c620*/  STL.64 [R1+0x2ff0], R244 ;  /* 0x002ff0f401007387 */ /* 0x000fe60000100a00 */
[----:B---3--:R-:W-:Y:S01]  /*7c630*/  IMAD.WIDE R240, R2, 0x4, R228 ;  /* 0x0000000402f07825 */ /* 0x008fe200078e02e4 */
[----:B------:R1:W-:Y:S03]  /*7c640*/  STL.64 [R1+0x2fe8], R224 ;  /* 0x002fe8e001007387 */ /* 0x0003e60000100a00 */
[----:B------:R-:W3:Y:S02]  /*7c650*/  LDL.LU.64 R238, [R1+0x1ab8] ;  /* 0x001ab80001ee7983 */ /* 0x000ee40000300a00 */
[----:B------:R4:W-:Y:S02]  /*7c660*/  STL.64 [R1+0x2fe0], R242 ;  /* 0x002fe0f201007387 */ /* 0x0009e40000100a00 */
[----:B------:R-:W3:Y:S01]  /*7c670*/  LDL.LU.64 R228, [R1+0x1ab0] ;  /* 0x001ab00001e47983 */ /* 0x000ee20000300a00 */
[----:B------:R-:W3:Y:S01]  /*7c680*/  LDL.LU.64 R230, [R1+0x1aa8] ;  /* 0x001aa80001e67983 */ /* 0x000ee20000300a00 */
[----:B------:R5:W-:Y:S03]  /*7c690*/  STL.64 [R1+0x2fd8], R240 ;  /* 0x002fd8f001007387 */ /* 0x000be60000100a00 */
[----:B------:R1:W-:Y:S01]  /*7c6a0*/  LDGSTS.E [R220+0x12400], [R224.64], !P1 ;  /* 0x12400000e0dc7fae */ /* 0x0003e2000c921844 */
[----:B------:R-:W-:Y:S01]  /*7c6b0*/  IADD3 R218, R222, -0x229, RZ ;  /* 0xfffffdd7deda7810 */ /* 0x000fe20007ffe0ff */
[----:B------:R4:W-:Y:S02]  /*7c6c0*/  LDGSTS.E [R252+0x12600], [R242.64], !P1 ;  /* 0x12600000f2fc7fae */ /* 0x0009e4000c921844 */
[----:B-1----:R-:W3:Y:S01]  /*7c6d0*/  LDL.LU.64 R224, [R1+0x1aa0] ;  /* 0x001aa00001e07983 */ /* 0x002ee20000300a00 */
[----:B------:R-:W-:Y:S01]  /*7c6e0*/  ISETP.GE.U32.AND P4, PT, R218, 0x7ffffd58, PT ;  /* 0x7ffffd58da00780c */ /* 0x000fe20003f86070 */
[----:B------:R-:W-:-:S12]  /*7c6f0*/  IADD3 R218, R222, -0x22d, RZ ;  /* 0xfffffdd3deda7810 */ /* 0x000fd80007ffe0ff */
[----:B------:R5:W-:Y:S01]  /*7c700*/  LDGSTS.E [R3+0x14000], [R240.64], !P4 ;  /* 0x14000000f0037fae */ /* 0x000be2000e121844 */
[----:B------:R-:W-:Y:S01]  /*7c710*/  ISETP.GE.U32.AND P5, PT, R218, 0x7ffffd54, PT ;  /* 0x7ffffd54da00780c */ /* 0x000fe20003fa6070 */
[----:B--2---:R-:W-:-:S04]  /*7c720*/  IMAD.WIDE R244, R2, 0x4, R236 ;  /* 0x0000000402f47825 */ /* 0x004fc800078e02ec */
[----:B------:R-:W-:-:S04]  /*7c730*/  IMAD.WIDE R226, R2, 0x4, R226 ;  /* 0x0000000402e27825 */ /* 0x000fc800078e02e2 */
[C---:B----4-:R-:W-:Y:S01]  /*7c740*/  IMAD.WIDE R242, R2.reuse, 0x4, R234 ;  /* 0x0000000402f27825 */ /* 0x050fe200078e02ea */
[----:B------:R-:W-:Y:S03]  /*7c750*/  STL.64 [R1+0x2fd0], R244 ;  /* 0x002fd0f401007387 */ /* 0x000fe60000100a00 */
[----:B------:R1:W-:Y:S02]  /*7c760*/  STL.64 [R1+0x2fc8], R226 ;  /* 0x002fc8e201007387 */ /* 0x0003e40000100a00 */
[----:B------:R-:W2:Y:S02]  /*7c770*/  LDL.LU.64 R236, [R1+0x1a98] ;  /* 0x001a980001ec7983 */ /* 0x000ea40000300a00 */
[----:B------:R4:W-:Y:S01]  /*7c780*/  STL.64 [R1+0x2fc0], R242 ;  /* 0x002fc0f201007387 */ /* 0x0009e20000100a00 */
[----:B------:R3:W-:Y:S01]  /*7c790*/  LDGSTS.E [R223+0x14200], [R244.64], !P4 ;  /* 0x14200000f4df7fae */ /* 0x0007e2000e121844 */
[----:B------:R1:W-:Y:S02]  /*7c7a0*/  LDGSTS.E [R220+0x14400], [R226.64], !P4 ;  /* 0x14400000e2dc7fae */ /* 0x0003e4000e121844 */
[----:B------:R4:W-:Y:S02]  /*7c7b0*/  LDGSTS.E [R252+0x14600], [R242.64], !P4 ;  /* 0x14600000f2fc7fae */ /* 0x0009e4000e121844 */
[----:B-----5:R-:W-:-:S02]  /*7c7c0*/  IMAD.WIDE R240, R2, 0x4, R232 ;  /* 0x0000000402f07825 */ /* 0x020fc400078e02e8 */
[----:B------:R-:W5:Y:S02]  /*7c7d0*/  LDL.LU.64 R232, [R1+0x1a90] ;  /* 0x001a900001e87983 */ /* 0x000f640000300a00 */
[----:B------:R-:W5:Y:S02]  /*7c7e0*/  LDL.LU.64 R234, [R1+0x1a88] ;  /* 0x001a880001ea7983 */ /* 0x000f640000300a00 */
[----:B------:R3:W-:Y:S02]  /*7c7f0*/  STL.64 [R1+0x2fb8], R240 ;  /* 0x002fb8f001007387 */ /* 0x0007e40000100a00 */
[----:B-1----:R-:W5:Y:S01]  /*7c800*/  LDL.LU.64 R226, [R1+0x1a80] ;  /* 0x001a800001e27983 */ /* 0x002f620000300a00 */
[----:B------:R1:W-:Y:S01]  /*7c810*/  LDGSTS.E [R3+0x16000], [R240.64], !P5 ;  /* 0x16000000f0037fae */ /* 0x0003e2000e921844 */
[----:B---3--:R-:W-:-:S04]  /*7c820*/  IMAD.WIDE R244, R2, 0x4, R238 ;  /* 0x0000000402f47825 */ /* 0x008fc800078e02ee */
[----:B------:R-:W-:-:S04]  /*7c830*/  IMAD.WIDE R228, R2, 0x4, R228 ;  /* 0x0000000402e47825 */ /* 0x000fc800078e02e4 */
[----:B----4-:R-:W-:Y:S01]  /*7c840*/  IMAD.WIDE R242, R2, 0x4, R230 ;  /* 0x0000000402f27825 */ /* 0x010fe200078e02e6 */
[----:B------:R-:W-:Y:S03]  /*7c850*/  STL.64 [R1+0x2fb0], R244 ;  /* 0x002fb0f401007387 */ /* 0x000fe60000100a00 */
[----:B------:R3:W-:Y:S02]  /*7c860*/  STL.64 [R1+0x2fa8], R228 ;  /* 0x002fa8e401007387 */ /* 0x0007e40000100a00 */
[----:B------:R-:W4:Y:S02]  /*7c870*/  LDL.LU.64 R238, [R1+0x1a78] ;  /* 0x001a780001ee7983 */ /* 0x000f240000300a00 */
[----:B------:R2:W-:Y:S01]  /*7c880*/  STL.64 [R1+0x2fa0], R242 ;  /* 0x002fa0f201007387 */ /* 0x0005e20000100a00 */
[----:B------:R2:W-:Y:S01]  /*7c890*/  LDGSTS.E [R223+0x16200], [R244.64], !P5 ;  /* 0x16200000f4df7fae */ /* 0x0005e2000e921844 */
[----:B------:R3:W-:Y:S01]  /*7c8a0*/  LDGSTS.E [R220+0x16400], [R228.64], !P5 ;  /* 0x16400000e4dc7fae */ /* 0x0007e2000e921844 */
[----:B------:R-:W-:Y:S01]  /*7c8b0*/  IADD3 R218, R222, -0x231, RZ ;  /* 0xfffffdcfdeda7810 */ /* 0x000fe20007ffe0ff */
[----:B------:R2:W-:Y:S02]  /*7c8c0*/  LDGSTS.E [R252+0x16600], [R242.64], !P5 ;  /* 0x16600000f2fc7fae */ /* 0x0005e4000e921844 */
[----:B-1----:R-:W-:-:S02]  /*7c8d0*/  IMAD.WIDE R240, R2, 0x4, R224 ;  /* 0x0000000402f07825 */ /* 0x002fc400078e02e0 */
[----:B------:R-:W4:Y:S02]  /*7c8e0*/  LDL.LU.64 R224, [R1+0x1a70] ;  /* 0x001a700001e07983 */ /* 0x000f240000300a00 */
[----:B------:R-:W4:Y:S02]  /*7c8f0*/  LDL.LU.64 R230, [R1+0x1a68] ;  /* 0x001a680001e67983 */ /* 0x000f240000300a00 */
        /* <DEDUP_REMOVED lines=19> */
[----:B----4-:R-:W-:-:S03]  /*7ca30*/  IMAD.WIDE R244, R2, 0x4, R238 ;  /* 0x0000000402f47825 */ /* 0x010fc600078e02ee */
[----:B------:R5:W-:Y:S01]  /*7ca40*/  LDGSTS.E [R252+0x18600], [R242.64], !P6 ;  /* 0x18600000f2fc7fae */ /* 0x000be2000f121844 */
[----:B------:R3:W-:Y:S03]  /*7ca50*/  LDGSTS.E [R3+0x1a000], [R240.64], !P0 ;  /* 0x1a000000f0037fae */ /* 0x0007e6000c121844 */
[----:B------:R2:W-:Y:S04]  /*7ca60*/  LDGSTS.E [R223+0x1a200], [R244.64], !P0 ;  /* 0x1a200000f4df7fae */ /* 0x0005e8000c121844 */
[----:B-1----:R-:W4:Y:S01]  /*7ca70*/  LDL.LU.64 R232, [R1+0x1a40] ;  /* 0x001a400001e87983 */ /* 0x002f220000300a00 */
[----:B------:R-:W-:-:S04]  /*7ca80*/  IMAD.WIDE R224, R2, 0x4, R224 ;  /* 0x0000000402e07825 */ /* 0x000fc800078e02e0 */
[C---:B-----5:R-:W-:Y:S01]  /*7ca90*/  IMAD.WIDE R242, R2.reuse, 0x4, R230 ;  /* 0x0000000402f27825 */ /* 0x060fe200078e02e6 */
        /* <DEDUP_REMOVED lines=18> */
[C---:B-----5:R-:W-:Y:S01]  /*7cbc0*/  IMAD.WIDE R242, R2.reuse, 0x4, R234 ;  /* 0x0000000402f27825 */ /* 0x060fe200078e02ea */
        /* <DEDUP_REMOVED lines=13> */
[----:B---3--:R-:W-:-:S04]  /*7cca0*/  IMAD.WIDE R244, R2, 0x4, R238 ;  /* 0x0000000402f47825 */ /* 0x008fc800078e02ee */
[----:B------:R-:W-:-:S04]  /*7ccb0*/  IMAD.WIDE R228, R2, 0x4, R228 ;  /* 0x0000000402e47825 */ /* 0x000fc800078e02e4 */
[----:B-----5:R-:W-:Y:S01]  /*7ccc0*/  IMAD.WIDE R242, R2, 0x4, R230 ;  /* 0x0000000402f27825 */ /* 0x020fe200078e02e6 */
        /* <DEDUP_REMOVED lines=181> */
[----:B------:R-:W-:Y:S04]  /*7d820*/  STL.64 [R1+0x3218], R244 ;  /* 0x003218f401007387 */ /* 0x000fe80000100a00 */
[----:B------:R1:W-:Y:S01]  /*7d830*/  STL.64 [R1+0x3220], R224 ;  /* 0x003220e001007387 */ /* 0x0003e20000100a00 */
[----:B------:R-:W4:Y:S02]  /*7d840*/  LDL.LU.64 R238, [R1+0x18b8] ;  /* 0x0018b80001ee7983 */ /* 0x000f240000300a00 */
[----:B------:R1:W-:Y:S02]  /*7d850*/  STL.64 [R1+0x3228], R242 ;  /* 0x003228f201007387 */ /* 0x0003e40000100a00 */
[----:B---3--:R-:W-:Y:S01]  /*7d860*/  IMAD.WIDE R240, R2, 0x4, R228 ;  /* 0x0000000402f07825 */ /* 0x008fe200078e02e4 */
[----:B------:R-:W3:Y:S03]  /*7d870*/  LDL.LU.64 R230, [R1+0x18b0] ;  /* 0x0018b00001e67983 */ /* 0x000ee60000300a00 */
[----:B------:R-:W3:Y:S01]  /*7d880*/  LDL.LU.64 R228, [R1+0x18a8] ;  /* 0x0018a80001e47983 */ /* 0x000ee20000300a00 */
[----:B------:R1:W-:Y:S04]  /*7d890*/  LDGSTS.E [R220+0x32400], [R224.64], !P5 ;  /* 0x32400000e0dc7fae */ /* 0x0003e8000e921844 */
[----:B------:R5:W-:Y:S01]  /*7d8a0*/  STL.64 [R1+0x3260], R240 ;  /* 0x003260f001007387 */ /* 0x000be20000100a00 */
[----:B------:R-:W-:Y:S01]  /*7d8b0*/  IADD3 R218, R222, -0x269, RZ ;  /* 0xfffffd97deda7810 */ /* 0x000fe20007ffe0ff */
[----:B------:R2:W-:Y:S02]  /*7d8c0*/  LDGSTS.E [R252+0x32600], [R242.64], !P5 ;  /* 0x32600000f2fc7fae */ /* 0x0005e4000e921844 */
[----:B-1----:R-:W3:Y:S01]  /*7d8d0*/  LDL.LU.64 R224, [R1+0x18a0] ;  /* 0x0018a00001e07983 */ /* 0x002ee20000300a00 */
[----:B------:R-:W-:Y:S01]  /*7d8e0*/  ISETP.GE.U32.AND P6, PT, R218, 0x7ffffd18, PT ;  /* 0x7ffffd18da00780c */ /* 0x000fe20003fc6070 */
[----:B------:R-:W-:-:S04]  /*7d8f0*/  IADD3 R218, R222, -0x26d, RZ ;  /* 0xfffffd93deda7810 */ /* 0x000fc80007ffe0ff */
[----:B------:R-:W-:-:S08]  /*7d900*/  ISETP.GE.U32.AND P0, PT, R218, 0x7ffffd14, PT ;  /* 0x7ffffd14da00780c */ /* 0x000fd00003f06070 */
[----:B------:R5:W-:Y:S01]  /*7d910*/  LDGSTS.E [R3+0x34000], [R240.64], !P6 ;  /* 0x34000000f0037fae */ /* 0x000be2000f121844 */
[----:B--2---:R-:W-:-:S04]  /*7d920*/  IMAD.WIDE R244, R2, 0x4, R236 ;  /* 0x0000000402f47825 */ /* 0x004fc800078e02ec */
[----:B------:R-:W-:-:S04]  /*7d930*/  IMAD.WIDE R226, R2, 0x4, R226 ;  /* 0x0000000402e27825 */ /* 0x000fc800078e02e2 */
[C---:B------:R-:W-:Y:S01]  /*7d940*/  IMAD.WIDE R242, R2.reuse, 0x4, R234 ;  /* 0x0000000402f27825 */ /* 0x040fe200078e02ea */
[----:B------:R-:W-:Y:S03]  /*7d950*/  STL.64 [R1+0x3268], R244 ;  /* 0x003268f401007387 */ /* 0x000fe60000100a00 */
[----:B------:R1:W-:Y:S02]  /*7d960*/  STL.64 [R1+0x3270], R226 ;  /* 0x003270e201007387 */ /* 0x0003e40000100a00 */
[----:B------:R-:W2:Y:S02]  /*7d970*/  LDL.LU.64 R236, [R1+0x1898] ;  /* 0x0018980001ec7983 */ /* 0x000ea40000300a00 */
[----:B------:R1:W-:Y:S01]  /*7d980*/  STL.64 [R1+0x3278], R242 ;  /* 0x003278f201007387 */ /* 0x0003e20000100a00 */
[----:B------:R-:W2:Y:S04]  /*7d990*/  LDL.LU.64 R234, [R1+0x1890] ;  /* 0x0018900001ea7983 */ /* 0x000ea80000300a00 */
[----:B------:R4:W-:Y:S01]  /*7d9a0*/  LDGSTS.E [R223+0x34200], [R244.64], !P6 ;  /* 0x34200000f4df7fae */ /* 0x0009e2000f121844 */
[----:B------:R1:W-:Y:S02]  /*7d9b0*/  LDGSTS.E [R220+0x34400], [R226.64], !P6 ;  /* 0x34400000e2dc7fae */ /* 0x0003e4000f121844 */
[----:B------:R3:W-:Y:S02]  /*7d9c0*/  LDGSTS.E [R252+0x34600], [R242.64], !P6 ;  /* 0x34600000f2fc7fae */ /* 0x0007e4000f121844 */
[----:B-----5:R-:W-:-:S02]  /*7d9d0*/  IMAD.WIDE R240, R2, 0x4, R232 ;  /* 0x0000000402f07825 */ /* 0x020fc400078e02e8 */
[----:B------:R-:W5:Y:S03]  /*7d9e0*/  LDL.LU.64 R232, [R1+0x1888] ;  /* 0x0018880001e87983 */ /* 0x000f660000300a00 */
[----:B------:R3:W-:Y:S01]  /*7d9f0*/  STL.64 [R1+0x32b0], R240 ;  /* 0x0032b0f001007387 */ /* 0x0007e20000100a00 */
[----:B------:R3:W-:Y:S04]  /*7da00*/  LDGSTS.E [R3+0x36000], [R240.64], !P0 ;  /* 0x36000000f0037fae */ /* 0x0007e8000c121844 */
[----:B-1----:R-:W5:Y:S01]  /*7da10*/  LDL.LU.64 R226, [R1+0x1880] ;  /* 0x0018800001e27983 */ /* 0x002f620000300a00 */
[----:B----4-:R-:W-:-:S04]  /*7da20*/  IMAD.WIDE R244, R2, 0x4, R238 ;  /* 0x0000000402f47825 */ /* 0x010fc800078e02ee */
[----:B---3--:R-:W-:-:S04]  /*7da30*/  IMAD.WIDE R230, R2, 0x4, R230 ;  /* 0x0000000402e67825 */ /* 0x008fc800078e02e6 */
[----:B------:R-:W-:Y:S01]  /*7da40*/  IMAD.WIDE R242, R2, 0x4, R228 ;  /* 0x0000000402f27825 */ /* 0x000fe200078e02e4 */
[----:B------:R-:W-:Y:S03]  /*7da50*/  STL.64 [R1+0x32b8], R244 ;  /* 0x0032b8f401007387 */ /* 0x000fe60000100a00 */
[----:B------:R1:W-:Y:S02]  /*7da60*/  STL.64 [R1+0x32c0], R230 ;  /* 0x0032c0e601007387 */ /* 0x0003e40000100a00 */
[----:B------:R-:W3:Y:S01]  /*7da70*/  LDL.LU.64 R228, [R1+0x1878] ;  /* 0x0018780001e47983 */ /* 0x000ee20000300a00 */
[----:B------:R5:W-:Y:S04]  /*7da80*/  STL.64 [R1+0x32c8], R242 ;  /* 0x0032c8f201007387 */ /* 0x000be80000100a00 */
[----:B------:R-:W4:Y:S04]  /*7da90*/  LDL.LU.64 R238, [R1+0x1870] ;  /* 0x0018700001ee7983 */ /* 0x000f280000300a00 */
[----:B------:R2:W-:Y:S01]  /*7daa0*/  LDGSTS.E [R223+0x36200], [R244.64], !P0 ;  /* 0x36200000f4df7fae */ /* 0x0005e2000c121844 */
[----:B------:R1:W-:Y:S01]  /*7dab0*/  LDGSTS.E [R220+0x36400], [R230.64], !P0 ;  /* 0x36400000e6dc7fae */ /* 0x0003e2000c121844 */
[----:B------:R-:W-:Y:S01]  /*7dac0*/  IADD3 R218, R222, -0x271, RZ ;  /* 0xfffffd8fdeda7810 */ /* 0x000fe20007ffe0ff */
[----:B------:R5:W-:Y:S02]  /*7dad0*/  LDGSTS.E [R252+0x36600], [R242.64], !P0 ;  /* 0x36600000f2fc7fae */ /* 0x000be4000c121844 */
[----:B------:R-:W-:-:S02]  /*7dae0*/  IMAD.WIDE R240, R2, 0x4, R224 ;  /* 0x0000000402f07825 */ /* 0x000fc400078e02e0 */
[----:B------:R-:W4:Y:S03]  /*7daf0*/  LDL.LU.64 R224, [R1+0x1868] ;  /* 0x0018680001e07983 */ /* 0x000f260000300a00 */
[----:B------:R2:W-:Y:S01]  /*7db00*/  STL.64 [R1+0x32d0], R240 ;  /* 0x0032d0f001007387 */ /* 0x0005e20000100a00 */
[----:B-1----:R-:W4:Y:S01]  /*7db10*/  LDL.LU.64 R230, [R1+0x1860] ;  /* 0x0018600001e67983 */ /* 0x002f220000300a00 */
[----:B------:R-:W-:Y:S01]  /*7db20*/  ISETP.GE.U32.AND P2, PT, R218, 0x7ffffd10, PT ;  /* 0x7ffffd10da00780c */ /* 0x000fe20003f46070 */
[----:B------:R-:W-:-:S04]  /*7db30*/  IADD3 R218, R222, -0x275, RZ ;  /* 0xfffffd8bdeda7810 */ /* 0x000fc80007ffe0ff */
[----:B------:R-:W-:-:S08]  /*7db40*/  ISETP.GE.U32.AND P3, PT, R218, 0x7ffffd0c, PT ;  /* 0x7ffffd0cda00780c */ /* 0x000fd00003f66070 */
[----:B------:R1:W-:Y:S01]  /*7db50*/  LDGSTS.E [R3+0x38000], [R240.64], !P2 ;  /* 0x38000000f0037fae */ /* 0x0003e2000d121844 */
[----:B--2---:R-:W-:-:S04]  /*7db60*/  IMAD.WIDE R244, R2, 0x4, R236 ;  /* 0x0000000402f47825 */ /* 0x004fc800078e02ec */
[C---:B------:R-:W-:Y:S01]  /*7db70*/  IMAD.WIDE R234, R2.reuse, 0x4, R234 ;  /* 0x0000000402ea7825 */ /* 0x040fe200078e02ea */
[----:B------:R-:W-:Y:S04]  /*7db80*/  STL.64 [R1+0x32d8], R244 ;  /* 0x0032d8f401007387 */ /* 0x000fe80000100a00 */
[----:B------:R2:W-:Y:S01]  /*7db90*/  STL.64 [R1+0x32e8], R234 ;  /* 0x0032e8ea01007387 */ /* 0x0005e20000100a00 */
[----:B------:R2:W-:Y:S01]  /*7dba0*/  LDGSTS.E [R223+0x38200], [R244.64], !P2 ;  /* 0x38200000f4df7fae */ /* 0x0005e2000d121844 */
[----:B------:R2:W-:Y:S02]  /*7dbb0*/  LDGSTS.E [R220+0x38400], [R234.64], !P2 ;  /* 0x38400000eadc7fae */ /* 0x0005e4000d121844 */
[C---:B-----5:R-:W-:Y:S02]  /*7dbc0*/  IMAD.WIDE R242, R2.reuse, 0x4, R232 ;  /* 0x0000000402f27825 */ /* 0x060fe400078e02e8 */
[----:B------:R-:W5:Y:S02]  /*7dbd0*/  LDL.LU.64 R232, [R1+0x1858] ;  /* 0x0018580001e87983 */ /* 0x000f640000300a00 */
[----:B-1----:R-:W-:-:S04]  /*7dbe0*/  IMAD.WIDE R240, R2, 0x4, R226 ;  /* 0x0000000402f07825 */ /* 0x002fc800078e02e2 */
[----:B------:R4:W-:Y:S02]  /*7dbf0*/  STL.64 [R1+0x32f0], R242 ;  /* 0x0032f0f201007387 */ /* 0x0009e40000100a00 */
[----:B------:R-:W5:Y:S01]  /*7dc00*/  LDL.LU.64 R236, [R1+0x1850] ;  /* 0x0018500001ec7983 */ /* 0x000f620000300a00 */
[----:B------:R-:W5:Y:S01]  /*7dc10*/  LDL.LU.64 R226, [R1+0x1848] ;  /* 0x0018480001e27983 */ /* 0x000f620000300a00 */
[----:B------:R1:W-:Y:S02]  /*7dc20*/  STL.64 [R1+0x3340], R240 ;  /* 0x003340f001007387 */ /* 0x0003e40000100a00 */
[----:B--2---:R-:W2:Y:S01]  /*7dc30*/  LDL.LU.64 R234, [R1+0x1840] ;  /* 0x0018400001ea7983 */ /* 0x004ea20000300a00 */
[----:B------:R4:W-:Y:S01]  /*7dc40*/  LDGSTS.E [R252+0x38600], [R242.64], !P2 ;  /* 0x38600000f2fc7fae */ /* 0x0009e2000d121844 */
[----:B------:R1:W-:Y:S02]  /*7dc50*/  LDGSTS.E [R3+0x3a000], [R240.64], !P3 ;  /* 0x3a000000f0037fae */ /* 0x0003e4000d921844 */
[----:B---3--:R-:W-:-:S05]  /*7dc60*/  IMAD.WIDE R228, R2, 0x4, R228 ;  /* 0x0000000402e47825 */ /* 0x008fca00078e02e4 */
[----:B------:R3:W-:Y:S04]  /*7dc70*/  STL.64 [R1+0x32f8], R228 ;  /* 0x0032f8e401007387 */ /* 0x0007e80000100a00 */
[----:B------:R3:W-:Y:S01]  /*7dc80*/  LDGSTS.E [R223+0x3a200], [R228.64], !P3 ;  /* 0x3a200000e4df7fae */ /* 0x0007e2000d921844 */
[----:B----4-:R-:W-:-:S04]  /*7dc90*/  IMAD.WIDE R242, R2, 0x4, R238 ;  /* 0x0000000402f27825 */ /* 0x010fc800078e02ee */
[C---:B------:R-:W-:Y:S01]  /*7dca0*/  IMAD.WIDE R224, R2.reuse, 0x4, R224 ;  /* 0x0000000402e07825 */ /* 0x040fe200078e02e0 */
[----:B------:R-:W-:Y:S03]  /*7dcb0*/  STL.64 [R1+0x3300], R242 ;  /* 0x003300f201007387 */ /* 0x000fe60000100a00 */
[----:B------:R-:W-:-:S04]  /*7dcc0*/  IMAD.WIDE R238, R2, 0x4, R230 ;  /* 0x0000000402ee7825 */ /* 0x000fc800078e02e6 */
[----:B------:R4:W-:Y:S01]  /*7dcd0*/  STL.64 [R1+0x3308], R224 ;  /* 0x003308e001007387 */ /* 0x0009e20000100a00 */
[----:B-1----:R-:W2:Y:S01]  /*7dce0*/  LDL.LU.64 R240, [R1+0x1838] ;  /* 0x0018380001f07983 */ /* 0x002ea20000300a00 */
[----:B---3--:R-:W3:Y:S02]  /*7dcf0*/  LDL.LU.64 R228, [R1+0x1830] ;  /* 0x0018300001e47983 */ /* 0x008ee40000300a00 */
[----:B------:R2:W-:Y:S02]  /*7dd00*/  STL.64 [R1+0x3310], R238 ;  /* 0x003310ee01007387 */ /* 0x0005e40000100a00 */
[----:B------:R-:W3:Y:S01]  /*7dd10*/  LDL.LU.64 R230, [R1+0x1828] ;  /* 0x0018280001e67983 */ /* 0x000ee20000300a00 */
[----:B------:R1:W-:Y:S01]  /*7dd20*/  LDGSTS.E [R220+0x3a400], [R242.64], !P3 ;  /* 0x3a400000f2dc7fae */ /* 0x0003e2000d921844 */
[----:B------:R4:W-:Y:S03]  /*7dd30*/  LDGSTS.E [R252+0x3a600], [R224.64], !P3 ;  /* 0x3a600000e0fc7fae */ /* 0x0009e6000d921844 */
[----:B----4-:R-:W3:Y:S01]  /*7dd40*/  LDL.LU.64 R224, [R1+0x1820] ;  /* 0x0018200001e07983 */ /* 0x010ee20000300a00 */
[----:B------:R-:W-:-:S04]  /*7dd50*/  IADD3 R218, R222, -0x279, RZ ;  /* 0xfffffd87deda7810 */ /* 0x000fc80007ffe0ff */
[----:B------:R-:W-:Y:S01]  /*7dd60*/  ISETP.GE.U32.AND P1, PT, R218, 0x7ffffd08, PT ;  /* 0x7ffffd08da00780c */ /* 0x000fe20003f26070 */
[----:B------:R-:W-:-:S12]  /*7dd70*/  IADD3 R218, R222, -0x27d, RZ ;  /* 0xfffffd83deda7810 */ /* 0x000fd80007ffe0ff */
[----:B------:R2:W-:Y:S01]  /*7dd80*/  LDGSTS.E [R3+0x3c000], [R238.64], !P1 ;  /* 0x3c000000ee037fae */ /* 0x0005e2000c921844 */
[----:B------:R-:W-:Y:S01]  /*7dd90*/  ISETP.GE.U32.AND P4, PT, R218, 0x7ffffd04, PT ;  /* 0x7ffffd04da00780c */ /* 0x000fe20003f86070 */
[----:B-----5:R-:W-:-:S04]  /*7dda0*/  IMAD.WIDE R232, R2, 0x4, R232 ;  /* 0x0000000402e87825 */ /* 0x020fc800078e02e8 */
[----:B-1----:R-:W-:-:S04]  /*7ddb0*/  IMAD.WIDE R242, R2, 0x4, R236 ;  /* 0x0000000402f27825 */ /* 0x002fc800078e02ec */
[C---:B------:R-:W-:Y:S01]  /*7ddc0*/  IMAD.WIDE R226, R2.reuse, 0x4, R226 ;  /* 0x0000000402e27825 */ /* 0x040fe200078e02e2 */
[----:B------:R1:W-:Y:S04]  /*7ddd0*/  LDGSTS.E [R220+0x3c200], [R232.64], !P1 ;  /* 0x3c200000e8dc7fae */ /* 0x0003e8000c921844 */
[----:B------:R5:W-:Y:S01]  /*7dde0*/  STL.64 [R1+0x3318], R232 ;  /* 0x003318e801007387 */ /* 0x000be20000100a00 */
[----:B--2---:R-:W-:-:S04]  /*7ddf0*/  IMAD.WIDE R238, R2, 0x4, R234 ;  /* 0x0000000402ee7825 */ /* 0x004fc800078e02ea */
[----:B------:R-:W-:Y:S02]  /*7de00*/  STL.64 [R1+0x3320], R242 ;  /* 0x003320f201007387 */ /* 0x000fe40000100a00 */
[----:B------:R2:W-:Y:S01]  /*7de10*/  STL.64 [R1+0x3328], R226 ;  /* 0x003328e201007387 */ /* 0x0005e20000100a00 */
[----:B------:R-:W4:Y:S04]  /*7de20*/  LDL.LU.64 R236, [R1+0x1818] ;  /* 0x0018180001ec7983 */ /* 0x000f280000300a00 */
[----:B------:R2:W-:Y:S01]  /*7de30*/  LDGSTS.E [R223+0x3c400], [R242.64], !P1 ;  /* 0x3c400000f2df7fae */ /* 0x0005e2000c921844 */
[----:B------:R2:W-:Y:S02]  /*7de40*/  LDGSTS.E [R252+0x3c600], [R226.64], !P1 ;  /* 0x3c600000e2fc7fae */ /* 0x0005e4000c921844 */
[----:B------:R2:W-:Y:S01]  /*7de50*/  LDGSTS.E [R3+0x3e000], [R238.64], !P4 ;  /* 0x3e000000ee037fae */ /* 0x0005e2000e121844 */
[----:B-1----:R-:W1:Y:S04]  /*7de60*/  S2R R220, SR_TID.X ;  /* 0x0000000000dc7919 */ /* 0x002e680000002100 */
[----:B-----5:R-:W5:Y:S01]  /*7de70*/  LDL.LU.64 R232, [R1+0x1810] ;  /* 0x0018100001e87983 */ /* 0x020f620000300a00 */
[----:B------:R1:W-:Y:S02]  /*7de80*/  STL.64 [R1+0x3338], R238 ;  /* 0x003338ee01007387 */ /* 0x0003e40000100a00 */
[----:B------:R-:W5:Y:S01]  /*7de90*/  LDL.LU.64 R234, [R1+0x1808] ;  /* 0x0018080001ea7983 */ /* 0x000f620000300a00 */
[----:B--2---:R-:W2:Y:S01]  /*7dea0*/  LDL.LU.64 R226, [R1+0x1800] ;  /* 0x0018000001e27983 */ /* 0x004ea20000300a00 */
[----:B------:R-:W-:-:S04]  /*7deb0*/  IMAD.WIDE R248, R2, 0x4, R240 ;  /* 0x0000000402f87825 */ /* 0x000fc800078e02f0 */
[----:B---3--:R-:W-:-:S04]  /*7dec0*/  IMAD.WIDE R228, R2, 0x4, R228 ;  /* 0x0000000402e47825 */ /* 0x008fc800078e02e4 */
[----:B------:R-:W-:Y:S01]  /*7ded0*/  IMAD.WIDE R244, R2, 0x4, R230 ;  /* 0x0000000402f47825 */ /* 0x000fe200078e02e6 */
[----:B------:R-:W-:Y:S03]  /*7dee0*/  STL.64 [R1+0x3348], R248 ;  /* 0x003348f801007387 */ /* 0x000fe60000100a00 */
[----:B------:R3:W-:Y:S02]  /*7def0*/  STL.64 [R1+0x3350], R228 ;  /* 0x003350e401007387 */ /* 0x0007e40000100a00 */
[----:B------:R-:W2:Y:S01]  /*7df00*/  LDL.LU.64 R240, [R1+0x17f8] ;  /* 0x0017f80001f07983 */ /* 0x000ea20000300a00 */
[----:B------:R3:W-:Y:S04]  /*7df10*/  STL.64 [R1+0x3330], R244 ;  /* 0x003330f401007387 */ /* 0x0007e80000100a00 */
[----:B------:R3:W-:Y:S01]  /*7df20*/  LDGSTS.E [R223+0x3e200], [R248.64], !P4 ;  /* 0x3e200000f8df7fae */ /* 0x0007e2000e121844 */
[----:B-1----:R-:W-:Y:S01]  /*7df30*/  LOP3.LUT R220, R220, 0x7f, RZ, 0xc0, !PT ;  /* 0x0000007fdcdc7812 */ /* 0x002fe200078ec0ff */
[----:B------:R-:W-:-:S03]  /*7df40*/  IMAD.WIDE R242, R2, 0x4, R224 ;  /* 0x0000000402f27825 */ /* 0x000fc600078e02e0 */
[----:B------:R-:W-:Y:S01]  /*7df50*/  SHF.L.U32 R239, R220, 0x2, RZ ;  /* 0x00000002dcef7819 */ /* 0x000fe200000006ff */
[----:B------:R-:W2:Y:S01]  /*7df60*/  LDL.LU.64 R224, [R1+0x17f0] ;  /* 0x0017f00001e07983 */ /* 0x000ea20000300a00 */
[----:B------:R-:W-:Y:S01]  /*7df70*/  IADD3 R220, R247, 0x100000, RZ ;  /* 0x00100000f7dc7810 */ /* 0x000fe20007ffe0ff */
[----:B------:R-:W2:Y:S02]  /*7df80*/  LDL.LU.64 R230, [R1+0x17e8] ;  /* 0x0017e80001e67983 */ /* 0x000ea40000300a00 */
[----:B------:R2:W-:Y:S02]  /*7df90*/  STL.64 [R1+0x2e38], R242 ;  /* 0x002e38f201007387 */ /* 0x0005e40000100a00 */
[----:B------:R3:W-:Y:S01]  /*7dfa0*/  LDGSTS.E [R220+0x3e400], [R228.64], !P4 ;  /* 0x3e400000e4dc7fae */ /* 0x0007e2000e121844 */
[----:B------:R-:W-:Y:S02]  /*7dfb0*/  IADD3 R218, R222, -0x202, RZ ;  /* 0xfffffdfededa7810 */ /* 0x000fe40007ffe0ff */
[----:B------:R-:W-:Y:S01]  /*7dfc0*/  LOP3.LUT R239, R239, 0x20, RZ, 0x3c, !PT ;  /* 0x00000020efef7812 */ /* 0x000fe200078e3cff */
[----:B------:R1:W-:Y:S01]  /*7dfd0*/  LDGSTS.E [R252+0x3e600], [R244.64], !P4 ;  /* 0x3e600000f4fc7fae */ /* 0x0003e2000e121844 */
[----:B---3--:R-:W3:Y:S01]  /*7dfe0*/  LDL.LU.64 R228, [R1+0x17e0] ;  /* 0x0017e00001e47983 */ /* 0x008ee20000300a00 */
[----:B------:R-:W-:-:S02]  /*7dff0*/  ISETP.GE.U32.AND P5, PT, R218, 0x7ffffd7f, PT ;  /* 0x7ffffd7fda00780c */ /* 0x000fc40003fa6070 */
[C---:B------:R-:W-:Y:S02]  /*7e000*/  IADD3 R3, R239.reuse, 0x100000, RZ ;  /* 0x00100000ef037810 */ /* 0x040fe40007ffe0ff */
[C---:B------:R-:W-:Y:S01]  /*7e010*/  IADD3 R223, R239.reuse, 0x100000, RZ ;  /* 0x00100000efdf7810 */ /* 0x040fe20007ffe0ff */
[----:B------:R-:W-:Y:S01]  /*7e020*/  IADD3 R218, R222, -0x206, RZ ;  /* 0xfffffdfadeda7810 */ /* 0x000fe20007ffe0ff */
[----:B------:R-:W-:-:S07]  /*7e030*/  IADD3 R220, R239, 0x100000, RZ ;  /* 0x00100000efdc7810 */ /* 0x000fce0007ffe0ff */
[----:B------:R2:W-:Y:S01]  /*7e040*/  LDGSTS.E [R3+0x800], [R242.64], !P5 ;  /* 0x00800000f2037fae */ /* 0x0005e2000e921844 */
[----:B------:R-:W-:Y:S02]  /*7e050*/  ISETP.GE.U32.AND P6, PT, R218, 0x7ffffd7b, PT ;  /* 0x7ffffd7bda00780c */ /* 0x000fe40003fc6070 */
[----:B-1----:R-:W-:Y:S01]  /*7e060*/  IADD3 R252, R239, 0x100000, RZ ;  /* 0x00100000effc7810 */ /* 0x002fe20007ffe0ff */
[----:B----4-:R-:W-:-:S04]  /*7e070*/  IMAD.WIDE R248, R2, 0x4, R236 ;  /* 0x0000000402f87825 */ /* 0x010fc800078e02ec */
[----:B-----5:R-:W-:-:S04]  /*7e080*/  IMAD.WIDE R232, R2, 0x4, R232 ;  /* 0x0000000402e87825 */ /* 0x020fc800078e02e8 */
[C---:B------:R-:W-:Y:S01]  /*7e090*/  IMAD.WIDE R244, R2.reuse, 0x4, R234 ;  /* 0x0000000402f47825 */ /* 0x040fe200078e02ea */
[----:B------:R1:W-:Y:S03]  /*7e0a0*/  STL.64 [R1+0x2e30], R248 ;  /* 0x002e30f801007387 */ /* 0x0003e60000100a00 */
[----:B------:R4:W-:Y:S02]  /*7e0b0*/  STL.64 [R1+0x2e28], R232 ;  /* 0x002e28e801007387 */ /* 0x0009e40000100a00 */
[----:B------:R-:W5:Y:S01]  /*7e0c0*/  LDL.LU.64 R236, [R1+0x17d8] ;  /* 0x0017d80001ec7983 */ /* 0x000f620000300a00 */
[----:B------:R1:W-:Y:S01]  /*7e0d0*/  LDGSTS.E [R223+0xa00], [R248.64], !P5 ;  /* 0x00a00000f8df7fae */ /* 0x0003e2000e921844 */
[----:B--2---:R-:W-:-:S03]  /*7e0e0*/  IMAD.WIDE R242, R2, 0x4, R226 ;  /* 0x0000000402f27825 */ /* 0x004fc600078e02e2 */
[----:B------:R2:W-:Y:S01]  /*7e0f0*/  STL.64 [R1+0x2e20], R244 ;  /* 0x002e20f401007387 */ /* 0x0005e20000100a00 */
[----:B------:R-:W5:Y:S02]  /*7e100*/  LDL.LU.64 R226, [R1+0x17d0] ;  /* 0x0017d00001e27983 */ /* 0x000f640000300a00 */
[----:B------:R-:W5:Y:S02]  /*7e110*/  LDL.LU.64 R234, [R1+0x17c8] ;  /* 0x0017c80001ea7983 */ /* 0x000f640000300a00 */
[----:B------:R4:W-:Y:S01]  /*7e120*/  LDGSTS.E [R220+0xc00], [R232.64], !P5 ;  /* 0x00c00000e8dc7fae */ /* 0x0009e2000e921844 */
[----:B------:R3:W-:Y:S04]  /*7e130*/  STL.64 [R1+0x2e18], R242 ;  /* 0x002e18f201007387 */ /* 0x0007e80000100a00 */
[----:B------:R2:W-:Y:S01]  /*7e140*/  LDGSTS.E [R252+0xe00], [R244.64], !P5 ;  /* 0x00e00000f4fc7fae */ /* 0x0005e2000e921844 */
[----:B------:R3:W-:Y:S02]  /*7e150*/  LDGSTS.E [R3+0x2800], [R242.64], !P6 ;  /* 0x02800000f2037fae */ /* 0x0007e4000f121844 */
[C---:B-1----:R-:W-:Y:S01]  /*7e160*/  IMAD.WIDE R248, R2.reuse, 0x4, R240 ;  /* 0x0000000402f87825 */ /* 0x042fe200078e02f0 */
[----:B----4-:R-:W4:Y:S04]  /*7e170*/  LDL.LU.64 R232, [R1+0x17c0] ;  /* 0x0017c00001e87983 */ /* 0x010f280000300a00 */
[----:B------:R-:W-:Y:S01]  /*7e180*/  STL.64 [R1+0x2e10], R248 ;  /* 0x002e10f801007387 */ /* 0x000fe20000100a00 */
[----:B------:R5:W-:Y:S01]  /*7e190*/  LDGSTS.E [R223+0x2a00], [R248.64], !P6 ;  /* 0x02a00000f8df7fae */ /* 0x000be2000f121844 */
[----:B------:R-:W-:-:S04]  /*7e1a0*/  IMAD.WIDE R224, R2, 0x4, R224 ;  /* 0x0000000402e07825 */ /* 0x000fc800078e02e0 */
[----:B--2---:R-:W-:Y:S01]  /*7e1b0*/  IMAD.WIDE R244, R2, 0x4, R230 ;  /* 0x0000000402f47825 */ /* 0x004fe200078e02e6 */
[----:B------:R1:W-:Y:S03]  /*7e1c0*/  STL.64 [R1+0x2e08], R224 ;  /* 0x002e08e001007387 */ /* 0x0003e60000100a00 */
[----:B------:R-:W2:Y:S02]  /*7e1d0*/  LDL.LU.64 R240, [R1+0x17b8] ;  /* 0x0017b80001f07983 */ /* 0x000ea40000300a00 */
[----:B------:R1:W-:Y:S01]  /*7e1e0*/  STL.64 [R1+0x2e00], R244 ;  /* 0x002e00f401007387 */ /* 0x0003e20000100a00 */
[----:B------:R1:W-:Y:S01]  /*7e1f0*/  LDGSTS.E [R220+0x2c00], [R224.64], !P6 ;  /* 0x02c00000e0dc7fae */ /* 0x0003e2000f121844 */
[----:B------:R-:W-:Y:S01]  /*7e200*/  IADD3 R218, R222, -0x20a, RZ ;  /* 0xfffffdf6deda7810 */ /* 0x000fe20007ffe0ff */
[----:B------:R1:W-:Y:S02]  /*7e210*/  LDGSTS.E [R252+0x2e00], [R244.64], !P6 ;  /* 0x02e00000f4fc7fae */ /* 0x0003e4000f121844 */
[----:B---3--:R-:W-:-:S02]  /*7e220*/  IMAD.WIDE R242, R2, 0x4, R228 ;  /* 0x0000000402f27825 */ /* 0x008fc400078e02e4 */
[----:B------:R-:W3:Y:S02]  /*7e230*/  LDL.LU.64 R228, [R1+0x17b0] ;  /* 0x0017b00001e47983 */ /* 0x000ee40000300a00 */
[----:B------:R-:W3:Y:S02]  /*7e240*/  LDL.LU.64 R230, [R1+0x17a8] ;  /* 0x0017a80001e67983 */ /* 0x000ee40000300a00 */
[----:B------:R4:W-:Y:S01]  /*7e250*/  STL.64 [R1+0x2df8], R242 ;  /* 0x002df8f201007387 */ /* 0x0009e20000100a00 */
[----:B-1----:R-:W3:Y:S01]  /*7e260*/  LDL.LU.64 R224, [R1+0x17a0] ;  /* 0x0017a00001e07983 */ /* 0x002ee20000300a00 */
[----:B------:R-:W-:Y:S01]  /*7e270*/  ISETP.GE.U32.AND P0, PT, R218, 0x7ffffd77, PT ;  /* 0x7ffffd77da00780c */ /* 0x000fe20003f06070 */
[----:B------:R-:W-:-:S04]  /*7e280*/  IADD3 R218, R222, -0x20e, RZ ;  /* 0xfffffdf2deda7810 */ /* 0x000fc80007ffe0ff */
[----:B------:R-:W-:-:S08]  /*7e290*/  ISETP.GE.U32.AND P2, PT, R218, 0x7ffffd73, PT ;  /* 0x7ffffd73da00780c */ /* 0x000fd00003f46070 */
[----:B------:R4:W-:Y:S01]  /*7e2a0*/  LDGSTS.E [R3+0x4800], [R242.64], !P0 ;  /* 0x04800000f2037fae */ /* 0x0009e2000c121844 */
[----:B-----5:R-:W-:-:S04]  /*7e2b0*/  IMAD.WIDE R248, R2, 0x4, R236 ;  /* 0x0000000402f87825 */ /* 0x020fc800078e02ec */
[----:B------:R-:W-:-:S04]  /*7e2c0*/  IMAD.WIDE R226, R2, 0x4, R226 ;  /* 0x0000000402e27825 */ /* 0x000fc800078e02e2 */
[C---:B------:R-:W-:Y:S01]  /*7e2d0*/  IMAD.WIDE R244, R2.reuse, 0x4, R234 ;  /* 0x0000000402f47825 */ /* 0x040fe200078e02ea */
[----:B------:R-:W-:Y:S03]  /*7e2e0*/  STL.64 [R1+0x2df0], R248 ;  /* 0x002df0f801007387 */ /* 0x000fe60000100a00 */
[----:B------:R1:W-:Y:S02]  /*7e2f0*/  STL.64 [R1+0x2de8], R226 ;  /* 0x002de8e201007387 */ /* 0x0003e40000100a00 */
[----:B------:R-:W5:Y:S01]  /*7e300*/  LDL.LU.64 R236, [R1+0x1798] ;  /* 0x0017980001ec7983 */ /* 0x000f620000300a00 */
[----:B------:R2:W-:Y:S04]  /*7e310*/  LDGSTS.E [R223+0x4a00], [R248.64], !P0 ;  /* 0x04a00000f8df7fae */ /* 0x0005e8000c121844 */
[----:B------:R1:W-:Y:S01]  /*7e320*/  STL.64 [R1+0x2de0], R244 ;  /* 0x002de0f401007387 */ /* 0x0003e20000100a00 */
        /* <DEDUP_REMOVED lines=8> */
[----:B--2---:R-:W-:-:S05]  /*7e3b0*/  IMAD.WIDE R248, R2, 0x4, R240 ;  /* 0x0000000402f87825 */ /* 0x004fca00078e02f0 */
[----:B------:R-:W-:Y:S04]  /*7e3c0*/  STL.64 [R1+0x2dd0], R248 ;  /* 0x002dd0f801007387 */ /* 0x000fe80000100a00 */
[----:B------:R5:W-:Y:S01]  /*7e3d0*/  LDGSTS.E [R223+0x6a00], [R248.64], !P2 ;  /* 0x06a00000f8df7fae */ /* 0x000be2000d121844 */
[----:B---3--:R-:W-:-:S04]  /*7e3e0*/  IMAD.WIDE R228, R2, 0x4, R228 ;  /* 0x0000000402e47825 */ /* 0x008fc800078e02e4 */
[----:B------:R-:W-:-:S04]  /*7e3f0*/  IMAD.WIDE R244, R2, 0x4, R230 ;  /* 0x0000000402f47825 */ /* 0x000fc800078e02e6 */
[----:B-1----:R-:W-:Y:S01]  /*7e400*/  IMAD.WIDE R242, R2, 0x4, R224 ;  /* 0x0000000402f27825 */ /* 0x002fe200078e02e0 */
[----:B------:R1:W-:Y:S03]  /*7e410*/  STL.64 [R1+0x2dc8], R228 ;  /* 0x002dc8e401007387 */ /* 0x0003e60000100a00 */
[----:B------:R-:W2:Y:S02]  /*7e420*/  LDL.LU.64 R240, [R1+0x1778] ;  /* 0x0017780001f07983 */ /* 0x000ea40000300a00 */
[----:B------:R3:W-:Y:S02]  /*7e430*/  STL.64 [R1+0x2dc0], R244 ;  /* 0x002dc0f401007387 */ /* 0x0007e40000100a00 */
[----:B------:R-:W2:Y:S01]  /*7e440*/  LDL.LU.64 R224, [R1+0x1770] ;  /* 0x0017700001e07983 */ /* 0x000ea20000300a00 */
[----:B------:R-:W2:Y:S01]  /*7e450*/  LDL.LU.64 R230, [R1+0x1768] ;  /* 0x0017680001e67983 */ /* 0x000ea20000300a00 */
[----:B------:R1:W-:Y:S03]  /*7e460*/  STL.64 [R1+0x2db8], R242 ;  /* 0x002db8f201007387 */ /* 0x0003e60000100a00 */
[----:B------:R1:W-:Y:S01]  /*7e470*/  LDGSTS.E [R220+0x6c00], [R228.64], !P2 ;  /* 0x06c00000e4dc7fae */ /* 0x0003e2000d121844 */
[----:B------:R-:W-:Y:S01]  /*7e480*/  IADD3 R218, R222, -0x212, RZ ;  /* 0xfffffdeededa7810 */ /* 0x000fe20007ffe0ff */
[----:B------:R3:W-:Y:S02]  /*7e490*/  LDGSTS.E [R252+0x6e00], [R244.64], !P2 ;  /* 0x06e00000f4fc7fae */ /* 0x0007e4000d121844 */
[----:B-1----:R-:W2:Y:S01]  /*7e4a0*/  LDL.LU.64 R228, [R1+0x1760] ;  /* 0x0017600001e47983 */ /* 0x002ea20000300a00 */
[----:B------:R-:W-:Y:S01]  /*7e4b0*/  ISETP.GE.U32.AND P3, PT, R218, 0x7ffffd6f, PT ;  /* 0x7ffffd6fda00780c */ /* 0x000fe20003f66070 */
[----:B------:R-:W-:-:S04]  /*7e4c0*/  IADD3 R218, R222, -0x216, RZ ;  /* 0xfffffdeadeda7810 */ /* 0x000fc80007ffe0ff */
[----:B------:R-:W-:-:S08]  /*7e4d0*/  ISETP.GE.U32.AND P1, PT, R218, 0x7ffffd6b, PT ;  /* 0x7ffffd6bda00780c */ /* 0x000fd00003f26070 */
[----:B------:R1:W-:Y:S01]  /*7e4e0*/  LDGSTS.E [R3+0x8800], [R242.64], !P3 ;  /* 0x08800000f2037fae */ /* 0x0003e2000d921844 */
[----:B-----5:R-:W-:-:S05]  /*7e4f0*/  IMAD.WIDE R248, R2, 0x4, R236 ;  /* 0x0000000402f87825 */ /* 0x020fca00078e02ec */
[----:B------:R-:W-:Y:S04]  /*7e500*/  STL.64 [R1+0x2db0], R248 ;  /* 0x002db0f801007387 */ /* 0x000fe80000100a00 */
[----:B------:R2:W-:Y:S01]  /*7e510*/  LDGSTS.E [R223+0x8a00], [R248.64], !P3 ;  /* 0x08a00000f8df7fae */ /* 0x0005e2000d921844 */
[----:B----4-:R-:W-:-:S04]  /*7e520*/  IMAD.WIDE R232, R2, 0x4, R232 ;  /* 0x0000000402e87825 */ /* 0x010fc800078e02e8 */
[----:B---3--:R-:W-:-:S04]  /*7e530*/  IMAD.WIDE R244, R2, 0x4, R234 ;  /* 0x0000000402f47825 */ /* 0x008fc800078e02ea */
[C---:B-1----:R-:W-:Y:S01]  /*7e540*/  IMAD.WIDE R242, R2.reuse, 0x4, R226 ;  /* 0x0000000402f27825 */ /* 0x042fe200078e02e2 */
[----:B------:R1:W-:Y:S03]  /*7e550*/  STL.64 [R1+0x2da8], R232 ;  /* 0x002da8e801007387 */ /* 0x0003e60000100a00 */
[----:B------:R-:W3:Y:S02]  /*7e560*/  LDL.LU.64 R236, [R1+0x1758] ;  /* 0x0017580001ec7983 */ /* 0x000ee40000300a00 */
[----:B------:R4:W-:Y:S02]  /*7e570*/  STL.64 [R1+0x2da0], R244 ;  /* 0x002da0f401007387 */ /* 0x0009e40000100a00 */
[----:B------:R-:W5:Y:S01]  /*7e580*/  LDL.LU.64 R226, [R1+0x1750] ;  /* 0x0017500001e27983 */ /* 0x000f620000300a00 */
[----:B------:R-:W5:Y:S01]  /*7e590*/  LDL.LU.64 R234, [R1+0x1748] ;  /* 0x0017480001ea7983 */ /* 0x000f620000300a00 */
[----:B------:R1:W-:Y:S03]  /*7e5a0*/  STL.64 [R1+0x2d98], R242 ;  /* 0x002d98f201007387 */ /* 0x0003e60000100a00 */
[----:B------:R1:W-:Y:S01]  /*7e5b0*/  LDGSTS.E [R220+0x8c00], [R232.64], !P3 ;  /* 0x08c00000e8dc7fae */ /* 0x0003e2000d921844 */
[----:B------:R4:W-:Y:S02]  /*7e5c0*/  LDGSTS.E [R252+0x8e00], [R244.64], !P3 ;  /* 0x08e00000f4fc7fae */ /* 0x0009e4000d921844 */
[----:B------:R2:W-:Y:S01]  /*7e5d0*/  LDGSTS.E [R3+0xa800], [R242.64], !P1 ;  /* 0x0a800000f2037fae */ /* 0x0005e2000c921844 */
[----:B-1----:R-:W5:Y:S01]  /*7e5e0*/  LDL.LU.64 R232, [R1+0x1740] ;  /* 0x0017400001e87983 */ /* 0x002f620000300a00 */
[----:B--2---:R-:W-:-:S04]  /*7e5f0*/  IMAD.WIDE R248, R2, 0x4, R240 ;  /* 0x0000000402f87825 */ /* 0x004fc800078e02f0 */
[----:B------:R-:W-:-:S04]  /*7e600*/  IMAD.WIDE R224, R2, 0x4, R224 ;  /* 0x0000000402e07825 */ /* 0x000fc800078e02e0 */
[----:B----4-:R-:W-:Y:S01]  /*7e610*/  IMAD.WIDE R244, R2, 0x4, R230 ;  /* 0x0000000402f47825 */ /* 0x010fe200078e02e6 */
[----:B------:R-:W-:Y:S03]  /*7e620*/  STL.64 [R1+0x2d90], R248 ;  /* 0x002d90f801007387 */ /* 0x000fe60000100a00 */
[----:B------:R1:W-:Y:S02]  /*7e630*/  STL.64 [R1+0x2d88], R224 ;  /* 0x002d88e001007387 */ /* 0x0003e40000100a00 */
[----:B------:R-:W2:Y:S02]  /*7e640*/  LDL.LU.64 R240, [R1+0x1738] ;  /* 0x0017380001f07983 */ /* 0x000ea40000300a00 */
[----:B------:R4:W-:Y:S01]  /*7e650*/  STL.64 [R1+0x2d80], R244 ;  /* 0x002d80f401007387 */ /* 0x0009e20000100a00 */
[----:B------:R3:W-:Y:S01]  /*7e660*/  LDGSTS.E [R223+0xaa00], [R248.64], !P1 ;  /* 0x0aa00000f8df7fae */ /* 0x0007e2000c921844 */
[----:B------:R1:W-:Y:S01]  /*7e670*/  LDGSTS.E [R220+0xac00], [R224.64], !P1 ;  /* 0x0ac00000e0dc7fae */ /* 0x0003e2000c921844 */
[----:B------:R-:W-:Y:S01]  /*7e680*/  IADD3 R218, R222, -0x21a, RZ ;  /* 0xfffffde6deda7810 */ /* 0x000fe20007ffe0ff */
[----:B------:R4:W-:Y:S02]  /*7e690*/  LDGSTS.E [R252+0xae00], [R244.64], !P1 ;  /* 0x0ae00000f4fc7fae */ /* 0x0009e4000c921844 */
[----:B------:R-:W-:-:S02]  /*7e6a0*/  IMAD.WIDE R242, R2, 0x4, R228 ;  /* 0x0000000402f27825 */ /* 0x000fc400078e02e4 */
[----:B------:R-:W2:Y:S02]  /*7e6b0*/  LDL.LU.64 R228, [R1+0x1730] ;  /* 0x0017300001e47983 */ /* 0x000ea40000300a00 */
[----:B------:R-:W2:Y:S02]  /*7e6c0*/  LDL.LU.64 R230, [R1+0x1728] ;  /* 0x0017280001e67983 */ /* 0x000ea40000300a00 */
[----:B------:R3:W-:Y:S01]  /*7e6d0*/  STL.64 [R1+0x2d78], R242 ;  /* 0x002d78f201007387 */ /* 0x0007e20000100a00 */
[----:B-1----:R-:W2:Y:S01]  /*7e6e0*/  LDL.LU.64 R224, [R1+0x1720] ;  /* 0x0017200001e07983 */ /* 0x002ea20000300a00 */
[----:B------:R-:W-:Y:S01]  /*7e6f0*/  ISETP.GE.U32.AND P4, PT, R218, 0x7ffffd67, PT ;  /* 0x7ffffd67da00780c */ /* 0x000fe20003f86070 */
[----:B------:R-:W-:-:S04]  /*7e700*/  IADD3 R218, R222, -0x21e, RZ ;  /* 0xfffffde2deda7810 */ /* 0x000fc80007ffe0ff */
[----:B------:R-:W-:-:S08]  /*7e710*/  ISETP.GE.U32.AND P5, PT, R218, 0x7ffffd63, PT ;  /* 0x7ffffd63da00780c */ /* 0x000fd00003fa6070 */
[----:B------:R1:W-:Y:S01]  /*7e720*/  LDGSTS.E [R3+0xc800], [R242.64], !P4 ;  /* 0x0c800000f2037fae */ /* 0x0003e2000e121844 */
[----:B---3--:R-:W-:-:S04]  /*7e730*/  IMAD.WIDE R248, R2, 0x4, R236 ;  /* 0x0000000402f87825 */ /* 0x008fc800078e02ec */
[----:B-----5:R-:W-:-:S04]  /*7e740*/  IMAD.WIDE R226, R2, 0x4, R226 ;  /* 0x0000000402e27825 */ /* 0x020fc800078e02e2 */
[C---:B----4-:R-:W-:Y:S01]  /*7e750*/  IMAD.WIDE R244, R2.reuse, 0x4, R234 ;  /* 0x0000000402f47825 */ /* 0x050fe200078e02ea */
[----:B------:R-:W-:Y:S03]  /*7e760*/  STL.64 [R1+0x2d70], R248 ;  /* 0x002d70f801007387 */ /* 0x000fe60000100a00 */
[----:B------:R3:W-:Y:S02]  /*7e770*/  STL.64 [R1+0x2d68], R226 ;  /* 0x002d68e201007387 */ /* 0x0007e40000100a00 */
[----:B------:R-:W4:Y:S01]  /*7e780*/  LDL.LU.64 R236, [R1+0x1718] ;  /* 0x0017180001ec7983 */ /* 0x000f220000300a00 */
[----:B------:R5:W-:Y:S04]  /*7e790*/  STL.64 [R1+0x2d60], R244 ;  /* 0x002d60f401007387 */ /* 0x000be80000100a00 */
        /* <DEDUP_REMOVED lines=10> */
[----:B------:R-:W-:Y:S04]  /*7e840*/  STL.64 [R1+0x2d50], R248 ;  /* 0x002d50f801007387 */ /* 0x000fe80000100a00 */
[----:B------:R4:W-:Y:S01]  /*7e850*/  LDGSTS.E [R223+0xea00], [R248.64], !P5 ;  /* 0x0ea00000f8df7fae */ /* 0x0009e2000e921844 */
[----:B------:R-:W-:-:S04]  /*7e860*/  IMAD.WIDE R228, R2, 0x4, R228 ;  /* 0x0000000402e47825 */ /* 0x000fc800078e02e4 */
[----:B-----5:R-:W-:-:S04]  /*7e870*/  IMAD.WIDE R244, R2, 0x4, R230 ;  /* 0x0000000402f47825 */ /* 0x020fc800078e02e6 */
        /* <DEDUP_REMOVED lines=15> */
[----:B----4-:R-:W-:-:S05]  /*7e970*/  IMAD.WIDE R248, R2, 0x4, R236 ;  /* 0x0000000402f87825 */ /* 0x010fca00078e02ec */
[----:B------:R-:W-:Y:S04]  /*7e980*/  STL.64 [R1+0x2d30], R248 ;  /* 0x002d30f801007387 */ /* 0x000fe80000100a00 */
[----:B------:R2:W-:Y:S01]  /*7e990*/  LDGSTS.E [R223+0x10a00], [R248.64], !P6 ;  /* 0x10a00000f8df7fae */ /* 0x0005e2000f121844 */
[----:B------:R-:W-:-:S04]  /*7e9a0*/  IMAD.WIDE R232, R2, 0x4, R232 ;  /* 0x0000000402e87825 */ /* 0x000fc800078e02e8 */
[----:B-----5:R-:W-:-:S04]  /*7e9b0*/  IMAD.WIDE R244, R2, 0x4, R234 ;  /* 0x0000000402f47825 */ /* 0x020fc800078e02ea */
[C---:B---3--:R-:W-:Y:S01]  /*7e9c0*/  IMAD.WIDE R242, R2.reuse, 0x4, R226 ;  /* 0x0000000402f27825 */ /* 0x048fe200078e02e2 */
        /* <DEDUP_REMOVED lines=305> */
[----:B------:R-:W2:Y:S04]  /*7fce0*/  LDL.LU.64 R230, [R1+0x14b0] ;  /* 0x0014b00001e67983 */ /* 0x000ea80000300a00 */
[----:B------:R3:W-:Y:S01]  /*7fcf0*/  LDGSTS.E [R223+0x32a00], [R248.64], !P3 ;  /* 0x32a00000f8df7fae */ /* 0x0007e2000d921844 */
[----:B------:R1:W-:Y:S01]  /*7fd00*/  LDGSTS.E [R220+0x32c00], [R224.64], !P3 ;  /* 0x32c00000e0dc7fae */ /* 0x0003e2000d921844 */
[----:B------:R-:W-:Y:S01]  /*7fd10*/  IADD3 R218, R222, -0x26a, RZ ;  /* 0xfffffd96deda7810 */ /* 0x000fe20007ffe0ff */
[----:B------:R4:W-:Y:S02]  /*7fd20*/  LDGSTS.E [R252+0x32e00], [R244.64], !P3 ;  /* 0x32e00000f4fc7fae */ /* 0x0009e4000d921844 */
[----:B------:R-:W-:-:S02]  /*7fd30*/  IMAD.WIDE R242, R2, 0x4, R228 ;  /* 0x0000000402f27825 */ /* 0x000fc400078e02e4 */
[----:B------:R-:W2:Y:S03]  /*7fd40*/  LDL.LU.64 R228, [R1+0x14a8] ;  /* 0x0014a80001e47983 */ /* 0x000ea60000300a00 */
        /* <DEDUP_REMOVED lines=13> */
[----:B------:R-:W4:Y:S04]  /*7fe20*/  LDL.LU.64 R234, [R1+0x1490] ;  /* 0x0014900001ea7983 */ /* 0x000f280000300a00 */
[----:B------:R2:W-:Y:S01]  /*7fe30*/  LDGSTS.E [R223+0x34a00], [R248.64], !P1 ;  /* 0x34a00000f8df7fae */ /* 0x0005e2000c921844 */
[----:B------:R3:W-:Y:S02]  /*7fe40*/  LDGSTS.E [R220+0x34c00], [R226.64], !P1 ;  /* 0x34c00000e2dc7fae */ /* 0x0007e4000c921844 */
[----:B------:R5:W-:Y:S02]  /*7fe50*/  LDGSTS.E [R252+0x34e00], [R244.64], !P1 ;  /* 0x34e00000f4fc7fae */ /* 0x000be4000c921844 */
[----:B-1----:R-:W-:-:S02]  /*7fe60*/  IMAD.WIDE R242, R2, 0x4, R232 ;  /* 0x0000000402f27825 */ /* 0x002fc400078e02e8 */
[----:B------:R-:W4:Y:S03]  /*7fe70*/  LDL.LU.64 R232, [R1+0x1488] ;  /* 0x0014880001e87983 */ /* 0x000f260000300a00 */
[----:B------:R1:W-:Y:S01]  /*7fe80*/  STL.64 [R1+0x3130], R242 ;  /* 0x003130f201007387 */ /* 0x0003e20000100a00 */
[----:B------:R1:W-:Y:S04]  /*7fe90*/  LDGSTS.E [R3+0x36800], [R242.64], !P4 ;  /* 0x36800000f2037fae */ /* 0x0003e8000e121844 */
[----:B---3--:R-:W3:Y:S01]  /*7fea0*/  LDL.LU.64 R226, [R1+0x1480] ;  /* 0x0014800001e27983 */ /* 0x008ee20000300a00 */
[----:B--2---:R-:W-:-:S04]  /*7feb0*/  IMAD.WIDE R248, R2, 0x4, R240 ;  /* 0x0000000402f87825 */ /* 0x004fc800078e02f0 */
[C---:B------:R-:W-:Y:S01]  /*7fec0*/  IMAD.WIDE R230, R2.reuse, 0x4, R230 ;  /* 0x0000000402e67825 */ /* 0x040fe200078e02e6 */
[----:B------:R-:W-:Y:S04]  /*7fed0*/  STL.64 [R1+0x3138], R248 ;  /* 0x003138f801007387 */ /* 0x000fe80000100a00 */
[----:B------:R2:W-:Y:S01]  /*7fee0*/  STL.64 [R1+0x3140], R230 ;  /* 0x003140e601007387 */ /* 0x0005e20000100a00 */
[----:B------:R4:W-:Y:S01]  /*7fef0*/  LDGSTS.E [R223+0x36a00], [R248.64], !P4 ;  /* 0x36a00000f8df7fae */ /* 0x0009e2000e121844 */
[----:B------:R2:W-:Y:S02]  /*7ff00*/  LDGSTS.E [R220+0x36c00], [R230.64], !P4 ;  /* 0x36c00000e6dc7fae */ /* 0x0005e4000e121844 */
[C---:B-----5:R-:W-:Y:S02]  /*7ff10*/  IMAD.WIDE R244, R2.reuse, 0x4, R228 ;  /* 0x0000000402f47825 */ /* 0x060fe400078e02e4 */
[----:B------:R-:W5:Y:S03]  /*7ff20*/  LDL.LU.64 R228, [R1+0x1478] ;  /* 0x0014780001e47983 */ /* 0x000f660000300a00 */
[----:B------:R4:W-:Y:S02]  /*7ff30*/  STL.64 [R1+0x3148], R244 ;  /* 0x003148f401007387 */ /* 0x0009e40000100a00 */
[----:B-1----:R-:W-:-:S04]  /*7ff40*/  IMAD.WIDE R242, R2, 0x4, R224 ;  /* 0x0000000402f27825 */ /* 0x002fc800078e02e0 */
[----:B------:R-:W5:Y:S01]  /*7ff50*/  LDL.LU.64 R240, [R1+0x1470] ;  /* 0x0014700001f07983 */ /* 0x000f620000300a00 */
[----:B------:R-:W5:Y:S01]  /*7ff60*/  LDL.LU.64 R224, [R1+0x1468] ;  /* 0x0014680001e07983 */ /* 0x000f620000300a00 */
[----:B------:R3:W-:Y:S03]  /*7ff70*/  STL.64 [R1+0x3190], R242 ;  /* 0x003190f201007387 */ /* 0x0007e60000100a00 */
[----:B--2---:R-:W2:Y:S01]  /*7ff80*/  LDL.LU.64 R230, [R1+0x1460] ;  /* 0x0014600001e67983 */ /* 0x004ea20000300a00 */
[----:B------:R-:W-:-:S03]  /*7ff90*/  IADD3 R218, R222, -0x272, RZ ;  /* 0xfffffd8ededa7810 */ /* 0x000fc60007ffe0ff */
[----:B------:R1:W-:Y:S01]  /*7ffa0*/  LDGSTS.E [R252+0x36e00], [R244.64], !P4 ;  /* 0x36e00000f4fc7fae */ /* 0x0003e2000e121844 */
[----:B------:R-:W-:Y:S01]  /*7ffb0*/  ISETP.GE.U32.AND P5, PT, R218, 0x7ffffd0f, PT ;  /* 0x7ffffd0fda00780c */ /* 0x000fe20003fa6070 */
[----:B------:R-:W-:-:S04]  /*7ffc0*/  IADD3 R218, R222, -0x276, RZ ;  /* 0xfffffd8adeda7810 */ /* 0x000fc80007ffe0ff */
[----:B------:R-:W-:-:S08]  /*7ffd0*/  ISETP.GE.U32.AND P6, PT, R218, 0x7ffffd0b, PT ;  /* 0x7ffffd0bda00780c */ /* 0x000fd00003fc6070 */
[----:B------:R3:W-:Y:S01]  /*7ffe0*/  LDGSTS.E [R3+0x38800], [R242.64], !P5 ;  /* 0x38800000f2037fae */ /* 0x0007e2000e921844 */
[----:B----4-:R-:W-:-:S04]  /*7fff0*/  IMAD.WIDE R248, R2, 0x4, R236 ;  /* 0x0000000402f87825 */ /* 0x010fc800078e02ec */
[C---:B------:R-:W-:Y:S01]  /*80000*/  IMAD.WIDE R234, R2.reuse, 0x4, R234 ;  /* 0x0000000402ea7825 */ /* 0x040fe200078e02ea */
[----:B------:R-:W-:Y:S04]  /*80010*/  STL.64 [R1+0x3198], R248 ;  /* 0x003198f801007387 */ /* 0x000fe80000100a00 */
[----:B------:R4:W-:Y:S01]  /*80020*/  STL.64 [R1+0x31a0], R234 ;  /* 0x0031a0ea01007387 */ /* 0x0009e20000100a00 */
[----:B------:R2:W-:Y:S01]  /*80030*/  LDGSTS.E [R223+0x38a00], [R248.64], !P5 ;  /* 0x38a00000f8df7fae */ /* 0x0005e2000e921844 */
[----:B------:R4:W-:Y:S02]  /*80040*/  LDGSTS.E [R220+0x38c00], [R234.64], !P5 ;  /* 0x38c00000eadc7fae */ /* 0x0009e4000e921844 */
[----:B-1----:R-:W-:-:S04]  /*80050*/  IMAD.WIDE R244, R2, 0x4, R232 ;  /* 0x0000000402f47825 */ /* 0x002fc800078e02e8 */
[C---:B---3--:R-:W-:Y:S02]  /*80060*/  IMAD.WIDE R242, R2.reuse, 0x4, R226 ;  /* 0x0000000402f27825 */ /* 0x048fe400078e02e2 */
[----:B------:R-:W3:Y:S02]  /*80070*/  LDL.LU.64 R226, [R1+0x1458] ;  /* 0x0014580001e27983 */ /* 0x000ee40000300a00 */
[----:B------:R1:W-:Y:S02]  /*80080*/  STL.64 [R1+0x31a8], R244 ;  /* 0x0031a8f401007387 */ /* 0x0003e40000100a00 */
[----:B------:R-:W3:Y:S02]  /*80090*/  LDL.LU.64 R236, [R1+0x1450] ;  /* 0x0014500001ec7983 */ /* 0x000ee40000300a00 */
[----:B------:R-:W3:Y:S01]  /*800a0*/  LDL.LU.64 R232, [R1+0x1448] ;  /* 0x0014480001e87983 */ /* 0x000ee20000300a00 */
[----:B------:R2:W-:Y:S04]  /*800b0*/  STL.64 [R1+0x31e8], R242 ;  /* 0x0031e8f201007387 */ /* 0x0005e80000100a00 */
[----:B----4-:R-:W4:Y:S04]  /*800c0*/  LDL.LU.64 R234, [R1+0x1440] ;  /* 0x0014400001ea7983 */ /* 0x010f280000300a00 */
[----:B------:R1:W-:Y:S01]  /*800d0*/  LDGSTS.E [R252+0x38e00], [R244.64], !P5 ;  /* 0x38e00000f4fc7fae */ /* 0x0003e2000e921844 */
[----:B------:R2:W-:Y:S02]  /*800e0*/  LDGSTS.E [R3+0x3a800], [R242.64], !P6 ;  /* 0x3a800000f2037fae */ /* 0x0005e4000f121844 */
[----:B-----5:R-:W-:-:S04]  /*800f0*/  IMAD.WIDE R228, R2, 0x4, R228 ;  /* 0x0000000402e47825 */ /* 0x020fc800078e02e4 */
[----:B-1----:R-:W-:-:S04]  /*80100*/  IMAD.WIDE R244, R2, 0x4, R240 ;  /* 0x0000000402f47825 */ /* 0x002fc800078e02f0 */
[C---:B------:R-:W-:Y:S01]  /*80110*/  IMAD.WIDE R224, R2.reuse, 0x4, R224 ;  /* 0x0000000402e07825 */ /* 0x040fe200078e02e0 */
[----:B------:R1:W-:Y:S03]  /*80120*/  STL.64 [R1+0x31f8], R228 ;  /* 0x0031f8e401007387 */ /* 0x0003e60000100a00 */
[----:B--2---:R-:W-:-:S04]  /*80130*/  IMAD.WIDE R242, R2, 0x4, R230 ;  /* 0x0000000402f27825 */ /* 0x004fc800078e02e6 */
[----:B------:R-:W-:Y:S02]  /*80140*/  STL.64 [R1+0x3200], R244 ;  /* 0x003200f401007387 */ /* 0x000fe40000100a00 */
[----:B------:R2:W-:Y:S01]  /*80150*/  STL.64 [R1+0x3208], R224 ;  /* 0x003208e001007387 */ /* 0x0005e20000100a00 */
[----:B------:R-:W5:Y:S01]  /*80160*/  LDL.LU.64 R240, [R1+0x1438] ;  /* 0x0014380001f07983 */ /* 0x000f620000300a00 */
[----:B------:R-:W5:Y:S03]  /*80170*/  LDL.LU.64 R230, [R1+0x1430] ;  /* 0x0014300001e67983 */ /* 0x000f660000300a00 */
[----:B------:R1:W-:Y:S01]  /*80180*/  LDGSTS.E [R223+0x3aa00], [R228.64], !P6 ;  /* 0x3aa00000e4df7fae */ /* 0x0003e2000f121844 */
[----:B------:R4:W-:Y:S02]  /*80190*/  STL.64 [R1+0x3238], R242 ;  /* 0x003238f201007387 */ /* 0x0009e40000100a00 */
[----:B------:R3:W-:Y:S02]  /*801a0*/  LDGSTS.E [R220+0x3ac00], [R244.64], !P6 ;  /* 0x3ac00000f4dc7fae */ /* 0x0007e4000f121844 */
[----:B------:R2:W-:Y:S01]  /*801b0*/  LDGSTS.E [R252+0x3ae00], [R224.64], !P6 ;  /* 0x3ae00000e0fc7fae */ /* 0x0005e2000f121844 */
[----:B-1----:R-:W5:Y:S01]  /*801c0*/  LDL.LU.64 R228, [R1+0x1428] ;  /* 0x0014280001e47983 */ /* 0x002f620000300a00 */
[----:B--2---:R-:W2:Y:S01]  /*801d0*/  LDL.LU.64 R224, [R1+0x1420] ;  /* 0x0014200001e07983 */ /* 0x004ea20000300a00 */
[----:B------:R-:W-:-:S04]  /*801e0*/  IADD3 R218, R222, -0x27a, RZ ;  /* 0xfffffd86deda7810 */ /* 0x000fc80007ffe0ff */
[----:B------:R-:W-:Y:S01]  /*801f0*/  ISETP.GE.U32.AND P0, PT, R218, 0x7ffffd07, PT ;  /* 0x7ffffd07da00780c */ /* 0x000fe20003f06070 */
[----:B------:R-:W-:-:S04]  /*80200*/  IADD3 R218, R222, -0x27e, RZ ;  /* 0xfffffd82deda7810 */ /* 0x000fc80007ffe0ff */
[----:B------:R-:W-:Y:S01]  /*80210*/  ISETP.GE.U32.AND P2, PT, R218, 0x7ffffd03, PT ;  /* 0x7ffffd03da00780c */ /* 0x000fe20003f46070 */
[----:B------:R-:W-:-:S07]  /*80220*/  IADD3 R218, R222, -0x203, RZ ;  /* 0xfffffdfddeda7810 */ /* 0x000fce0007ffe0ff */
[----:B------:R4:W-:Y:S01]  /*80230*/  LDGSTS.E [R3+0x3c800], [R242.64], !P0 ;  /* 0x3c800000f2037fae */ /* 0x0009e2000c121844 */
[----:B------:R-:W-:Y:S01]  /*80240*/  ISETP.GE.U32.AND P3, PT, R218, 0x7ffffd7e, PT ;  /* 0x7ffffd7eda00780c */ /* 0x000fe20003f66070 */
[----:B------:R-:W-:-:S04]  /*80250*/  IADD3 R218, R222, -0x207, RZ ;  /* 0xfffffdf9deda7810 */ /* 0x000fc80007ffe0ff */
[----:B------:R-:W-:Y:S01]  /*80260*/  ISETP.GE.U32.AND P1, PT, R218, 0x7ffffd7a, PT ;  /* 0x7ffffd7ada00780c */ /* 0x000fe20003f26070 */
[----:B------:R-:W-:-:S04]  /*80270*/  IADD3 R218, R222, -0x20b, RZ ;  /* 0xfffffdf5deda7810 */ /* 0x000fc80007ffe0ff */
[----:B------:R-:W-:Y:S01]  /*80280*/  ISETP.GE.U32.AND P4, PT, R218, 0x7ffffd76, PT ;  /* 0x7ffffd76da00780c */ /* 0x000fe20003f86070 */
[----:B------:R-:W-:-:S04]  /*80290*/  IADD3 R218, R222, -0x20f, RZ ;  /* 0xfffffdf1deda7810 */ /* 0x000fc80007ffe0ff */
[----:B------:R-:W-:Y:S01]  /*802a0*/  ISETP.GE.U32.AND P5, PT, R218, 0x7ffffd72, PT ;  /* 0x7ffffd72da00780c */ /* 0x000fe20003fa6070 */
[----:B------:R-:W-:Y:S01]  /*802b0*/  IADD3 R218, R222, -0x213, RZ ;  /* 0xfffffdeddeda7810 */ /* 0x000fe20007ffe0ff */
[----:B------:R-:W-:-:S03]  /*802c0*/  LOP3.LUT R219, R219, 0x7f, RZ, 0xc0, !PT ;  /* 0x0000007fdbdb7812 */ /* 0x000fc600078ec0ff */
[----:B------:R-:W-:Y:S01]  /*802d0*/  ISETP.GE.U32.AND P6, PT, R218, 0x7ffffd6e, PT ;  /* 0x7ffffd6eda00780c */ /* 0x000fe20003fc6070 */
[----:B------:R-:W-:Y:S02]  /*802e0*/  IADD3 R218, R222, -0x217, RZ ;  /* 0xfffffde9deda7810 */ /* 0x000fe40007ffe0ff */
[----:B---3--:R-:W-:-:S04]  /*802f0*/  IMAD.WIDE R226, R2, 0x4, R226 ;  /* 0x0000000402e27825 */ /* 0x008fc800078e02e2 */
[----:B------:R-:W-:-:S04]  /*80300*/  IMAD.WIDE R244, R2, 0x4, R236 ;  /* 0x0000000402f47825 */ /* 0x000fc800078e02ec */
[----:B------:R-:W-:-:S04]  /*80310*/  IMAD.WIDE R232, R2, 0x4, R232 ;  /* 0x0000000402e87825 */ /* 0x000fc800078e02e8 */
[C---:B----4-:R-:W-:Y:S01]  /*80320*/  IMAD.WIDE R242, R2.reuse, 0x4, R234 ;  /* 0x0000000402f27825 */ /* 0x050fe200078e02ea */
[----:B------:R1:W-:Y:S03]  /*80330*/  STL.64 [R1+0x3240], R226 ;  /* 0x003240e201007387 */ /* 0x0003e60000100a00 */
[----:B------:R-:W-:Y:S02]  /*80340*/  STL.64 [R1+0x3248], R244 ;  /* 0x003248f401007387 */ /* 0x000fe40000100a00 */
[----:B------:R3:W-:Y:S01]  /*80350*/  STL.64 [R1+0x3258], R232 ;  /* 0x003258e801007387 */ /* 0x0007e20000100a00 */
[----:B------:R1:W-:Y:S01]  /*80360*/  LDGSTS.E [R223+0x3ca00], [R226.64], !P0 ;  /* 0x3ca00000e2df7fae */ /* 0x0003e2000c121844 */
[----:B------:R-:W4:Y:S02]  /*80370*/  LDL.LU.64 R236, [R1+0x1418] ;  /* 0x0014180001ec7983 */ /* 0x000f240000300a00 */
[----:B------:R3:W-:Y:S02]  /*80380*/  LDGSTS.E [R220+0x3cc00], [R244.64], !P0 ;  /* 0x3cc00000f4dc7fae */ /* 0x0007e4000c121844 */
[----:B------:R3:W-:Y:S01]  /*80390*/  LDGSTS.E [R252+0x3ce00], [R232.64], !P0 ;  /* 0x3ce00000e8fc7fae */ /* 0x0007e2000c121844 */
[----:B------:R5:W-:Y:S04]  /*803a0*/  LDGSTS.E [R3+0x3e800], [R242.64], !P2 ;  /* 0x3e800000f2037fae */ /* 0x000be8000d121844 */
[----:B-1----:R-:W4:Y:S01]  /*803b0*/  LDL.LU.64 R226, [R1+0x1410] ;  /* 0x0014100001e27983 */ /* 0x002f220000300a00 */
[----:B------:R1:W-:Y:S02]  /*803c0*/  STL.64 [R1+0x3288], R242 ;  /* 0x003288f201007387 */ /* 0x0003e40000100a00 */
[----:B------:R-:W4:Y:S02]  /*803d0*/  LDL.LU.64 R234, [R1+0x1408] ;  /* 0x0014080001ea7983 */ /* 0x000f240000300a00 */
[----:B---3--:R-:W3:Y:S02]  /*803e0*/  LDL.LU.64 R232, [R1+0x1400] ;  /* 0x0014000001e87983 */ /* 0x008ee40000300a00 */
[----:B-----5:R-:W-:-:S04]  /*803f0*/  IMAD.WIDE R248, R2, 0x4, R240 ;  /* 0x0000000402f87825 */ /* 0x020fc800078e02f0 */
[C---:B------:R-:W-:Y:S01]  /*80400*/  IMAD.WIDE R244, R2.reuse, 0x4, R230 ;  /* 0x0000000402f47825 */ /* 0x040fe200078e02e6 */
[----:B------:R-:W-:Y:S04]  /*80410*/  STL.64 [R1+0x3290], R248 ;  /* 0x003290f801007387 */ /* 0x000fe80000100a00 */
[----:B------:R4:W-:Y:S02]  /*80420*/  STL.64 [R1+0x3298], R244 ;  /* 0x003298f401007387 */ /* 0x0009e40000100a00 */
[----:B------:R-:W5:Y:S02]  /*80430*/  LDL.LU.64 R230, [R1+0x13f8] ;  /* 0x0013f80001e67983 */ /* 0x000f640000300a00 */
[----:B-1----:R-:W-:-:S04]  /*80440*/  IMAD.WIDE R242, R2, 0x4, R228 ;  /* 0x0000000402f27825 */ /* 0x002fc800078e02e4 */
[----:B--2---:R-:W-:Y:S01]  /*80450*/  IMAD.WIDE R240, R2, 0x4, R224 ;  /* 0x0000000402f07825 */ /* 0x004fe200078e02e0 */
[----:B------:R1:W-:Y:S03]  /*80460*/  STL.64 [R1+0x32a8], R242 ;  /* 0x0032a8f201007387 */ /* 0x0003e60000100a00 */
[----:B------:R-:W4:Y:S02]  /*80470*/  LDL.LU.64 R228, [R1+0x13f0] ;  /* 0x0013f00001e47983 */ /* 0x000f240000300a00 */
[----:B------:R-:W4:Y:S02]  /*80480*/  LDL.LU.64 R224, [R1+0x13e8] ;  /* 0x0013e80001e07983 */ /* 0x000f240000300a00 */
[----:B------:R-:W-:Y:S01]  /*80490*/  IMAD.SHL.U32 R223, R219, 0x4, RZ ;  /* 0x00000004dbdf7824 */ /* 0x000fe200078e00ff */
[----:B------:R-:W-:Y:S02]  /*804a0*/  ISETP.GE.U32.AND P0, PT, R218, 0x7ffffd6a, PT ;  /* 0x7ffffd6ada00780c */ /* 0x000fe40003f06070 */
[C---:B------:R-:W-:Y:S01]  /*804b0*/  IADD3 R219, R239.reuse, 0x100000, RZ ;  /* 0x00100000efdb7810 */ /* 0x040fe20007ffe0ff */
[----:B------:R-:W-:Y:S01]  /*804c0*/  IADD3 R218, R239, 0x100000, RZ ;  /* 0x00100000efda7810 */ /* 0x000fe20007ffe0ff */
[----:B------:R1:W-:Y:S04]  /*804d0*/  STL.64 [R1+0x1ae8], R240 ;  /* 0x001ae8f001007387 */ /* 0x0003e80000100a00 */
[----:B------:R1:W-:Y:S01]  /*804e0*/  LDGSTS.E [R219+0x3ea00], [R248.64], !P2 ;  /* 0x3ea00000f8db7fae */ /* 0x0003e2000d121844 */
[----:B------:R1:W-:Y:S01]  /*804f0*/  LDGSTS.E [R218+0x3ec00], [R244.64], !P2 ;  /* 0x3ec00000f4da7fae */ /* 0x0003e2000d121844 */
[----:B------:R-:W-:Y:S01]  /*80500*/  LOP3.LUT R239, R223, 0x40, RZ, 0x3c, !PT ;  /* 0x00000040dfef7812 */ /* 0x000fe200078e3cff */
[----:B------:R1:W-:Y:S02]  /*80510*/  LDGSTS.E [R252+0x3ee00], [R242.64], !P2 ;  /* 0x3ee00000f2fc7fae */ /* 0x0003e4000d121844 */
[----:B-1----:R-:W4:Y:S01]  /*80520*/  LDL.LU.64 R218, [R1+0x13e0] ;  /* 0x0013e00001da7983 */ /* 0x002f220000300a00 */
[----:B------:R-:W-:-:S05]  /*80530*/  IADD3 R3, R239, 0x100000, RZ ;  /* 0x00100000ef037810 */ /* 0x000fca0007ffe0ff */
[----:B------:R1:W-:Y:S01]  /*80540*/  LDGSTS.E [R3+0x1000], [R240.64], !P3 ;  /* 0x01000000f0037fae */ /* 0x0003e2000d921844 */
[C---:B------:R-:W-:Y:S02]  /*80550*/  IADD3 R238, R239.reuse, 0x100000, RZ ;  /* 0x00100000efee7810 */ /* 0x040fe40007ffe0ff */
[C---:B------:R-:W-:Y:S02]  /*80560*/  IADD3 R223, R239.reuse, 0x100000, RZ ;  /* 0x00100000efdf7810 */ /* 0x040fe40007ffe0ff */
[----:B------:R-:W-:Y:S01]  /*80570*/  IADD3 R252, R239, 0x100000, RZ ;  /* 0x00100000effc7810 */ /* 0x000fe20007ffe0ff */
[----:B----4-:R-:W-:-:S05]  /*80580*/  IMAD.WIDE R244, R2, 0x4, R236 ;  /* 0x0000000402f47825 */ /* 0x010fca00078e02ec */
[----:B------:R5:W-:Y:S04]  /*80590*/  STL.64 [R1+0x1ae0], R244 ;  /* 0x001ae0f401007387 */ /* 0x000be80000100a00 */
[----:B------:R5:W-:Y:S01]  /*805a0*/  LDGSTS.E [R238+0x1200], [R244.64], !P3 ;  /* 0x01200000f4ee7fae */ /* 0x000be2000d921844 */
[----:B------:R-:W-:-:S04]  /*805b0*/  IMAD.WIDE R226, R2, 0x4, R226 ;  /* 0x0000000402e27825 */ /* 0x000fc800078e02e2 */
[C---:B------:R-:W-:Y:S01]  /*805c0*/  IMAD.WIDE R242, R2.reuse, 0x4, R234 ;  /* 0x0000000402f27825 */ /* 0x040fe200078e02ea */
[----:B------:R4:W-:Y:S03]  /*805d0*/  STL.64 [R1+0x1ad8], R226 ;  /* 0x001ad8e201007387 */ /* 0x0009e60000100a00 */
[----:B-1----:R-:W2:Y:S02]  /*805e0*/  LDL.LU.64 R240, [R1+0x13d8] ;  /* 0x0013d80001f07983 */ /* 0x002ea40000300a00 */
[----:B------:R1:W-:Y:S02]  /*805f0*/  STL.64 [R1+0x1ad0], R242 ;  /* 0x001ad0f201007387 */ /* 0x0003e40000100a00 */
[----:B------:R-:W2:Y:S02]  /*80600*/  LDL.LU.64 R234, [R1+0x13d0] ;  /* 0x0013d00001ea7983 */ /* 0x000ea40000300a00 */
[C---:B---3--:R-:W-:Y:S01]  /*80610*/  IMAD.WIDE R236, R2.reuse, 0x4, R232 ;  /* 0x0000000402ec7825 */ /* 0x048fe200078e02e8 */
[----:B------:R4:W-:Y:S04]  /*80620*/  LDGSTS.E [R223+0x1400], [R226.64], !P3 ;  /* 0x01400000e2df7fae */ /* 0x0009e8000d921844 */
[----:B------:R-:W3:Y:S01]  /*80630*/  LDL.LU.64 R232, [R1+0x13c8] ;  /* 0x0013c80001e87983 */ /* 0x000ee20000300a00 */
[----:B------:R1:W-:Y:S02]  /*80640*/  STL.64 [R1+0x1ac8], R236 ;  /* 0x001ac8ec01007387 */ /* 0x0003e40000100a00 */
[----:B------:R1:W-:Y:S02]  /*80650*/  LDGSTS.E [R252+0x1600], [R242.64], !P3 ;  /* 0x01600000f2fc7fae */ /* 0x0003e4000d921844 */
[----:B------:R1:W-:Y:S02]  /*80660*/  LDGSTS.E [R3+0x3000], [R236.64], !P1 ;  /* 0x03000000ec037fae */ /* 0x0003e4000c921844 */
[C---:B-----5:R-:W-:Y:S01]  /*80670*/  IMAD.WIDE R244, R2.reuse, 0x4, R230 ;  /* 0x0000000402f47825 */ /* 0x060fe200078e02e6 */
[----:B----4-:R-:W4:Y:S04]  /*80680*/  LDL.LU.64 R226, [R1+0x13c0] ;  /* 0x0013c00001e27983 */ /* 0x010f280000300a00 */
[----:B------:R-:W-:Y:S01]  /*80690*/  STL.64 [R1+0x1ac0], R244 ;  /* 0x001ac0f401007387 */ /* 0x000fe20000100a00 */
[----:B------:R5:W-:Y:S01]  /*806a0*/  LDGSTS.E [R238+0x3200], [R244.64], !P1 ;  /* 0x03200000f4ee7fae */ /* 0x000be2000c921844 */
[----:B------:R-:W-:-:S04]  /*806b0*/  IMAD.WIDE R228, R2, 0x4, R228 ;  /* 0x0000000402e47825 */ /* 0x000fc800078e02e4 */
[C---:B-1----:R-:W-:Y:S01]  /*806c0*/  IMAD.WIDE R242, R2.reuse, 0x4, R224 ;  /* 0x0000000402f27825 */ /* 0x042fe200078e02e0 */
[----:B------:R1:W-:Y:S03]  /*806d0*/  STL.64 [R1+0x1ab8], R228 ;  /* 0x001ab8e401007387 */ /* 0x0003e60000100a00 */
[----:B------:R-:W4:Y:S02]  /*806e0*/  LDL.LU.64 R236, [R1+0x13b8] ;  /* 0x0013b80001ec7983 */ /* 0x000f240000300a00 */
[----:B------:R-:W-:Y:S02]  /*806f0*/  STL.64 [R1+0x1ab0], R242 ;  /* 0x001ab0f201007387 */ /* 0x000fe40000100a00 */
[----:B------:R-:W4:Y:S01]  /*80700*/  LDL.LU.64 R224, [R1+0x13b0] ;  /* 0x0013b00001e07983 */ /* 0x000f220000300a00 */
[----:B------:R-:W4:Y:S04]  /*80710*/  LDL.LU.64 R230, [R1+0x13a8] ;  /* 0x0013a80001e67983 */ /* 0x000f280000300a00 */
[----:B------:R1:W-:Y:S01]  /*80720*/  LDGSTS.E [R223+0x3400], [R228.64], !P1 ;  /* 0x03400000e4df7fae */ /* 0x0003e2000c921844 */
[----:B------:R3:W-:Y:S02]  /*80730*/  LDGSTS.E [R252+0x3600], [R242.64], !P1 ;  /* 0x03600000f2fc7fae */ /* 0x0007e4000c921844 */
[----:B------:R-:W-:-:S05]  /*80740*/  IMAD.WIDE R218, R2, 0x4, R218 ;  /* 0x0000000402da7825 */ /* 0x000fca00078e02da */
[----:B------:R5:W-:Y:S04]  /*80750*/  STL.64 [R1+0x1aa8], R218 ;  /* 0x001aa8da01007387 */ /* 0x000be80000100a00 */
[----:B-1----:R-:W4:Y:S04]  /*80760*/  LDL.LU.64 R228, [R1+0x13a0] ;  /* 0x0013a00001e47983 */ /* 0x002f280000300a00 */
[----:B------:R5:W-:Y:S02]  /*80770*/  LDGSTS.E [R3+0x5000], [R218.64], !P4 ;  /* 0x05000000da037fae */ /* 0x000be4000e121844 */
[----:B-----5:R-:W-:-:S02]  /*80780*/  IADD3 R219, R239, 0x100000, RZ ;  /* 0x00100000efdb7810 */ /* 0x020fc40007ffe0ff */
[----:B------:R-:W-:Y:S01]  /*80790*/  IADD3 R218, R239, 0x100000, RZ ;  /* 0x00100000efda7810 */ /* 0x000fe20007ffe0ff */
[----:B--2---:R-:W-:-:S04]  /*807a0*/  IMAD.WIDE R248, R2, 0x4, R240 ;  /* 0x0000000402f87825 */ /* 0x004fc800078e02f0 */
[----:B------:R-:W-:-:S04]  /*807b0*/  IMAD.WIDE R244, R2, 0x4, R234 ;  /* 0x0000000402f47825 */ /* 0x000fc800078e02ea */
[C---:B---3--:R-:W-:Y:S01]  /*807c0*/  IMAD.WIDE R242, R2.reuse, 0x4, R232 ;  /* 0x0000000402f27825 */ /* 0x048fe200078e02e8 */
[----:B------:R-:W-:Y:S03]  /*807d0*/  STL.64 [R1+0x1aa0], R248 ;  /* 0x001aa0f801007387 */ /* 0x000fe60000100a00 */
[----:B------:R1:W-:Y:S02]  /*807e0*/  STL.64 [R1+0x1a98], R244 ;  /* 0x001a98f401007387 */ /* 0x0003e40000100a00 */
[----:B------:R-:W2:Y:S01]  /*807f0*/  LDL.LU.64 R234, [R1+0x1398] ;  /* 0x0013980001ea7983 */ /* 0x000ea20000300a00 */
[----:B------:R3:W-:Y:S04]  /*80800*/  LDGSTS.E [R219+0x5200], [R248.64], !P4 ;  /* 0x05200000f8db7fae */ /* 0x0007e8000e121844 */
[----:B------:R5:W-:Y:S01]  /*80810*/  STL.64 [R1+0x1a90], R242 ;  /* 0x001a90f201007387 */ /* 0x000be20000100a00 */
[----:B------:R-:W2:Y:S02]  /*80820*/  LDL.LU.64 R232, [R1+0x1390] ;  /* 0x0013900001e87983 */ /* 0x000ea40000300a00 */
[----:B------:R3:W-:Y:S02]  /*80830*/  LDGSTS.E [R218+0x5400], [R244.64], !P4 ;  /* 0x05400000f4da7fae */ /* 0x0007e4000e121844 */
[----:B------:R5:W-:Y:S02]  /*80840*/  LDGSTS.E [R252+0x5600], [R242.64], !P4 ;  /* 0x05600000f2fc7fae */ /* 0x000be4000e121844 */
[----:B----4-:R-:W-:-:S02]  /*80850*/  IMAD.WIDE R240, R2, 0x4, R226 ;  /* 0x0000000402f07825 */ /* 0x010fc400078e02e2 */
[----:B------:R-:W4:Y:S03]  /*80860*/  LDL.LU.64 R226, [R1+0x1388] ;  /* 0x0013880001e27983 */ /* 0x000f260000300a00 */
[----:B------:R1:W-:Y:S01]  /*80870*/  STL.64 [R1+0x1a88], R240 ;  /* 0x001a88f001007387 */ /* 0x0003e20000100a00 */
[----:B------:R1:W-:Y:S04]  /*80880*/  LDGSTS.E [R3+0x7000], [R240.64], !P5 ;  /* 0x07000000f0037fae */ /* 0x0003e8000e921844 */
[----:B---3--:R-:W3:Y:S01]  /*80890*/  LDL.LU.64 R218, [R1+0x1380] ;  /* 0x0013800001da7983 */ /* 0x008ee20000300a00 */
[----:B-1----:R-:W-:-:S04]  /*808a0*/  IMAD.WIDE R244, R2, 0x4, R236 ;  /* 0x0000000402f47825 */ /* 0x002fc800078e02ec */
[----:B------:R-:W-:-:S04]  /*808b0*/  IMAD.WIDE R224, R2, 0x4, R224 ;  /* 0x0000000402e07825 */ /* 0x000fc800078e02e0 */
[C---:B-----5:R-:W-:Y:S01]  /*808c0*/  IMAD.WIDE R242, R2.reuse, 0x4, R230 ;  /* 0x0000000402f27825 */ /* 0x060fe200078e02e6 */
[----:B------:R-:W-:Y:S03]  /*808d0*/  STL.64 [R1+0x1a80], R244 ;  /* 0x001a80f401007387 */ /* 0x000fe60000100a00 */
[----:B------:R1:W-:Y:S01]  /*808e0*/  STL.64 [R1+0x1a78], R224 ;  /* 0x001a78e001007387 */ /* 0x0003e20000100a00 */
[----:B------:R-:W2:Y:S01]  /*808f0*/  LDL.LU.64 R240, [R1+0x1378] ;  /* 0x0013780001f07983 */ /* 0x000ea20000300a00 */
[----:B------:R-:W-:Y:S03]  /*80900*/  STL.64 [R1+0x1a70], R242 ;  /* 0x001a70f201007387 */ /* 0x000fe60000100a00 */
[----:B------:R-:W2:Y:S04]  /*80910*/  LDL.LU.64 R230, [R1+0x1370] ;  /* 0x0013700001e67983 */ /* 0x000ea80000300a00 */
[----:B------:R2:W-:Y:S01]  /*80920*/  LDGSTS.E [R238+0x7200], [R244.64], !P5 ;  /* 0x07200000f4ee7fae */ /* 0x0005e2000e921844 */
[----:B------:R1:W-:Y:S02]  /*80930*/  LDGSTS.E [R223+0x7400], [R224.64], !P5 ;  /* 0x07400000e0df7fae */ /* 0x0003e4000e921844 */
[----:B------:R4:W-:Y:S02]  /*80940*/  LDGSTS.E [R252+0x7600], [R242.64], !P5 ;  /* 0x07600000f2fc7fae */ /* 0x0009e4000e921844 */
[----:B------:R-:W-:-:S02]  /*80950*/  IMAD.WIDE R236, R2, 0x4, R228 ;  /* 0x0000000402ec7825 */ /* 0x000fc400078e02e4 */
[----:B------:R-:W2:Y:S03]  /*80960*/  LDL.LU.64 R228, [R1+0x1368] ;  /* 0x0013680001e47983 */ /* 0x000ea60000300a00 */
[----:B------:R2:W-:Y:S01]  /*80970*/  STL.64 [R1+0x1a68], R236 ;  /* 0x001a68ec01007387 */ /* 0x0005e20000100a00 */
[----:B-1----:R-:W2:Y:S04]  /*80980*/  LDL.LU.64 R224, [R1+0x1360] ;  /* 0x0013600001e07983 */ /* 0x002ea80000300a00 */
[----:B------:R1:W-:Y:S01]  /*80990*/  LDGSTS.E [R3+0x9000], [R236.64], !P6 ;  /* 0x09000000ec037fae */ /* 0x0003e2000f121844 */
[----:B--2---:R-:W-:-:S04]  /*809a0*/  IMAD.WIDE R244, R2, 0x4, R234 ;  /* 0x0000000402f47825 */ /* 0x004fc800078e02ea */
[C---:B------:R-:W-:Y:S01]  /*809b0*/  IMAD.WIDE R232, R2.reuse, 0x4, R232 ;  /* 0x0000000402e87825 */ /* 0x040fe200078e02e8 */
[----:B------:R-:W-:Y:S04]  /*809c0*/  STL.64 [R1+0x1a60], R244 ;  /* 0x001a60f401007387 */ /* 0x000fe80000100a00 */
[----:B------:R2:W-:Y:S02]  /*809d0*/  STL.64 [R1+0x1a58], R232 ;  /* 0x001a58e801007387 */ /* 0x0005e40000100a00 */
[----:B-1----:R-:W5:Y:S01]  /*809e0*/  LDL.LU.64 R236, [R1+0x1358] ;  /* 0x0013580001ec7983 */ /* 0x002f620000300a00 */
[----:B------:R1:W-:Y:S01]  /*809f0*/  LDGSTS.E [R238+0x9200], [R244.64], !P6 ;  /* 0x09200000f4ee7fae */ /* 0x0003e2000f121844 */
[----:B------:R2:W-:Y:S02]  /*80a00*/  LDGSTS.E [R223+0x9400], [R232.64], !P6 ;  /* 0x09400000e8df7fae */ /* 0x0005e4000f121844 */
[----:B----4-:R-:W-:-:S05]  /*80a10*/  IMAD.WIDE R242, R2, 0x4, R226 ;  /* 0x0000000402f27825 */ /* 0x010fca00078e02e2 */
[----:B------:R4:W-:Y:S01]  /*80a20*/  STL.64 [R1+0x1a50], R242 ;  /* 0x001a50f201007387 */ /* 0x0009e20000100a00 */
[----:B------:R-:W5:Y:S02]  /*80a30*/  LDL.LU.64 R226, [R1+0x1350] ;  /* 0x0013500001e27983 */ /* 0x000f640000300a00 */
[----:B------:R-:W5:Y:S02]  /*80a40*/  LDL.LU.64 R234, [R1+0x1348] ;  /* 0x0013480001ea7983 */ /* 0x000f640000300a00 */
[C---:B---3--:R-:W-:Y:S01]  /*80a50*/  IMAD.WIDE R218, R2.reuse, 0x4, R218 ;  /* 0x0000000402da7825 */ /* 0x048fe200078e02da */
[----:B------:R4:W-:Y:S04]  /*80a60*/  LDGSTS.E [R252+0x9600], [R242.64], !P6 ;  /* 0x09600000f2fc7fae */ /* 0x0009e8000f121844 */
[----:B------:R3:W-:Y:S01]  /*80a70*/  STL.64 [R1+0x1a48], R218 ;  /* 0x001a48da01007387 */ /* 0x0007e20000100a00 */
[----:B--2---:R-:W2:Y:S03]  /*80a80*/  LDL.LU.64 R232, [R1+0x1340] ;  /* 0x0013400001e87983 */ /* 0x004ea60000300a00 */
[----:B------:R3:W-:Y:S01]  /*80a90*/  LDGSTS.E [R3+0xb000], [R218.64], !P0 ;  /* 0x0b000000da037fae */ /* 0x0007e2000c121844 */
[----:B------:R-:W-:-:S04]  /*80aa0*/  IMAD.WIDE R248, R2, 0x4, R240 ;  /* 0x0000000402f87825 */ /* 0x000fc800078e02f0 */
[C---:B-1----:R-:W-:Y:S01]  /*80ab0*/  IMAD.WIDE R244, R2.reuse, 0x4, R230 ;  /* 0x0000000402f47825 */ /* 0x042fe200078e02e6 */
[----:B------:R-:W-:Y:S04]  /*80ac0*/  STL.64 [R1+0x1a40], R248 ;  /* 0x001a40f801007387 */ /* 0x000fe80000100a00 */
[----:B------:R5:W-:Y:S02]  /*80ad0*/  STL.64 [R1+0x1a38], R244 ;  /* 0x001a38f401007387 */ /* 0x000be40000100a00 */
[----:B------:R-:W2:Y:S02]  /*80ae0*/  LDL.LU.64 R230, [R1+0x1338] ;  /* 0x0013380001e67983 */ /* 0x000ea40000300a00 */
[----:B----4-:R-:W-:-:S04]  /*80af0*/  IMAD.WIDE R242, R2, 0x4, R228 ;  /* 0x0000000402f27825 */ /* 0x010fc800078e02e4 */
[----:B------:R-:W-:Y:S01]  /*80b00*/  IMAD.WIDE R240, R2, 0x4, R224 ;  /* 0x0000000402f07825 */ /* 0x000fe200078e02e0 */
[----:B------:R1:W-:Y:S03]  /*80b10*/  STL.64 [R1+0x1a30], R242 ;  /* 0x001a30f201007387 */ /* 0x0003e60000100a00 */
[----:B------:R-:W2:Y:S02]  /*80b20*/  LDL.LU.64 R228, [R1+0x1330] ;  /* 0x0013300001e47983 */ /* 0x000ea40000300a00 */
[----:B------:R-:W2:Y:S01]  /*80b30*/  LDL.LU.64 R224, [R1+0x1328] ;  /* 0x0013280001e07983 */ /* 0x000ea20000300a00 */
[C---:B---3--:R-:W-:Y:S02]  /*80b40*/  IADD3 R219, R239.reuse, 0x100000, RZ ;  /* 0x00100000efdb7810 */ /* 0x048fe40007ffe0ff */
[----:B------:R-:W-:Y:S01]  /*80b50*/  IADD3 R218, R239, 0x100000, RZ ;  /* 0x00100000efda7810 */ /* 0x000fe20007ffe0ff */
[----:B------:R3:W-:Y:S04]  /*80b60*/  STL.64 [R1+0x1a28], R240 ;  /* 0x001a28f001007387 */ /* 0x0007e80000100a00 */
[----:B------:R1:W-:Y:S01]  /*80b70*/  LDGSTS.E [R219+0xb200], [R248.64], !P0 ;  /* 0x0b200000f8db7fae */ /* 0x0003e2000c121844 */
[----:B------:R1:W-:Y:S01]  /*80b80*/  LDGSTS.E [R218+0xb400], [R244.64], !P0 ;  /* 0x0b400000f4da7fae */ /* 0x0003e2000c121844 */
[----:B------:R-:W-:Y:S01]  /*80b90*/  IADD3 R220, R222, -0x21b, RZ ;  /* 0xfffffde5dedc7810 */ /* 0x000fe20007ffe0ff */
[----:B------:R3:W-:Y:S01]  /*80ba0*/  LDGSTS.E [R252+0xb600], [R242.64], !P0 ;  /* 0x0b600000f2fc7fae */ /* 0x0007e2000c121844 */
[----:B-1----:R-:W2:Y:S02]  /*80bb0*/  LDL.LU.64 R218, [R1+0x1320] ;  /* 0x0013200001da7983 */ /* 0x002ea40000300a00 */
[----:B------:R-:W-:Y:S01]  /*80bc0*/  ISETP.GE.U32.AND P2, PT, R220, 0x7ffffd66, PT ;  /* 0x7ffffd66dc00780c */ /* 0x000fe20003f46070 */
[----:B------:R-:W-:-:S04]  /*80bd0*/  IADD3 R220, R222, -0x21f, RZ ;  /* 0xfffffde1dedc7810 */ /* 0x000fc80007ffe0ff */
[----:B------:R-:W-:-:S08]  /*80be0*/  ISETP.GE.U32.AND P3, PT, R220, 0x7ffffd62, PT ;  /* 0x7ffffd62dc00780c */ /* 0x000fd00003f66070 */
[----:B------:R1:W-:Y:S01]  /*80bf0*/  LDGSTS.E [R3+0xd000], [R240.64], !P2 ;  /* 0x0d000000f0037fae */ /* 0x0003e2000d121844 */
[----:B-----5:R-:W-:-:S05]  /*80c00*/  IMAD.WIDE R244, R2, 0x4, R236 ;  /* 0x0000000402f47825 */ /* 0x020fca00078e02ec */
[----:B------:R-:W-:Y:S04]  /*80c10*/  STL.64 [R1+0x1a20], R244 ;  /* 0x001a20f401007387 */ /* 0x000fe80000100a00 */
[----:B------:R5:W-:Y:S01]  /*80c20*/  LDGSTS.E [R238+0xd200], [R244.64], !P2 ;  /* 0x0d200000f4ee7fae */ /* 0x000be2000d121844 */
[----:B------:R-:W-:-:S04]  /*80c30*/  IMAD.WIDE R226, R2, 0x4, R226 ;  /* 0x0000000402e27825 */ /* 0x000fc800078e02e2 */
[C---:B---3--:R-:W-:Y:S01]  /*80c40*/  IMAD.WIDE R242, R2.reuse, 0x4, R234 ;  /* 0x0000000402f27825 */ /* 0x048fe200078e02ea */
[----:B------:R3:W-:Y:S03]  /*80c50*/  STL.64 [R1+0x1a18], R226 ;  /* 0x001a18e201007387 */ /* 0x0007e60000100a00 */
[----:B-1----:R-:W4:Y:S02]  /*80c60*/  LDL.LU.64 R240, [R1+0x1318] ;  /* 0x0013180001f07983 */ /* 0x002f240000300a00 */
[----:B------:R1:W-:Y:S02]  /*80c70*/  STL.64 [R1+0x1a10], R242 ;  /* 0x001a10f201007387 */ /* 0x0003e40000100a00 */
[----:B------:R-:W4:Y:S02]  /*80c80*/  LDL.LU.64 R234, [R1+0x1310] ;  /* 0x0013100001ea7983 */ /* 0x000f240000300a00 */
[C---:B--2---:R-:W-:Y:S01]  /*80c90*/  IMAD.WIDE R236, R2.reuse, 0x4, R232 ;  /* 0x0000000402ec7825 */ /* 0x044fe200078e02e8 */
[----:B------:R3:W-:Y:S04]  /*80ca0*/  LDGSTS.E [R223+0xd400], [R226.64], !P2 ;  /* 0x0d400000e2df7fae */ /* 0x0007e8000d121844 */
[----:B------:R-:W2:Y:S01]  /*80cb0*/  LDL.LU.64 R232, [R1+0x1308] ;  /* 0x0013080001e87983 */ /* 0x000ea20000300a00 */
[----:B------:R1:W-:Y:S02]  /*80cc0*/  STL.64 [R1+0x1a08], R236 ;  /* 0x001a08ec01007387 */ /* 0x0003e40000100a00 */
[----:B------:R1:W-:Y:S02]  /*80cd0*/  LDGSTS.E [R252+0xd600], [R242.64], !P2 ;  /* 0x0d600000f2fc7fae */ /* 0x0003e4000d121844 */
[----:B------:R1:W-:Y:S01]  /*80ce0*/  LDGSTS.E [R3+0xf000], [R236.64], !P3 ;  /* 0x0f000000ec037fae */ /* 0x0003e2000d921844 */
[----:B---3--:R-:W3:Y:S01]  /*80cf0*/  LDL.LU.64 R226, [R1+0x1300] ;  /* 0x0013000001e27983 */ /* 0x008ee20000300a00 */
[----:B-----5:R-:W-:-:S05]  /*80d00*/  IMAD.WIDE R244, R2, 0x4, R230 ;  /* 0x0000000402f47825 */ /* 0x020fca00078e02e6 */
[----:B------:R-:W-:Y:S04]  /*80d10*/  STL.64 [R1+0x1a00], R244 ;  /* 0x001a00f401007387 */ /* 0x000fe80000100a00 */
[----:B------:R5:W-:Y:S01]  /*80d20*/  LDGSTS.E [R238+0xf200], [R244.64], !P3 ;  /* 0x0f200000f4ee7fae */ /* 0x000be2000d921844 */
[----:B------:R-:W-:-:S04]  /*80d30*/  IMAD.WIDE R228, R2, 0x4, R228 ;  /* 0x0000000402e47825 */ /* 0x000fc800078e02e4 */
[C---:B-1----:R-:W-:Y:S01]  /*80d40*/  IMAD.WIDE R242, R2.reuse, 0x4, R224 ;  /* 0x0000000402f27825 */ /* 0x042fe200078e02e0 */
[----:B------:R1:W-:Y:S03]  /*80d50*/  STL.64 [R1+0x19f8], R228 ;  /* 0x0019f8e401007387 */ /* 0x0003e60000100a00 */
[----:B------:R-:W3:Y:S02]  /*80d60*/  LDL.LU.64 R236, [R1+0x12f8] ;  /* 0x0012f80001ec7983 */ /* 0x000ee40000300a00 */
[----:B------:R-:W-:Y:S02]  /*80d70*/  STL.64 [R1+0x19f0], R242 ;  /* 0x0019f0f201007387 */ /* 0x000fe40000100a00 */
[----:B------:R-:W3:Y:S01]  /*80d80*/  LDL.LU.64 R224, [R1+0x12f0] ;  /* 0x0012f00001e07983 */ /* 0x000ee20000300a00 */
[----:B------:R-:W3:Y:S04]  /*80d90*/  LDL.LU.64 R230, [R1+0x12e8] ;  /* 0x0012e80001e67983 */ /* 0x000ee80000300a00 */
[----:B------:R1:W-:Y:S01]  /*80da0*/  LDGSTS.E [R223+0xf400], [R228.64], !P3 ;  /* 0x0f400000e4df7fae */ /* 0x0003e2000d921844 */
[----:B------:R-:W-:Y:S01]  /*80db0*/  IMAD.WIDE R218, R2, 0x4, R218 ;  /* 0x0000000402da7825 */ /* 0x000fe200078e02da */
[----:B------:R-:W-:-:S02]  /*80dc0*/  IADD3 R220, R222, -0x223, RZ ;  /* 0xfffffddddedc7810 */ /* 0x000fc40007ffe0ff */
[----:B------:R2:W-:Y:S04]  /*80dd0*/  LDGSTS.E [R252+0xf600], [R242.64], !P3 ;  /* 0x0f600000f2fc7fae */ /* 0x0005e8000d921844 */
[----:B------:R5:W-:Y:S04]  /*80de0*/  STL.64 [R1+0x19e8], R218 ;  /* 0x0019e8da01007387 */ /* 0x000be80000100a00 */
[----:B-1----:R-:W3:Y:S01]  /*80df0*/  LDL.LU.64 R228, [R1+0x12e0] ;  /* 0x0012e00001e47983 */ /* 0x002ee20000300a00 */
[----:B------:R-:W-:Y:S01]  /*80e00*/  ISETP.GE.U32.AND P1, PT, R220, 0x7ffffd5e, PT ;  /* 0x7ffffd5edc00780c */ /* 0x000fe20003f26070 */
[----:B------:R-:W-:-:S04]  /*80e10*/  IADD3 R220, R222, -0x227, RZ ;  /* 0xfffffdd9dedc7810 */ /* 0x000fc80007ffe0ff */
[----:B------:R-:W-:-:S08]  /*80e20*/  ISETP.GE.U32.AND P4, PT, R220, 0x7ffffd5a, PT ;  /* 0x7ffffd5adc00780c */ /* 0x000fd00003f86070 */
[----:B------:R5:W-:Y:S02]  /*80e30*/  LDGSTS.E [R3+0x11000], [R218.64], !P1 ;  /* 0x11000000da037fae */ /* 0x000be4000c921844 */
[C---:B-----5:R-:W-:Y:S02]  /*80e40*/  IADD3 R219, R239.reuse, 0x100000, RZ ;  /* 0x00100000efdb7810 */ /* 0x060fe40007ffe0ff */
[----:B------:R-:W-:Y:S01]  /*80e50*/  IADD3 R218, R239, 0x100000, RZ ;  /* 0x00100000efda7810 */ /* 0x000fe20007ffe0ff */
[----:B----4-:R-:W-:-:S04]  /*80e60*/  IMAD.WIDE R248, R2, 0x4, R240 ;  /* 0x0000000402f87825 */ /* 0x010fc800078e02f0 */
[----:B------:R-:W-:-:S04]  /*80e70*/  IMAD.WIDE R244, R2, 0x4, R234 ;  /* 0x0000000402f47825 */ /* 0x000fc800078e02ea */
[C---:B--2---:R-:W-:Y:S01]  /*80e80*/  IMAD.WIDE R242, R2.reuse, 0x4, R232 ;  /* 0x0000000402f27825 */ /* 0x044fe200078e02e8 */
        /* <DEDUP_REMOVED lines=8> */
[----:B---3--:R-:W-:-:S02]  /*80f10*/  IMAD.WIDE R240, R2, 0x4, R226 ;  /* 0x0000000402f07825 */ /* 0x008fc400078e02e2 */
[----:B------:R-:W3:Y:S03]  /*80f20*/  LDL.LU.64 R226, [R1+0x12c8] ;  /* 0x0012c80001e27983 */ /* 0x000ee60000300a00 */
[----:B------:R1:W-:Y:S01]  /*80f30*/  STL.64 [R1+0x19c8], R240 ;  /* 0x0019c8f001007387 */ /* 0x0003e20000100a00 */
[----:B------:R1:W-:Y:S04]  /*80f40*/  LDGSTS.E [R3+0x13000], [R240.64], !P4 ;  /* 0x13000000f0037fae */ /* 0x0003e8000e121844 */
[----:B----4-:R-:W4:Y:S01]  /*80f50*/  LDL.LU.64 R218, [R1+0x12c0] ;  /* 0x0012c00001da7983 */ /* 0x010f220000300a00 */
[----:B-1----:R-:W-:-:S04]  /*80f60*/  IMAD.WIDE R244, R2, 0x4, R236 ;  /* 0x0000000402f47825 */ /* 0x002fc800078e02ec */
[----:B------:R-:W-:-:S04]  /*80f70*/  IMAD.WIDE R224, R2, 0x4, R224 ;  /* 0x0000000402e07825 */ /* 0x000fc800078e02e0 */
[----:B-----5:R-:W-:Y:S01]  /*80f80*/  IMAD.WIDE R242, R2, 0x4, R230 ;  /* 0x0000000402f27825 */ /* 0x020fe200078e02e6 */
[----:B------:R-:W-:Y:S03]  /*80f90*/  STL.64 [R1+0x19c0], R244 ;  /* 0x0019c0f401007387 */ /* 0x000fe60000100a00 */
[----:B------:R1:W-:Y:S01]  /*80fa0*/  STL.64 [R1+0x19b8], R224 ;  /* 0x0019b8e001007387 */ /* 0x0003e20000100a00 */
[----:B------:R-:W2:Y:S01]  /*80fb0*/  LDL.LU.64 R240, [R1+0x12b8] ;  /* 0x0012b80001f07983 */ /* 0x000ea20000300a00 */
[----:B------:R-:W-:Y:S03]  /*80fc0*/  STL.64 [R1+0x19b0], R242 ;  /* 0x0019b0f201007387 */ /* 0x000fe60000100a00 */
        /* <DEDUP_REMOVED lines=10> */
[----:B------:R-:W-:-:S12]  /*81070*/  IADD3 R220, R222, -0x22f, RZ ;  /* 0xfffffdd1dedc7810 */ /* 0x000fd80007ffe0ff */
[----:B------:R1:W-:Y:S01]  /*81080*/  LDGSTS.E [R3+0x15000], [R236.64], !P5 ;  /* 0x15000000ec037fae */ /* 0x0003e2000e921844 */
[----:B------:R-:W-:Y:S01]  /*81090*/  ISETP.GE.U32.AND P6, PT, R220, 0x7ffffd52, PT ;  /* 0x7ffffd52dc00780c */ /* 0x000fe20003fc6070 */
[----:B--2---:R-:W-:-:S04]  /*810a0*/  IMAD.WIDE R244, R2, 0x4, R234 ;  /* 0x0000000402f47825 */ /* 0x004fc800078e02ea */
[C---:B------:R-:W-:Y:S01]  /*810b0*/  IMAD.WIDE R232, R2.reuse, 0x4, R232 ;  /* 0x0000000402e87825 */ /* 0x040fe200078e02e8 */
[----:B------:R-:W-:Y:S04]  /*810c0*/  STL.64 [R1+0x19a0], R244 ;  /* 0x0019a0f401007387 */ /* 0x000fe80000100a00 */
[----:B------:R2:W-:Y:S02]  /*810d0*/  STL.64 [R1+0x1998], R232 ;  /* 0x001998e801007387 */ /* 0x0005e40000100a00 */
[----:B-1----:R-:W5:Y:S01]  /*810e0*/  LDL.LU.64 R236, [R1+0x1298] ;  /* 0x0012980001ec7983 */ /* 0x002f620000300a00 */
[----:B------:R1:W-:Y:S01]  /*810f0*/  LDGSTS.E [R238+0x15200], [R244.64], !P5 ;  /* 0x15200000f4ee7fae */ /* 0x0003e2000e921844 */
[----:B------:R2:W-:Y:S02]  /*81100*/  LDGSTS.E [R223+0x15400], [R232.64], !P5 ;  /* 0x15400000e8df7fae */ /* 0x0005e4000e921844 */
[----:B---3--:R-:W-:-:S05]  /*81110*/  IMAD.WIDE R242, R2, 0x4, R226 ;  /* 0x0000000402f27825 */ /* 0x008fca00078e02e2 */
[----:B------:R3:W-:Y:S01]  /*81120*/  STL.64 [R1+0x1990], R242 ;  /* 0x001990f201007387 */ /* 0x0007e20000100a00 */
[----:B------:R-:W5:Y:S02]  /*81130*/  LDL.LU.64 R226, [R1+0x1290] ;  /* 0x0012900001e27983 */ /* 0x000f640000300a00 */
[----:B------:R-:W5:Y:S02]  /*81140*/  LDL.LU.64 R234, [R1+0x1288] ;  /* 0x0012880001ea7983 */ /* 0x000f640000300a00 */
[C---:B----4-:R-:W-:Y:S01]  /*81150*/  IMAD.WIDE R218, R2.reuse, 0x4, R218 ;  /* 0x0000000402da7825 */ /* 0x050fe200078e02da */
        /* <DEDUP_REMOVED lines=9> */
[----:B---3--:R-:W-:-:S05]  /*811f0*/  IMAD.WIDE R242, R2, 0x4, R228 ;  /* 0x0000000402f27825 */ /* 0x008fca00078e02e4 */
[----:B------:R1:W-:Y:S01]  /*81200*/  STL.64 [R1+0x1970], R242 ;  /* 0x001970f201007387 */ /* 0x0003e20000100a00 */
[----:B------:R-:W2:Y:S02]  /*81210*/  LDL.LU.64 R228, [R1+0x1270] ;  /* 0x0012700001e47983 */ /* 0x000ea40000300a00 */
[----:B------:R-:W-:Y:S02]  /*81220*/  IMAD.WIDE R240, R2, 0x4, R224 ;  /* 0x0000000402f07825 */ /* 0x000fe400078e02e0 */
[----:B------:R-:W2:Y:S01]  /*81230*/  LDL.LU.64 R224, [R1+0x1268] ;  /* 0x0012680001e07983 */ /* 0x000ea20000300a00 */
[C---:B----4-:R-:W-:Y:S02]  /*81240*/  IADD3 R219, R239.reuse, 0x100000, RZ ;  /* 0x00100000efdb7810 */ /* 0x050fe40007ffe0ff */
[----:B------:R-:W-:Y:S01]  /*81250*/  IADD3 R218, R239, 0x100000, RZ ;  /* 0x00100000efda7810 */ /* 0x000fe20007ffe0ff */
[----:B------:R4:W-:Y:S02]  /*81260*/  STL.64 [R1+0x1968], R240 ;  /* 0x001968f001007387 */ /* 0x0009e40000100a00 */
[----:B------:R1:W-:Y:S02]  /*81270*/  LDGSTS.E [R219+0x17200], [R248.64], !P6 ;  /* 0x17200000f8db7fae */ /* 0x0003e4000f121844 */
        /* <DEDUP_REMOVED lines=12> */
[C---:B----4-:R-:W-:Y:S01]  /*81340*/  IMAD.WIDE R242, R2.reuse, 0x4, R234 ;  /* 0x0000000402f27825 */ /* 0x050fe200078e02ea */
[----:B------:R4:W-:Y:S03]  /*81350*/  STL.64 [R1+0x1958], R226 ;  /* 0x001958e201007387 */ /* 0x0009e60000100a00 */
[----:B-1----:R-:W3:Y:S02]  /*81360*/  LDL.LU.64 R240, [R1+0x1258] ;  /* 0x0012580001f07983 */ /* 0x002ee40000300a00 */
[----:B------:R1:W-:Y:S02]  /*81370*/  STL.64 [R1+0x1950], R242 ;  /* 0x001950f201007387 */ /* 0x0003e40000100a00 */
[----:B------:R-:W3:Y:S02]  /*81380*/  LDL.LU.64 R234, [R1+0x1250] ;  /* 0x0012500001ea7983 */ /* 0x000ee40000300a00 */
[C---:B--2---:R-:W-:Y:S01]  /*81390*/  IMAD.WIDE R236, R2.reuse, 0x4, R232 ;  /* 0x0000000402ec7825 */ /* 0x044fe200078e02e8 */
[----:B------:R4:W-:Y:S04]  /*813a0*/  LDGSTS.E [R223+0x19400], [R226.64], !P0 ;  /* 0x19400000e2df7fae */ /* 0x0009e8000c121844 */
[----:B------:R-:W2:Y:S01]  /*813b0*/  LDL.LU.64 R232, [R1+0x1248] ;  /* 0x0012480001e87983 */ /* 0x000ea20000300a00 */
[----:B------:R1:W-:Y:S02]  /*813c0*/  STL.64 [R1+0x1948], R236 ;  /* 0x001948ec01007387 */ /* 0x0003e40000100a00 */
[----:B------:R1:W-:Y:S02]  /*813d0*/  LDGSTS.E [R252+0x19600], [R242.64], !P0 ;  /* 0x19600000f2fc7fae */ /* 0x0003e4000c121844 */
[----:B------:R1:W-:Y:S01]  /*813e0*/  LDGSTS.E [R3+0x1b000], [R236.64], !P2 ;  /* 0x1b000000ec037fae */ /* 0x0003e2000d121844 */
[----:B----4-:R-:W4:Y:S01]  /*813f0*/  LDL.LU.64 R226, [R1+0x1240] ;  /* 0x0012400001e27983 */ /* 0x010f220000300a00 */
[----:B-----5:R-:W-:-:S05]  /*81400*/  IMAD.WIDE R244, R2, 0x4, R230 ;  /* 0x0000000402f47825 */ /* 0x020fca00078e02e6 */
[----:B------:R-:W-:Y:S04]  /*81410*/  STL.64 [R1+0x1940], R244 ;  /* 0x001940f401007387 */ /* 0x000fe80000100a00 */
        /* <DEDUP_REMOVED lines=9> */
[----:B------:R-:W-:Y:S01]  /*814b0*/  IMAD.WIDE R218, R2, 0x4, R218 ;  /* 0x0000000402da7825 */ /* 0x000fe200078e02da */
[----:B------:R-:W-:-:S02]  /*814c0*/  IADD3 R220, R222, -0x23b, RZ ;  /* 0xfffffdc5dedc7810 */ /* 0x000fc40007ffe0ff */
[----:B------:R2:W-:Y:S04]  /*814d0*/  LDGSTS.E [R252+0x1b600], [R242.64], !P2 ;  /* 0x1b600000f2fc7fae */ /* 0x0005e8000d121844 */
[----:B------:R5:W-:Y:S04]  /*814e0*/  STL.64 [R1+0x1928], R218 ;  /* 0x001928da01007387 */ /* 0x000be80000100a00 */
[----:B-1----:R-:W4:Y:S01]  /*814f0*/  LDL.LU.64 R228, [R1+0x1220] ;  /* 0x0012200001e47983 */ /* 0x002f220000300a00 */
[----:B------:R-:W-:Y:S01]  /*81500*/  ISETP.GE.U32.AND P3, PT, R220, 0x7ffffd46, PT ;  /* 0x7ffffd46dc00780c */ /* 0x000fe20003f66070 */
[----:B------:R-:W-:-:S04]  /*81510*/  IADD3 R220, R222, -0x23f, RZ ;  /* 0xfffffdc1dedc7810 */ /* 0x000fc80007ffe0ff */
[----:B------:R-:W-:-:S08]  /*81520*/  ISETP.GE.U32.AND P1, PT, R220, 0x7ffffd42, PT ;  /* 0x7ffffd42dc00780c */ /* 0x000fd00003f26070 */
[----:B------:R5:W-:Y:S02]  /*81530*/  LDGSTS.E [R3+0x1d000], [R218.64], !P3 ;  /* 0x1d000000da037fae */ /* 0x000be4000d921844 */
[C---:B-----5:R-:W-:Y:S02]  /*81540*/  IADD3 R219, R239.reuse, 0x100000, RZ ;  /* 0x00100000efdb7810 */ /* 0x060fe40007ffe0ff */
[----:B------:R-:W-:Y:S01]  /*81550*/  IADD3 R218, R239, 0x100000, RZ ;  /* 0x00100000efda7810 */ /* 0x000fe20007ffe0ff */
[----:B---3--:R-:W-:-:S04]  /*81560*/  IMAD.WIDE R248, R2, 0x4, R240 ;  /* 0x0000000402f87825 */ /* 0x008fc800078e02f0 */
        /* <DEDUP_REMOVED lines=168> */
[----:B---3--:R-:W-:Y:S01]  /*81ff0*/  IMAD.WIDE R242, R2, 0x4, R228 ;  /* 0x0000000402f27825 */ /* 0x008fe200078e02e4 */
[----:B----4-:R-:W-:-:S02]  /*82000*/  IADD3 R219, R239, 0x100000, RZ ;  /* 0x00100000efdb7810 */ /* 0x010fc40007ffe0ff */
[----:B------:R-:W-:Y:S01]  /*82010*/  IADD3 R218, R239, 0x100000, RZ ;  /* 0x00100000efda7810 */ /* 0x000fe20007ffe0ff */
[----:B------:R-:W-:Y:S01]  /*82020*/  IMAD.WIDE R240, R2, 0x4, R224 ;  /* 0x0000000402f07825 */ /* 0x000fe200078e02e0 */
[----:B------:R1:W-:Y:S03]  /*82030*/  STL.64 [R1+0x1640], R242 ;  /* 0x001640f201007387 */ /* 0x0003e60000100a00 */
[----:B------:R-:W3:Y:S02]  /*82040*/  LDL.LU.64 R224, [R1+0x10f0] ;  /* 0x0010f00001e07983 */ /* 0x000ee40000300a00 */
[----:B------:R-:W3:Y:S01]  /*82050*/  LDL.LU.64 R228, [R1+0x10e8] ;  /* 0x0010e80001e47983 */ /* 0x000ee20000300a00 */
[----:B------:R1:W-:Y:S04]  /*82060*/  LDGSTS.E [R219+0x2f200], [R248.64], !P4 ;  /* 0x2f200000f8db7fae */ /* 0x0003e8000e121844 */
[----:B------:R1:W-:Y:S01]  /*82070*/  STL.64 [R1+0x1638], R240 ;  /* 0x001638f001007387 */ /* 0x0003e20000100a00 */
[----:B------:R1:W-:Y:S01]  /*82080*/  LDGSTS.E [R218+0x2f400], [R244.64], !P4 ;  /* 0x2f400000f4da7fae */ /* 0x0003e2000e121844 */
[----:B------:R-:W-:Y:S01]  /*82090*/  IADD3 R220, R222, -0x263, RZ ;  /* 0xfffffd9ddedc7810 */ /* 0x000fe20007ffe0ff */
[----:B------:R5:W-:Y:S01]  /*820a0*/  LDGSTS.E [R252+0x2f600], [R242.64], !P4 ;  /* 0x2f600000f2fc7fae */ /* 0x000be2000e121844 */
[----:B-1----:R-:W3:Y:S02]  /*820b0*/  LDL.LU.64 R218, [R1+0x10e0] ;  /* 0x0010e00001da7983 */ /* 0x002ee40000300a00 */
        /* <DEDUP_REMOVED lines=8> */
[C---:B------:R-:W-:Y:S01]  /*82140*/  IMAD.WIDE R242, R2.reuse, 0x4, R234 ;  /* 0x0000000402f27825 */ /* 0x040fe200078e02ea */
[----:B------:R2:W-:Y:S03]  /*82150*/  STL.64 [R1+0x1628], R226 ;  /* 0x001628e201007387 */ /* 0x0005e60000100a00 */
[----:B-1----:R-:W4:Y:S02]  /*82160*/  LDL.LU.64 R240, [R1+0x10d8] ;  /* 0x0010d80001f07983 */ /* 0x002f240000300a00 */
[----:B------:R1:W-:Y:S02]  /*82170*/  STL.64 [R1+0x1620], R242 ;  /* 0x001620f201007387 */ /* 0x0003e40000100a00 */
[----:B------:R-:W4:Y:S02]  /*82180*/  LDL.LU.64 R236, [R1+0x10d0] ;  /* 0x0010d00001ec7983 */ /* 0x000f240000300a00 */
[C---:B--2---:R-:W-:Y:S01]  /*82190*/  IMAD.WIDE R232, R2.reuse, 0x4, R232 ;  /* 0x0000000402e87825 */ /* 0x044fe200078e02e8 */
[----:B------:R-:W2:Y:S04]  /*821a0*/  LDL.LU.64 R234, [R1+0x10c8] ;  /* 0x0010c80001ea7983 */ /* 0x000ea80000300a00 */
[----:B------:R1:W-:Y:S04]  /*821b0*/  LDGSTS.E [R223+0x31400], [R226.64], !P5 ;  /* 0x31400000e2df7fae */ /* 0x0003e8000e921844 */
[----:B------:R3:W-:Y:S01]  /*821c0*/  STL.64 [R1+0x1618], R232 ;  /* 0x001618e801007387 */ /* 0x0007e20000100a00 */
[----:B------:R3:W-:Y:S02]  /*821d0*/  LDGSTS.E [R252+0x31600], [R242.64], !P5 ;  /* 0x31600000f2fc7fae */ /* 0x0007e4000e921844 */
[----:B------:R3:W-:Y:S01]  /*821e0*/  LDGSTS.E [R3+0x33000], [R232.64], !P6 ;  /* 0x33000000e8037fae */ /* 0x0007e2000f121844 */
[----:B-1----:R-:W2:Y:S01]  /*821f0*/  LDL.LU.64 R226, [R1+0x10c0] ;  /* 0x0010c00001e27983 */ /* 0x002ea20000300a00 */
[----:B-----5:R-:W-:-:S05]  /*82200*/  IMAD.WIDE R244, R2, 0x4, R230 ;  /* 0x0000000402f47825 */ /* 0x020fca00078e02e6 */
[----:B------:R-:W-:Y:S04]  /*82210*/  STL.64 [R1+0x1610], R244 ;  /* 0x001610f401007387 */ /* 0x000fe80000100a00 */
[----:B------:R1:W-:Y:S01]  /*82220*/  LDGSTS.E [R238+0x33200], [R244.64], !P6 ;  /* 0x33200000f4ee7fae */ /* 0x0003e2000f121844 */
[----:B---3--:R-:W-:-:S04]  /*82230*/  IMAD.WIDE R224, R2, 0x4, R224 ;  /* 0x0000000402e07825 */ /* 0x008fc800078e02e0 */
[C---:B------:R-:W-:Y:S01]  /*82240*/  IMAD.WIDE R242, R2.reuse, 0x4, R228 ;  /* 0x0000000402f27825 */ /* 0x040fe200078e02e4 */
[----:B------:R3:W-:Y:S03]  /*82250*/  STL.64 [R1+0x1608], R224 ;  /* 0x001608e001007387 */ /* 0x0007e60000100a00 */
[----:B------:R-:W5:Y:S02]  /*82260*/  LDL.LU.64 R232, [R1+0x10b8] ;  /* 0x0010b80001e87983 */ /* 0x000f640000300a00 */
[----:B------:R-:W-:Y:S02]  /*82270*/  STL.64 [R1+0x1600], R242 ;  /* 0x001600f201007387 */ /* 0x000fe40000100a00 */
[----:B------:R-:W5:Y:S01]  /*82280*/  LDL.LU.64 R230, [R1+0x10b0] ;  /* 0x0010b00001e67983 */ /* 0x000f620000300a00 */
[----:B------:R-:W5:Y:S04]  /*82290*/  LDL.LU.64 R228, [R1+0x10a8] ;  /* 0x0010a80001e47983 */ /* 0x000f680000300a00 */
[----:B------:R3:W-:Y:S01]  /*822a0*/  LDGSTS.E [R223+0x33400], [R224.64], !P6 ;  /* 0x33400000e0df7fae */ /* 0x0007e2000f121844 */
[----:B------:R-:W-:Y:S01]  /*822b0*/  IMAD.WIDE R218, R2, 0x4, R218 ;  /* 0x0000000402da7825 */ /* 0x000fe200078e02da */
[----:B------:R-:W-:-:S02]  /*822c0*/  IADD3 R220, R222, -0x26b, RZ ;  /* 0xfffffd95dedc7810 */ /* 0x000fc40007ffe0ff */
[----:B------:R2:W-:Y:S04]  /*822d0*/  LDGSTS.E [R252+0x33600], [R242.64], !P6 ;  /* 0x33600000f2fc7fae */ /* 0x0005e8000f121844 */
[----:B------:R1:W-:Y:S04]  /*822e0*/  STL.64 [R1+0x15f8], R218 ;  /* 0x0015f8da01007387 */ /* 0x0003e80000100a00 */
[----:B---3--:R-:W3:Y:S01]  /*822f0*/  LDL.LU.64 R224, [R1+0x10a0] ;  /* 0x0010a00001e07983 */ /* 0x008ee20000300a00 */
[----:B------:R-:W-:Y:S01]  /*82300*/  ISETP.GE.U32.AND P0, PT, R220, 0x7ffffd16, PT ;  /* 0x7ffffd16dc00780c */ /* 0x000fe20003f06070 */
[----:B------:R-:W-:-:S04]  /*82310*/  IADD3 R220, R222, -0x26f, RZ ;  /* 0xfffffd91dedc7810 */ /* 0x000fc80007ffe0ff */
[----:B------:R-:W-:-:S08]  /*82320*/  ISETP.GE.U32.AND P2, PT, R220, 0x7ffffd12, PT ;  /* 0x7ffffd12dc00780c */ /* 0x000fd00003f46070 */
[----:B------:R1:W-:Y:S02]  /*82330*/  LDGSTS.E [R3+0x35000], [R218.64], !P0 ;  /* 0x35000000da037fae */ /* 0x0003e4000c121844 */
[C---:B-1----:R-:W-:Y:S02]  /*82340*/  IADD3 R219, R239.reuse, 0x100000, RZ ;  /* 0x00100000efdb7810 */ /* 0x042fe40007ffe0ff */
[----:B------:R-:W-:Y:S01]  /*82350*/  IADD3 R218, R239, 0x100000, RZ ;  /* 0x00100000efda7810 */ /* 0x000fe20007ffe0ff */
[----:B----4-:R-:W-:-:S04]  /*82360*/  IMAD.WIDE R248, R2, 0x4, R240 ;  /* 0x0000000402f87825 */ /* 0x010fc800078e02f0 */
[----:B------:R-:W-:-:S04]  /*82370*/  IMAD.WIDE R244, R2, 0x4, R236 ;  /* 0x0000000402f47825 */ /* 0x000fc800078e02ec */
[C---:B--2---:R-:W-:Y:S01]  /*82380*/  IMAD.WIDE R242, R2.reuse, 0x4, R234 ;  /* 0x0000000402f27825 */ /* 0x044fe200078e02ea */
[----:B------:R-:W-:Y:S03]  /*82390*/  STL.64 [R1+0x15f0], R248 ;  /* 0x0015f0f801007387 */ /* 0x000fe60000100a00 */
[----:B------:R5:W-:Y:S02]  /*823a0*/  STL.64 [R1+0x15e8], R244 ;  /* 0x0015e8f401007387 */ /* 0x000be40000100a00 */
[----:B------:R-:W2:Y:S01]  /*823b0*/  LDL.LU.64 R236, [R1+0x1098] ;  /* 0x0010980001ec7983 */ /* 0x000ea20000300a00 */
[----:B------:R1:W-:Y:S04]  /*823c0*/  STL.64 [R1+0x15e0], R242 ;  /* 0x0015e0f201007387 */ /* 0x0003e80000100a00 */
[----:B------:R-:W4:Y:S04]  /*823d0*/  LDL.LU.64 R234, [R1+0x1090] ;  /* 0x0010900001ea7983 */ /* 0x000f280000300a00 */
[----:B------:R1:W-:Y:S01]  /*823e0*/  LDGSTS.E [R219+0x35200], [R248.64], !P0 ;  /* 0x35200000f8db7fae */ /* 0x0003e2000c121844 */
[----:B------:R1:W-:Y:S02]  /*823f0*/  LDGSTS.E [R218+0x35400], [R244.64], !P0 ;  /* 0x35400000f4da7fae */ /* 0x0003e4000c121844 */
[----:B------:R5:W-:Y:S02]  /*82400*/  LDGSTS.E [R252+0x35600], [R242.64], !P0 ;  /* 0x35600000f2fc7fae */ /* 0x000be4000c121844 */
[----:B------:R-:W-:-:S02]  /*82410*/  IMAD.WIDE R240, R2, 0x4, R226 ;  /* 0x0000000402f07825 */ /* 0x000fc400078e02e2 */
[----:B------:R-:W4:Y:S03]  /*82420*/  LDL.LU.64 R226, [R1+0x1088] ;  /* 0x0010880001e27983 */ /* 0x000f260000300a00 */
[----:B------:R3:W-:Y:S01]  /*82430*/  STL.64 [R1+0x1458], R240 ;  /* 0x001458f001007387 */ /* 0x0007e20000100a00 */
[----:B------:R3:W-:Y:S04]  /*82440*/  LDGSTS.E [R3+0x37000], [R240.64], !P2 ;  /* 0x37000000f0037fae */ /* 0x0007e8000d121844 */
[----:B-1----:R-:W4:Y:S01]  /*82450*/  LDL.LU.64 R218, [R1+0x1080] ;  /* 0x0010800001da7983 */ /* 0x002f220000300a00 */
[----:B-----5:R-:W-:-:S04]  /*82460*/  IMAD.WIDE R244, R2, 0x4, R232 ;  /* 0x0000000402f47825 */ /* 0x020fc800078e02e8 */
[----:B------:R-:W-:-:S04]  /*82470*/  IMAD.WIDE R230, R2, 0x4, R230 ;  /* 0x0000000402e67825 */ /* 0x000fc800078e02e6 */
[----:B------:R-:W-:Y:S01]  /*82480*/  IMAD.WIDE R242, R2, 0x4, R228 ;  /* 0x0000000402f27825 */ /* 0x000fe200078e02e4 */
[----:B------:R-:W-:Y:S03]  /*82490*/  STL.64 [R1+0x1450], R244 ;  /* 0x001450f401007387 */ /* 0x000fe60000100a00 */
[----:B------:R1:W-:Y:S02]  /*824a0*/  STL.64 [R1+0x1448], R230 ;  /* 0x001448e601007387 */ /* 0x0003e40000100a00 */
[----:B------:R-:W5:Y:S02]  /*824b0*/  LDL.LU.64 R228, [R1+0x1078] ;  /* 0x0010780001e47983 */ /* 0x000f640000300a00 */
[----:B------:R1:W-:Y:S01]  /*824c0*/  STL.64 [R1+0x1440], R242 ;  /* 0x001440f201007387 */ /* 0x0003e20000100a00 */
[----:B------:R-:W5:Y:S04]  /*824d0*/  LDL.LU.64 R232, [R1+0x1070] ;  /* 0x0010700001e87983 */ /* 0x000f680000300a00 */
[----:B------:R2:W-:Y:S01]  /*824e0*/  LDGSTS.E [R238+0x37200], [R244.64], !P2 ;  /* 0x37200000f4ee7fae */ /* 0x0005e2000d121844 */
[----:B------:R1:W-:Y:S01]  /*824f0*/  LDGSTS.E [R223+0x37400], [R230.64], !P2 ;  /* 0x37400000e6df7fae */ /* 0x0003e2000d121844 */
[----:B------:R-:W-:Y:S01]  /*82500*/  IADD3 R220, R222, -0x273, RZ ;  /* 0xfffffd8ddedc7810 */ /* 0x000fe20007ffe0ff */
[----:B------:R2:W-:Y:S02]  /*82510*/  LDGSTS.E [R252+0x37600], [R242.64], !P2 ;  /* 0x37600000f2fc7fae */ /* 0x0005e4000d121844 */
[----:B---3--:R-:W-:-:S02]  /*82520*/  IMAD.WIDE R240, R2, 0x4, R224 ;  /* 0x0000000402f07825 */ /* 0x008fc400078e02e0 */
[----:B------:R-:W3:Y:S03]  /*82530*/  LDL.LU.64 R224, [R1+0x1068] ;  /* 0x0010680001e07983 */ /* 0x000ee60000300a00 */
[----:B------:R2:W-:Y:S01]  /*82540*/  STL.64 [R1+0x1428], R240 ;  /* 0x001428f001007387 */ /* 0x0005e20000100a00 */
[----:B-1----:R-:W3:Y:S01]  /*82550*/  LDL.LU.64 R230, [R1+0x1060] ;  /* 0x0010600001e67983 */ /* 0x002ee20000300a00 */
[----:B------:R-:W-:Y:S01]  /*82560*/  ISETP.GE.U32.AND P3, PT, R220, 0x7ffffd0e, PT ;  /* 0x7ffffd0edc00780c */ /* 0x000fe20003f66070 */
[----:B------:R-:W-:-:S04]  /*82570*/  IADD3 R220, R222, -0x277, RZ ;  /* 0xfffffd89dedc7810 */ /* 0x000fc80007ffe0ff */
[----:B------:R-:W-:-:S08]  /*82580*/  ISETP.GE.U32.AND P1, PT, R220, 0x7ffffd0a, PT ;  /* 0x7ffffd0adc00780c */ /* 0x000fd00003f26070 */
[----:B------:R1:W-:Y:S01]  /*82590*/  LDGSTS.E [R3+0x39000], [R240.64], !P3 ;  /* 0x39000000f0037fae */ /* 0x0003e2000d921844 */
[----:B--2---:R-:W-:-:S04]  /*825a0*/  IMAD.WIDE R244, R2, 0x4, R236 ;  /* 0x0000000402f47825 */ /* 0x004fc800078e02ec */
[C---:B----4-:R-:W-:Y:S01]  /*825b0*/  IMAD.WIDE R236, R2.reuse, 0x4, R234 ;  /* 0x0000000402ec7825 */ /* 0x050fe200078e02ea */
[----:B------:R-:W-:Y:S04]  /*825c0*/  STL.64 [R1+0x1420], R244 ;  /* 0x001420f401007387 */ /* 0x000fe80000100a00 */
[----:B------:R2:W-:Y:S01]  /*825d0*/  STL.64 [R1+0x1408], R236 ;  /* 0x001408ec01007387 */ /* 0x0005e20000100a00 */
[----:B------:R-:W4:Y:S03]  /*825e0*/  LDL.LU.64 R234, [R1+0x1058] ;  /* 0x0010580001ea7983 */ /* 0x000f260000300a00 */
[----:B------:R2:W-:Y:S01]  /*825f0*/  LDGSTS.E [R238+0x39200], [R244.64], !P3 ;  /* 0x39200000f4ee7fae */ /* 0x0005e2000d921844 */
[----:B------:R2:W-:Y:S02]  /*82600*/  LDGSTS.E [R223+0x39400], [R236.64], !P3 ;  /* 0x39400000ecdf7fae */ /* 0x0005e4000d921844 */
[----:B------:R-:W-:-:S04]  /*82610*/  IMAD.WIDE R242, R2, 0x4, R226 ;  /* 0x0000000402f27825 */ /* 0x000fc800078e02e2 */
[C---:B------:R-:W-:Y:S01]  /*82620*/  IMAD.WIDE R226, R2.reuse, 0x4, R218 ;  /* 0x0000000402e27825 */ /* 0x040fe200078e02da */
[----:B------:R-:W-:Y:S03]  /*82630*/  STL.64 [R1+0x1400], R242 ;  /* 0x001400f201007387 */ /* 0x000fe60000100a00 */
[----:B-1----:R-:W4:Y:S02]  /*82640*/  LDL.LU.64 R240, [R1+0x1050] ;  /* 0x0010500001f07983 */ /* 0x002f240000300a00 */
[----:B------:R-:W4:Y:S02]  /*82650*/  LDL.LU.64 R218, [R1+0x1048] ;  /* 0x0010480001da7983 */ /* 0x000f240000300a00 */
[----:B------:R1:W-:Y:S01]  /*82660*/  STL.64 [R1+0x13e8], R226 ;  /* 0x0013e8e201007387 */ /* 0x0003e20000100a00 */
[----:B--2---:R-:W2:Y:S04]  /*82670*/  LDL.LU.64 R236, [R1+0x1040] ;  /* 0x0010400001ec7983 */ /* 0x004ea80000300a00 */
[----:B------:R1:W-:Y:S01]  /*82680*/  LDGSTS.E [R252+0x39600], [R242.64], !P3 ;  /* 0x39600000f2fc7fae */ /* 0x0003e2000d921844 */
[----:B------:R1:W-:Y:S02]  /*82690*/  LDGSTS.E [R3+0x3b000], [R226.64], !P1 ;  /* 0x3b000000e2037fae */ /* 0x0003e4000c921844 */
[----:B-1----:R-:W-:Y:S01]  /*826a0*/  IADD3 R226, R239, 0x100000, RZ ;  /* 0x00100000efe27810 */ /* 0x002fe20007ffe0ff */
[----:B-----5:R-:W-:-:S04]  /*826b0*/  IMAD.WIDE R228, R2, 0x4, R228 ;  /* 0x0000000402e47825 */ /* 0x020fc800078e02e4 */
[C---:B------:R-:W-:Y:S01]  /*826c0*/  IMAD.WIDE R242, R2.reuse, 0x4, R232 ;  /* 0x0000000402f27825 */ /* 0x040fe200078e02e8 */
[----:B------:R1:W-:Y:S03]  /*826d0*/  STL.64 [R1+0x13e0], R228 ;  /* 0x0013e0e401007387 */ /* 0x0003e60000100a00 */
[C---:B---3--:R-:W-:Y:S01]  /*826e0*/  IMAD.WIDE R224, R2.reuse, 0x4, R224 ;  /* 0x0000000402e07825 */ /* 0x048fe200078e02e0 */
[----:B------:R-:W-:Y:S04]  /*826f0*/  STL.64 [R1+0x13d8], R242 ;  /* 0x0013d8f201007387 */ /* 0x000fe80000100a00 */
[----:B------:R1:W-:Y:S04]  /*82700*/  LDGSTS.E [R226+0x3b200], [R228.64], !P1 ;  /* 0x3b200000e4e27fae */ /* 0x0003e8000c921844 */
[----:B------:R3:W-:Y:S01]  /*82710*/  STL.64 [R1+0x13d0], R224 ;  /* 0x0013d0e001007387 */ /* 0x0007e20000100a00 */
[----:B------:R-:W5:Y:S02]  /*82720*/  LDL.LU.64 R232, [R1+0x1038] ;  /* 0x0010380001e87983 */ /* 0x000f640000300a00 */
[----:B------:R3:W-:Y:S02]  /*82730*/  LDGSTS.E [R223+0x3b400], [R242.64], !P1 ;  /* 0x3b400000f2df7fae */ /* 0x0007e4000c921844 */
[----:B------:R3:W-:Y:S02]  /*82740*/  LDGSTS.E [R252+0x3b600], [R224.64], !P1 ;  /* 0x3b600000e0fc7fae */ /* 0x0007e4000c921844 */
[----:B------:R-:W-:Y:S01]  /*82750*/  IMAD.WIDE R230, R2, 0x4, R230 ;  /* 0x0000000402e67825 */ /* 0x000fe200078e02e6 */
[----:B-1----:R-:W5:Y:S04]  /*82760*/  LDL.LU.64 R228, [R1+0x1030] ;  /* 0x0010300001e47983 */ /* 0x002f680000300a00 */
[----:B------:R1:W-:Y:S02]  /*82770*/  STL.64 [R1+0x13c8], R230 ;  /* 0x0013c8e601007387 */ /* 0x0003e40000100a00 */
[----:B------:R-:W5:Y:S01]  /*82780*/  LDL.LU.64 R226, [R1+0x1028] ;  /* 0x0010280001e27983 */ /* 0x000f620000300a00 */
[----:B---3--:R-:W3:Y:S01]  /*82790*/  LDL.LU.64 R224, [R1+0x1020] ;  /* 0x0010200001e07983 */ /* 0x008ee20000300a00 */
[----:B------:R-:W-:-:S04]  /*827a0*/  IADD3 R220, R222, -0x27b, RZ ;  /* 0xfffffd85dedc7810 */ /* 0x000fc80007ffe0ff */
[----:B------:R-:W-:Y:S01]  /*827b0*/  ISETP.GE.U32.AND P4, PT, R220, 0x7ffffd06, PT ;  /* 0x7ffffd06dc00780c */ /* 0x000fe20003f86070 */
[----:B------:R-:W-:-:S04]  /*827c0*/  IADD3 R220, R222, -0x27f, RZ ;  /* 0xfffffd81dedc7810 */ /* 0x000fc80007ffe0ff */
[----:B------:R-:W-:-:S08]  /*827d0*/  ISETP.GE.U32.AND P5, PT, R220, 0x7ffffd02, PT ;  /* 0x7ffffd02dc00780c */ /* 0x000fd00003fa6070 */
[----:B------:R1:W-:Y:S02]  /*827e0*/  LDGSTS.E [R3+0x3d000], [R230.64], !P4 ;  /* 0x3d000000e6037fae */ /* 0x0003e4000e121844 */
[----:B-1----:R-:W-:Y:S02]  /*827f0*/  IADD3 R230, R239, 0x100000, RZ ;  /* 0x00100000efe67810 */ /* 0x002fe40007ffe0ff */
        /* <DEDUP_REMOVED lines=11> */
[----:B----4-:R-:W-:-:S05]  /*828b0*/  IMAD.WIDE R234, R2, 0x4, R234 ;  /* 0x0000000402ea7825 */ /* 0x010fca00078e02ea */
[----:B------:R1:W-:Y:S04]  /*828c0*/  STL.64 [R1+0x13c0], R234 ;  /* 0x0013c0ea01007387 */ /* 0x0003e80000100a00 */
[----:B------:R1:W-:Y:S01]  /*828d0*/  LDGSTS.E [R230+0x3d200], [R234.64], !P4 ;  /* 0x3d200000eae67fae */ /* 0x0003e2000e121844 */
[----:B------:R-:W-:-:S04]  /*828e0*/  IMAD.WIDE R242, R2, 0x4, R240 ;  /* 0x0000000402f27825 */ /* 0x000fc800078e02f0 */
[----:B------:R-:W-:-:S04]  /*828f0*/  IMAD.WIDE R218, R2, 0x4, R218 ;  /* 0x0000000402da7825 */ /* 0x000fc800078e02da */
[C---:B--2---:R-:W-:Y:S01]  /*82900*/  IMAD.WIDE R240, R2.reuse, 0x4, R236 ;  /* 0x0000000402f07825 */ /* 0x044fe200078e02ec */
[----:B------:R-:W-:Y:S03]  /*82910*/  STL.64 [R1+0x13b8], R242 ;  /* 0x0013b8f201007387 */ /* 0x000fe60000100a00 */
[----:B------:R2:W-:Y:S02]  /*82920*/  STL.64 [R1+0x13b0], R218 ;  /* 0x0013b0da01007387 */ /* 0x0005e40000100a00 */
[----:B------:R-:W4:Y:S02]  /*82930*/  LDL.LU.64 R236, [R1+0x1018] ;  /* 0x0010180001ec7983 */ /* 0x000f240000300a00 */
[----:B-1----:R-:W4:Y:S01]  /*82940*/  LDL.LU.64 R234, [R1+0x1010] ;  /* 0x0010100001ea7983 */ /* 0x002f220000300a00 */
[----:B------:R1:W-:Y:S01]  /*82950*/  STL.64 [R1+0x13a8], R240 ;  /* 0x0013a8f001007387 */ /* 0x0003e20000100a00 */
[----:B------:R-:W4:Y:S03]  /*82960*/  LDL.LU.64 R230, [R1+0x1008] ;  /* 0x0010080001e67983 */ /* 0x000f260000300a00 */
[----:B------:R1:W-:Y:S01]  /*82970*/  LDGSTS.E [R223+0x3d400], [R242.64], !P4 ;  /* 0x3d400000f2df7fae */ /* 0x0003e2000e121844 */
[----:B------:R2:W-:Y:S02]  /*82980*/  LDGSTS.E [R252+0x3d600], [R218.64], !P4 ;  /* 0x3d600000dafc7fae */ /* 0x0005e4000e121844 */
[----:B------:R1:W-:Y:S01]  /*82990*/  LDGSTS.E [R3+0x3f000], [R240.64], !P5 ;  /* 0x3f000000f0037fae */ /* 0x0003e2000e921844 */
[----:B--2---:R-:W2:Y:S01]  /*829a0*/  LDL.LU.64 R218, [R1+0x1000] ;  /* 0x0010000001da7983 */ /* 0x004ea20000300a00 */
[----:B-----5:R-:W-:-:S05]  /*829b0*/  IMAD.WIDE R244, R2, 0x4, R232 ;  /* 0x0000000402f47825 */ /* 0x020fca00078e02e8 */
[----:B------:R-:W-:Y:S01]  /*829c0*/  STL.64 [R1+0x13a0], R244 ;  /* 0x0013a0f401007387 */ /* 0x000fe20000100a00 */
[----:B-1----:R-:W-:-:S04]  /*829d0*/  IMAD.WIDE R242, R2, 0x4, R228 ;  /* 0x0000000402f27825 */ /* 0x002fc800078e02e4 */
[----:B------:R-:W-:Y:S01]  /*829e0*/  IMAD.WIDE R240, R2, 0x4, R226 ;  /* 0x0000000402f07825 */ /* 0x000fe200078e02e2 */
[----:B------:R-:W-:Y:S03]  /*829f0*/  STL.64 [R1+0x1398], R242 ;  /* 0x001398f201007387 */ /* 0x000fe60000100a00 */
[----:B------:R-:W5:Y:S02]  /*82a00*/  LDL.LU.64 R232, [R1+0xff8] ;  /* 0x000ff80001e87983 */ /* 0x000f640000300a00 */
[----:B------:R-:W-:Y:S02]  /*82a10*/  STL.64 [R1+0x3128], R240 ;  /* 0x003128f001007387 */ /* 0x000fe40000100a00 */
[----:B------:R-:W5:Y:S01]  /*82a20*/  LDL.LU.64 R228, [R1+0xff0] ;  /* 0x000ff00001e47983 */ /* 0x000f620000300a00 */
[----:B------:R-:W5:Y:S01]  /*82a30*/  LDL.LU.64 R226, [R1+0xfe8] ;  /* 0x000fe80001e27983 */ /* 0x000f620000300a00 */
[----:B------:R-:W-:Y:S01]  /*82a40*/  IMAD.SHL.U32 R223, R221, 0x4, RZ ;  /* 0x00000004dddf7824 */ /* 0x000fe200078e00ff */
[----:B------:R-:W-:-:S02]  /*82a50*/  ISETP.GE.U32.AND P4, PT, R220, 0x7ffffd69, PT ;  /* 0x7ffffd69dc00780c */ /* 0x000fc40003f86070 */
[C---:B------:R-:W-:Y:S01]  /*82a60*/  IADD3 R221, R239.reuse, 0x100000, RZ ;  /* 0x00100000efdd7810 */ /* 0x040fe20007ffe0ff */
[----:B------:R-:W-:Y:S02]  /*82a70*/  IADD3 R220, R239, 0x100000, RZ ;  /* 0x00100000efdc7810 */ /* 0x000fe40007ffe0ff */
[----:B---3--:R-:W-:Y:S02]  /*82a80*/  IMAD.WIDE R224, R2, 0x4, R224 ;  /* 0x0000000402e07825 */ /* 0x008fe400078e02e0 */
[----:B------:R1:W-:Y:S04]  /*82a90*/  LDGSTS.E [R221+0x3f200], [R244.64], !P5 ;  /* 0x3f200000f4dd7fae */ /* 0x0003e8000e921844 */
[----:B------:R3:W-:Y:S01]  /*82aa0*/  STL.64 [R1+0x1390], R224 ;  /* 0x001390e001007387 */ /* 0x0007e20000100a00 */
[----:B------:R1:W-:Y:S02]  /*82ab0*/  LDGSTS.E [R220+0x3f400], [R242.64], !P5 ;  /* 0x3f400000f2dc7fae */ /* 0x0003e4000e921844 */
[----:B------:R3:W-:Y:S01]  /*82ac0*/  LDGSTS.E [R252+0x3f600], [R240.64], !P5 ;  /* 0x3f600000f0fc7fae */ /* 0x0007e2000e921844 */
[----:B-1----:R-:W5:Y:S01]  /*82ad0*/  LDL.LU.64 R220, [R1+0xfe0] ;  /* 0x000fe00001dc7983 */ /* 0x002f620000300a00 */
[----:B------:R-:W-:-:S04]  /*82ae0*/  LOP3.LUT R223, R223, 0x60, RZ, 0x3c, !PT ;  /* 0x00000060dfdf7812 */ /* 0x000fc800078e3cff */
[C---:B------:R-:W-:Y:S02]  /*82af0*/  IADD3 R3, R223.reuse, 0x100000, RZ ;  /* 0x00100000df037810 */ /* 0x040fe40007ffe0ff */
[----:B---3--:R-:W-:-:S03]  /*82b00*/  IADD3 R252, R223, 0x100000, RZ ;  /* 0x00100000dffc7810 */ /* 0x008fc60007ffe0ff */
[----:B------:R1:W-:Y:S02]  /*82b10*/  LDGSTS.E [R3+0x1800], [R224.64], !P6 ;  /* 0x01800000e0037fae */ /* 0x0003e4000f121844 */
[C---:B-1----:R-:W-:Y:S02]  /*82b20*/  IADD3 R225, R223.reuse, 0x100000, RZ ;  /* 0x00100000dfe17810 */ /* 0x042fe40007ffe0ff */
[----:B------:R-:W-:Y:S01]  /*82b30*/  IADD3 R224, R223, 0x100000, RZ ;  /* 0x00100000dfe07810 */ /* 0x000fe20007ffe0ff */
[----:B----4-:R-:W-:-:S04]  /*82b40*/  IMAD.WIDE R244, R2, 0x4, R236 ;  /* 0x0000000402f47825 */ /* 0x010fc800078e02ec */
[----:B------:R-:W-:-:S04]  /*82b50*/  IMAD.WIDE R242, R2, 0x4, R234 ;  /* 0x0000000402f27825 */ /* 0x000fc800078e02ea */
[C---:B------:R-:W-:Y:S01]  /*82b60*/  IMAD.WIDE R240, R2.reuse, 0x4, R230 ;  /* 0x0000000402f07825 */ /* 0x040fe200078e02e6 */
[----:B------:R5:W-:Y:S03]  /*82b70*/  STL.64 [R1+0x1388], R244 ;  /* 0x001388f401007387 */ /* 0x000be60000100a00 */
[----:B------:R1:W-:Y:S02]  /*82b80*/  STL.64 [R1+0x1380], R242 ;  /* 0x001380f201007387 */ /* 0x0003e40000100a00 */
[----:B------:R-:W3:Y:S02]  /*82b90*/  LDL.LU.64 R236, [R1+0xfd8] ;  /* 0x000fd80001ec7983 */ /* 0x000ee40000300a00 */
[----:B------:R4:W-:Y:S01]  /*82ba0*/  STL.64 [R1+0x1378], R240 ;  /* 0x001378f001007387 */ /* 0x0009e20000100a00 */
[----:B------:R-:W3:Y:S01]  /*82bb0*/  LDL.LU.64 R234, [R1+0xfd0] ;  /* 0x000fd00001ea7983 */ /* 0x000ee20000300a00 */
[----:B------:R-:W3:Y:S03]  /*82bc0*/  LDL.LU.64 R230, [R1+0xfc8] ;  /* 0x000fc80001e67983 */ /* 0x000ee60000300a00 */
[----:B------:R1:W-:Y:S01]  /*82bd0*/  LDGSTS.E [R225+0x1a00], [R244.64], !P6 ;  /* 0x01a00000f4e17fae */ /* 0x0003e2000f121844 */
[----:B------:R1:W-:Y:S02]  /*82be0*/  LDGSTS.E [R224+0x1c00], [R242.64], !P6 ;  /* 0x01c00000f2e07fae */ /* 0x0003e4000f121844 */
[----:B------:R4:W-:Y:S02]  /*82bf0*/  LDGSTS.E [R252+0x1e00], [R240.64], !P6 ;  /* 0x01e00000f0fc7fae */ /* 0x0009e4000f121844 */
[----:B--2---:R-:W-:-:S05]  /*82c00*/  IMAD.WIDE R218, R2, 0x4, R218 ;  /* 0x0000000402da7825 */ /* 0x004fca00078e02da */
[----:B------:R2:W-:Y:S01]  /*82c10*/  STL.64 [R1+0x1370], R218 ;  /* 0x001370da01007387 */ /* 0x0005e20000100a00 */
[----:B-1----:R-:W3:Y:S03]  /*82c20*/  LDL.LU.64 R224, [R1+0xfc0] ;  /* 0x000fc00001e07983 */ /* 0x002ee60000300a00 */
[----:B------:R2:W-:Y:S01]  /*82c30*/  LDGSTS.E [R3+0x3800], [R218.64], !P0 ;  /* 0x03800000da037fae */ /* 0x0005e2000c121844 */
[----:B-----5:R-:W-:-:S04]  /*82c40*/  IMAD.WIDE R244, R2, 0x4, R232 ;  /* 0x0000000402f47825 */ /* 0x020fc800078e02e8 */
[----:B------:R-:W-:-:S04]  /*82c50*/  IMAD.WIDE R242, R2, 0x4, R228 ;  /* 0x0000000402f27825 */ /* 0x000fc800078e02e4 */
[----:B----4-:R-:W-:Y:S01]  /*82c60*/  IMAD.WIDE R240, R2, 0x4, R226 ;  /* 0x0000000402f07825 */ /* 0x010fe200078e02e2 */
[----:B------:R-:W-:Y:S03]  /*82c70*/  STL.64 [R1+0x1368], R244 ;  /* 0x001368f401007387 */ /* 0x000fe60000100a00 */
[----:B------:R-:W-:Y:S02]  /*82c80*/  STL.64 [R1+0x1360], R242 ;  /* 0x001360f201007387 */ /* 0x000fe40000100a00 */
[----:B------:R-:W4:Y:S02]  /*82c90*/  LDL.LU.64 R232, [R1+0xfb8] ;  /* 0x000fb80001e87983 */ /* 0x000f240000300a00 */
[----:B------:R-:W-:Y:S01]  /*82ca0*/  STL.64 [R1+0x1358], R240 ;  /* 0x001358f001007387 */ /* 0x000fe20000100a00 */
[----:B------:R-:W5:Y:S01]  /*82cb0*/  LDL.LU.64 R228, [R1+0xfb0] ;  /* 0x000fb00001e47983 */ /* 0x000f620000300a00 */
[----:B------:R-:W5:Y:S01]  /*82cc0*/  LDL.LU.64 R226, [R1+0xfa8] ;  /* 0x000fa80001e27983 */ /* 0x000f620000300a00 */
[----:B--2---:R-:W-:-:S02]  /*82cd0*/  IADD3 R219, R223, 0x100000, RZ ;  /* 0x00100000dfdb7810 */ /* 0x004fc40007ffe0ff */
[----:B------:R-:W-:-:S03]  /*82ce0*/  IADD3 R218, R223, 0x100000, RZ ;  /* 0x00100000dfda7810 */ /* 0x000fc60007ffe0ff */
[----:B------:R1:W-:Y:S02]  /*82cf0*/  LDGSTS.E [R219+0x3a00], [R244.64], !P0 ;  /* 0x03a00000f4db7fae */ /* 0x0003e4000c121844 */
[----:B------:R1:W-:Y:S02]  /*82d00*/  LDGSTS.E [R218+0x3c00], [R242.64], !P0 ;  /* 0x03c00000f2da7fae */ /* 0x0003e4000c121844 */
[----:B------:R2:W-:Y:S02]  /*82d10*/  LDGSTS.E [R252+0x3e00], [R240.64], !P0 ;  /* 0x03e00000f0fc7fae */ /* 0x0005e4000c121844 */
[----:B------:R-:W-:-:S05]  /*82d20*/  IMAD.WIDE R220, R2, 0x4, R220 ;  /* 0x0000000402dc7825 */ /* 0x000fca00078e02dc */
[----:B------:R2:W-:Y:S04]  /*82d30*/  STL.64 [R1+0x1350], R220 ;  /* 0x001350dc01007387 */ /* 0x0005e80000100a00 */
[----:B-1----:R-:W5:Y:S04]  /*82d40*/  LDL.LU.64 R218, [R1+0xfa0] ;  /* 0x000fa00001da7983 */ /* 0x002f680000300a00 */
[----:B------:R2:W-:Y:S02]  /*82d50*/  LDGSTS.E [R3+0x5800], [R220.64], !P2 ;  /* 0x05800000dc037fae */ /* 0x0005e4000d121844 */
[----:B--2---:R-:W-:-:S02]  /*82d60*/  IADD3 R221, R223, 0x100000, RZ ;  /* 0x00100000dfdd7810 */ /* 0x004fc40007ffe0ff */
[----:B------:R-:W-:Y:S01]  /*82d70*/  IADD3 R220, R223, 0x100000, RZ ;  /* 0x00100000dfdc7810 */ /* 0x000fe20007ffe0ff */
[----:B---3--:R-:W-:-:S04]  /*82d80*/  IMAD.WIDE R244, R2, 0x4, R236 ;  /* 0x0000000402f47825 */ /* 0x008fc800078e02ec */
[----:B------:R-:W-:-:S04]  /*82d90*/  IMAD.WIDE R242, R2, 0x4, R234 ;  /* 0x0000000402f27825 */ /* 0x000fc800078e02ea */
[C---:B------:R-:W-:Y:S01]  /*82da0*/  IMAD.WIDE R240, R2.reuse, 0x4, R230 ;  /* 0x0000000402f07825 */ /* 0x040fe200078e02e6 */
[----:B------:R4:W-:Y:S03]  /*82db0*/  STL.64 [R1+0x1348], R244 ;  /* 0x001348f401007387 */ /* 0x0009e60000100a00 */
[----:B------:R5:W-:Y:S02]  /*82dc0*/  STL.64 [R1+0x1340], R242 ;  /* 0x001340f201007387 */ /* 0x000be40000100a00 */
[----:B------:R-:W2:Y:S02]  /*82dd0*/  LDL.LU.64 R236, [R1+0xf98] ;  /* 0x000f980001ec7983 */ /* 0x000ea40000300a00 */
[----:B------:R1:W-:Y:S01]  /*82de0*/  STL.64 [R1+0x1338], R240 ;  /* 0x001338f001007387 */ /* 0x0003e20000100a00 */
[----:B------:R-:W3:Y:S01]  /*82df0*/  LDL.LU.64 R234, [R1+0xf90] ;  /* 0x000f900001ea7983 */ /* 0x000ee20000300a00 */
[----:B------:R-:W3:Y:S03]  /*82e00*/  LDL.LU.64 R230, [R1+0xf88] ;  /* 0x000f880001e67983 */ /* 0x000ee60000300a00 */
[----:B------:R1:W-:Y:S01]  /*82e10*/  LDGSTS.E [R221+0x5a00], [R244.64], !P2 ;  /* 0x05a00000f4dd7fae */ /* 0x0003e2000d121844 */
[----:B------:R1:W-:Y:S02]  /*82e20*/  LDGSTS.E [R220+0x5c00], [R242.64], !P2 ;  /* 0x05c00000f2dc7fae */ /* 0x0003e4000d121844 */
[----:B------:R4:W-:Y:S02]  /*82e30*/  LDGSTS.E [R252+0x5e00], [R240.64], !P2 ;  /* 0x05e00000f0fc7fae */ /* 0x0009e4000d121844 */
[----:B------:R-:W-:-:S05]  /*82e40*/  IMAD.WIDE R224, R2, 0x4, R224 ;  /* 0x0000000402e07825 */ /* 0x000fca00078e02e0 */
[----:B------:R4:W-:Y:S04]  /*82e50*/  STL.64 [R1+0x1330], R224 ;  /* 0x001330e001007387 */ /* 0x0009e80000100a00 */
[----:B-1----:R-:W3:Y:S04]  /*82e60*/  LDL.LU.64 R220, [R1+0xf80] ;  /* 0x000f800001dc7983 */ /* 0x002ee80000300a00 */
[----:B------:R1:W-:Y:S01]  /*82e70*/  LDGSTS.E [R3+0x7800], [R224.64], !P3 ;  /* 0x07800000e0037fae */ /* 0x0003e2000d921844 */
[----:B----4-:R-:W-:-:S04]  /*82e80*/  IMAD.WIDE R244, R2, 0x4, R232 ;  /* 0x0000000402f47825 */ /* 0x010fc800078e02e8 */
[----:B-----5:R-:W-:-:S04]  /*82e90*/  IMAD.WIDE R242, R2, 0x4, R228 ;  /* 0x0000000402f27825 */ /* 0x020fc800078e02e4 */
[----:B------:R-:W-:Y:S01]  /*82ea0*/  IMAD.WIDE R240, R2, 0x4, R226 ;  /* 0x0000000402f07825 */ /* 0x000fe200078e02e2 */
[----:B------:R-:W-:Y:S03]  /*82eb0*/  STL.64 [R1+0x1328], R244 ;  /* 0x001328f401007387 */ /* 0x000fe60000100a00 */
[----:B------:R-:W-:Y:S02]  /*82ec0*/  STL.64 [R1+0x1320], R242 ;  /* 0x001320f201007387 */ /* 0x000fe40000100a00 */
[----:B------:R-:W4:Y:S01]  /*82ed0*/  LDL.LU.64 R232, [R1+0xf78] ;  /* 0x000f780001e87983 */ /* 0x000f220000300a00 */
[----:B------:R-:W-:Y:S04]  /*82ee0*/  STL.64 [R1+0x1318], R240 ;  /* 0x001318f001007387 */ /* 0x000fe80000100a00 */
[----:B------:R-:W5:Y:S01]  /*82ef0*/  LDL.LU.64 R228, [R1+0xf70] ;  /* 0x000f700001e47983 */ /* 0x000f620000300a00 */
[----:B------:R-:W5:Y:S01]  /*82f00*/  LDL.LU.64 R226, [R1+0xf68] ;  /* 0x000f680001e27983 */ /* 0x000f620000300a00 */
[----:B-1----:R-:W-:-:S02]  /*82f10*/  IADD3 R225, R223, 0x100000, RZ ;  /* 0x00100000dfe17810 */ /* 0x002fc40007ffe0ff */
        /* <DEDUP_REMOVED lines=8> */
[----:B-1----:R-:W-:-:S02]  /*82fa0*/  IADD3 R219, R223, 0x100000, RZ ;  /* 0x00100000dfdb7810 */ /* 0x002fc40007ffe0ff */
[----:B------:R-:W-:Y:S01]  /*82fb0*/  IADD3 R218, R223, 0x100000, RZ ;  /* 0x00100000dfda7810 */ /* 0x000fe20007ffe0ff */
[----:B--2---:R-:W-:-:S04]  /*82fc0*/  IMAD.WIDE R244, R2, 0x4, R236 ;  /* 0x0000000402f47825 */ /* 0x004fc800078e02ec */
[----:B---3--:R-:W-:-:S04]  /*82fd0*/  IMAD.WIDE R242, R2, 0x4, R234 ;  /* 0x0000000402f27825 */ /* 0x008fc800078e02ea */
[C---:B------:R-:W-:Y:S01]  /*82fe0*/  IMAD.WIDE R240, R2.reuse, 0x4, R230 ;  /* 0x0000000402f07825 */ /* 0x040fe200078e02e6 */
[----:B------:R4:W-:Y:S03]  /*82ff0*/  STL.64 [R1+0x1308], R244 ;  /* 0x001308f401007387 */ /* 0x0009e60000100a00 */
[----:B------:R5:W-:Y:S02]  /*83000*/  STL.64 [R1+0x1300], R242 ;  /* 0x001300f201007387 */ /* 0x000be40000100a00 */
[----:B------:R-:W2:Y:S01]  /*83010*/  LDL.LU.64 R236, [R1+0xf58] ;  /* 0x000f580001ec7983 */ /* 0x000ea20000300a00 */
[----:B------:R1:W-:Y:S04]  /*83020*/  STL.64 [R1+0x12f8], R240 ;  /* 0x0012f8f001007387 */ /* 0x0003e80000100a00 */
[----:B------:R-:W3:Y:S01]  /*83030*/  LDL.LU.64 R234, [R1+0xf50] ;  /* 0x000f500001ea7983 */ /* 0x000ee20000300a00 */
[----:B------:R-:W3:Y:S03]  /*83040*/  LDL.LU.64 R230, [R1+0xf48] ;  /* 0x000f480001e67983 */ /* 0x000ee60000300a00 */
[----:B------:R1:W-:Y:S01]  /*83050*/  LDGSTS.E [R219+0x9a00], [R244.64], !P1 ;  /* 0x09a00000f4db7fae */ /* 0x0003e2000c921844 */
[----:B------:R1:W-:Y:S02]  /*83060*/  LDGSTS.E [R218+0x9c00], [R242.64], !P1 ;  /* 0x09c00000f2da7fae */ /* 0x0003e4000c921844 */
[----:B------:R4:W-:Y:S02]  /*83070*/  LDGSTS.E [R252+0x9e00], [R240.64], !P1 ;  /* 0x09e00000f0fc7fae */ /* 0x0009e4000c921844 */
[----:B------:R-:W-:-:S05]  /*83080*/  IMAD.WIDE R220, R2, 0x4, R220 ;  /* 0x0000000402dc7825 */ /* 0x000fca00078e02dc */
[----:B------:R4:W-:Y:S04]  /*83090*/  STL.64 [R1+0x12f0], R220 ;  /* 0x0012f0dc01007387 */ /* 0x0009e80000100a00 */
[----:B------:R4:W-:Y:S04]  /*830a0*/  LDGSTS.E [R3+0xb800], [R220.64], !P4 ;  /* 0x0b800000dc037fae */ /* 0x0009e8000e121844 */
[----:B-1----:R-:W3:Y:S01]  /*830b0*/  LDL.LU.64 R218, [R1+0xf40] ;  /* 0x000f400001da7983 */ /* 0x002ee20000300a00 */
        /* <DEDUP_REMOVED lines=9> */
[----:B------:R-:W-:-:S02]  /*83150*/  IADD3 R221, R223, 0x100000, RZ ;  /* 0x00100000dfdd7810 */ /* 0x000fc40007ffe0ff */
[----:B------:R-:W-:-:S03]  /*83160*/  IADD3 R220, R223, 0x100000, RZ ;  /* 0x00100000dfdc7810 */ /* 0x000fc60007ffe0ff */
[----:B------:R1:W-:Y:S02]  /*83170*/  LDGSTS.E [R221+0xba00], [R244.64], !P4 ;  /* 0x0ba00000f4dd7fae */ /* 0x0003e4000e121844 */
[----:B------:R1:W-:Y:S01]  /*83180*/  LDGSTS.E [R220+0xbc00], [R242.64], !P4 ;  /* 0x0bc00000f2dc7fae */ /* 0x0003e2000e121844 */
[----:B------:R-:W-:Y:S01]  /*83190*/  IADD3 R238, R222, -0x21c, RZ ;  /* 0xfffffde4deee7810 */ /* 0x000fe20007ffe0ff */
[----:B------:R2:W-:Y:S02]  /*831a0*/  LDGSTS.E [R252+0xbe00], [R240.64], !P4 ;  /* 0x0be00000f0fc7fae */ /* 0x0005e4000e121844 */
[----:B------:R-:W-:-:S05]  /*831b0*/  IMAD.WIDE R224, R2, 0x4, R224 ;  /* 0x0000000402e07825 */ /* 0x000fca00078e02e0 */
[----:B------:R1:W-:Y:S04]  /*831c0*/  STL.64 [R1+0x12d0], R224 ;  /* 0x0012d0e001007387 */ /* 0x0003e80000100a00 */
[----:B-1----:R-:W5:Y:S01]  /*831d0*/  LDL.LU.64 R220, [R1+0xf20] ;  /* 0x000f200001dc7983 */ /* 0x002f620000300a00 */
[----:B------:R-:W-:Y:S01]  /*831e0*/  ISETP.GE.U32.AND P5, PT, R238, 0x7ffffd65, PT ;  /* 0x7ffffd65ee00780c */ /* 0x000fe20003fa6070 */
[----:B------:R-:W-:-:S12]  /*831f0*/  IADD3 R238, R222, -0x220, RZ ;  /* 0xfffffde0deee7810 */ /* 0x000fd80007ffe0ff */
[----:B------:R1:W-:Y:S01]  /*83200*/  LDGSTS.E [R3+0xd800], [R224.64], !P5 ;  /* 0x0d800000e0037fae */ /* 0x0003e2000e921844 */
[----:B------:R-:W-:Y:S02]  /*83210*/  ISETP.GE.U32.AND P6, PT, R238, 0x7ffffd61, PT ;  /* 0x7ffffd61ee00780c */ /* 0x000fe40003fc6070 */
[C---:B-1----:R-:W-:Y:S02]  /*83220*/  IADD3 R225, R223.reuse, 0x100000, RZ ;  /* 0x00100000dfe17810 */ /* 0x042fe40007ffe0ff */
        /* <DEDUP_REMOVED lines=29> */
[----:B------:R1:W-:Y:S02]  /*83400*/  LDGSTS.E [R218+0xfc00], [R242.64], !P6 ;  /* 0x0fc00000f2da7fae */ /* 0x0003e4000f121844 */
[----:B------:R-:W-:Y:S01]  /*83410*/  IMAD.WIDE R220, R2, 0x4, R220 ;  /* 0x0000000402dc7825 */ /* 0x000fe200078e02dc */
[----:B------:R-:W-:Y:S01]  /*83420*/  IADD3 R238, R222, -0x224, RZ ;  /* 0xfffffddcdeee7810 */ /* 0x000fe20007ffe0ff */
[----:B------:R2:W-:Y:S04]  /*83430*/  LDGSTS.E [R252+0xfe00], [R240.64], !P6 ;  /* 0x0fe00000f0fc7fae */ /* 0x0005e8000f121844 */
        /* <DEDUP_REMOVED lines=43> */
[----:B------:R-:W-:-:S04]  /*836f0*/  IADD3 R238, R222, -0x230, RZ ;  /* 0xfffffdd0deee7810 */ /* 0x000fc80007ffe0ff */
[----:B------:R-:W-:-:S08]  /*83700*/  ISETP.GE.U32.AND P1, PT, R238, 0x7ffffd51, PT ;  /* 0x7ffffd51ee00780c */ /* 0x000fd00003f26070 */
[----:B------:R1:W-:Y:S02]  /*83710*/  LDGSTS.E [R3+0x15800], [R218.64], !P3 ;  /* 0x15800000da037fae */ /* 0x0003e4000d921844 */
        /* <DEDUP_REMOVED lines=45> */
[----:B------:R-:W-:Y:S03]  /*839f0*/  STL.64 [R1+0x1208], R244 ;  /* 0x001208f401007387 */ /* 0x000fe60000100a00 */
[----:B------:R-:W-:Y:S02]  /*83a00*/  STL.64 [R1+0x1200], R242 ;  /* 0x001200f201007387 */ /* 0x000fe40000100a00 */
[----:B------:R-:W2:Y:S01]  /*83a10*/  LDL.LU.64 R236, [R1+0xe58] ;  /* 0x000e580001ec7983 */ /* 0x000ea20000300a00 */
[----:B------:R-:W-:Y:S04]  /*83a20*/  STL.64 [R1+0x11f8], R240 ;  /* 0x0011f8f001007387 */ /* 0x000fe80000100a00 */
        /* <DEDUP_REMOVED lines=9> */
[----:B------:R-:W-:Y:S01]  /*83ac0*/  IADD3 R219, R223, 0x100000, RZ ;  /* 0x00100000dfdb7810 */ /* 0x000fe20007ffe0ff */
        /* <DEDUP_REMOVED lines=10> */
[----:B------:R1:W-:Y:S04]  /*83b70*/  LDGSTS.E [R219+0x1ba00], [R244.64], !P5 ;  /* 0x1ba00000f4db7fae */ /* 0x0003e8000e921844 */
[----:B------:R1:W-:Y:S01]  /*83b80*/  LDGSTS.E [R218+0x1bc00], [R242.64], !P5 ;  /* 0x1bc00000f2da7fae */ /* 0x0003e2000e921844 */
[----:B------:R-:W-:Y:S01]  /*83b90*/  IMAD.WIDE R220, R2, 0x4, R220 ;  /* 0x0000000402dc7825 */ /* 0x000fe200078e02dc */
[----:B------:R-:W-:Y:S02]  /*83ba0*/  IADD3 R238, R222, -0x23c, RZ ;  /* 0xfffffdc4deee7810 */ /* 0x000fe40007ffe0ff */
        /* <DEDUP_REMOVED lines=25> */
[C---:B------:R-:W-:Y:S02]  /*83d40*/  IADD3 R225, R223.reuse, 0x100000, RZ ;  /* 0x00100000dfe17810 */ /* 0x040fe40007ffe0ff */
[----:B------:R-:W-:Y:S01]  /*83d50*/  IADD3 R224, R223, 0x100000, RZ ;  /* 0x00100000dfe07810 */ /* 0x000fe20007ffe0ff */
[----:B----4-:R-:W-:-:S04]  /*83d60*/  IMAD.WIDE R244, R2, 0x4, R232 ;  /* 0x0000000402f47825 */ /* 0x010fc800078e02e8 */
[----:B-----5:R-:W-:-:S04]  /*83d70*/  IMAD.WIDE R242, R2, 0x4, R228 ;  /* 0x0000000402f27825 */ /* 0x020fc800078e02e4 */
[C---:B------:R-:W-:Y:S01]  /*83d80*/  IMAD.WIDE R240, R2.reuse, 0x4, R226 ;  /* 0x0000000402f07825 */ /* 0x040fe200078e02e2 */
[----:B------:R-:W-:Y:S03]  /*83d90*/  STL.64 [R1+0x11a8], R244 ;  /* 0x0011a8f401007387 */ /* 0x000fe60000100a00 */
[----:B------:R-:W-:Y:S02]  /*83da0*/  STL.64 [R1+0x11a0], R242 ;  /* 0x0011a0f201007387 */ /* 0x000fe40000100a00 */
[----:B------:R-:W4:Y:S01]  /*83db0*/  LDL.LU.64 R232, [R1+0xdf8] ;  /* 0x000df80001e87983 */ /* 0x000f220000300a00 */
[----:B------:R-:W-:Y:S04]  /*83dc0*/  STL.64 [R1+0x1198], R240 ;  /* 0x001198f001007387 */ /* 0x000fe80000100a00 */
[----:B------:R-:W5:Y:S01]  /*83dd0*/  LDL.LU.64 R228, [R1+0xdf0] ;  /* 0x000df00001e47983 */ /* 0x000f620000300a00 */
[----:B------:R-:W5:Y:S03]  /*83de0*/  LDL.LU.64 R226, [R1+0xde8] ;  /* 0x000de80001e27983 */ /* 0x000f660000300a00 */
[----:B------:R1:W-:Y:S01]  /*83df0*/  LDGSTS.E [R225+0x1fa00], [R244.64], !P0 ;  /* 0x1fa00000f4e17fae */ /* 0x0003e2000c121844 */
[----:B------:R1:W-:Y:S02]  /*83e00*/  LDGSTS.E [R224+0x1fc00], [R242.64], !P0 ;  /* 0x1fc00000f2e07fae */ /* 0x0003e4000c121844 */
[----:B------:R-:W-:Y:S01]  /*83e10*/  IMAD.WIDE R218, R2, 0x4, R218 ;  /* 0x0000000402da7825 */ /* 0x000fe200078e02da */
[----:B------:R-:W-:Y:S01]  /*83e20*/  IADD3 R238, R222, -0x244, RZ ;  /* 0xfffffdbcdeee7810 */ /* 0x000fe20007ffe0ff */
[----:B------:R2:W-:Y:S04]  /*83e30*/  LDGSTS.E [R252+0x1fe00], [R240.64], !P0 ;  /* 0x1fe00000f0fc7fae */ /* 0x0005e8000c121844 */
[----:B------:R1:W-:Y:S04]  /*83e40*/  STL.64 [R1+0x1190], R218 ;  /* 0x001190da01007387 */ /* 0x0003e80000100a00 */
[----:B-1----:R-:W5:Y:S01]  /*83e50*/  LDL.LU.64 R224, [R1+0xde0] ;  /* 0x000de00001e07983 */ /* 0x002f620000300a00 */
[----:B------:R-:W-:-:S13]  /*83e60*/  ISETP.GE.U32.AND P2, PT, R238, 0x7ffffd3d, PT ;  /* 0x7ffffd3dee00780c */ /* 0x000fda0003f46070 */
        /* <DEDUP_REMOVED lines=17> */
[----:B-1----:R-:W3:Y:S01]  /*83f80*/  LDL.LU.64 R218, [R1+0xdc0] ;  /* 0x000dc00001da7983 */ /* 0x002ee20000300a00 */
[----:B----4-:R-:W-:-:S04]  /*83f90*/  IMAD.WIDE R244, R2, 0x4, R232 ;  /* 0x0000000402f47825 */ /* 0x010fc800078e02e8 */
[----:B-----5:R-:W-:-:S04]  /*83fa0*/  IMAD.WIDE R242, R2, 0x4, R228 ;  /* 0x0000000402f27825 */ /* 0x020fc800078e02e4 */
[C---:B------:R-:W-:Y:S01]  /*83fb0*/  IMAD.WIDE R240, R2.reuse, 0x4, R226 ;  /* 0x0000000402f07825 */ /* 0x040fe200078e02e2 */
[----:B------:R-:W-:Y:S03]  /*83fc0*/  STL.64 [R1+0x1168], R244 ;  /* 0x001168f401007387 */ /* 0x000fe60000100a00 */
[----:B------:R1:W-:Y:S02]  /*83fd0*/  STL.64 [R1+0x1160], R242 ;  /* 0x001160f201007387 */ /* 0x0003e40000100a00 */
[----:B------:R-:W4:Y:S01]  /*83fe0*/  LDL.LU.64 R232, [R1+0xdb8] ;  /* 0x000db80001e87983 */ /* 0x000f220000300a00 */
[----:B------:R-:W-:Y:S04]  /*83ff0*/  STL.64 [R1+0x1158], R240 ;  /* 0x001158f001007387 */ /* 0x000fe80000100a00 */
[----:B------:R-:W5:Y:S01]  /*84000*/  LDL.LU.64 R228, [R1+0xdb0] ;  /* 0x000db00001e47983 */ /* 0x000f620000300a00 */
[----:B------:R-:W-:-:S03]  /*84010*/  IMAD.WIDE R226, R2, 0x4, R224 ;  /* 0x0000000402e27825 */ /* 0x000fc600078e02e0 */
[----:B------:R-:W5:Y:S01]  /*84020*/  LDL.LU.64 R224, [R1+0xda8] ;  /* 0x000da80001e07983 */ /* 0x000f620000300a00 */
[----:B------:R-:W-:-:S04]  /*84030*/  IADD3 R238, R222, -0x248, RZ ;  /* 0xfffffdb8deee7810 */ /* 0x000fc80007ffe0ff */
[----:B------:R-:W-:Y:S01]  /*84040*/  ISETP.GE.U32.AND P3, PT, R238, 0x7ffffd39, PT ;  /* 0x7ffffd39ee00780c */ /* 0x000fe20003f66070 */
[----:B------:R-:W-:-:S04]  /*84050*/  IADD3 R238, R222, -0x24c, RZ ;  /* 0xfffffdb4deee7810 */ /* 0x000fc80007ffe0ff */
[----:B------:R-:W-:Y:S01]  /*84060*/  ISETP.GE.U32.AND P1, PT, R238, 0x7ffffd35, PT ;  /* 0x7ffffd35ee00780c */ /* 0x000fe20003f26070 */
[----:B------:R-:W-:-:S07]  /*84070*/  IADD3 R238, R222, -0x250, RZ ;  /* 0xfffffdb0deee7810 */ /* 0x000fce0007ffe0ff */
[----:B------:R1:W-:Y:S01]  /*84080*/  LDGSTS.E [R3+0x23800], [R220.64], !P3 ;  /* 0x23800000dc037fae */ /* 0x0003e2000d921844 */
[----:B------:R-:W-:-:S03]  /*84090*/  ISETP.GE.U32.AND P4, PT, R238, 0x7ffffd31, PT ;  /* 0x7ffffd31ee00780c */ /* 0x000fc60003f86070 */
[----:B------:R1:W-:Y:S01]  /*840a0*/  STL.64 [R1+0x1150], R226 ;  /* 0x001150e201007387 */ /* 0x0003e20000100a00 */
[----:B------:R-:W-:Y:S02]  /*840b0*/  IADD3 R238, R222, -0x254, RZ ;  /* 0xfffffdacdeee7810 */ /* 0x000fe40007ffe0ff */
[C---:B-1----:R-:W-:Y:S02]  /*840c0*/  IADD3 R221, R223.reuse, 0x100000, RZ ;  /* 0x00100000dfdd7810 */ /* 0x042fe40007ffe0ff */
[----:B------:R-:W-:-:S03]  /*840d0*/  IADD3 R220, R223, 0x100000, RZ ;  /* 0x00100000dfdc7810 */ /* 0x000fc60007ffe0ff */
[----:B------:R1:W-:Y:S02]  /*840e0*/  LDGSTS.E [R221+0x23a00], [R244.64], !P3 ;  /* 0x23a00000f4dd7fae */ /* 0x0003e4000d921844 */
[----:B------:R1:W-:Y:S01]  /*840f0*/  LDGSTS.E [R220+0x23c00], [R242.64], !P3 ;  /* 0x23c00000f2dc7fae */ /* 0x0003e2000d921844 */
[----:B------:R-:W-:Y:S01]  /*84100*/  ISETP.GE.U32.AND P5, PT, R238, 0x7ffffd2d, PT ;  /* 0x7ffffd2dee00780c */ /* 0x000fe20003fa6070 */
[----:B------:R-:W-:Y:S01]  /*84110*/  IADD3 R238, R222, -0x258, RZ ;  /* 0xfffffda8deee7810 */ /* 0x000fe20007ffe0ff */
[----:B------:R3:W-:Y:S01]  /*84120*/  LDGSTS.E [R252+0x23e00], [R240.64], !P3 ;  /* 0x23e00000f0fc7fae */ /* 0x0007e2000d921844 */
[----:B------:R1:W-:Y:S03]  /*84130*/  LDGSTS.E [R3+0x25800], [R226.64], !P1 ;  /* 0x25800000e2037fae */ /* 0x0003e6000c921844 */
[----:B-1----:R-:W5:Y:S01]  /*84140*/  LDL.LU.64 R220, [R1+0xda0] ;  /* 0x000da00001dc7983 */ /* 0x002f620000300a00 */
[----:B------:R-:W-:Y:S01]  /*84150*/  ISETP.GE.U32.AND P6, PT, R238, 0x7ffffd29, PT ;  /* 0x7ffffd29ee00780c */ /* 0x000fe20003fc6070 */
[----:B------:R-:W-:-:S04]  /*84160*/  IADD3 R238, R222, -0x25c, RZ ;  /* 0xfffffda4deee7810 */ /* 0x000fc80007ffe0ff */
[----:B------:R-:W-:Y:S01]  /*84170*/  ISETP.GE.U32.AND P0, PT, R238, 0x7ffffd25, PT ;  /* 0x7ffffd25ee00780c */ /* 0x000fe20003f06070 */
[----:B------:R-:W-:-:S04]  /*84180*/  IADD3 R238, R222, -0x260, RZ ;  /* 0xfffffda0deee7810 */ /* 0x000fc80007ffe0ff */
[----:B------:R-:W-:Y:S01]  /*84190*/  ISETP.GE.U32.AND P2, PT, R238, 0x7ffffd21, PT ;  /* 0x7ffffd21ee00780c */ /* 0x000fe20003f46070 */
[----:B------:R-:W-:-:S04]  /*841a0*/  IADD3 R238, R222, -0x264, RZ ;  /* 0xfffffd9cdeee7810 */ /* 0x000fc80007ffe0ff */
[----:B------:R-:W-:Y:S02]  /*841b0*/  ISETP.GE.U32.AND P3, PT, R238, 0x7ffffd1d, PT ;  /* 0x7ffffd1dee00780c */ /* 0x000fe40003f66070 */
[C---:B------:R-:W-:Y:S02]  /*841c0*/  IADD3 R242, R223.reuse, 0x100000, RZ ;  /* 0x00100000dff27810 */ /* 0x040fe40007ffe0ff */
        /* <DEDUP_REMOVED lines=18> */
[----:B-----5:R-:W-:Y:S01]  /*842f0*/  IMAD.WIDE R240, R2, 0x4, R228 ;  /* 0x0000000402f07825 */ /* 0x020fe200078e02e4 */
[----:B------:R-:W-:Y:S04]  /*84300*/  STL.64 [R1+0x1128], R244 ;  /* 0x001128f401007387 */ /* 0x000fe80000100a00 */
[----:B------:R-:W-:Y:S01]  /*84310*/  STL.64 [R1+0x1120], R240 ;  /* 0x001120f001007387 */ /* 0x000fe20000100a00 */
[----:B------:R-:W4:Y:S01]  /*84320*/  LDL.LU.64 R236, [R1+0xd78] ;  /* 0x000d780001ec7983 */ /* 0x000f220000300a00 */
[----:B------:R-:W-:Y:S02]  /*84330*/  IADD3 R226, R222, -0x268, RZ ;  /* 0xfffffd98dee27810 */ /* 0x000fe40007ffe0ff */
[----:B------:R2:W-:Y:S01]  /*84340*/  LDGSTS.E [R242+0x27a00], [R244.64], !P4 ;  /* 0x27a00000f4f27fae */ /* 0x0005e2000e121844 */
[----:B------:R1:W-:Y:S02]  /*84350*/  LDGSTS.E [R227+0x27c00], [R240.64], !P4 ;  /* 0x27c00000f0e37fae */ /* 0x0003e4000e121844 */
[----:B------:R-:W-:-:S05]  /*84360*/  IMAD.WIDE R228, R2, 0x4, R224 ;  /* 0x0000000402e47825 */ /* 0x000fca00078e02e0 */
[----:B------:R-:W-:Y:S01]  /*84370*/  STL.64 [R1+0x1108], R228 ;  /* 0x001108e401007387 */ /* 0x000fe20000100a00 */
[----:B------:R-:W5:Y:S02]  /*84380*/  LDL.LU.64 R232, [R1+0xd70] ;  /* 0x000d700001e87983 */ /* 0x000f640000300a00 */
[----:B------:R-:W5:Y:S01]  /*84390*/  LDL.LU.64 R224, [R1+0xd68] ;  /* 0x000d680001e07983 */ /* 0x000f620000300a00 */
[----:B------:R-:W-:Y:S01]  /*843a0*/  ISETP.GE.U32.AND P1, PT, R226, 0x7ffffd19, PT ;  /* 0x7ffffd19e200780c */ /* 0x000fe20003f26070 */
[----:B------:R-:W-:Y:S01]  /*843b0*/  IADD3 R226, R222, -0x26c, RZ ;  /* 0xfffffd94dee27810 */ /* 0x000fe20007ffe0ff */
[----:B------:R1:W-:Y:S03]  /*843c0*/  LDGSTS.E [R252+0x27e00], [R228.64], !P4 ;  /* 0x27e00000e4fc7fae */ /* 0x0003e6000e121844 */
[----:B------:R-:W-:Y:S01]  /*843d0*/  ISETP.GE.U32.AND P4, PT, R226, 0x7ffffd15, PT ;  /* 0x7ffffd15e200780c */ /* 0x000fe20003f86070 */
[----:B------:R-:W-:-:S05]  /*843e0*/  IMAD.WIDE R220, R2, 0x4, R220 ;  /* 0x0000000402dc7825 */ /* 0x000fca00078e02dc */
[----:B------:R1:W-:Y:S02]  /*843f0*/  STL.64 [R1+0x1100], R220 ;  /* 0x001100dc01007387 */ /* 0x0003e40000100a00 */
[----:B-1----:R-:W5:Y:S02]  /*84400*/  LDL.LU.64 R226, [R1+0xd60] ;  /* 0x000d600001e27983 */ /* 0x002f640000300a00 */
[----:B------:R1:W-:Y:S02]  /*84410*/  LDGSTS.E [R3+0x29800], [R220.64], !P5 ;  /* 0x29800000dc037fae */ /* 0x0003e4000e921844 */
[C---:B-1----:R-:W-:Y:S02]  /*84420*/  IADD3 R220, R223.reuse, 0x100000, RZ ;  /* 0x00100000dfdc7810 */ /* 0x042fe40007ffe0ff */
[----:B------:R-:W-:Y:S01]  /*84430*/  IADD3 R229, R223, 0x100000, RZ ;  /* 0x00100000dfe57810 */ /* 0x000fe20007ffe0ff */
[----:B--2---:R-:W-:-:S04]  /*84440*/  IMAD.WIDE R244, R2, 0x4, R238 ;  /* 0x0000000402f47825 */ /* 0x004fc800078e02ee */
[----:B---3--:R-:W-:-:S04]  /*84450*/  IMAD.WIDE R242, R2, 0x4, R234 ;  /* 0x0000000402f27825 */ /* 0x008fc800078e02ea */
[C---:B------:R-:W-:Y:S01]  /*84460*/  IMAD.WIDE R240, R2.reuse, 0x4, R230 ;  /* 0x0000000402f07825 */ /* 0x040fe200078e02e6 */
[----:B------:R-:W2:Y:S03]  /*84470*/  LDL.LU.64 R234, [R1+0xd58] ;  /* 0x000d580001ea7983 */ /* 0x000ea60000300a00 */
[----:B------:R4:W-:Y:S02]  /*84480*/  STL.64 [R1+0x10e8], R244 ;  /* 0x0010e8f401007387 */ /* 0x0009e40000100a00 */
[----:B------:R-:W3:Y:S02]  /*84490*/  LDL.LU.64 R238, [R1+0xd50] ;  /* 0x000d500001ee7983 */ /* 0x000ee40000300a00 */
[----:B------:R-:W-:Y:S01]  /*844a0*/  STL.64 [R1+0x10e0], R242 ;  /* 0x0010e0f201007387 */ /* 0x000fe20000100a00 */
[----:B------:R-:W3:Y:S01]  /*844b0*/  LDL.LU.64 R230, [R1+0xd48] ;  /* 0x000d480001e67983 */ /* 0x000ee20000300a00 */
[----:B------:R-:W-:Y:S03]  /*844c0*/  STL.64 [R1+0x10c8], R240 ;  /* 0x0010c8f001007387 */ /* 0x000fe60000100a00 */
[----:B------:R1:W-:Y:S01]  /*844d0*/  LDGSTS.E [R220+0x29a00], [R244.64], !P5 ;  /* 0x29a00000f4dc7fae */ /* 0x0003e2000e921844 */
[----:B------:R5:W-:Y:S02]  /*844e0*/  LDGSTS.E [R229+0x29c00], [R242.64], !P5 ;  /* 0x29c00000f2e57fae */ /* 0x000be4000e921844 */
[----:B------:R4:W-:Y:S01]  /*844f0*/  LDGSTS.E [R252+0x29e00], [R240.64], !P5 ;  /* 0x29e00000f0fc7fae */ /* 0x0009e2000e921844 */
[----:B-1----:R-:W3:Y:S01]  /*84500*/  LDL.LU.64 R220, [R1+0xd40] ;  /* 0x000d400001dc7983 */ /* 0x002ee20000300a00 */
[----:B------:R-:W-:-:S05]  /*84510*/  IMAD.WIDE R218, R2, 0x4, R218 ;  /* 0x0000000402da7825 */ /* 0x000fca00078e02da */
[----:B------:R1:W-:Y:S04]  /*84520*/  STL.64 [R1+0x10c0], R218 ;  /* 0x0010c0da01007387 */ /* 0x0003e80000100a00 */
[----:B------:R1:W-:Y:S01]  /*84530*/  LDGSTS.E [R3+0x2b800], [R218.64], !P6 ;  /* 0x2b800000da037fae */ /* 0x0003e2000f121844 */
[C---:B----4-:R-:W-:Y:S01]  /*84540*/  IMAD.WIDE R244, R2.reuse, 0x4, R236 ;  /* 0x0000000402f47825 */ /* 0x050fe200078e02ec */
[----:B-1----:R-:W-:Y:S02]  /*84550*/  IADD3 R218, R223, 0x100000, RZ ;  /* 0x00100000dfda7810 */ /* 0x002fe40007ffe0ff */
[----:B------:R-:W4:Y:S02]  /*84560*/  LDL.LU.64 R236, [R1+0xd38] ;  /* 0x000d380001ec7983 */ /* 0x000f240000300a00 */
[----:B------:R-:W-:Y:S02]  /*84570*/  STL.64 [R1+0x10a8], R244 ;  /* 0x0010a8f401007387 */ /* 0x000fe40000100a00 */
[----:B------:R1:W-:Y:S01]  /*84580*/  LDGSTS.E [R218+0x2ba00], [R244.64], !P6 ;  /* 0x2ba00000f4da7fae */ /* 0x0003e2000f121844 */
[----:B-----5:R-:W-:-:S04]  /*84590*/  IMAD.WIDE R242, R2, 0x4, R232 ;  /* 0x0000000402f27825 */ /* 0x020fc800078e02e8 */
[----:B------:R-:W-:Y:S01]  /*845a0*/  IMAD.WIDE R240, R2, 0x4, R224 ;  /* 0x0000000402f07825 */ /* 0x000fe200078e02e0 */
[----:B------:R-:W5:Y:S03]  /*845b0*/  LDL.LU.64 R232, [R1+0xd30] ;  /* 0x000d300001e87983 */ /* 0x000f660000300a00 */
[----:B------:R-:W-:Y:S02]  /*845c0*/  STL.64 [R1+0x10a0], R242 ;  /* 0x0010a0f201007387 */ /* 0x000fe40000100a00 */
[----:B------:R-:W5:Y:S01]  /*845d0*/  LDL.LU.64 R224, [R1+0xd28] ;  /* 0x000d280001e07983 */ /* 0x000f620000300a00 */
[----:B------:R2:W-:Y:S04]  /*845e0*/  LDGSTS.E [R229+0x2bc00], [R242.64], !P6 ;  /* 0x2bc00000f2e57fae */ /* 0x0005e8000f121844 */
[----:B------:R-:W-:Y:S01]  /*845f0*/  STL.64 [R1+0x1088], R240 ;  /* 0x001088f001007387 */ /* 0x000fe20000100a00 */
[----:B-1----:R-:W5:Y:S02]  /*84600*/  LDL.LU.64 R218, [R1+0xd20] ;  /* 0x000d200001da7983 */ /* 0x002f640000300a00 */
[----:B------:R3:W-:Y:S01]  /*84610*/  LDGSTS.E [R252+0x2be00], [R240.64], !P6 ;  /* 0x2be00000f0fc7fae */ /* 0x0007e2000f121844 */
[----:B------:R-:W-:-:S04]  /*84620*/  IADD3 R228, R222, -0x270, RZ ;  /* 0xfffffd90dee47810 */ /* 0x000fc80007ffe0ff */
[----:B------:R-:W-:Y:S01]  /*84630*/  ISETP.GE.U32.AND P5, PT, R228, 0x7ffffd11, PT ;  /* 0x7ffffd11e400780c */ /* 0x000fe20003fa6070 */
[----:B------:R-:W-:-:S04]  /*84640*/  IADD3 R228, R222, -0x274, RZ ;  /* 0xfffffd8cdee47810 */ /* 0x000fc80007ffe0ff */
[----:B------:R-:W-:Y:S01]  /*84650*/  ISETP.GE.U32.AND P6, PT, R228, 0x7ffffd0d, PT ;  /* 0x7ffffd0de400780c */ /* 0x000fe20003fc6070 */
[----:B------:R-:W-:-:S05]  /*84660*/  IMAD.WIDE R226, R2, 0x4, R226 ;  /* 0x0000000402e27825 */ /* 0x000fca00078e02e2 */
[----:B------:R1:W-:Y:S04]  /*84670*/  STL.64 [R1+0x1080], R226 ;  /* 0x001080e201007387 */ /* 0x0003e80000100a00 */
[----:B------:R1:W-:Y:S04]  /*84680*/  LDGSTS.E [R3+0x2d800], [R226.64], !P0 ;  /* 0x2d800000e2037fae */ /* 0x0003e8000c121844 */
[----:B-1----:R-:W1:Y:S01]  /*84690*/  S2R R227, SR_TID.X ;  /* 0x0000000000e37919 */ /* 0x002e620000002100 */
[C---:B------:R-:W-:Y:S02]  /*846a0*/  IADD3 R228, R223.reuse, 0x100000, RZ ;  /* 0x00100000dfe47810 */ /* 0x040fe40007ffe0ff */
[----:B------:R-:W-:-:S02]  /*846b0*/  IADD3 R226, R223, 0x100000, RZ ;  /* 0x00100000dfe27810 */ /* 0x000fc40007ffe0ff */
[----:B-1----:R-:W-:Y:S01]  /*846c0*/  LOP3.LUT R249, R227, 0x7f, RZ, 0xc0, !PT ;  /* 0x0000007fe3f97812 */ /* 0x002fe200078ec0ff */
[----:B------:R-:W-:Y:S02]  /*846d0*/  MOV R227, c[0x0][0x180] ;  /* 0x0000600000e37a02 */ /* 0x000fe40000000f00 */
[----:B--2---:R-:W-:-:S04]  /*846e0*/  IMAD.WIDE R234, R2, 0x4, R234 ;  /* 0x0000000402ea7825 */ /* 0x004fc800078e02ea */
[----:B---3--:R-:W-:-:S04]  /*846f0*/  IMAD.WIDE R240, R2, 0x4, R238 ;  /* 0x0000000402f07825 */ /* 0x008fc800078e02ee */
[C---:B------:R-:W-:Y:S01]  /*84700*/  IMAD.WIDE R238, R2.reuse, 0x4, R230 ;  /* 0x0000000402ee7825 */ /* 0x040fe200078e02e6 */
[----:B------:R1:W-:Y:S03]  /*84710*/  STL.64 [R1+0x1068], R234 ;  /* 0x001068ea01007387 */ /* 0x0003e60000100a00 */
[----:B------:R-:W-:Y:S02]  /*84720*/  STL.64 [R1+0x1060], R240 ;  /* 0x001060f001007387 */ /* 0x000fe40000100a00 */
[----:B------:R-:W2:Y:S01]  /*84730*/  LDL.LU.64 R230, [R1+0xd18] ;  /* 0x000d180001e67983 */ /* 0x000ea20000300a00 */
[----:B------:R-:W-:Y:S04]  /*84740*/  STL.64 [R1+0x1048], R238 ;  /* 0x001048ee01007387 */ /* 0x000fe80000100a00 */
[----:B------:R1:W-:Y:S01]  /*84750*/  LDGSTS.E [R228+0x2da00], [R234.64], !P0 ;  /* 0x2da00000eae47fae */ /* 0x0003e2000c121844 */
[----:B------:R3:W-:Y:S02]  /*84760*/  LDGSTS.E [R226+0x2dc00], [R240.64], !P0 ;  /* 0x2dc00000f0e27fae */ /* 0x0007e4000c121844 */
[----:B------:R3:W-:Y:S02]  /*84770*/  LDGSTS.E [R252+0x2de00], [R238.64], !P0 ;  /* 0x2de00000eefc7fae */ /* 0x0007e4000c121844 */
[----:B------:R-:W-:Y:S01]  /*84780*/  IMAD.WIDE R220, R2, 0x4, R220 ;  /* 0x0000000402dc7825 */ /* 0x000fe200078e02dc */
[----:B-1----:R-:W-:-:S04]  /*84790*/  IADD3 R235, R227, -0x200, RZ ;  /* 0xfffffe00e3eb7810 */ /* 0x002fc80007ffe0ff */
[----:B------:R1:W-:Y:S01]  /*847a0*/  STL.64 [R1+0x1040], R220 ;  /* 0x001040dc01007387 */ /* 0x0003e20000100a00 */
[----:B------:R-:W2:Y:S02]  /*847b0*/  LDL.LU.64 R228, [R1+0xd10] ;  /* 0x000d100001e47983 */ /* 0x000ea40000300a00 */
[----:B---3--:R-:W3:Y:S01]  /*847c0*/  LDL.LU.64 R226, [R1+0xd08] ;  /* 0x000d080001e27983 */ /* 0x008ee20000300a00 */
[----:B------:R1:W-:Y:S01]  /*847d0*/  LDGSTS.E [R3+0x2f800], [R220.64], !P2 ;  /* 0x2f800000dc037fae */ /* 0x0003e2000d121844 */
[----:B------:R-:W-:Y:S02]  /*847e0*/  IADD3 R234, R223, 0x100000, RZ ;  /* 0x00100000dfea7810 */ /* 0x000fe40007ffe0ff */
[----:B------:R-:W-:Y:S02]  /*847f0*/  ISETP.GE.AND P0, PT, R249, R235, PT ;  /* 0x000000ebf900720c */ /* 0x000fe40003f06270 */
[----:B-1----:R-:W-:Y:S02]  /*84800*/  IADD3 R221, R223, 0x100000, RZ ;  /* 0x00100000dfdd7810 */ /* 0x002fe40007ffe0ff */
[----:B------:R-:W-:Y:S01]  /*84810*/  IADD3 R220, R222, -0x278, RZ ;  /* 0xfffffd88dedc7810 */ /* 0x000fe20007ffe0ff */
[----:B----4-:R-:W-:-:S05]  /*84820*/  IMAD.WIDE R236, R2, 0x4, R236 ;  /* 0x0000000402ec7825 */ /* 0x010fca00078e02ec */
[----:B------:R1:W-:Y:S04]  /*84830*/  STL.64 [R1+0x1028], R236 ;  /* 0x001028ec01007387 */ /* 0x0003e80000100a00 */
[----:B------:R1:W-:Y:S01]  /*84840*/  LDGSTS.E [R234+0x2fa00], [R236.64], !P2 ;  /* 0x2fa00000ecea7fae */ /* 0x0003e2000d121844 */
[----:B-----5:R-:W-:-:S04]  /*84850*/  IMAD.WIDE R232, R2, 0x4, R232 ;  /* 0x0000000402e87825 */ /* 0x020fc800078e02e8 */
[----:B------:R-:W-:-:S04]  /*84860*/  IMAD.WIDE R224, R2, 0x4, R224 ;  /* 0x0000000402e07825 */ /* 0x000fc800078e02e0 */
[----:B------:R-:W-:Y:S01]  /*84870*/  IMAD.WIDE R218, R2, 0x4, R218 ;  /* 0x0000000402da7825 */ /* 0x000fe200078e02da */
[----:B------:R-:W-:Y:S03]  /*84880*/  STL.64 [R1+0x1020], R232 ;  /* 0x001020e801007387 */ /* 0x000fe60000100a00 */
[----:B------:R-:W-:Y:S01]  /*84890*/  STL.64 [R1+0x1008], R224 ;  /* 0x001008e001007387 */ /* 0x000fe20000100a00 */
[----:B------:R4:W-:Y:S04]  /*848a0*/  LDGSTS.E [R221+0x2fc00], [R232.64], !P2 ;  /* 0x2fc00000e8dd7fae */ /* 0x0009e8000d121844 */
[----:B------:R5:W-:Y:S01]  /*848b0*/  STL.64 [R1+0x1000], R218 ;  /* 0x001000da01007387 */ /* 0x000be20000100a00 */
[----:B------:R-:W3:Y:S02]  /*848c0*/  LDL.LU.64 R242, [R1+0xd00] ;  /* 0x000d000001f27983 */ /* 0x000ee40000300a00 */
[----:B------:R5:W-:Y:S02]  /*848d0*/  LDGSTS.E [R252+0x2fe00], [R224.64], !P2 ;  /* 0x2fe00000e0fc7fae */ /* 0x000be4000d121844 */
[----:B-1----:R-:W3:Y:S01]  /*848e0*/  LDL.LU.64 R236, [R1+0xcf8] ;  /* 0x000cf80001ec7983 */ /* 0x002ee20000300a00 */
[----:B------:R-:W-:Y:S01]  /*848f0*/  ISETP.GE.U32.AND P2, PT, R220, 0x7ffffd09, PT ;  /* 0x7ffffd09dc00780c */ /* 0x000fe20003f46070 */
[----:B------:R-:W3:Y:S04]  /*84900*/  LDL.LU.64 R234, [R1+0xcf0] ;  /* 0x000cf00001ea7983 */ /* 0x000ee80000300a00 */
[----:B------:R5:W-:Y:S04]  /*84910*/  LDGSTS.E [R3+0x31800], [R218.64], !P3 ;  /* 0x31800000da037fae */ /* 0x000be8000d921844 */
[----:B----4-:R-:W4:Y:S04]  /*84920*/  LDL.LU.64 R220, [R1+0xce8] ;  /* 0x000ce80001dc7983 */ /* 0x010f280000300a00 */
[----:B-----5:R-:W4:Y:S01]  /*84930*/  LDL.LU.64 R218, [R1+0xce0] ;  /* 0x000ce00001da7983 */ /* 0x020f220000300a00 */
[----:B------:R-:W-:Y:S01]  /*84940*/  IMAD.MOV.U32 R225, RZ, RZ, c[0x0][0x180] ;  /* 0x00006000ffe17624 */ /* 0x000fe200078e00ff */
[----:B------:R-:W-:-:S02]  /*84950*/  IADD3 R224, R223, 0x100000, RZ ;  /* 0x00100000dfe07810 */ /* 0x000fc40007ffe0ff */
[----:B------:R-:W-:Y:S02]  /*84960*/  SEL R3, RZ, 0x4, P0 ;  /* 0x00000004ff037807 */ /* 0x000fe40000000000 */
[----:B------:R-:W-:-:S04]  /*84970*/  IADD3 R225, R225, 0x7f, RZ ;  /* 0x0000007fe1e17810 */ /* 0x000fc80007ffe0ff */
[----:B------:R-:W-:Y:S01]  /*84980*/  ISETP.GT.AND P0, PT, R225, 0x27f, PT ;  /* 0x0000027fe100780c */ /* 0x000fe20003f04270 */
[C---:B------:R-:W-:Y:S01]  /*84990*/  IADD3 R225, R223.reuse, 0x100000, RZ ;  /* 0x00100000dfe17810 */ /* 0x040fe20007ffe0ff */
[C---:B------:R-:W-:Y:S02]  /*849a0*/  IADD3 R238, R223.reuse, 0x100000, RZ ;  /* 0x00100000dfee7810 */ /* 0x040fe40007ffe0ff */
[C---:B------:R-:W-:Y:S02]  /*849b0*/  IADD3 R233, R223.reuse, 0x100000, RZ ;  /* 0x00100000dfe97810 */ /* 0x040fe40007ffe0ff */
[----:B------:R-:W-:Y:S01]  /*849c0*/  IADD3 R232, R223, 0x100000, RZ ;  /* 0x00100000dfe87810 */ /* 0x000fe20007ffe0ff */
[----:B--2---:R-:W-:-:S05]  /*849d0*/  IMAD.WIDE R230, R2, 0x4, R230 ;  /* 0x0000000402e67825 */ /* 0x004fca00078e02e6 */
[----:B------:R1:W-:Y:S04]  /*849e0*/  STL.64 [R1+0xff8], R230 ;  /* 0x000ff8e601007387 */ /* 0x0003e80000100a00 */
[----:B------:R2:W-:Y:S01]  /*849f0*/  LDGSTS.E [R224+0x31a00], [R230.64], !P3 ;  /* 0x31a00000e6e07fae */ /* 0x0005e2000d921844 */
[----:B------:R-:W-:-:S04]  /*84a00*/  IMAD.WIDE R228, R2, 0x4, R228 ;  /* 0x0000000402e47825 */ /* 0x000fc800078e02e4 */
[----:B---3--:R-:W-:Y:S01]  /*84a10*/  IMAD.WIDE R226, R2, 0x4, R226 ;  /* 0x0000000402e27825 */ /* 0x008fe200078e02e2 */
[----:B--2---:R-:W-:Y:S01]  /*84a20*/  IADD3 R224, R222, -0x27c, RZ ;  /* 0xfffffd84dee07810 */ /* 0x004fe20007ffe0ff */
[----:B------:R2:W-:Y:S03]  /*84a30*/  STL.64 [R1+0xff0], R228 ;  /* 0x000ff0e401007387 */ /* 0x0005e60000100a00 */
[----:B------:R3:W-:Y:S02]  /*84a40*/  STL.64 [R1+0xfd8], R226 ;  /* 0x000fd8e201007387 */ /* 0x0007e40000100a00 */
[----:B------:R-:W5:Y:S01]  /*84a50*/  LDL.LU.64 R240, [R1+0xcd8] ;  /* 0x000cd80001f07983 */ /* 0x000f620000300a00 */
[----:B------:R2:W-:Y:S01]  /*84a60*/  LDGSTS.E [R225+0x31c00], [R228.64], !P3 ;  /* 0x31c00000e4e17fae */ /* 0x0005e2000d921844 */
[----:B-1----:R-:W5:Y:S02]  /*84a70*/  LDL.LU.64 R230, [R1+0xcd0] ;  /* 0x000cd00001e67983 */ /* 0x002f640000300a00 */
[----:B------:R3:W-:Y:S01]  /*84a80*/  LDGSTS.E [R252+0x31e00], [R226.64], !P3 ;  /* 0x31e00000e2fc7fae */ /* 0x0007e2000d921844 */
[----:B------:R-:W-:Y:S01]  /*84a90*/  ISETP.GE.U32.AND P3, PT, R224, 0x7ffffd05, PT ;  /* 0x7ffffd05e000780c */ /* 0x000fe20003f66070 */
[----:B--2---:R-:W2:Y:S01]  /*84aa0*/  LDL.LU.64 R228, [R1+0xcc8] ;  /* 0x000cc80001e47983 */ /* 0x004ea20000300a00 */
[----:B---3--:R-:W3:Y:S02]  /*84ab0*/  LDL.LU.64 R226, [R1+0xcc0] ;  /* 0x000cc00001e27983 */ /* 0x008ee40000300a00 */
[----:B------:R-:W3:Y:S02]  /*84ac0*/  LDL.LU.64 R224, [R1+0xcb8] ;  /* 0x000cb80001e07983 */ /* 0x000ee40000300a00 */
[----:B------:R-:W-:-:S04]  /*84ad0*/  IMAD.WIDE R242, R2, 0x4, R242 ;  /* 0x0000000402f27825 */ /* 0x000fc800078e02f2 */
[----:B------:R-:W-:-:S04]  /*84ae0*/  IMAD.WIDE R236, R2, 0x4, R236 ;  /* 0x0000000402ec7825 */ /* 0x000fc800078e02ec */
[C---:B------:R-:W-:Y:S01]  /*84af0*/  IMAD.WIDE R234, R2.reuse, 0x4, R234 ;  /* 0x0000000402ea7825 */ /* 0x040fe200078e02ea */
[----:B------:R1:W-:Y:S03]  /*84b00*/  STL.64 [R1+0xfd0], R242 ;  /* 0x000fd0f201007387 */ /* 0x0003e60000100a00 */
[----:B------:R1:W-:Y:S02]  /*84b10*/  STL.64 [R1+0xfb8], R236 ;  /* 0x000fb8ec01007387 */ /* 0x0003e40000100a00 */
[C---:B----4-:R-:W-:Y:S01]  /*84b20*/  IMAD.WIDE R220, R2.reuse, 0x4, R220 ;  /* 0x0000000402dc7825 */ /* 0x050fe200078e02dc */
[----:B------:R-:W-:Y:S04]  /*84b30*/  STL.64 [R1+0xfb0], R234 ;  /* 0x000fb0ea01007387 */ /* 0x000fe80000100a00 */
[----:B------:R1:W-:Y:S04]  /*84b40*/  LDGSTS.E [R238+0x33800], [R242.64], !P1 ;  /* 0x33800000f2ee7fae */ /* 0x0003e8000c921844 */
[----:B------:R4:W-:Y:S01]  /*84b50*/  STL.64 [R1+0xf98], R220 ;  /* 0x000f98dc01007387 */ /* 0x0009e20000100a00 */
[----:B------:R4:W-:Y:S02]  /*84b60*/  LDGSTS.E [R233+0x33a00], [R236.64], !P1 ;  /* 0x33a00000ece97fae */ /* 0x0009e4000c921844 */
[----:B------:R4:W-:Y:S02]  /*84b70*/  LDGSTS.E [R232+0x33c00], [R234.64], !P1 ;  /* 0x33c00000eae87fae */ /* 0x0009e4000c921844 */
[----:B------:R4:W-:Y:S02]  /*84b80*/  LDGSTS.E [R252+0x33e00], [R220.64], !P1 ;  /* 0x33e00000dcfc7fae */ /* 0x0009e4000c921844 */
[----:B------:R-:W-:-:S05]  /*84b90*/  IMAD.WIDE R218, R2, 0x4, R218 ;  /* 0x0000000402da7825 */ /* 0x000fca00078e02da */
[----:B------:R4:W-:Y:S01]  /*84ba0*/  STL.64 [R1+0xf90], R218 ;  /* 0x000f90da01007387 */ /* 0x0009e20000100a00 */
[----:B-1----:R-:W3:Y:S02]  /*84bb0*/  LDL.LU.64 R242, [R1+0xcb0] ;  /* 0x000cb00001f27983 */ /* 0x002ee40000300a00 */
[----:B------:R-:W3:Y:S01]  /*84bc0*/  LDL.LU.64 R238, [R1+0xca8] ;  /* 0x000ca80001ee7983 */ /* 0x000ee20000300a00 */
[----:B----4-:R-:W3:Y:S01]  /*84bd0*/  LDL.LU.64 R236, [R1+0xca0] ;  /* 0x000ca00001ec7983 */ /* 0x010ee20000300a00 */
[----:B------:R-:W3:Y:S02]  /*84be0*/  LDL.LU.64 R220, [R1+0xc98] ;  /* 0x000c980001dc7983 */ /* 0x000ee40000300a00 */
[----:B------:R-:W3:Y:S01]  /*84bf0*/  LDL.LU.64 R234, [R1+0xc90] ;  /* 0x000c900001ea7983 */ /* 0x000ee20000300a00 */
[----:B------:R-:W-:-:S04]  /*84c00*/  SEL R3, R3, RZ, P0 ;  /* 0x000000ff03037207 */ /* 0x000fc80000000000 */
[----:B------:R-:W-:Y:S01]  /*84c10*/  ISETP.NE.U32.AND P0, PT, R3, RZ, PT ;  /* 0x000000ff0300720c */ /* 0x000fe20003f05070 */
[----:B------:R-:W-:-:S05]  /*84c20*/  IADD3 R3, R223, 0x100000, RZ ;  /* 0x00100000df037810 */ /* 0x000fca0007ffe0ff */
[----:B------:R1:W-:Y:S02]  /*84c30*/  LDGSTS.E [R3+0x35800], [R218.64], !P4 ;  /* 0x35800000da037fae */ /* 0x0003e4000e121844 */
[C---:B-1----:R-:W-:Y:S02]  /*84c40*/  IADD3 R219, R223.reuse, 0x100000, RZ ;  /* 0x00100000dfdb7810 */ /* 0x042fe40007ffe0ff */
[----:B------:R-:W-:Y:S01]  /*84c50*/  IADD3 R218, R223, 0x100000, RZ ;  /* 0x00100000dfda7810 */ /* 0x000fe20007ffe0ff */
[----:B-----5:R-:W-:-:S04]  /*84c60*/  IMAD.WIDE R240, R2, 0x4, R240 ;  /* 0x0000000402f07825 */ /* 0x020fc800078e02f0 */
[C---:B------:R-:W-:Y:S01]  /*84c70*/  IMAD.WIDE R230, R2.reuse, 0x4, R230 ;  /* 0x0000000402e67825 */ /* 0x040fe200078e02e6 */
[----:B------:R-:W-:Y:S04]  /*84c80*/  STL.64 [R1+0xf78], R240 ;  /* 0x000f78f001007387 */ /* 0x000fe80000100a00 */
[----:B------:R1:W-:Y:S01]  /*84c90*/  STL.64 [R1+0xf70], R230 ;  /* 0x000f70e601007387 */ /* 0x0003e20000100a00 */
[----:B------:R5:W-:Y:S01]  /*84ca0*/  LDGSTS.E [R232+0x35a00], [R240.64], !P4 ;  /* 0x35a00000f0e87fae */ /* 0x000be2000e121844 */
[----:B------:R1:W-:Y:S02]  /*84cb0*/  LDGSTS.E [R219+0x35c00], [R230.64], !P4 ;  /* 0x35c00000e6db7fae */ /* 0x0003e4000e121844 */
[----:B--2---:R-:W-:-:S04]  /*84cc0*/  IMAD.WIDE R228, R2, 0x4, R228 ;  /* 0x0000000402e47825 */ /* 0x004fc800078e02e4 */
[----:B---3--:R-:W-:-:S04]  /*84cd0*/  IMAD.WIDE R226, R2, 0x4, R226 ;  /* 0x0000000402e27825 */ /* 0x008fc800078e02e2 */
[----:B------:R-:W-:Y:S01]  /*84ce0*/  IMAD.WIDE R224, R2, 0x4, R224 ;  /* 0x0000000402e07825 */ /* 0x000fe200078e02e0 */
[----:B------:R2:W-:Y:S03]  /*84cf0*/  STL.64 [R1+0xf58], R228 ;  /* 0x000f58e401007387 */ /* 0x0005e60000100a00 */
[----:B------:R3:W-:Y:S01]  /*84d00*/  STL.64 [R1+0xf50], R226 ;  /* 0x000f50e201007387 */ /* 0x0007e20000100a00 */
[----:B------:R1:W-:Y:S01]  /*84d10*/  LDGSTS.E [R218+0x35e00], [R228.64], !P4 ;  /* 0x35e00000e4da7fae */ /* 0x0003e2000e121844 */
[----:B------:R2:W-:Y:S02]  /*84d20*/  STL.64 [R1+0xf38], R224 ;  /* 0x000f38e001007387 */ /* 0x0005e40000100a00 */
[----:B------:R3:W-:Y:S02]  /*84d30*/  LDGSTS.E [R252+0x37800], [R226.64], !P5 ;  /* 0x37800000e2fc7fae */ /* 0x0007e4000e921844 */
[----:B------:R2:W-:Y:S01]  /*84d40*/  LDGSTS.E [R3+0x37a00], [R224.64], !P5 ;  /* 0x37a00000e0037fae */ /* 0x0005e2000e921844 */
[----:B-1----:R-:W4:Y:S01]  /*84d50*/  LDL.LU.64 R218, [R1+0xc88] ;  /* 0x000c880001da7983 */ /* 0x002f220000300a00 */
[----:B-----5:R-:W5:Y:S02]  /*84d60*/  LDL.LU.64 R232, [R1+0xc80] ;  /* 0x000c800001e87983 */ /* 0x020f640000300a00 */
[----:B------:R-:W5:Y:S02]  /*84d70*/  LDL.LU.64 R230, [R1+0xc78] ;  /* 0x000c780001e67983 */ /* 0x000f640000300a00 */
[----:B--2---:R-:W2:Y:S01]  /*84d80*/  LDL.LU.64 R228, [R1+0xc70] ;  /* 0x000c700001e47983 */ /* 0x004ea20000300a00 */
[----:B---3--:R-:W3:Y:S01]  /*84d90*/  LDL.LU.64 R226, [R1+0xc68] ;  /* 0x000c680001e27983 */ /* 0x008ee20000300a00 */
[----:B------:R-:W-:-:S02]  /*84da0*/  IADD3 R240, R223, 0x100000, RZ ;  /* 0x00100000dff07810 */ /* 0x000fc40007ffe0ff */
[C---:B------:R-:W-:Y:S02]  /*84db0*/  IADD3 R225, R223.reuse, 0x100000, RZ ;  /* 0x00100000dfe17810 */ /* 0x040fe40007ffe0ff */
[----:B------:R-:W-:Y:S01]  /*84dc0*/  IADD3 R224, R223, 0x100000, RZ ;  /* 0x00100000dfe07810 */ /* 0x000fe20007ffe0ff */
[----:B------:R-:W-:-:S04]  /*84dd0*/  IMAD.WIDE R242, R2, 0x4, R242 ;  /* 0x0000000402f27825 */ /* 0x000fc800078e02f2 */
[----:B------:R-:W-:-:S04]  /*84de0*/  IMAD.WIDE R238, R2, 0x4, R238 ;  /* 0x0000000402ee7825 */ /* 0x000fc800078e02ee */
[----:B------:R-:W-:-:S04]  /*84df0*/  IMAD.WIDE R236, R2, 0x4, R236 ;  /* 0x0000000402ec7825 */ /* 0x000fc800078e02ec */
[----:B------:R-:W-:-:S04]  /*84e00*/  IMAD.WIDE R220, R2, 0x4, R220 ;  /* 0x0000000402dc7825 */ /* 0x000fc800078e02dc */
[----:B------:R-:W-:Y:S01]  /*84e10*/  IMAD.WIDE R234, R2, 0x4, R234 ;  /* 0x0000000402ea7825 */ /* 0x000fe200078e02ea */
[----:B------:R-:W-:Y:S03]  /*84e20*/  STL.64 [R1+0xf30], R242 ;  /* 0x000f30f201007387 */ /* 0x000fe60000100a00 */
[----:B------:R-:W-:Y:S01]  /*84e30*/  STL.64 [R1+0xf18], R238 ;  /* 0x000f18ee01007387 */ /* 0x000fe20000100a00 */
[----:B------:R1:W-:Y:S01]  /*84e40*/  LDGSTS.E [R240+0x37c00], [R242.64], !P5 ;  /* 0x37c00000f2f07fae */ /* 0x0003e2000e921844 */
[----:B------:R1:W-:Y:S02]  /*84e50*/  STL.64 [R1+0xf10], R236 ;  /* 0x000f10ec01007387 */ /* 0x0003e40000100a00 */
[----:B------:R1:W-:Y:S02]  /*84e60*/  LDGSTS.E [R225+0x37e00], [R238.64], !P5 ;  /* 0x37e00000eee17fae */ /* 0x0003e4000e921844 */
[----:B------:R1:W-:Y:S01]  /*84e70*/  STL.64 [R1+0xef8], R220 ;  /* 0x000ef8dc01007387 */ /* 0x0003e20000100a00 */
[----:B------:R1:W-:Y:S04]  /*84e80*/  LDGSTS.E [R224+0x39800], [R236.64], !P6 ;  /* 0x39800000ece07fae */ /* 0x0003e8000f121844 */
[----:B------:R1:W-:Y:S01]  /*84e90*/  STL.64 [R1+0xef0], R234 ;  /* 0x000ef0ea01007387 */ /* 0x0003e20000100a00 */
[----:B------:R1:W-:Y:S02]  /*84ea0*/  LDGSTS.E [R252+0x39a00], [R220.64], !P6 ;  /* 0x39a00000dcfc7fae */ /* 0x0003e4000f121844 */
[----:B------:R1:W-:Y:S02]  /*84eb0*/  LDGSTS.E [R3+0x39c00], [R234.64], !P6 ;  /* 0x39c00000ea037fae */ /* 0x0003e4000f121844 */
[----:B-1----:R-:W3:Y:S01]  /*84ec0*/  LDL.LU.64 R236, [R1+0xc60] ;  /* 0x000c600001ec7983 */ /* 0x002ee20000300a00 */
[----:B------:R-:W3:Y:S02]  /*84ed0*/  LDL.LU.64 R224, [R1+0xc58] ;  /* 0x000c580001e07983 */ /* 0x000ee40000300a00 */
[----:B------:R-:W3:Y:S02]  /*84ee0*/  LDL.LU.64 R220, [R1+0xc50] ;  /* 0x000c500001dc7983 */ /* 0x000ee40000300a00 */
[----:B------:R-:W3:Y:S01]  /*84ef0*/  LDL.LU.64 R234, [R1+0xc48] ;  /* 0x000c480001ea7983 */ /* 0x000ee20000300a00 */
[----:B------:R-:W-:-:S02]  /*84f00*/  IADD3 R246, R223, 0x100000, RZ ;  /* 0x00100000dff67810 */ /* 0x000fc40007ffe0ff */
[C---:B------:R-:W-:Y:S02]  /*84f10*/  IADD3 R239, R223.reuse, 0x100000, RZ ;  /* 0x00100000dfef7810 */ /* 0x040fe40007ffe0ff */
[----:B------:R-:W-:Y:S01]  /*84f20*/  IADD3 R238, R223, 0x100000, RZ ;  /* 0x00100000dfee7810 */ /* 0x000fe20007ffe0ff */
[----:B----4-:R-:W-:-:S04]  /*84f30*/  IMAD.WIDE R218, R2, 0x4, R218 ;  /* 0x0000000402da7825 */ /* 0x010fc800078e02da */
[----:B-----5:R-:W-:-:S04]  /*84f40*/  IMAD.WIDE R244, R2, 0x4, R232 ;  /* 0x0000000402f47825 */ /* 0x020fc800078e02e8 */
[----:B------:R-:W-:-:S04]  /*84f50*/  IMAD.WIDE R242, R2, 0x4, R230 ;  /* 0x0000000402f27825 */ /* 0x000fc800078e02e6 */
[C---:B--2---:R-:W-:Y:S01]  /*84f60*/  IMAD.WIDE R232, R2.reuse, 0x4, R228 ;  /* 0x0000000402e87825 */ /* 0x044fe200078e02e4 */
[----:B------:R1:W-:Y:S03]  /*84f70*/  STL.64 [R1+0x32e0], R218 ;  /* 0x0032e0da01007387 */ /* 0x0003e60000100a00 */
[----:B------:R-:W-:Y:S02]  /*84f80*/  STL.64 [R1+0xed8], R244 ;  /* 0x000ed8f401007387 */ /* 0x000fe40000100a00 */
[C---:B---3--:R-:W-:Y:S01]  /*84f90*/  IMAD.WIDE R230, R2.reuse, 0x4, R226 ;  /* 0x0000000402e67825 */ /* 0x048fe200078e02e2 */
[----:B------:R-:W2:Y:S04]  /*84fa0*/  LDL.LU.64 R240, [R1+0xc38] ;  /* 0x000c380001f07983 */ /* 0x000ea80000300a00 */
[----:B------:R-:W-:Y:S01]  /*84fb0*/  STL.64 [R1+0xed0], R242 ;  /* 0x000ed0f201007387 */ /* 0x000fe20000100a00 */
[----:B------:R-:W3:Y:S02]  /*84fc0*/  LDL.LU.64 R228, [R1+0xc30] ;  /* 0x000c300001e47983 */ /* 0x000ee40000300a00 */
[----:B------:R4:W-:Y:S01]  /*84fd0*/  STL.64 [R1+0xea8], R232 ;  /* 0x000ea8e801007387 */ /* 0x0009e20000100a00 */
[----:B------:R1:W-:Y:S01]  /*84fe0*/  LDGSTS.E [R246+0x39e00], [R218.64], !P6 ;  /* 0x39e00000daf67fae */ /* 0x0003e2000f121844 */
[----:B------:R-:W5:Y:S02]  /*84ff0*/  LDL.LU.64 R226, [R1+0xc28] ;  /* 0x000c280001e27983 */ /* 0x000f640000300a00 */
[----:B------:R4:W-:Y:S02]  /*85000*/  LDGSTS.E [R239+0x3b800], [R244.64], !P2 ;  /* 0x3b800000f4ef7fae */ /* 0x0009e4000d121844 */
[----:B------:R4:W-:Y:S01]  /*85010*/  STL.64 [R1+0xea0], R230 ;  /* 0x000ea0e601007387 */ /* 0x0009e20000100a00 */
[----:B------:R4:W-:Y:S01]  /*85020*/  LDGSTS.E [R238+0x3ba00], [R242.64], !P2 ;  /* 0x3ba00000f2ee7fae */ /* 0x0009e2000d121844 */
[----:B------:R4:W-:Y:S02]  /*85030*/  LDGSTS.E [R252+0x3bc00], [R232.64], !P2 ;  /* 0x3bc00000e8fc7fae */ /* 0x0009e4000d121844 */
[----:B------:R4:W-:Y:S01]  /*85040*/  LDGSTS.E [R3+0x3be00], [R230.64], !P2 ;  /* 0x3be00000e6037fae */ /* 0x0009e2000d121844 */
[----:B-1----:R-:W5:Y:S04]  /*85050*/  LDL.LU.64 R218, [R1+0x6120] ;  /* 0x0061200001da7983 */ /* 0x002f680000300a00 */
[----:B----4-:R-:W4:Y:S01]  /*85060*/  LDL.LU.64 R232, [R1+0xc20] ;  /* 0x000c200001e87983 */ /* 0x010f220000300a00 */
[----:B------:R-:W4:Y:S02]  /*85070*/  LDL.LU.64 R230, [R1+0xc18] ;  /* 0x000c180001e67983 */ /* 0x000f240000300a00 */
[----:B------:R-:W-:-:S04]  /*85080*/  IMAD.WIDE R244, R2, 0x4, R236 ;  /* 0x0000000402f47825 */ /* 0x000fc800078e02ec */
[----:B------:R-:W-:-:S04]  /*85090*/  IMAD.WIDE R238, R2, 0x4, R224 ;  /* 0x0000000402ee7825 */ /* 0x000fc800078e02e0 */
[----:B------:R-:W-:Y:S01]  /*850a0*/  IMAD.WIDE R236, R2, 0x4, R220 ;  /* 0x0000000402ec7825 */ /* 0x000fe200078e02dc */
[----:B------:R-:W4:Y:S03]  /*850b0*/  LDL.LU.64 R224, [R1+0xbd8] ;  /* 0x000bd80001e07983 */ /* 0x000f260000300a00 */
[----:B------:R-:W-:Y:S02]  /*850c0*/  STL.64 [R1+0xe88], R244 ;  /* 0x000e88f401007387 */ /* 0x000fe40000100a00 */
[----:B------:R-:W4:Y:S01]  /*850d0*/  LDL.LU.64 R220, [R1+0xb98] ;  /* 0x000b980001dc7983 */ /* 0x000f220000300a00 */
[----:B------:R-:W-:Y:S02]  /*850e0*/  IADD3 R243, R222, -0x280, RZ ;  /* 0xfffffd80def37810 */ /* 0x000fe40007ffe0ff */
[C---:B------:R-:W-:Y:S01]  /*850f0*/  IADD3 R242, R223.reuse, 0x100000, RZ ;  /* 0x00100000dff27810 */ /* 0x040fe20007ffe0ff */
[----:B------:R-:W-:-:S02]  /*85100*/  IADD3 R222, R223, 0x100000, RZ ;  /* 0x00100000dfde7810 */ /* 0x000fc40007ffe0ff */
[----:B------:R-:W-:Y:S01]  /*85110*/  IMAD.WIDE R234, R2, 0x4, R234 ;  /* 0x0000000402ea7825 */ /* 0x000fe200078e02ea */
[----:B------:R-:W-:Y:S01]  /*85120*/  ISETP.GE.U32.AND P1, PT, R243, 0x7ffffd01, PT ;  /* 0x7ffffd01f300780c */ /* 0x000fe20003f26070 */
[----:B------:R-:W-:Y:S04]  /*85130*/  STL.64 [R1+0xe80], R238 ;  /* 0x000e80ee01007387 */ /* 0x000fe80000100a00 */
[----:B------:R2:W-:Y:S01]  /*85140*/  LDGSTS.E [R242+0x3d800], [R244.64], !P3 ;  /* 0x3d800000f4f27fae */ /* 0x0005e2000d921844 */
[----:B------:R1:W-:Y:S02]  /*85150*/  LDGSTS.E [R222+0x3da00], [R238.64], !P3 ;  /* 0x3da00000eede7fae */ /* 0x0003e4000d921844 */
[----:B------:R-:W-:Y:S02]  /*85160*/  STL.64 [R1+0xe68], R236 ;  /* 0x000e68ec01007387 */ /* 0x000fe40000100a00 */
[----:B------:R1:W-:Y:S01]  /*85170*/  LDGSTS.E [R252+0x3dc00], [R236.64], !P3 ;  /* 0x3dc00000ecfc7fae */ /* 0x0003e2000d921844 */
[----:B------:R1:W-:Y:S04]  /*85180*/  STL.64 [R1+0xe60], R234 ;  /* 0x000e60ea01007387 */ /* 0x0003e80000100a00 */
[----:B------:R1:W-:Y:S01]  /*85190*/  LDGSTS.E [R3+0x3de00], [R234.64], !P3 ;  /* 0x3de00000ea037fae */ /* 0x0003e2000d921844 */
[----:B------:R-:W-:-:S03]  /*851a0*/  IMAD.MOV.U32 R0, RZ, RZ, c[0x0][0x18c] ;  /* 0x00006300ff007624 */ /* 0x000fc600078e00ff */
[----:B-1----:R-:W4:Y:S01]  /*851b0*/  LDL.LU.64 R234, [R1+0xb58] ;  /* 0x000b580001ea7983 */ /* 0x002f220000300a00 */
[----:B------:R-:W4:Y:S01]  /*851c0*/  LDL.LU.64 R238, [R1+0xb18] ;  /* 0x000b180001ee7983 */ /* 0x000f220000300a00 */
[C---:B------:R-:W-:Y:S02]  /*851d0*/  IADD3 R237, R223.reuse, 0x100000, RZ ;  /* 0x00100000dfed7810 */ /* 0x040fe40007ffe0ff */
[----:B------:R-:W-:Y:S02]  /*851e0*/  IADD3 R236, R223, 0x100000, RZ ;  /* 0x00100000dfec7810 */ /* 0x000fe40007ffe0ff */
[----:B------:R-:W-:Y:S01]  /*851f0*/  SHF.L.U32 R0, R0, 0x7, RZ ;  /* 0x0000000700007819 */ /* 0x000fe200000006ff */
[----:B--2---:R-:W-:-:S04]  /*85200*/  IMAD.WIDE R242, R2, 0x4, R240 ;  /* 0x0000000402f27825 */ /* 0x004fc800078e02f0 */
[----:B---3--:R-:W-:-:S04]  /*85210*/  IMAD.WIDE R240, R2, 0x4, R228 ;  /* 0x0000000402f07825 */ /* 0x008fc800078e02e4 */
[C---:B-----5:R-:W-:Y:S01]  /*85220*/  IMAD.WIDE R228, R2.reuse, 0x4, R226 ;  /* 0x0000000402e47825 */ /* 0x060fe200078e02e2 */
[----:B------:R1:W-:Y:S03]  /*85230*/  STL.64 [R1+0xe48], R242 ;  /* 0x000e48f201007387 */ /* 0x0003e60000100a00 */
[----:B------:R-:W2:Y:S02]  /*85240*/  LDL.LU.64 R226, [R1+0xad8] ;  /* 0x000ad80001e27983 */ /* 0x000ea40000300a00 */
[----:B------:R-:W-:Y:S02]  /*85250*/  STL.64 [R1+0xe40], R240 ;  /* 0x000e40f001007387 */ /* 0x000fe40000100a00 */
[----:B------:R-:W3:Y:S01]  /*85260*/  LDL.LU.64 R222, [R1+0xa98] ;  /* 0x000a980001de7983 */ /* 0x000ee20000300a00 */
[----:B------:R1:W-:Y:S04]  /*85270*/  LDGSTS.E [R237+0x3f800], [R242.64], !P1 ;  /* 0x3f800000f2ed7fae */ /* 0x0003e8000c921844 */
[----:B------:R5:W-:Y:S01]  /*85280*/  STL.64 [R1+0xe28], R228 ;  /* 0x000e28e401007387 */ /* 0x000be20000100a00 */
[----:B------:R4:W-:Y:S02]  /*85290*/  LDGSTS.E [R236+0x3fa00], [R240.64], !P1 ;  /* 0x3fa00000f0ec7fae */ /* 0x0009e4000c921844 */
[----:B------:R5:W-:Y:S02]  /*852a0*/  LDGSTS.E [R252+0x3fc00], [R228.64], !P1 ;  /* 0x3fc00000e4fc7fae */ /* 0x000be4000c921844 */
[----:B----4-:R-:W-:-:S04]  /*852b0*/  IMAD.WIDE R232, R2, 0x4, R232 ;  /* 0x0000000402e87825 */ /* 0x010fc800078e02e8 */
[C---:B-1----:R-:W-:Y:S01]  /*852c0*/  IMAD.WIDE R242, R0.reuse, 0x4, R230 ;  /* 0x0000000400f27825 */ /* 0x042fe200078e02e6 */
[----:B------:R1:W-:Y:S03]  /*852d0*/  STL.64 [R1+0xe20], R232 ;  /* 0x000e20e801007387 */ /* 0x0003e60000100a00 */
[----:B-----5:R-:W4:Y:S02]  /*852e0*/  LDL.LU.64 R228, [R1+0xa58] ;  /* 0x000a580001e47983 */ /* 0x020f240000300a00 */
[----:B------:R-:W5:Y:S01]  /*852f0*/  LDL.LU.64 R230, [R1+0xa18] ;  /* 0x000a180001e67983 */ /* 0x000f620000300a00 */
[----:B------:R1:W-:Y:S01]  /*85300*/  LDGSTS.E [R3+0x3fe00], [R232.64], !P1 ;  /* 0x3fe00000e8037fae */ /* 0x0003e2000c921844 */
[----:B------:R1:W-:Y:S01]  /*85310*/  STL.64 [R1+0xe08], R242 ;  /* 0x000e08f201007387 */ /* 0x0003e20000100a00 */
[C---:B------:R-:W-:Y:S02]  /*85320*/  IADD3 R237, R247.reuse, 0x200000, RZ ;  /* 0x00200000f7ed7810 */ /* 0x040fe40007ffe0ff */
[----:B------:R-:W-:Y:S01]  /*85330*/  IADD3 R236, R247, 0x200000, RZ ;  /* 0x00200000f7ec7810 */ /* 0x000fe20007ffe0ff */
[----:B------:R-:W0:Y:S01]  /*85340*/  LDGDEPBAR ;  /* 0x00000000000079af */ /* 0x000e220000000000 */
[----:B------:R-:W-:-:S04]  /*85350*/  IMAD.WIDE R240, R0, 0x4, R224 ;  /* 0x0000000400f07825 */ /* 0x000fc800078e02e0 */
[C---:B-1----:R-:W-:Y:S01]  /*85360*/  IMAD.WIDE R232, R0.reuse, 0x4, R220 ;  /* 0x0000000400e87825 */ /* 0x042fe200078e02dc */
[----:B------:R-:W5:Y:S03]  /*85370*/  LDL.LU.64 R224, [R1+0x9d8] ;  /* 0x0009d80001e07983 */ /* 0x000f660000300a00 */
[----:B------:R-:W5:Y:S01]  /*85380*/  LDL.LU.64 R220, [R1+0x998] ;  /* 0x0009980001dc7983 */ /* 0x000f620000300a00 */
[C---:B------:R-:W-:Y:S01]  /*85390*/  IADD3 R252, R247.reuse, 0x200000, RZ ;  /* 0x00200000f7fc7810 */ /* 0x040fe20007ffe0ff */
[----:B------:R-:W-:Y:S01]  /*853a0*/  STL.64 [R1+0xe00], R240 ;  /* 0x000e00f001007387 */ /* 0x000fe20000100a00 */
[----:B------:R1:W-:Y:S04]  /*853b0*/  LDGSTS.E [R237+0x40000], [R242.64], P0 ;  /* 0x40000000f2ed7fae */ /* 0x0003e80008121844 */
[----:B------:R1:W-:Y:S01]  /*853c0*/  STL.64 [R1+0xde8], R232 ;  /* 0x000de8e801007387 */ /* 0x0003e20000100a00 */
[----:B------:R1:W-:Y:S01]  /*853d0*/  LDGSTS.E [R236+0x41000], [R240.64], P0 ;  /* 0x41000000f0ec7fae */ /* 0x0003e20008121844 */
[----:B------:R-:W-:Y:S01]  /*853e0*/  IADD3 R3, R247, 0x200000, RZ ;  /* 0x00200000f7037810 */ /* 0x000fe20007ffe0ff */
[----:B------:R1:W-:Y:S02]  /*853f0*/  LDGSTS.E [R252+0x42000], [R232.64], P0 ;  /* 0x42000000e8fc7fae */ /* 0x0003e40008121844 */
[----:B-1----:R-:W5:Y:S01]  /*85400*/  LDL.LU.64 R236, [R1+0x958] ;  /* 0x0009580001ec7983 */ /* 0x002f620000300a00 */
[----:B------:R-:W-:-:S04]  /*85410*/  IMAD.WIDE R234, R0, 0x4, R234 ;  /* 0x0000000400ea7825 */ /* 0x000fc800078e02ea */
[C---:B------:R-:W-:Y:S01]  /*85420*/  IMAD.WIDE R242, R0.reuse, 0x4, R238 ;  /* 0x0000000400f27825 */ /* 0x040fe200078e02ee */
[C---:B------:R-:W-:Y:S02]  /*85430*/  IADD3 R233, R247.reuse, 0x200000, RZ ;  /* 0x00200000f7e97810 */ /* 0x040fe40007ffe0ff */
[----:B------:R-:W-:Y:S01]  /*85440*/  IADD3 R232, R247, 0x200000, RZ ;  /* 0x00200000f7e87810 */ /* 0x000fe20007ffe0ff */
[----:B------:R1:W-:Y:S01]  /*85450*/  STL.64 [R1+0xde0], R234 ;  /* 0x000de0ea01007387 */ /* 0x0003e20000100a00 */
[----:B------:R-:W5:Y:S03]  /*85460*/  LDL.LU.64 R238, [R1+0x918] ;  /* 0x0009180001ee7983 */ /* 0x000f660000300a00 */
[----:B------:R1:W-:Y:S01]  /*85470*/  LDGSTS.E [R3+0x43000], [R234.64], P0 ;  /* 0x43000000ea037fae */ /* 0x0003e20008121844 */
[----:B------:R-:W-:Y:S02]  /*85480*/  STL.64 [R1+0xdc8], R242 ;  /* 0x000dc8f201007387 */ /* 0x000fe40000100a00 */
[----:B------:R5:W-:Y:S01]  /*85490*/  LDGSTS.E [R233+0x44000], [R242.64], P0 ;  /* 0x44000000f2e97fae */ /* 0x000be20008121844 */
[----:B-1----:R-:W5:Y:S01]  /*854a0*/  LDL.LU.64 R234, [R1+0x8d8] ;  /* 0x0008d80001ea7983 */ /* 0x002f620000300a00 */
[----:B--2---:R-:W-:-:S04]  /*854b0*/  IMAD.WIDE R240, R0, 0x4, R226 ;  /* 0x0000000400f07825 */ /* 0x004fc800078e02e2 */
[C---:B---3--:R-:W-:Y:S02]  /*854c0*/  IMAD.WIDE R226, R0.reuse, 0x4, R222 ;  /* 0x0000000400e27825 */ /* 0x048fe400078e02de */
[----:B------:R-:W2:Y:S02]  /*854d0*/  LDL.LU.64 R222, [R1+0x898] ;  /* 0x0008980001de7983 */ /* 0x000ea40000300a00 */
[----:B------:R-:W-:Y:S02]  /*854e0*/  STL.64 [R1+0xdc0], R240 ;  /* 0x000dc0f001007387 */ /* 0x000fe40000100a00 */
[----:B------:R1:W-:Y:S01]  /*854f0*/  LDGSTS.E [R232+0x45000], [R240.64], P0 ;  /* 0x45000000f0e87fae */ /* 0x0003e20008121844 */
[----:B------:R3:W-:Y:S02]  /*85500*/  STL.64 [R1+0xd98], R226 ;  /* 0x000d98e201007387 */ /* 0x0007e40000100a00 */
[----:B------:R3:W-:Y:S02]  /*85510*/  LDGSTS.E [R252+0x46000], [R226.64], P0 ;  /* 0x46000000e2fc7fae */ /* 0x0007e40008121844 */
[----:B---3--:R-:W3:Y:S01]  /*85520*/  LDL.LU.64 R226, [R1+0x858] ;  /* 0x0008580001e27983 */ /* 0x008ee20000300a00 */
[----:B----4-:R-:W-:-:S04]  /*85530*/  IMAD.WIDE R228, R0, 0x4, R228 ;  /* 0x0000000400e47825 */ /* 0x010fc800078e02e4 */
[C---:B-----5:R-:W-:Y:S01]  /*85540*/  IMAD.WIDE R242, R0.reuse, 0x4, R230 ;  /* 0x0000000400f27825 */ /* 0x060fe200078e02e6 */
[----:B------:R4:W-:Y:S03]  /*85550*/  STL.64 [R1+0xd90], R228 ;  /* 0x000d90e401007387 */ /* 0x0009e60000100a00 */
[----:B------:R-:W5:Y:S01]  /*85560*/  LDL.LU.64 R230, [R1+0x818] ;  /* 0x0008180001e67983 */ /* 0x000f620000300a00 */
[----:B------:R4:W-:Y:S01]  /*85570*/  LDGSTS.E [R3+0x47000], [R228.64], P0 ;  /* 0x47000000e4037fae */ /* 0x0009e20008121844 */
[----:B------:R-:W-:Y:S02]  /*85580*/  STL.64 [R1+0x3120], R242 ;  /* 0x003120f201007387 */ /* 0x000fe40000100a00 */
[----:B------:R4:W-:Y:S02]  /*85590*/  LDGSTS.E [R233+0x48000], [R242.64], P0 ;  /* 0x48000000f2e97fae */ /* 0x0009e40008121844 */
[----:B-1----:R-:W-:-:S04]  /*855a0*/  IMAD.WIDE R240, R0, 0x4, R224 ;  /* 0x0000000400f07825 */ /* 0x002fc800078e02e0 */
[C---:B----4-:R-:W-:Y:S01]  /*855b0*/  IMAD.WIDE R228, R0.reuse, 0x4, R220 ;  /* 0x0000000400e47825 */ /* 0x050fe200078e02dc */
[----:B------:R-:W5:Y:S03]  /*855c0*/  LDL.LU.64 R224, [R1+0x7d8] ;  /* 0x0007d80001e07983 */ /* 0x000f660000300a00 */
[----:B------:R-:W5:Y:S02]  /*855d0*/  LDL.LU.64 R220, [R1+0x798] ;  /* 0x0007980001dc7983 */ /* 0x000f640000300a00 */
[----:B------:R-:W-:Y:S01]  /*855e0*/  STL.64 [R1+0x3158], R240 ;  /* 0x003158f001007387 */ /* 0x000fe20000100a00 */
[----:B------:R1:W-:Y:S04]  /*855f0*/  LDGSTS.E [R232+0x49000], [R240.64], P0 ;  /* 0x49000000f0e87fae */ /* 0x0003e80008121844 */
[----:B------:R1:W-:Y:S01]  /*85600*/  STL.64 [R1+0x3188], R228 ;  /* 0x003188e401007387 */ /* 0x0003e20000100a00 */
[----:B------:R1:W-:Y:S02]  /*85610*/  LDGSTS.E [R252+0x4a000], [R228.64], P0 ;  /* 0x4a000000e4fc7fae */ /* 0x0003e40008121844 */
[C---:B------:R-:W-:Y:S01]  /*85620*/  IMAD.WIDE R236, R0.reuse, 0x4, R236 ;  /* 0x0000000400ec7825 */ /* 0x040fe200078e02ec */
[----:B-1----:R-:W5:Y:S04]  /*85630*/  LDL.LU.64 R228, [R1+0x758] ;  /* 0x0007580001e47983 */ /* 0x002f680000300a00 */
[----:B------:R1:W-:Y:S04]  /*85640*/  STL.64 [R1+0x31c8], R236 ;  /* 0x0031c8ec01007387 */ /* 0x0003e80000100a00 */
[----:B------:R1:W-:Y:S01]  /*85650*/  LDGSTS.E [R3+0x4b000], [R236.64], P0 ;  /* 0x4b000000ec037fae */ /* 0x0003e20008121844 */
[----:B------:R-:W-:-:S03]  /*85660*/  IMAD.WIDE R242, R0, 0x4, R238 ;  /* 0x0000000400f27825 */ /* 0x000fc600078e02ee */
[----:B------:R-:W5:Y:S04]  /*85670*/  LDL.LU.64 R238, [R1+0x718] ;  /* 0x0007180001ee7983 */ /* 0x000f680000300a00 */
[----:B------:R-:W-:Y:S04]  /*85680*/  STL.64 [R1+0x31f0], R242 ;  /* 0x0031f0f201007387 */ /* 0x000fe80000100a00 */
[----:B------:R2:W-:Y:S04]  /*85690*/  LDGSTS.E [R233+0x4c000], [R242.64], P0 ;  /* 0x4c000000f2e97fae */ /* 0x0005e80008121844 */
[----:B-1----:R-:W5:Y:S01]  /*856a0*/  LDL.LU.64 R236, [R1+0x6d8] ;  /* 0x0006d80001ec7983 */ /* 0x002f620000300a00 */
[----:B------:R-:W-:-:S03]  /*856b0*/  IMAD.WIDE R240, R0, 0x4, R234 ;  /* 0x0000000400f07825 */ /* 0x000fc600078e02ea */
[----:B------:R-:W5:Y:S04]  /*856c0*/  LDL.LU.64 R234, [R1+0x698] ;  /* 0x0006980001ea7983 */ /* 0x000f680000300a00 */
[----:B------:R-:W-:Y:S04]  /*856d0*/  STL.64 [R1+0x3230], R240 ;  /* 0x003230f001007387 */ /* 0x000fe80000100a00 */
[----:B------:R1:W-:Y:S01]  /*856e0*/  LDGSTS.E [R232+0x4d000], [R240.64], P0 ;  /* 0x4d000000f0e87fae */ /* 0x0003e20008121844 */
[----:B--2---:R-:W-:-:S05]  /*856f0*/  IMAD.WIDE R222, R0, 0x4, R222 ;  /* 0x0000000400de7825 */ /* 0x004fca00078e02de */
[----:B------:R2:W-:Y:S01]  /*85700*/  STL.64 [R1+0x3250], R222 ;  /* 0x003250de01007387 */ /* 0x0005e20000100a00 */
[----:B-1----:R-:W4:Y:S03]  /*85710*/  LDL.LU.64 R232, [R1+0x658] ;  /* 0x0006580001e87983 */ /* 0x002f260000300a00 */
[----:B------:R2:W-:Y:S01]  /*85720*/  LDGSTS.E [R252+0x4e000], [R222.64], P0 ;  /* 0x4e000000defc7fae */ /* 0x0005e20008121844 */
[----:B---3--:R-:W-:Y:S01]  /*85730*/  IMAD.WIDE R226, R0, 0x4, R226 ;  /* 0x0000000400e27825 */ /* 0x008fe200078e02e2 */
[----:B--2---:R-:W-:-:S04]  /*85740*/  IADD3 R223, R247, 0x200000, RZ ;  /* 0x00200000f7df7810 */ /* 0x004fc80007ffe0ff */
[----:B------:R1:W-:Y:S04]  /*85750*/  STL.64 [R1+0x3280], R226 ;  /* 0x003280e201007387 */ /* 0x0003e80000100a00 */
[----:B------:R1:W-:Y:S01]  /*85760*/  LDGSTS.E [R3+0x4f000], [R226.64], P0 ;  /* 0x4f000000e2037fae */ /* 0x0003e20008121844 */
[----:B-----5:R-:W-:Y:S01]  /*85770*/  IMAD.WIDE R242, R0, 0x4, R230 ;  /* 0x0000000400f27825 */ /* 0x020fe200078e02e6 */
[----:B------:R-:W-:-:S04]  /*85780*/  IADD3 R222, R247, 0x200000, RZ ;  /* 0x00200000f7de7810 */ /* 0x000fc80007ffe0ff */
[----:B------:R2:W-:Y:S04]  /*85790*/  LDGSTS.E [R223+0x50000], [R242.64], P0 ;  /* 0x50000000f2df7fae */ /* 0x0005e80008121844 */
[----:B-1----:R-:W3:Y:S01]  /*857a0*/  LDL.LU.64 R226, [R1+0x618] ;  /* 0x0006180001e27983 */ /* 0x002ee20000300a00 */
[----:B------:R-:W-:Y:S02]  /*857b0*/  STL.64 [R1+0x32a0], R242 ;  /* 0x0032a0f201007387 */ /* 0x000fe40000100a00 */
[----:B------:R-:W5:Y:S02]  /*857c0*/  LDL.LU.64 R230, [R1+0x5d8] ;  /* 0x0005d80001e67983 */ /* 0x000f640000300a00 */
[----:B------:R-:W-:-:S04]  /*857d0*/  IMAD.WIDE R240, R0, 0x4, R224 ;  /* 0x0000000400f07825 */ /* 0x000fc800078e02e0 */
[C---:B------:R-:W-:Y:S01]  /*857e0*/  IMAD.WIDE R220, R0.reuse, 0x4, R220 ;  /* 0x0000000400dc7825 */ /* 0x040fe200078e02dc */
[----:B------:R-:W5:Y:S03]  /*857f0*/  LDL.LU.64 R224, [R1+0x598] ;  /* 0x0005980001e07983 */ /* 0x000f660000300a00 */
[----:B------:R-:W-:Y:S01]  /*85800*/  STL.64 [R1+0x36c0], R240 ;  /* 0x0036c0f001007387 */ /* 0x000fe20000100a00 */
[----:B------:R1:W-:Y:S04]  /*85810*/  LDGSTS.E [R222+0x51000], [R240.64], P0 ;  /* 0x51000000f0de7fae */ /* 0x0003e80008121844 */
[----:B------:R1:W-:Y:S01]  /*85820*/  STL.64 [R1+0x36e0], R220 ;  /* 0x0036e0dc01007387 */ /* 0x0003e20000100a00 */
[----:B------:R1:W-:Y:S03]  /*85830*/  LDGSTS.E [R252+0x52000], [R220.64], P0 ;  /* 0x52000000dcfc7fae */ /* 0x0003e60008121844 */
[----:B-1----:R-:W5:Y:S01]  /*85840*/  LDL.LU.64 R220, [R1+0x558] ;  /* 0x0005580001dc7983 */ /* 0x002f620000300a00 */
[----:B------:R-:W-:-:S05]  /*85850*/  IMAD.WIDE R228, R0, 0x4, R228 ;  /* 0x0000000400e47825 */ /* 0x000fca00078e02e4 */
[----:B------:R1:W-:Y:S04]  /*85860*/  STL.64 [R1+0x37a8], R228 ;  /* 0x0037a8e401007387 */ /* 0x0003e80000100a00 */
[----:B------:R1:W-:Y:S01]  /*85870*/  LDGSTS.E [R3+0x53000], [R228.64], P0 ;  /* 0x53000000e4037fae */ /* 0x0003e20008121844 */
[----:B------:R-:W-:-:S04]  /*85880*/  IMAD.WIDE R244, R0, 0x4, R238 ;  /* 0x0000000400f47825 */ /* 0x000fc800078e02ee */
[C---:B--2---:R-:W-:Y:S01]  /*85890*/  IMAD.WIDE R242, R0.reuse, 0x4, R236 ;  /* 0x0000000400f27825 */ /* 0x044fe200078e02ec */
[----:B------:R-:W-:Y:S01]  /*858a0*/  IADD3 R238, R247, 0x200000, RZ ;  /* 0x00200000f7ee7810 */ /* 0x000fe20007ffe0ff */
[----:B------:R2:W-:Y:S04]  /*858b0*/  LDGSTS.E [R222+0x54000], [R244.64], P0 ;  /* 0x54000000f4de7fae */ /* 0x0005e80008121844 */
[----:B-1----:R-:W5:Y:S01]  /*858c0*/  LDL.LU.64 R228, [R1+0x518] ;  /* 0x0005180001e47983 */ /* 0x002f620000300a00 */
[----:B------:R-:W-:Y:S02]  /*858d0*/  STL.64 [R1+0x37c0], R244 ;  /* 0x0037c0f401007387 */ /* 0x000fe40000100a00 */
[----:B------:R-:W5:Y:S02]  /*858e0*/  LDL.LU.64 R240, [R1+0x4d8] ;  /* 0x0004d80001f07983 */ /* 0x000f640000300a00 */
[----:B------:R3:W-:Y:S02]  /*858f0*/  LDGSTS.E [R238+0x55000], [R242.64], P0 ;  /* 0x55000000f2ee7fae */ /* 0x0007e40008121844 */
[----:B------:R-:W-:-:S02]  /*85900*/  IMAD.WIDE R236, R0, 0x4, R234 ;  /* 0x0000000400ec7825 */ /* 0x000fc400078e02ea */
[----:B------:R-:W5:Y:S02]  /*85910*/  LDL.LU.64 R234, [R1+0x498] ;  /* 0x0004980001ea7983 */ /* 0x000f640000300a00 */
[----:B------:R-:W-:Y:S02]  /*85920*/  STL.64 [R1+0x37d8], R242 ;  /* 0x0037d8f201007387 */ /* 0x000fe40000100a00 */
[----:B------:R1:W-:Y:S02]  /*85930*/  STL.64 [R1+0x38a0], R236 ;  /* 0x0038a0ec01007387 */ /* 0x0003e40000100a00 */
[----:B--2---:R-:W2:Y:S01]  /*85940*/  LDL.LU.64 R222, [R1+0x458] ;  /* 0x0004580001de7983 */ /* 0x004ea20000300a00 */
[----:B------:R1:W-:Y:S02]  /*85950*/  LDGSTS.E [R252+0x56000], [R236.64], P0 ;  /* 0x56000000ecfc7fae */ /* 0x0003e40008121844 */
[C---:B-1----:R-:W-:Y:S02]  /*85960*/  IADD3 R237, R247.reuse, 0x200000, RZ ;  /* 0x00200000f7ed7810 */ /* 0x042fe40007ffe0ff */
[----:B------:R-:W-:Y:S01]  /*85970*/  IADD3 R236, R247, 0x200000, RZ ;  /* 0x00200000f7ec7810 */ /* 0x000fe20007ffe0ff */
[----:B----4-:R-:W-:-:S05]  /*85980*/  IMAD.WIDE R232, R0, 0x4, R232 ;  /* 0x0000000400e87825 */ /* 0x010fca00078e02e8 */
[----:B------:R1:W-:Y:S04]  /*85990*/  STL.64 [R1+0x38a8], R232 ;  /* 0x0038a8e801007387 */ /* 0x0003e80000100a00 */
[----:B------:R1:W-:Y:S01]  /*859a0*/  LDGSTS.E [R3+0x57000], [R232.64], P0 ;  /* 0x57000000e8037fae */ /* 0x0003e20008121844 */
[----:B---3--:R-:W-:-:S04]  /*859b0*/  IMAD.WIDE R242, R0, 0x4, R226 ;  /* 0x0000000400f27825 */ /* 0x008fc800078e02e2 */
[C---:B-----5:R-:W-:Y:S01]  /*859c0*/  IMAD.WIDE R238, R0.reuse, 0x4, R230 ;  /* 0x0000000400ee7825 */ /* 0x060fe200078e02e6 */
[----:B------:R-:W3:Y:S03]  /*859d0*/  LDL.LU.64 R226, [R1+0x418] ;  /* 0x0004180001e27983 */ /* 0x000ee60000300a00 */
[----:B------:R-:W-:Y:S02]  /*859e0*/  STL.64 [R1+0x38b0], R242 ;  /* 0x0038b0f201007387 */ /* 0x000fe40000100a00 */
[----:B-1----:R-:W4:Y:S02]  /*859f0*/  LDL.LU.64 R232, [R1+0x3d8] ;  /* 0x0003d80001e87983 */ /* 0x002f240000300a00 */
[C---:B------:R-:W-:Y:S01]  /*85a00*/  IMAD.WIDE R224, R0.reuse, 0x4, R224 ;  /* 0x0000000400e07825 */ /* 0x040fe200078e02e0 */
[----:B------:R-:W5:Y:S03]  /*85a10*/  LDL.LU.64 R230, [R1+0x398] ;  /* 0x0003980001e67983 */ /* 0x000f660000300a00 */
[----:B------:R1:W-:Y:S01]  /*85a20*/  STL.64 [R1+0x3b90], R238 ;  /* 0x003b90ee01007387 */ /* 0x0003e20000100a00 */
[----:B------:R4:W-:Y:S04]  /*85a30*/  LDGSTS.E [R237+0x58000], [R242.64], P0 ;  /* 0x58000000f2ed7fae */ /* 0x0009e80008121844 */
[----:B------:R-:W-:Y:S01]  /*85a40*/  STL.64 [R1+0x3b88], R224 ;  /* 0x003b88e001007387 */ /* 0x000fe20000100a00 */
[----:B------:R1:W-:Y:S02]  /*85a50*/  LDGSTS.E [R236+0x59000], [R238.64], P0 ;  /* 0x59000000eeec7fae */ /* 0x0003e40008121844 */
[----:B------:R1:W-:Y:S02]  /*85a60*/  LDGSTS.E [R252+0x5a000], [R224.64], P0 ;  /* 0x5a000000e0fc7fae */ /* 0x0003e40008121844 */
[C---:B------:R-:W-:Y:S01]  /*85a70*/  IMAD.WIDE R220, R0.reuse, 0x4, R220 ;  /* 0x0000000400dc7825 */ /* 0x040fe200078e02dc */
[----:B-1----:R-:W5:Y:S04]  /*85a80*/  LDL.LU.64 R238, [R1+0x358] ;  /* 0x0003580001ee7983 */ /* 0x002f680000300a00 */
[----:B------:R1:W-:Y:S04]  /*85a90*/  STL.64 [R1+0x3b80], R220 ;  /* 0x003b80dc01007387 */ /* 0x0003e80000100a00 */
[----:B------:R1:W-:Y:S04]  /*85aa0*/  LDGSTS.E [R3+0x5b000], [R220.64], P0 ;  /* 0x5b000000dc037fae */ /* 0x0003e80008121844 */
[----:B-1----:R-:W5:Y:S01]  /*85ab0*/  LDL.LU.64 R220, [R1+0x318] ;  /* 0x0003180001dc7983 */ /* 0x002f620000300a00 */
[----:B------:R-:W-:Y:S01]  /*85ac0*/  IADD3 R224, R247, 0x200000, RZ ;  /* 0x00200000f7e07810 */ /* 0x000fe20007ffe0ff */
[----:B------:R-:W-:-:S04]  /*85ad0*/  IMAD.WIDE R228, R0, 0x4, R228 ;  /* 0x0000000400e47825 */ /* 0x000fc800078e02e4 */
[----:B------:R-:W-:-:S04]  /*85ae0*/  IMAD.WIDE R240, R0, 0x4, R240 ;  /* 0x0000000400f07825 */ /* 0x000fc800078e02f0 */
[C---:B------:R-:W-:Y:S01]  /*85af0*/  IMAD.WIDE R234, R0.reuse, 0x4, R234 ;  /* 0x0000000400ea7825 */ /* 0x040fe200078e02ea */
[----:B------:R2:W-:Y:S04]  /*85b00*/  STL.64 [R1+0x3b78], R228 ;  /* 0x003b78e401007387 */ /* 0x0005e80000100a00 */
[----:B------:R2:W-:Y:S01]  /*85b10*/  LDGSTS.E [R224+0x5c000], [R228.64], P0 ;  /* 0x5c000000e4e07fae */ /* 0x0005e20008121844 */
[----:B------:R-:W-:Y:S02]  /*85b20*/  STL.64 [R1+0x3b70], R240 ;  /* 0x003b70f001007387 */ /* 0x000fe40000100a00 */
[----:B------:R1:W-:Y:S02]  /*85b30*/  STL.64 [R1+0x3e70], R234 ;  /* 0x003e70ea01007387 */ /* 0x0003e40000100a00 */
[----:B------:R1:W-:Y:S01]  /*85b40*/  LDGSTS.E [R236+0x5d000], [R240.64], P0 ;  /* 0x5d000000f0ec7fae */ /* 0x0003e20008121844 */
[----:B------:R1:W-:Y:S01]  /*85b50*/  LDGSTS.E [R252+0x5e000], [R234.64], P0 ;  /* 0x5e000000eafc7fae */ /* 0x0003e20008121844 */
[----:B--2---:R-:W-:-:S03]  /*85b60*/  IMAD.WIDE R228, R0, 0x4, R222 ;  /* 0x0000000400e47825 */ /* 0x004fc600078e02de */
[----:B------:R-:W2:Y:S01]  /*85b70*/  LDL.LU.64 R222, [R1+0x2d8] ;  /* 0x0002d80001de7983 */ /* 0x000ea20000300a00 */
[----:B------:R-:W2:Y:S02]  /*85b80*/  LDL.LU.64 R224, [R1+0x298] ;  /* 0x0002980001e07983 */ /* 0x000ea40000300a00 */
[----:B------:R3:W-:Y:S01]  /*85b90*/  STL.64 [R1+0x3e68], R228 ;  /* 0x003e68e401007387 */ /* 0x0007e20000100a00 */
[----:B------:R3:W-:Y:S01]  /*85ba0*/  LDGSTS.E [R3+0x5f000], [R228.64], P0 ;  /* 0x5f000000e4037fae */ /* 0x0007e20008121844 */
[C---:B-1----:R-:W-:Y:S02]  /*85bb0*/  IADD3 R234, R247.reuse, 0x200000, RZ ;  /* 0x00200000f7ea7810 */ /* 0x042fe40007ffe0ff */
[----:B------:R-:W-:Y:S01]  /*85bc0*/  IADD3 R240, R247, 0x200000, RZ ;  /* 0x00200000f7f07810 */ /* 0x000fe20007ffe0ff */
[----:B---3--:R-:W-:-:S04]  /*85bd0*/  IMAD.WIDE R244, R0, 0x4, R226 ;  /* 0x0000000400f47825 */ /* 0x008fc800078e02e2 */
[C---:B----4-:R-:W-:Y:S01]  /*85be0*/  IMAD.WIDE R242, R0.reuse, 0x4, R232 ;  /* 0x0000000400f27825 */ /* 0x050fe200078e02e8 */
[----:B------:R-:W3:Y:S03]  /*85bf0*/  LDL.LU.64 R226, [R1+0x258] ;  /* 0x0002580001e27983 */ /* 0x000ee60000300a00 */
[----:B------:R-:W4:Y:S02]  /*85c00*/  LDL.LU.64 R228, [R1+0x218] ;  /* 0x0002180001e47983 */ /* 0x000f240000300a00 */
[C---:B-----5:R-:W-:Y:S01]  /*85c10*/  IMAD.WIDE R236, R0.reuse, 0x4, R230 ;  /* 0x0000000400ec7825 */ /* 0x060fe200078e02e6 */
[----:B------:R-:W-:Y:S04]  /*85c20*/  STL.64 [R1+0x3e38], R244 ;  /* 0x003e38f401007387 */ /* 0x000fe80000100a00 */
[----:B------:R-:W5:Y:S01]  /*85c30*/  LDL.LU.64 R230, [R1+0x1d8] ;  /* 0x0001d80001e67983 */ /* 0x000f620000300a00 */
[----:B------:R-:W5:Y:S02]  /*85c40*/  LDL.LU.64 R232, [R1+0x198] ;  /* 0x0001980001e87983 */ /* 0x000f640000300a00 */
[----:B------:R-:W-:Y:S01]  /*85c50*/  STL.64 [R1+0x3df8], R242 ;  /* 0x003df8f201007387 */ /* 0x000fe20000100a00 */
[----:B------:R1:W-:Y:S01]  /*85c60*/  LDGSTS.E [R234+0x60000], [R244.64], P0 ;  /* 0x60000000f4ea7fae */ /* 0x0003e20008121844 */
[----:B------:R1:W-:Y:S02]  /*85c70*/  STL.64 [R1+0x3db8], R236 ;  /* 0x003db8ec01007387 */ /* 0x0003e40000100a00 */
[----:B------:R1:W-:Y:S02]  /*85c80*/  LDGSTS.E [R240+0x61000], [R242.64], P0 ;  /* 0x61000000f2f07fae */ /* 0x0003e40008121844 */
[----:B------:R1:W-:Y:S02]  /*85c90*/  LDGSTS.E [R252+0x62000], [R236.64], P0 ;  /* 0x62000000ecfc7fae */ /* 0x0003e40008121844 */
[C---:B------:R-:W-:Y:S01]  /*85ca0*/  IMAD.WIDE R238, R0.reuse, 0x4, R238 ;  /* 0x0000000400ee7825 */ /* 0x040fe200078e02ee */
[----:B-1----:R-:W5:Y:S03]  /*85cb0*/  LDL.LU.64 R234, [R1+0x158] ;  /* 0x0001580001ea7983 */ /* 0x002f660000300a00 */
[----:B------:R-:W5:Y:S01]  /*85cc0*/  LDL.LU.64 R236, [R1+0x118] ;  /* 0x0001180001ec7983 */ /* 0x000f620000300a00 */
[----:B------:R1:W-:Y:S04]  /*85cd0*/  STL.64 [R1+0x3d78], R238 ;  /* 0x003d78ee01007387 */ /* 0x0003e80000100a00 */
[----:B------:R1:W-:Y:S01]  /*85ce0*/  LDGSTS.E [R3+0x63000], [R238.64], P0 ;  /* 0x63000000ee037fae */ /* 0x0003e20008121844 */
[----:B------:R-:W-:-:S03]  /*85cf0*/  IMAD.WIDE R220, R0, 0x4, R220 ;  /* 0x0000000400dc7825 */ /* 0x000fc600078e02dc */
[----:B-1----:R-:W5:Y:S01]  /*85d00*/  LDL.LU.64 R238, [R1+0xd8] ;  /* 0x0000d80001ee7983 */ /* 0x002f620000300a00 */
[----:B------:R-:W5:Y:S03]  /*85d10*/  LDL.LU.64 R240, [R1+0x98] ;  /* 0x0000980001f07983 */ /* 0x000f660000300a00 */
[----:B------:R1:W-:Y:S01]  /*85d20*/  STL.64 [R1+0x3d38], R220 ;  /* 0x003d38dc01007387 */ /* 0x0003e20000100a00 */
[----:B------:R-:W5:Y:S01]  /*85d30*/  LDL.LU.64 R244, [R1+0x58] ;  /* 0x0000580001f47983 */ /* 0x000f620000300a00 */
[----:B------:R-:W-:-:S05]  /*85d40*/  IADD3 R242, R247, 0x200000, RZ ;  /* 0x00200000f7f27810 */ /* 0x000fca0007ffe0ff */
[----:B------:R1:W-:Y:S04]  /*85d50*/  LDGSTS.E [R242+0x64000], [R220.64], P0 ;  /* 0x64000000dcf27fae */ /* 0x0003e80008121844 */
[----:B-1----:R-:W5:Y:S01]  /*85d60*/  LDL.LU.64 R220, [R1+0x6118] ;  /* 0x0061180001dc7983 */ /* 0x002f620000300a00 */
[----:B------:R-:W5:Y:S02]  /*85d70*/  LDL.LU.64 R242, [R1+0x18] ;  /* 0x0000180001f27983 */ /* 0x000f640000300a00 */
[----:B--2---:R-:W-:Y:S01]  /*85d80*/  IMAD.WIDE R222, R0, 0x4, R222 ;  /* 0x0000000400de7825 */ /* 0x004fe200078e02de */
[----:B------:R-:W-:-:S03]  /*85d90*/  IADD3 R246, R247, 0x200000, RZ ;  /* 0x00200000f7f67810 */ /* 0x000fc60007ffe0ff */
[C---:B------:R-:W-:Y:S01]  /*85da0*/  IMAD.WIDE R224, R0.reuse, 0x4, R224 ;  /* 0x0000000400e07825 */ /* 0x040fe200078e02e0 */
[----:B------:R-:W-:Y:S01]  /*85db0*/  IADD3 R248, R247, 0x200000, RZ ;  /* 0x00200000f7f87810 */ /* 0x000fe20007ffe0ff */
[----:B------:R1:W-:Y:S03]  /*85dc0*/  STL.64 [R1+0x3cf8], R222 ;  /* 0x003cf8de01007387 */ /* 0x0003e60000100a00 */
[----:B------:R2:W-:Y:S01]  /*85dd0*/  STL.64 [R1+0x3cb8], R224 ;  /* 0x003cb8e001007387 */ /* 0x0005e20000100a00 */
[----:B------:R1:W-:Y:S01]  /*85de0*/  LDGSTS.E [R246+0x65000], [R222.64], P0 ;  /* 0x65000000def67fae */ /* 0x0003e20008121844 */
[----:B------:R2:W-:Y:S03]  /*85df0*/  LDGSTS.E [R252+0x66000], [R224.64], P0 ;  /* 0x66000000e0fc7fae */ /* 0x0005e60008121844 */
[----:B-1----:R-:W5:Y:S01]  /*85e00*/  LDL.LU.64 R222, [R1+0x6110] ;  /* 0x0061100001de7983 */ /* 0x002f620000300a00 */
[----:B--2---:R-:W2:Y:S02]  /*85e10*/  LDL.LU.64 R224, [R1+0x6108] ;  /* 0x0061080001e07983 */ /* 0x004ea40000300a00 */
[----:B------:R-:W-:-:S04]  /*85e20*/  IMAD.WIDE R114, R0, 0x4, R114 ;  /* 0x0000000400727825 */ /* 0x000fc800078e0272 */
[----:B------:R-:W-:-:S04]  /*85e30*/  IMAD.WIDE R104, R0, 0x4, R104 ;  /* 0x0000000400687825 */ /* 0x000fc800078e0268 */
[----:B---3--:R-:W-:-:S04]  /*85e40*/  IMAD.WIDE R226, R0, 0x4, R226 ;  /* 0x0000000400e27825 */ /* 0x008fc800078e02e2 */
[----:B----4-:R-:W-:-:S04]  /*85e50*/  IMAD.WIDE R228, R0, 0x4, R228 ;  /* 0x0000000400e47825 */ /* 0x010fc800078e02e4 */
[----:B-----5:R-:W-:-:S04]  /*85e60*/  IMAD.WIDE R230, R0, 0x4, R230 ;  /* 0x0000000400e67825 */ /* 0x020fc800078e02e6 */
[C---:B------:R-:W-:Y:S01]  /*85e70*/  IMAD.WIDE R232, R0.reuse, 0x4, R232 ;  /* 0x0000000400e87825 */ /* 0x040fe200078e02e8 */
[----:B------:R1:W-:Y:S04]  /*85e80*/  STL.64 [R1+0x3c78], R226 ;  /* 0x003c78e201007387 */ /* 0x0003e80000100a00 */
[----:B------:R1:W-:Y:S01]  /*85e90*/  LDGSTS.E [R3+0x67000], [R226.64], P0 ;  /* 0x67000000e2037fae */ /* 0x0003e20008121844 */
[----:B------:R3:W-:Y:S02]  /*85ea0*/  LDGSTS.E [R248+0x68000], [R228.64], P0 ;  /* 0x68000000e4f87fae */ /* 0x0007e40008121844 */
[----:B------:R4:W-:Y:S02]  /*85eb0*/  LDGSTS.E [R246+0x69000], [R230.64], P0 ;  /* 0x69000000e6f67fae */ /* 0x0009e40008121844 */
[----:B------:R5:W-:Y:S01]  /*85ec0*/  LDGSTS.E [R252+0x6a000], [R232.64], P0 ;  /* 0x6a000000e8fc7fae */ /* 0x000be20008121844 */
[----:B-1----:R-:W2:Y:S01]  /*85ed0*/  LDL.LU.64 R226, [R1+0x6100] ;  /* 0x0061000001e27983 */ /* 0x002ea20000300a00 */
[----:B------:R3:W-:Y:S02]  /*85ee0*/  STL.64 [R1+0x3c38], R228 ;  /* 0x003c38e401007387 */ /* 0x0007e40000100a00 */
[----:B------:R-:W-:-:S04]  /*85ef0*/  IMAD.WIDE R234, R0, 0x4, R234 ;  /* 0x0000000400ea7825 */ /* 0x000fc800078e02ea */
[C---:B------:R-:W-:Y:S01]  /*85f00*/  IMAD.WIDE R236, R0.reuse, 0x4, R236 ;  /* 0x0000000400ec7825 */ /* 0x040fe200078e02ec */
[----:B------:R1:W-:Y:S04]  /*85f10*/  LDGSTS.E [R3+0x6b000], [R234.64], P0 ;  /* 0x6b000000ea037fae */ /* 0x0003e80008121844 */
[----:B------:R1:W-:Y:S01]  /*85f20*/  LDGSTS.E [R248+0x6c000], [R236.64], P0 ;  /* 0x6c000000ecf87fae */ /* 0x0003e20008121844 */
[----:B---3--:R-:W3:Y:S01]  /*85f30*/  LDL.LU.64 R228, [R1+0x60f8] ;  /* 0x0060f80001e47983 */ /* 0x008ee20000300a00 */
[----:B------:R4:W-:Y:S02]  /*85f40*/  STL.64 [R1+0x3b60], R230 ;  /* 0x003b60e601007387 */ /* 0x0009e40000100a00 */
[----:B------:R5:W-:Y:S02]  /*85f50*/  STL.64 [R1+0x3b58], R232 ;  /* 0x003b58e801007387 */ /* 0x000be40000100a00 */
[----:B------:R-:W-:-:S04]  /*85f60*/  IMAD.WIDE R238, R0, 0x4, R238 ;  /* 0x0000000400ee7825 */ /* 0x000fc800078e02ee */
[----:B------:R-:W-:-:S04]  /*85f70*/  IMAD.WIDE R240, R0, 0x4, R240 ;  /* 0x0000000400f07825 */ /* 0x000fc800078e02f0 */
[C---:B------:R-:W-:Y:S01]  /*85f80*/  IMAD.WIDE R244, R0.reuse, 0x4, R244 ;  /* 0x0000000400f47825 */ /* 0x040fe200078e02f4 */
[----:B------:R1:W-:Y:S04]  /*85f90*/  LDGSTS.E [R246+0x6d000], [R238.64], P0 ;  /* 0x6d000000eef67fae */ /* 0x0003e80008121844 */
[----:B----4-:R-:W4:Y:S01]  /*85fa0*/  LDL.LU.64 R230, [R1+0x60f0] ;  /* 0x0060f00001e67983 */ /* 0x010f220000300a00 */
[----:B-----5:R-:W5:Y:S02]  /*85fb0*/  LDL.LU.64 R232, [R1+0x60e8] ;  /* 0x0060e80001e87983 */ /* 0x020f640000300a00 */
[----:B------:R1:W-:Y:S02]  /*85fc0*/  STL.64 [R1+0x3b50], R234 ;  /* 0x003b50ea01007387 */ /* 0x0003e40000100a00 */
[----:B------:R1:W-:Y:S01]  /*85fd0*/  LDGSTS.E [R252+0x6e000], [R240.64], P0 ;  /* 0x6e000000f0fc7fae */ /* 0x0003e20008121844 */
[----:B------:R1:W-:Y:S04]  /*85fe0*/  LDGSTS.E [R3+0x6f000], [R244.64], P0 ;  /* 0x6f000000f4037fae */ /* 0x0003e80008121844 */
[----:B-1----:R-:W2:Y:S01]  /*85ff0*/  LDL.LU.64 R234, [R1+0x60e0] ;  /* 0x0060e00001ea7983 */ /* 0x002ea20000300a00 */
[----:B------:R1:W-:Y:S03]  /*86000*/  STL.64 [R1+0x3b48], R236 ;  /* 0x003b48ec01007387 */ /* 0x0003e60000100a00 */
[----:B-1----:R-:W2:Y:S01]  /*86010*/  LDL.LU.64 R236, [R1+0x60d8] ;  /* 0x0060d80001ec7983 */ /* 0x002ea20000300a00 */
[----:B------:R1:W-:Y:S02]  /*86020*/  STL.64 [R1+0x3af8], R238 ;  /* 0x003af8ee01007387 */ /* 0x0003e40000100a00 */
[----:B------:R1:W-:Y:S02]  /*86030*/  STL.64 [R1+0x3af0], R240 ;  /* 0x003af0f001007387 */ /* 0x0003e40000100a00 */
[----:B-1----:R-:W2:Y:S01]  /*86040*/  LDL.LU.64 R238, [R1+0x60d0] ;  /* 0x0060d00001ee7983 */ /* 0x002ea20000300a00 */
[----:B------:R-:W2:Y:S02]  /*86050*/  LDL.LU.64 R240, [R1+0x60c8] ;  /* 0x0060c80001f07983 */ /* 0x000ea40000300a00 */
[----:B------:R1:W-:Y:S02]  /*86060*/  STL.64 [R1+0x3ae8], R244 ;  /* 0x003ae8f401007387 */ /* 0x0003e40000100a00 */
[----:B-1----:R-:W-:-:S02]  /*86070*/  IMAD.WIDE R244, R0, 0x4, R122 ;  /* 0x0000000400f47825 */ /* 0x002fc400078e027a */
[----:B------:R-:W1:Y:S02]  /*86080*/  S2R R123, SR_TID.X ;  /* 0x00000000007b7919 */ /* 0x000e640000002100 */
[----:B------:R-:W-:-:S04]  /*86090*/  IMAD.WIDE R242, R0, 0x4, R242 ;  /* 0x0000000400f27825 */ /* 0x000fc800078e02f2 */
[----:B------:R-:W-:-:S04]  /*860a0*/  IMAD.WIDE R246, R0, 0x4, R120 ;  /* 0x0000000400f67825 */ /* 0x000fc800078e0278 */
[----:B------:R-:W-:Y:S01]  /*860b0*/  IMAD.MOV.U32 R121, RZ, RZ, R243 ;  /* 0x000000ffff797224 */ /* 0x000fe200078e00f3 */
[----:B------:R-:W-:Y:S01]  /*860c0*/  MOV R120, R242 ;  /* 0x000000f200787202 */ /* 0x000fe20000000f00 */
[----:B------:R-:W-:-:S04]  /*860d0*/  IMAD.SHL.U32 R122, R249, 0x4, RZ ;  /* 0x00000004f97a7824 */ /* 0x000fc800078e00ff */
[----:B------:R1:W-:Y:S01]  /*860e0*/  LDGSTS.E [R3+0x70000], [R120.64], P0 ;  /* 0x7000000078037fae */ /* 0x0003e20008121844 */
[----:B------:R1:W-:Y:S02]  /*860f0*/  LDGSTS.E [R248+0x71000], [R244.64], P0 ;  /* 0x71000000f4f87fae */ /* 0x0003e40008121844 */
[----:B------:R1:W-:Y:S01]  /*86100*/  LDGSTS.E [R252+0x72000], [R246.64], P0 ;  /* 0x72000000f6fc7fae */ /* 0x0003e20008121844 */
[----:B------:R1:W-:Y:S02]  /*86110*/  STL.64 [R1+0x3ae0], R242 ;  /* 0x003ae0f201007387 */ /* 0x0003e40000100a00 */
[----:B-1----:R-:W-:Y:S02]  /*86120*/  LOP3.LUT R123, R123, 0x7f, RZ, 0xc0, !PT ;  /* 0x0000007f7b7b7812 */ /* 0x002fe400078ec0ff */
[----:B------:R-:W2:Y:S03]  /*86130*/  LDL.LU.64 R242, [R1+0x60c0] ;  /* 0x0060c00001f27983 */ /* 0x000ea60000300a00 */
[----:B------:R-:W-:Y:S01]  /*86140*/  IMAD.SHL.U32 R252, R123, 0x4, RZ ;  /* 0x000000047bfc7824 */ /* 0x000fe200078e00ff */
[----:B------:R1:W-:Y:S01]  /*86150*/  STL.64 [R1+0x3a90], R244 ;  /* 0x003a90f401007387 */ /* 0x0003e20000100a00 */
[----:B------:R-:W-:Y:S01]  /*86160*/  IADD3 R3, R122, 0x200000, RZ ;  /* 0x002000007a037810 */ /* 0x000fe20007ffe0ff */
[----:B------:R1:W-:Y:S02]  /*86170*/  STL.64 [R1+0x3a88], R246 ;  /* 0x003a88f601007387 */ /* 0x0003e40000100a00 */
[----:B------:R-:W-:Y:S01]  /*86180*/  IMAD.WIDE R120, R0, 0x4, R118 ;  /* 0x0000000400787825 */ /* 0x000fe200078e0276 */
[----:B------:R-:W-:-:S04]  /*86190*/  IADD3 R118, R252, 0x200000, RZ ;  /* 0x00200000fc767810 */ /* 0x000fc80007ffe0ff */
[----:B------:R1:W-:Y:S04]  /*861a0*/  LDGSTS.E [R3+0x73000], [R120.64], P0 ;  /* 0x7300000078037fae */ /* 0x0003e80008121844 */
[----:B-1----:R-:W2:Y:S01]  /*861b0*/  LDL.LU.64 R244, [R1+0x60b8] ;  /* 0x0060b80001f47983 */ /* 0x002ea20000300a00 */
[----:B------:R-:W-:Y:S01]  /*861c0*/  IMAD.WIDE R246, R0, 0x4, R116 ;  /* 0x0000000400f67825 */ /* 0x000fe200078e0274 */
[C---:B------:R-:W-:Y:S02]  /*861d0*/  IADD3 R117, R252.reuse, 0x200000, RZ ;  /* 0x00200000fc757810 */ /* 0x040fe40007ffe0ff */
[----:B------:R1:W-:Y:S02]  /*861e0*/  STL.64 [R1+0x3a80], R120 ;  /* 0x003a807801007387 */ /* 0x0003e40000100a00 */
[----:B------:R1:W-:Y:S02]  /*861f0*/  STL.64 [R1+0x3a78], R246 ;  /* 0x003a78f601007387 */ /* 0x0003e40000100a00 */
[----:B------:R1:W-:Y:S01]  /*86200*/  LDGSTS.E [R118+0x74000], [R246.64], P0 ;  /* 0x74000000f6767fae */ /* 0x0003e20008121844 */
[----:B------:R-:W-:-:S02]  /*86210*/  IADD3 R116, R252, 0x200000, RZ ;  /* 0x00200000fc747810 */ /* 0x000fc40007ffe0ff */
[----:B------:R-:W-:Y:S01]  /*86220*/  IADD3 R3, R252, 0x200000, RZ ;  /* 0x00200000fc037810 */ /* 0x000fe20007ffe0ff */
[----:B------:R1:W-:Y:S02]  /*86230*/  LDGSTS.E [R117+0x75000], [R114.64], P0 ;  /* 0x7500000072757fae */ /* 0x0003e40008121844 */
[----:B-1----:R-:W-:-:S04]  /*86240*/  IMAD.WIDE R120, R0, 0x4, R112 ;  /* 0x0000000400787825 */ /* 0x002fc800078e0270 */
[----:B------:R-:W-:Y:S01]  /*86250*/  IMAD.WIDE R112, R0, 0x4, R110 ;  /* 0x0000000400707825 */ /* 0x000fe200078e026e */
[----:B------:R-:W2:Y:S03]  /*86260*/  LDL.LU.64 R246, [R1+0x60b0] ;  /* 0x0060b00001f67983 */ /* 0x000ea60000300a00 */
[----:B------:R1:W-:Y:S02]  /*86270*/  STL.64 [R1+0x3a18], R114 ;  /* 0x003a187201007387 */ /* 0x0003e40000100a00 */
[----:B------:R-:W-:Y:S01]  /*86280*/  STL.64 [R1+0x3a10], R120 ;  /* 0x003a107801007387 */ /* 0x000fe20000100a00 */
[----:B------:R1:W-:Y:S04]  /*86290*/  LDGSTS.E [R116+0x76000], [R120.64], P0 ;  /* 0x7600000078747fae */ /* 0x0003e80008121844 */
[----:B------:R1:W-:Y:S01]  /*862a0*/  STL.64 [R1+0x3a08], R112 ;  /* 0x003a087001007387 */ /* 0x0003e20000100a00 */
[----:B------:R1:W-:Y:S01]  /*862b0*/  LDGSTS.E [R3+0x77000], [R112.64], P0 ;  /* 0x7700000070037fae */ /* 0x0003e20008121844 */
[----:B------:R-:W-:Y:S01]  /*862c0*/  IADD3 R110, R252, 0x200000, RZ ;  /* 0x00200000fc6e7810 */ /* 0x000fe20007ffe0ff */
[----:B-1----:R-:W-:-:S04]  /*862d0*/  IMAD.WIDE R114, R0, 0x4, R108 ;  /* 0x0000000400727825 */ /* 0x002fc800078e026c */
[----:B------:R-:W-:Y:S01]  /*862e0*/  IMAD.WIDE R112, R0, 0x4, R106 ;  /* 0x0000000400707825 */ /* 0x000fe200078e026a */
[----:B------:R1:W-:Y:S03]  /*862f0*/  STL.64 [R1+0x3a00], R114 ;  /* 0x003a007201007387 */ /* 0x0003e60000100a00 */
[----:B------:R-:W2:Y:S01]  /*86300*/  LDL.LU.64 R106, [R1+0xc10] ;  /* 0x000c1000016a7983 */ /* 0x000ea20000300a00 */
[----:B------:R-:W-:Y:S01]  /*86310*/  IADD3 R109, R252, 0x200000, RZ ;  /* 0x00200000fc6d7810 */ /* 0x000fe20007ffe0ff */
[----:B------:R1:W-:Y:S04]  /*86320*/  LDGSTS.E [R110+0x78000], [R114.64], P0 ;  /* 0x78000000726e7fae */ /* 0x0003e80008121844 */
[----:B------:R1:W-:Y:S01]  /*86330*/  STL.64 [R1+0x39a8], R112 ;  /* 0x0039a87001007387 */ /* 0x0003e20000100a00 */
[----:B------:R-:W3:Y:S02]  /*86340*/  LDL.LU.64 R118, [R1+0xbd0] ;  /* 0x000bd00001767983 */ /* 0x000ee40000300a00 */
[----:B------:R-:W-:Y:S01]  /*86350*/  IMAD.WIDE R116, R0, 0x4, R102 ;  /* 0x0000000400747825 */ /* 0x000fe200078e0266 */
[----:B------:R1:W-:Y:S04]  /*86360*/  LDGSTS.E [R109+0x79000], [R112.64], P0 ;  /* 0x79000000706d7fae */ /* 0x0003e80008121844 */
[----:B-1----:R-:W4:Y:S01]  /*86370*/  LDL.LU.64 R114, [R1+0xb90] ;  /* 0x000b900001727983 */ /* 0x002f220000300a00 */
[----:B------:R1:W-:Y:S03]  /*86380*/  STL.64 [R1+0x39a0], R104 ;  /* 0x0039a06801007387 */ /* 0x0003e60000100a00 */
[----:B------:R-:W5:Y:S01]  /*86390*/  LDL.LU.64 R112, [R1+0xb50] ;  /* 0x000b500001707983 */ /* 0x000f620000300a00 */
[----:B------:R1:W-:Y:S02]  /*863a0*/  STL.64 [R1+0x3998], R116 ;  /* 0x0039987401007387 */ /* 0x0003e40000100a00 */
[----:B------:R-:W5:Y:S01]  /*863b0*/  LDL.LU.64 R120, [R1+0xb10] ;  /* 0x000b100001787983 */ /* 0x000f620000300a00 */
[----:B------:R-:W-:-:S02]  /*863c0*/  IADD3 R108, R252, 0x200000, RZ ;  /* 0x00200000fc6c7810 */ /* 0x000fc40007ffe0ff */
[----:B------:R-:W-:Y:S01]  /*863d0*/  IADD3 R102, R252, 0x200000, RZ ;  /* 0x00200000fc667810 */ /* 0x000fe20007ffe0ff */
[C---:B------:R-:W-:Y:S02]  /*863e0*/  IMAD.WIDE R98, R0.reuse, 0x4, R98 ;  /* 0x0000000400627825 */ /* 0x040fe400078e0262 */
[----:B------:R1:W-:Y:S02]  /*863f0*/  LDGSTS.E [R108+0x7a000], [R104.64], P0 ;  /* 0x7a000000686c7fae */ /* 0x0003e40008121844 */
[----:B------:R1:W-:Y:S02]  /*86400*/  LDGSTS.E [R3+0x7b000], [R116.64], P0 ;  /* 0x7b00000074037fae */ /* 0x0003e40008121844 */
[----:B------:R-:W-:Y:S01]  /*86410*/  IMAD.WIDE R96, R0, 0x4, R96 ;  /* 0x0000000400607825 */ /* 0x000fe200078e0260 */
[----:B------:R-:W-:-:S03]  /*86420*/  SHF.L.U32 R111, R249, 0x2, RZ ;  /* 0x00000002f96f7819 */ /* 0x000fc600000006ff */
[----:B-1----:R-:W-:Y:S01]  /*86430*/  IMAD.WIDE R104, R0, 0x4, R100 ;  /* 0x0000000400687825 */ /* 0x002fe200078e0264 */
[----:B------:R-:W-:-:S04]  /*86440*/  IADD3 R101, R252, 0x200000, RZ ;  /* 0x00200000fc657810 */ /* 0x000fc80007ffe0ff */
[----:B------:R1:W-:Y:S04]  /*86450*/  STL.64 [R1+0x3990], R104 ;  /* 0x0039906801007387 */ /* 0x0003e80000100a00 */
[----:B------:R1:W-:Y:S01]  /*86460*/  LDGSTS.E [R102+0x7c000], [R104.64], P0 ;  /* 0x7c00000068667fae */ /* 0x0003e20008121844 */
[----:B------:R-:W-:Y:S01]  /*86470*/  IMAD.WIDE R94, R0, 0x4, R94 ;  /* 0x00000004005e7825 */ /* 0x000fe200078e025e */
[----:B------:R-:W-:Y:S02]  /*86480*/  LOP3.LUT R117, R111, 0x10, RZ, 0x3c, !PT ;  /* 0x000000106f757812 */ /* 0x000fe400078e3cff */
[----:B------:R-:W-:Y:S01]  /*86490*/  IADD3 R100, R252, 0x200000, RZ ;  /* 0x00200000fc647810 */ /* 0x000fe20007ffe0ff */
[----:B------:R2:W-:Y:S04]  /*864a0*/  LDGSTS.E [R101+0x7d000], [R98.64], P0 ;  /* 0x7d00000062657fae */ /* 0x0005e80008121844 */
[----:B------:R1:W-:Y:S01]  /*864b0*/  LDGSTS.E [R100+0x7e000], [R96.64], P0 ;  /* 0x7e00000060647fae */ /* 0x0003e20008121844 */
[----:B------:R1:W-:Y:S03]  /*864c0*/  LDGSTS.E [R3+0x7f000], [R94.64], P0 ;  /* 0x7f0000005e037fae */ /* 0x0003e60008121844 */
[----:B-1----:R-:W5:Y:S01]  /*864d0*/  LDL.LU.64 R104, [R1+0xad0] ;  /* 0x000ad00001687983 */ /* 0x002f620000300a00 */
[----:B------:R-:W-:Y:S02]  /*864e0*/  STL.64 [R1+0x3930], R98 ;  /* 0x0039306201007387 */ /* 0x000fe40000100a00 */
[----:B------:R-:W5:Y:S02]  /*864f0*/  LDL.LU.64 R248, [R1+0xa90] ;  /* 0x000a900001f87983 */ /* 0x000f640000300a00 */
[----:B------:R1:W-:Y:S01]  /*86500*/  STL.64 [R1+0x3928], R96 ;  /* 0x0039286001007387 */ /* 0x0003e20000100a00 */
[----:B------:R-:W5:Y:S01]  /*86510*/  LDL.LU.64 R110, [R1+0xa50] ;  /* 0x000a5000016e7983 */ /* 0x000f620000300a00 */
[----:B------:R1:W-:Y:S02]  /*86520*/  STL.64 [R1+0x3920], R94 ;  /* 0x0039205e01007387 */ /* 0x0003e40000100a00 */
[----:B-1----:R-:W-:-:S02]  /*86530*/  IADD3 R96, R117, 0x200000, RZ ;  /* 0x0020000075607810 */ /* 0x002fc40007ffe0ff */
[C---:B------:R-:W-:Y:S02]  /*86540*/  IADD3 R95, R117.reuse, 0x200000, RZ ;  /* 0x00200000755f7810 */ /* 0x040fe40007ffe0ff */
[----:B------:R-:W-:Y:S01]  /*86550*/  IADD3 R94, R117, 0x200000, RZ ;  /* 0x00200000755e7810 */ /* 0x000fe20007ffe0ff */
[C---:B--2---:R-:W-:Y:S02]  /*86560*/  IMAD.WIDE R98, R0.reuse, 0x4, R106 ;  /* 0x0000000400627825 */ /* 0x044fe400078e026a */
[----:B------:R-:W2:Y:S03]  /*86570*/  LDL.LU.64 R106, [R1+0xa10] ;  /* 0x000a1000016a7983 */ /* 0x000ea60000300a00 */
[----:B------:R5:W-:Y:S02]  /*86580*/  STL.64 [R1+0xd78], R98 ;  /* 0x000d786201007387 */ /* 0x000be40000100a00 */
[C---:B---3--:R-:W-:Y:S01]  /*86590*/  IMAD.WIDE R102, R0.reuse, 0x4, R118 ;  /* 0x0000000400667825 */ /* 0x048fe200078e0276 */
[----:B------:R5:W-:Y:S04]  /*865a0*/  LDGSTS.E [R96+0x40200], [R98.64], P0 ;  /* 0x4020000062607fae */ /* 0x000be80008121844 */
[----:B------:R-:W3:Y:S04]  /*865b0*/  LDL.LU.64 R118, [R1+0x9d0] ;  /* 0x0009d00001767983 */ /* 0x000ee80000300a00 */
[----:B------:R1:W-:Y:S01]  /*865c0*/  LDGSTS.E [R95+0x41200], [R102.64], P0 ;  /* 0x41200000665f7fae */ /* 0x0003e20008121844 */
[----:B----4-:R-:W-:-:S03]  /*865d0*/  IMAD.WIDE R100, R0, 0x4, R114 ;  /* 0x0000000400647825 */ /* 0x010fc600078e0272 */
[----:B------:R-:W4:Y:S01]  /*865e0*/  LDL.LU.64 R114, [R1+0x990] ;  /* 0x0009900001727983 */ /* 0x000f220000300a00 */
[----:B------:R-:W-:Y:S02]  /*865f0*/  STL.64 [R1+0xd70], R102 ;  /* 0x000d706601007387 */ /* 0x000fe40000100a00 */
[----:B------:R1:W-:Y:S02]  /*86600*/  STL.64 [R1+0xd58], R100 ;  /* 0x000d586401007387 */ /* 0x0003e40000100a00 */
[C---:B-----5:R-:W-:Y:S01]  /*86610*/  IMAD.WIDE R98, R0.reuse, 0x4, R112 ;  /* 0x0000000400627825 */ /* 0x060fe200078e0270 */
[----:B------:R1:W-:Y:S04]  /*86620*/  LDGSTS.E [R94+0x42200], [R100.64], P0 ;  /* 0x42200000645e7fae */ /* 0x0003e80008121844 */
[----:B------:R-:W5:Y:S01]  /*86630*/  LDL.LU.64 R112, [R1+0x950] ;  /* 0x0009500001707983 */ /* 0x000f620000300a00 */
[----:B------:R1:W-:Y:S02]  /*86640*/  STL.64 [R1+0xd50], R98 ;  /* 0x000d506201007387 */ /* 0x0003e40000100a00 */
[----:B-1----:R-:W-:-:S02]  /*86650*/  IMAD.WIDE R100, R0, 0x4, R120 ;  /* 0x0000000400647825 */ /* 0x002fc400078e0278 */
[----:B------:R-:W5:Y:S01]  /*86660*/  LDL.LU.64 R120, [R1+0x910] ;  /* 0x0009100001787983 */ /* 0x000f620000300a00 */
[----:B------:R-:W-:Y:S02]  /*86670*/  IADD3 R3, R117, 0x200000, RZ ;  /* 0x0020000075037810 */ /* 0x000fe40007ffe0ff */
[----:B------:R1:W-:Y:S03]  /*86680*/  STL.64 [R1+0xd38], R100 ;  /* 0x000d386401007387 */ /* 0x0003e60000100a00 */
[----:B------:R1:W-:Y:S01]  /*86690*/  LDGSTS.E [R3+0x43200], [R98.64], P0 ;  /* 0x4320000062037fae */ /* 0x0003e20008121844 */
[----:B------:R1:W-:Y:S02]  /*866a0*/  LDGSTS.E [R96+0x44200], [R100.64], P0 ;  /* 0x4420000064607fae */ /* 0x0003e40008121844 */
[----:B------:R-:W-:-:S04]  /*866b0*/  IMAD.WIDE R102, R0, 0x4, R104 ;  /* 0x0000000400667825 */ /* 0x000fc800078e0268 */
[C---:B-1----:R-:W-:Y:S01]  /*866c0*/  IMAD.WIDE R98, R0.reuse, 0x4, R248 ;  /* 0x0000000400627825 */ /* 0x042fe200078e02f8 */
[----:B------:R-:W5:Y:S03]  /*866d0*/  LDL.LU.64 R104, [R1+0x8d0] ;  /* 0x0008d00001687983 */ /* 0x000f660000300a00 */
[----:B------:R-:W5:Y:S02]  /*866e0*/  LDL.LU.64 R248, [R1+0x890] ;  /* 0x0008900001f87983 */ /* 0x000f640000300a00 */
[----:B------:R-:W-:Y:S02]  /*866f0*/  STL.64 [R1+0xd30], R102 ;  /* 0x000d306601007387 */ /* 0x000fe40000100a00 */
[C---:B------:R-:W-:Y:S01]  /*86700*/  IMAD.WIDE R100, R0.reuse, 0x4, R110 ;  /* 0x0000000400647825 */ /* 0x040fe200078e026e */
[----:B------:R2:W-:Y:S04]  /*86710*/  STL.64 [R1+0xd18], R98 ;  /* 0x000d186201007387 */ /* 0x0005e80000100a00 */
[----:B------:R3:W-:Y:S01]  /*86720*/  LDGSTS.E [R95+0x45200], [R102.64], P0 ;  /* 0x45200000665f7fae */ /* 0x0007e20008121844 */
[----:B------:R-:W5:Y:S02]  /*86730*/  LDL.LU.64 R110, [R1+0x850] ;  /* 0x00085000016e7983 */ /* 0x000f640000300a00 */
[----:B------:R2:W-:Y:S02]  /*86740*/  LDGSTS.E [R94+0x46200], [R98.64], P0 ;  /* 0x46200000625e7fae */ /* 0x0005e40008121844 */
[----:B------:R4:W-:Y:S01]  /*86750*/  STL.64 [R1+0xd10], R100 ;  /* 0x000d106401007387 */ /* 0x0009e20000100a00 */
[----:B------:R4:W-:Y:S01]  /*86760*/  LDGSTS.E [R3+0x47200], [R100.64], P0 ;  /* 0x4720000064037fae */ /* 0x0009e20008121844 */
[----:B--2---:R-:W-:-:S03]  /*86770*/  IMAD.WIDE R98, R0, 0x4, R106 ;  /* 0x0000000400627825 */ /* 0x004fc600078e026a */
[----:B------:R-:W2:Y:S02]  /*86780*/  LDL.LU.64 R106, [R1+0x810] ;  /* 0x00081000016a7983 */ /* 0x000ea40000300a00 */
        /* <DEDUP_REMOVED lines=12> */
[----:B------:R1:W-:Y:S03]  /*86850*/  STL.64 [R1+0xcd0], R98 ;  /* 0x000cd06201007387 */ /* 0x0003e60000100a00 */
[----:B------:R1:W-:Y:S02]  /*86860*/  LDGSTS.E [R3+0x4b200], [R98.64], P0 ;  /* 0x4b20000062037fae */ /* 0x0003e40008121844 */
[----:B-1----:R-:W-:-:S02]  /*86870*/  IMAD.WIDE R100, R0, 0x4, R120 ;  /* 0x0000000400647825 */ /* 0x002fc400078e0278 */
[----:B------:R-:W5:Y:S03]  /*86880*/  LDL.LU.64 R120, [R1+0x710] ;  /* 0x0007100001787983 */ /* 0x000f660000300a00 */
[----:B------:R1:W-:Y:S01]  /*86890*/  STL.64 [R1+0xcb8], R100 ;  /* 0x000cb86401007387 */ /* 0x0003e20000100a00 */
[----:B------:R1:W-:Y:S01]  /*868a0*/  LDGSTS.E [R96+0x4c200], [R100.64], P0 ;  /* 0x4c20000064607fae */ /* 0x0003e20008121844 */
[----:B------:R-:W-:-:S04]  /*868b0*/  IMAD.WIDE R102, R0, 0x4, R104 ;  /* 0x0000000400667825 */ /* 0x000fc800078e0268 */
[C---:B------:R-:W-:Y:S01]  /*868c0*/  IMAD.WIDE R98, R0.reuse, 0x4, R248 ;  /* 0x0000000400627825 */ /* 0x040fe200078e02f8 */
[----:B------:R-:W5:Y:S03]  /*868d0*/  LDL.LU.64 R104, [R1+0x6d0] ;  /* 0x0006d00001687983 */ /* 0x000f660000300a00 */
[----:B------:R-:W5:Y:S02]  /*868e0*/  LDL.LU.64 R248, [R1+0x690] ;  /* 0x0006900001f87983 */ /* 0x000f640000300a00 */
[----:B------:R-:W-:Y:S01]  /*868f0*/  STL.64 [R1+0x3150], R102 ;  /* 0x0031506601007387 */ /* 0x000fe20000100a00 */
[----:B------:R3:W-:Y:S01]  /*86900*/  LDGSTS.E [R95+0x4d200], [R102.64], P0 ;  /* 0x4d200000665f7fae */ /* 0x0007e20008121844 */
[----:B-1----:R-:W-:-:S03]  /*86910*/  IMAD.WIDE R100, R0, 0x4, R110 ;  /* 0x0000000400647825 */ /* 0x002fc600078e026e */
[----:B------:R2:W-:Y:S01]  /*86920*/  STL.64 [R1+0x3180], R98 ;  /* 0x0031806201007387 */ /* 0x0005e20000100a00 */
[----:B------:R-:W5:Y:S02]  /*86930*/  LDL.LU.64 R108, [R1+0x650] ;  /* 0x00065000016c7983 */ /* 0x000f640000300a00 */
[----:B------:R2:W-:Y:S01]  /*86940*/  LDGSTS.E [R94+0x4e200], [R98.64], P0 ;  /* 0x4e200000625e7fae */ /* 0x0005e20008121844 */
[----:B------:R4:W-:Y:S04]  /*86950*/  STL.64 [R1+0x31b0], R100 ;  /* 0x0031b06401007387 */ /* 0x0009e80000100a00 */
        /* <DEDUP_REMOVED lines=26> */
[----:B------:R3:W-:Y:S04]  /*86b00*/  LDGSTS.E [R95+0x55200], [R102.64], P0 ;  /* 0x55200000665f7fae */ /* 0x0007e80008121844 */
[----:B------:R2:W-:Y:S01]  /*86b10*/  STL.64 [R1+0x35e0], R98 ;  /* 0x0035e06201007387 */ /* 0x0005e20000100a00 */
[----:B-1----:R-:W-:-:S03]  /*86b20*/  IMAD.WIDE R100, R0, 0x4, R108 ;  /* 0x0000000400647825 */ /* 0x002fc600078e026c */
[----:B------:R-:W5:Y:S01]  /*86b30*/  LDL.LU.64 R248, [R1+0x450] ;  /* 0x0004500001f87983 */ /* 0x000f620000300a00 */
[----:B------:R2:W-:Y:S03]  /*86b40*/  LDGSTS.E [R94+0x56200], [R98.64], P0 ;  /* 0x56200000625e7fae */ /* 0x0005e60008121844 */
[----:B------:R4:W-:Y:S04]  /*86b50*/  STL.64 [R1+0x3690], R100 ;  /* 0x0036906401007387 */ /* 0x0009e80000100a00 */
[----:B------:R4:W-:Y:S01]  /*86b60*/  LDGSTS.E [R3+0x57200], [R100.64], P0 ;  /* 0x5720000064037fae */ /* 0x0009e20008121844 */
[----:B--2---:R-:W-:-:S03]  /*86b70*/  IMAD.WIDE R98, R0, 0x4, R106 ;  /* 0x0000000400627825 */ /* 0x004fc600078e026a */
[----:B------:R-:W2:Y:S02]  /*86b80*/  LDL.LU.64 R106, [R1+0x410] ;  /* 0x00041000016a7983 */ /* 0x000ea40000300a00 */
[----:B------:R5:W-:Y:S02]  /*86b90*/  STL.64 [R1+0x36a8], R98 ;  /* 0x0036a86201007387 */ /* 0x000be40000100a00 */
[C---:B---3--:R-:W-:Y:S01]  /*86ba0*/  IMAD.WIDE R102, R0.reuse, 0x4, R118 ;  /* 0x0000000400667825 */ /* 0x048fe200078e0276 */
[----:B------:R5:W-:Y:S04]  /*86bb0*/  LDGSTS.E [R96+0x58200], [R98.64], P0 ;  /* 0x5820000062607fae */ /* 0x000be80008121844 */
[----:B------:R1:W-:Y:S01]  /*86bc0*/  LDGSTS.E [R95+0x59200], [R102.64], P0 ;  /* 0x59200000665f7fae */ /* 0x0003e20008121844 */
[----:B----4-:R-:W-:-:S03]  /*86bd0*/  IMAD.WIDE R100, R0, 0x4, R114 ;  /* 0x0000000400647825 */ /* 0x010fc600078e0272 */
[----:B------:R-:W3:Y:S01]  /*86be0*/  LDL.LU.64 R114, [R1+0x3d0] ;  /* 0x0003d00001727983 */ /* 0x000ee20000300a00 */
[----:B------:R-:W4:Y:S02]  /*86bf0*/  LDL.LU.64 R118, [R1+0x390] ;  /* 0x0003900001767983 */ /* 0x000f240000300a00 */
[----:B------:R-:W-:Y:S02]  /*86c00*/  STL.64 [R1+0x38b8], R102 ;  /* 0x0038b86601007387 */ /* 0x000fe40000100a00 */
[C---:B-----5:R-:W-:Y:S01]  /*86c10*/  IMAD.WIDE R98, R0.reuse, 0x4, R112 ;  /* 0x0000000400627825 */ /* 0x060fe200078e0270 */
[----:B------:R5:W-:Y:S03]  /*86c20*/  STL.64 [R1+0x38c0], R100 ;  /* 0x0038c06401007387 */ /* 0x000be60000100a00 */
[----:B------:R-:W4:Y:S01]  /*86c30*/  LDL.LU.64 R112, [R1+0x350] ;  /* 0x0003500001707983 */ /* 0x000f220000300a00 */
[----:B------:R5:W-:Y:S04]  /*86c40*/  LDGSTS.E [R94+0x5a200], [R100.64], P0 ;  /* 0x5a200000645e7fae */ /* 0x000be80008121844 */
[----:B------:R1:W-:Y:S01]  /*86c50*/  STL.64 [R1+0x38c8], R98 ;  /* 0x0038c86201007387 */ /* 0x0003e20000100a00 */
[----:B------:R1:W-:Y:S02]  /*86c60*/  LDGSTS.E [R3+0x5b200], [R98.64], P0 ;  /* 0x5b20000062037fae */ /* 0x0003e40008121844 */
[----:B-----5:R-:W-:-:S02]  /*86c70*/  IMAD.WIDE R100, R0, 0x4, R120 ;  /* 0x0000000400647825 */ /* 0x020fc400078e0278 */
[----:B------:R-:W5:Y:S03]  /*86c80*/  LDL.LU.64 R120, [R1+0x310] ;  /* 0x0003100001787983 */ /* 0x000f660000300a00 */
[----:B------:R1:W-:Y:S01]  /*86c90*/  STL.64 [R1+0x38d0], R100 ;  /* 0x0038d06401007387 */ /* 0x0003e20000100a00 */
[----:B------:R1:W-:Y:S01]  /*86ca0*/  LDGSTS.E [R96+0x5c200], [R100.64], P0 ;  /* 0x5c20000064607fae */ /* 0x0003e20008121844 */
[----:B------:R-:W-:-:S04]  /*86cb0*/  IMAD.WIDE R104, R0, 0x4, R104 ;  /* 0x0000000400687825 */ /* 0x000fc800078e0268 */
[C---:B-1----:R-:W-:Y:S01]  /*86cc0*/  IMAD.WIDE R98, R0.reuse, 0x4, R110 ;  /* 0x0000000400627825 */ /* 0x042fe200078e026e */
[----:B------:R-:W-:Y:S03]  /*86cd0*/  STL.64 [R1+0x3b68], R104 ;  /* 0x003b686801007387 */ /* 0x000fe60000100a00 */
[----:B------:R-:W-:-:S04]  /*86ce0*/  IMAD.WIDE R102, R0, 0x4, R248 ;  /* 0x0000000400667825 */ /* 0x000fc800078e02f8 */
[----:B------:R1:W-:Y:S02]  /*86cf0*/  STL.64 [R1+0x3e60], R98 ;  /* 0x003e606201007387 */ /* 0x0003e40000100a00 */
[----:B------:R-:W5:Y:S01]  /*86d00*/  LDL.LU.64 R248, [R1+0x2d0] ;  /* 0x0002d00001f87983 */ /* 0x000f620000300a00 */
[----:B------:R-:W5:Y:S04]  /*86d10*/  LDL.LU.64 R100, [R1+0x290] ;  /* 0x0002900001647983 */ /* 0x000f680000300a00 */
[----:B------:R2:W-:Y:S01]  /*86d20*/  LDGSTS.E [R95+0x5d200], [R104.64], P0 ;  /* 0x5d200000685f7fae */ /* 0x0005e20008121844 */
[----:B------:R1:W-:Y:S02]  /*86d30*/  STL.64 [R1+0x3e58], R102 ;  /* 0x003e586601007387 */ /* 0x0003e40000100a00 */
[----:B------:R1:W-:Y:S02]  /*86d40*/  LDGSTS.E [R94+0x5e200], [R98.64], P0 ;  /* 0x5e200000625e7fae */ /* 0x0003e40008121844 */
[----:B------:R1:W-:Y:S02]  /*86d50*/  LDGSTS.E [R3+0x5f200], [R102.64], P0 ;  /* 0x5f20000066037fae */ /* 0x0003e40008121844 */
[----:B-1----:R-:W5:Y:S01]  /*86d60*/  LDL.LU.64 R98, [R1+0x250] ;  /* 0x0002500001627983 */ /* 0x002f620000300a00 */
[----:B------:R-:W5:Y:S02]  /*86d70*/  LDL.LU.64 R102, [R1+0x210] ;  /* 0x0002100001667983 */ /* 0x000f640000300a00 */
[----:B--2---:R-:W-:-:S05]  /*86d80*/  IMAD.WIDE R104, R0, 0x4, R106 ;  /* 0x0000000400687825 */ /* 0x004fca00078e026a */
[----:B------:R1:W-:Y:S01]  /*86d90*/  STL.64 [R1+0x3e50], R104 ;  /* 0x003e506801007387 */ /* 0x0003e20000100a00 */
[----:B------:R-:W2:Y:S02]  /*86da0*/  LDL.LU.64 R108, [R1+0x1d0] ;  /* 0x0001d000016c7983 */ /* 0x000ea40000300a00 */
[----:B------:R-:W2:Y:S01]  /*86db0*/  LDL.LU.64 R110, [R1+0x190] ;  /* 0x00019000016e7983 */ /* 0x000ea20000300a00 */
[----:B------:R1:W-:Y:S01]  /*86dc0*/  LDGSTS.E [R96+0x60200], [R104.64], P0 ;  /* 0x6020000068607fae */ /* 0x0003e20008121844 */
[----:B---3--:R-:W-:-:S04]  /*86dd0*/  IMAD.WIDE R114, R0, 0x4, R114 ;  /* 0x0000000400727825 */ /* 0x008fc800078e0272 */
[C---:B----4-:R-:W-:Y:S01]  /*86de0*/  IMAD.WIDE R106, R0.reuse, 0x4, R118 ;  /* 0x00000004006a7825 */ /* 0x050fe200078e0276 */
[----:B------:R-:W-:Y:S04]  /*86df0*/  STL.64 [R1+0x3e48], R114 ;  /* 0x003e487201007387 */ /* 0x000fe80000100a00 */
[----:B------:R3:W-:Y:S02]  /*86e00*/  STL.64 [R1+0x3e40], R106 ;  /* 0x003e406a01007387 */ /* 0x0007e40000100a00 */
[C---:B------:R-:W-:Y:S01]  /*86e10*/  IMAD.WIDE R112, R0.reuse, 0x4, R112 ;  /* 0x0000000400707825 */ /* 0x040fe200078e0270 */
[----:B-1----:R-:W4:Y:S04]  /*86e20*/  LDL.LU.64 R104, [R1+0x150] ;  /* 0x0001500001687983 */ /* 0x002f280000300a00 */
[----:B------:R1:W-:Y:S01]  /*86e30*/  LDGSTS.E [R95+0x61200], [R114.64], P0 ;  /* 0x61200000725f7fae */ /* 0x0003e20008121844 */
[----:B------:R3:W-:Y:S02]  /*86e40*/  LDGSTS.E [R94+0x62200], [R106.64], P0 ;  /* 0x622000006a5e7fae */ /* 0x0007e40008121844 */
[----:B------:R1:W-:Y:S02]  /*86e50*/  LDGSTS.E [R3+0x63200], [R112.64], P0 ;  /* 0x6320000070037fae */ /* 0x0003e40008121844 */
[C---:B-----5:R-:W-:Y:S01]  /*86e60*/  IMAD.WIDE R120, R0.reuse, 0x4, R120 ;  /* 0x0000000400787825 */ /* 0x060fe200078e0278 */
[----:B---3--:R-:W3:Y:S03]  /*86e70*/  LDL.LU.64 R106, [R1+0x110] ;  /* 0x00011000016a7983 */ /* 0x008ee60000300a00 */
[----:B------:R1:W-:Y:S02]  /*86e80*/  STL.64 [R1+0x3e30], R112 ;  /* 0x003e307001007387 */ /* 0x0003e40000100a00 */
[----:B------:R-:W5:Y:S01]  /*86e90*/  LDL.LU.64 R118, [R1+0xd0] ;  /* 0x0000d00001767983 */ /* 0x000f620000300a00 */
[----:B------:R1:W-:Y:S04]  /*86ea0*/  LDGSTS.E [R96+0x64200], [R120.64], P0 ;  /* 0x6420000078607fae */ /* 0x0003e80008121844 */
[----:B-1----:R-:W5:Y:S01]  /*86eb0*/  LDL.LU.64 R112, [R1+0x90] ;  /* 0x0000900001707983 */ /* 0x002f620000300a00 */
[----:B------:R1:W-:Y:S02]  /*86ec0*/  STL.64 [R1+0x3e28], R120 ;  /* 0x003e287801007387 */ /* 0x0003e40000100a00 */
[----:B------:R-:W5:Y:S01]  /*86ed0*/  LDL.LU.64 R114, [R1+0x50] ;  /* 0x0000500001727983 */ /* 0x000f620000300a00 */
[----:B-1----:R-:W5:Y:S01]  /*86ee0*/  LDL.LU.64 R120, [R1+0x10] ;  /* 0x0000100001787983 */ /* 0x002f620000300a00 */
[----:B------:R-:W-:-:S04]  /*86ef0*/  IMAD.WIDE R248, R0, 0x4, R248 ;  /* 0x0000000400f87825 */ /* 0x000fc800078e02f8 */
[C---:B------:R-:W-:Y:S01]  /*86f00*/  IMAD.WIDE R100, R0.reuse, 0x4, R100 ;  /* 0x0000000400647825 */ /* 0x040fe200078e0264 */
[----:B------:R1:W-:Y:S04]  /*86f10*/  STL.64 [R1+0x3e20], R248 ;  /* 0x003e20f801007387 */ /* 0x0003e80000100a00 */
[----:B------:R1:W-:Y:S01]  /*86f20*/  LDGSTS.E [R95+0x65200], [R248.64], P0 ;  /* 0x65200000f85f7fae */ /* 0x0003e20008121844 */
[----:B------:R1:W-:Y:S02]  /*86f30*/  STL.64 [R1+0x3e18], R100 ;  /* 0x003e186401007387 */ /* 0x0003e40000100a00 */
[----:B------:R1:W-:Y:S02]  /*86f40*/  LDGSTS.E [R94+0x66200], [R100.64], P0 ;  /* 0x66200000645e7fae */ /* 0x0003e40008121844 */
[C---:B------:R-:W-:Y:S01]  /*86f50*/  IMAD.WIDE R98, R0.reuse, 0x4, R98 ;  /* 0x0000000400627825 */ /* 0x040fe200078e0262 */
[----:B-1----:R-:W5:Y:S04]  /*86f60*/  LDL.LU.64 R248, [R1+0x60a8] ;  /* 0x0060a80001f87983 */ /* 0x002f680000300a00 */
[----:B------:R1:W-:Y:S02]  /*86f70*/  STL.64 [R1+0x3e10], R98 ;  /* 0x003e106201007387 */ /* 0x0003e40000100a00 */
[C---:B------:R-:W-:Y:S01]  /*86f80*/  IMAD.WIDE R100, R0.reuse, 0x4, R102 ;  /* 0x0000000400647825 */ /* 0x040fe200078e0266 */
[----:B------:R1:W-:Y:S04]  /*86f90*/  LDGSTS.E [R3+0x67200], [R98.64], P0 ;  /* 0x6720000062037fae */ /* 0x0003e80008121844 */
[----:B------:R4:W-:Y:S04]  /*86fa0*/  STL.64 [R1+0x3e08], R100 ;  /* 0x003e086401007387 */ /* 0x0009e80000100a00 */
[----:B------:R4:W-:Y:S01]  /*86fb0*/  LDGSTS.E [R96+0x68200], [R100.64], P0 ;  /* 0x6820000064607fae */ /* 0x0009e20008121844 */
[----:B------:R-:W-:-:S04]  /*86fc0*/  IMAD.WIDE R92, R0, 0x4, R92 ;  /* 0x00000004005c7825 */ /* 0x000fc800078e025c */
[----:B------:R-:W-:-:S04]  /*86fd0*/  IMAD.WIDE R84, R0, 0x4, R84 ;  /* 0x0000000400547825 */ /* 0x000fc800078e0254 */
[----:B------:R-:W-:-:S04]  /*86fe0*/  IMAD.WIDE R74, R0, 0x4, R74 ;  /* 0x00000004004a7825 */ /* 0x000fc800078e024a */
[----:B------:R-:W-:-:S04]  /*86ff0*/  IMAD.WIDE R68, R0, 0x4, R68 ;  /* 0x0000000400447825 */ /* 0x000fc800078e0244 */
[----:B--2---:R-:W-:-:S04]  /*87000*/  IMAD.WIDE R102, R0, 0x4, R108 ;  /* 0x0000000400667825 */ /* 0x004fc800078e026c */
[C---:B-1----:R-:W-:Y:S01]  /*87010*/  IMAD.WIDE R98, R0.reuse, 0x4, R110 ;  /* 0x0000000400627825 */ /* 0x042fe200078e026e */
[----:B------:R-:W-:Y:S04]  /*87020*/  STL.64 [R1+0x3e00], R102 ;  /* 0x003e006601007387 */ /* 0x000fe80000100a00 */
[----:B------:R5:W-:Y:S01]  /*87030*/  LDGSTS.E [R95+0x69200], [R102.64], P0 ;  /* 0x69200000665f7fae */ /* 0x000be20008121844 */
[----:B------:R3:W-:Y:S02]  /*87040*/  STL.64 [R1+0x3df0], R98 ;  /* 0x003df06201007387 */ /* 0x0007e40000100a00 */
[----:B------:R3:W-:Y:S02]  /*87050*/  LDGSTS.E [R94+0x6a200], [R98.64], P0 ;  /* 0x6a200000625e7fae */ /* 0x0007e40008121844 */
[----:B----4-:R-:W-:-:S05]  /*87060*/  IMAD.WIDE R100, R0, 0x4, R104 ;  /* 0x0000000400647825 */ /* 0x010fca00078e0268 */
[----:B------:R1:W-:Y:S04]  /*87070*/  STL.64 [R1+0x3de8], R100 ;  /* 0x003de86401007387 */ /* 0x0003e80000100a00 */
[----:B------:R1:W-:Y:S01]  /*87080*/  LDGSTS.E [R3+0x6b200], [R100.64], P0 ;  /* 0x6b20000064037fae */ /* 0x0003e20008121844 */
[----:B---3--:R-:W-:-:S04]  /*87090*/  IMAD.WIDE R98, R0, 0x4, R106 ;  /* 0x0000000400627825 */ /* 0x008fc800078e026a */
[C---:B-----5:R-:W-:Y:S01]  /*870a0*/  IMAD.WIDE R102, R0.reuse, 0x4, R118 ;  /* 0x0000000400667825 */ /* 0x060fe200078e0276 */
[----:B------:R2:W-:Y:S04]  /*870b0*/  STL.64 [R1+0x3de0], R98 ;  /* 0x003de06201007387 */ /* 0x0005e80000100a00 */
[----:B------:R2:W-:Y:S01]  /*870c0*/  LDGSTS.E [R96+0x6c200], [R98.64], P0 ;  /* 0x6c20000062607fae */ /* 0x0005e20008121844 */
[----:B------:R-:W-:Y:S02]  /*870d0*/  STL.64 [R1+0x3dd8], R102 ;  /* 0x003dd86601007387 */ /* 0x000fe40000100a00 */
[----:B------:R3:W-:Y:S02]  /*870e0*/  LDGSTS.E [R95+0x6d200], [R102.64], P0 ;  /* 0x6d200000665f7fae */ /* 0x0007e40008121844 */
[----:B-1----:R-:W-:-:S04]  /*870f0*/  IMAD.WIDE R100, R0, 0x4, R112 ;  /* 0x0000000400647825 */ /* 0x002fc800078e0270 */
[C---:B--2---:R-:W-:Y:S01]  /*87100*/  IMAD.WIDE R98, R0.reuse, 0x4, R114 ;  /* 0x0000000400627825 */ /* 0x044fe200078e0272 */
[----:B------:R1:W-:Y:S04]  /*87110*/  STL.64 [R1+0x3dd0], R100 ;  /* 0x003dd06401007387 */ /* 0x0003e80000100a00 */
[----:B------:R1:W-:Y:S04]  /*87120*/  LDGSTS.E [R94+0x6e200], [R100.64], P0 ;  /* 0x6e200000645e7fae */ /* 0x0003e80008121844 */
[----:B------:R2:W-:Y:S01]  /*87130*/  STL.64 [R1+0x3dc8], R98 ;  /* 0x003dc86201007387 */ /* 0x0005e20000100a00 */
[----:B------:R2:W-:Y:S02]  /*87140*/  LDGSTS.E [R3+0x6f200], [R98.64], P0 ;  /* 0x6f20000062037fae */ /* 0x0005e40008121844 */
[----:B-1----:R-:W-:-:S04]  /*87150*/  IMAD.WIDE R100, R0, 0x4, R120 ;  /* 0x0000000400647825 */ /* 0x002fc800078e0278 */
[----:B--2---:R-:W-:-:S04]  /*87160*/  IMAD.WIDE R98, R0, 0x4, R90 ;  /* 0x0000000400627825 */ /* 0x004fc800078e025a */
[C---:B------:R-:W-:Y:S01]  /*87170*/  IMAD.WIDE R90, R0.reuse, 0x4, R88 ;  /* 0x00000004005a7825 */ /* 0x040fe200078e0258 */
[C---:B------:R-:W-:Y:S01]  /*87180*/  IADD3 R88, R117.reuse, 0x200000, RZ ;  /* 0x0020000075587810 */ /* 0x040fe20007ffe0ff */
[----:B------:R-:W-:Y:S04]  /*87190*/  STL.64 [R1+0x3dc0], R100 ;  /* 0x003dc06401007387 */ /* 0x000fe80000100a00 */
[----:B------:R1:W-:Y:S01]  /*871a0*/  LDGSTS.E [R96+0x70200], [R100.64], P0 ;  /* 0x7020000064607fae */ /* 0x0003e20008121844 */
[----:B------:R2:W-:Y:S02]  /*871b0*/  STL.64 [R1+0x3db0], R92 ;  /* 0x003db05c01007387 */ /* 0x0005e40000100a00 */
[----:B------:R2:W-:Y:S02]  /*871c0*/  LDGSTS.E [R95+0x71200], [R92.64], P0 ;  /* 0x712000005c5f7fae */ /* 0x0005e40008121844 */
[----:B------:R-:W-:Y:S01]  /*871d0*/  STL.64 [R1+0x3da8], R98 ;  /* 0x003da86201007387 */ /* 0x000fe20000100a00 */
[----:B------:R4:W-:Y:S04]  /*871e0*/  LDGSTS.E [R94+0x72200], [R98.64], P0 ;  /* 0x72200000625e7fae */ /* 0x0009e80008121844 */
[----:B------:R5:W-:Y:S01]  /*871f0*/  STL.64 [R1+0x3da0], R90 ;  /* 0x003da05a01007387 */ /* 0x000be20000100a00 */
[----:B------:R5:W-:Y:S02]  /*87200*/  LDGSTS.E [R3+0x73200], [R90.64], P0 ;  /* 0x732000005a037fae */ /* 0x000be40008121844 */
[----:B--2---:R-:W-:Y:S01]  /*87210*/  IMAD.WIDE R92, R0, 0x4, R86 ;  /* 0x00000004005c7825 */ /* 0x004fe200078e0256 */
[----:B------:R-:W-:-:S02]  /*87220*/  IADD3 R87, R117, 0x200000, RZ ;  /* 0x0020000075577810 */ /* 0x000fc40007ffe0ff */
[----:B------:R-:W-:Y:S01]  /*87230*/  IADD3 R86, R117, 0x200000, RZ ;  /* 0x0020000075567810 */ /* 0x000fe20007ffe0ff */
[----:B-----5:R-:W-:-:S04]  /*87240*/  IMAD.WIDE R90, R0, 0x4, R82 ;  /* 0x00000004005a7825 */ /* 0x020fc800078e0252 */
[C---:B------:R-:W-:Y:S01]  /*87250*/  IMAD.WIDE R82, R0.reuse, 0x4, R80 ;  /* 0x0000000400527825 */ /* 0x040fe200078e0250 */
        /* <DEDUP_REMOVED lines=8> */
[----:B------:R-:W2:Y:S02]  /*872e0*/  LDL.LU.64 R104, [R1+0xc08] ;  /* 0x000c080001687983 */ /* 0x000ea40000300a00 */
[----:B-----5:R-:W-:-:S04]  /*872f0*/  IMAD.WIDE R84, R0, 0x4, R78 ;  /* 0x0000000400547825 */ /* 0x020fc800078e024e */
[C---:B-1----:R-:W-:Y:S01]  /*87300*/  IMAD.WIDE R82, R0.reuse, 0x4, R76 ;  /* 0x0000000400527825 */ /* 0x042fe200078e024c */
[----:B------:R-:W-:Y:S03]  /*87310*/  STL.64 [R1+0x3c70], R84 ;  /* 0x003c705401007387 */ /* 0x000fe60000100a00 */
[----:B------:R-:W5:Y:S01]  /*87320*/  LDL.LU.64 R106, [R1+0xbc8] ;  /* 0x000bc800016a7983 */ /* 0x000f620000300a00 */
[C---:B------:R-:W-:Y:S01]  /*87330*/  IADD3 R80, R117.reuse, 0x200000, RZ ;  /* 0x0020000075507810 */ /* 0x040fe20007ffe0ff */
[----:B------:R-:W-:Y:S01]  /*87340*/  STL.64 [R1+0x3c30], R82 ;  /* 0x003c305201007387 */ /* 0x000fe20000100a00 */
[----:B------:R-:W3:Y:S01]  /*87350*/  LDL.LU.64 R118, [R1+0xb88] ;  /* 0x000b880001767983 */ /* 0x000ee20000300a00 */
[C---:B------:R-:W-:Y:S02]  /*87360*/  IADD3 R79, R117.reuse, 0x200000, RZ ;  /* 0x00200000754f7810 */ /* 0x040fe40007ffe0ff */
[----:B------:R-:W-:Y:S01]  /*87370*/  IADD3 R78, R117, 0x200000, RZ ;  /* 0x00200000754e7810 */ /* 0x000fe20007ffe0ff */
[----:B------:R1:W-:Y:S01]  /*87380*/  STL.64 [R1+0x3b00], R74 ;  /* 0x003b004a01007387 */ /* 0x0003e20000100a00 */
[----:B------:R-:W-:-:S04]  /*87390*/  IMAD.WIDE R76, R0, 0x4, R72 ;  /* 0x00000004004c7825 */ /* 0x000fc800078e0248 */
[----:B------:R-:W4:Y:S01]  /*873a0*/  LDL.LU.64 R112, [R1+0xb48] ;  /* 0x000b480001707983 */ /* 0x000f220000300a00 */
[----:B------:R1:W-:Y:S01]  /*873b0*/  LDGSTS.E [R80+0x78200], [R84.64], P0 ;  /* 0x7820000054507fae */ /* 0x0003e20008121844 */
[----:B------:R1:W-:Y:S02]  /*873c0*/  LDGSTS.E [R79+0x79200], [R82.64], P0 ;  /* 0x79200000524f7fae */ /* 0x0003e40008121844 */
[----:B------:R1:W-:Y:S01]  /*873d0*/  LDGSTS.E [R78+0x7a200], [R74.64], P0 ;  /* 0x7a2000004a4e7fae */ /* 0x0003e20008121844 */
[----:B------:R-:W-:Y:S01]  /*873e0*/  STL.64 [R1+0x3a98], R76 ;  /* 0x003a984c01007387 */ /* 0x000fe20000100a00 */
[----:B------:R-:W4:Y:S02]  /*873f0*/  LDL.LU.64 R114, [R1+0xb08] ;  /* 0x000b080001727983 */ /* 0x000f240000300a00 */
[----:B------:R-:W-:Y:S01]  /*87400*/  IMAD.WIDE R66, R0, 0x4, R66 ;  /* 0x0000000400427825 */ /* 0x000fe200078e0242 */
[----:B------:R-:W-:-:S03]  /*87410*/  IADD3 R72, R117, 0x200000, RZ ;  /* 0x0020000075487810 */ /* 0x000fc60007ffe0ff */
[C---:B------:R-:W-:Y:S01]  /*87420*/  IMAD.WIDE R64, R0.reuse, 0x4, R64 ;  /* 0x0000000400407825 */ /* 0x040fe200078e0240 */
[----:B------:R1:W-:Y:S03]  /*87430*/  LDGSTS.E [R3+0x7b200], [R76.64], P0 ;  /* 0x7b2000004c037fae */ /* 0x0003e60008121844 */
[----:B-1----:R-:W-:-:S05]  /*87440*/  IMAD.WIDE R74, R0, 0x4, R70 ;  /* 0x00000004004a7825 */ /* 0x002fca00078e0246 */
[----:B------:R-:W-:Y:S01]  /*87450*/  STL.64 [R1+0x3a20], R74 ;  /* 0x003a204a01007387 */ /* 0x000fe20000100a00 */
[----:B------:R-:W4:Y:S02]  /*87460*/  LDL.LU.64 R110, [R1+0xac8] ;  /* 0x000ac800016e7983 */ /* 0x000f240000300a00 */
[----:B------:R-:W-:Y:S02]  /*87470*/  STL.64 [R1+0x39b0], R68 ;  /* 0x0039b04401007387 */ /* 0x000fe40000100a00 */
[----:B------:R-:W4:Y:S01]  /*87480*/  LDL.LU.64 R120, [R1+0xa88] ;  /* 0x000a880001787983 */ /* 0x000f220000300a00 */
[C---:B------:R-:W-:Y:S01]  /*87490*/  IADD3 R71, R117.reuse, 0x200000, RZ ;  /* 0x0020000075477810 */ /* 0x040fe20007ffe0ff */
[----:B------:R1:W-:Y:S04]  /*874a0*/  STL.64 [R1+0x3940], R66 ;  /* 0x0039404201007387 */ /* 0x0003e80000100a00 */
[----:B------:R2:W-:Y:S01]  /*874b0*/  LDGSTS.E [R72+0x7c200], [R74.64], P0 ;  /* 0x7c2000004a487fae */ /* 0x0005e20008121844 */
[----:B------:R-:W4:Y:S01]  /*874c0*/  LDL.LU.64 R108, [R1+0xa48] ;  /* 0x000a4800016c7983 */ /* 0x000f220000300a00 */
[----:B------:R-:W-:Y:S01]  /*874d0*/  IADD3 R70, R117, 0x200000, RZ ;  /* 0x0020000075467810 */ /* 0x000fe20007ffe0ff */
[----:B------:R1:W-:Y:S01]  /*874e0*/  STL.64 [R1+0x3938], R64 ;  /* 0x0039384001007387 */ /* 0x0003e20000100a00 */
[----:B------:R-:W-:Y:S01]  /*874f0*/  LOP3.LUT R117, R122, 0x20, RZ, 0x3c, !PT ;  /* 0x000000207a757812 */ /* 0x000fe200078e3cff */
[----:B------:R3:W-:Y:S02]  /*87500*/  LDGSTS.E [R71+0x7d200], [R68.64], P0 ;  /* 0x7d20000044477fae */ /* 0x0007e40008121844 */
[----:B------:R1:W-:Y:S02]  /*87510*/  LDGSTS.E [R70+0x7e200], [R66.64], P0 ;  /* 0x7e20000042467fae */ /* 0x0003e40008121844 */
[----:B------:R1:W-:Y:S02]  /*87520*/  LDGSTS.E [R3+0x7f200], [R64.64], P0 ;  /* 0x7f20000040037fae */ /* 0x0003e40008121844 */
[----:B-1----:R-:W-:-:S02]  /*87530*/  IADD3 R66, R117, 0x200000, RZ ;  /* 0x0020000075427810 */ /* 0x002fc40007ffe0ff */
[C---:B------:R-:W-:Y:S02]  /*87540*/  IADD3 R65, R117.reuse, 0x200000, RZ ;  /* 0x0020000075417810 */ /* 0x040fe40007ffe0ff */
[C---:B------:R-:W-:Y:S02]  /*87550*/  IADD3 R64, R117.reuse, 0x200000, RZ ;  /* 0x0020000075407810 */ /* 0x040fe40007ffe0ff */
[----:B------:R-:W-:Y:S01]  /*87560*/  IADD3 R3, R117, 0x200000, RZ ;  /* 0x0020000075037810 */ /* 0x000fe20007ffe0ff */
[C---:B--2---:R-:W-:Y:S02]  /*87570*/  IMAD.WIDE R74, R0.reuse, 0x4, R104 ;  /* 0x00000004004a7825 */ /* 0x044fe400078e0268 */
[----:B------:R-:W2:Y:S03]  /*87580*/  LDL.LU.64 R104, [R1+0xa08] ;  /* 0x000a080001687983 */ /* 0x000ea60000300a00 */
[----:B------:R-:W-:Y:S01]  /*87590*/  STL.64 [R1+0xcb0], R74 ;  /* 0x000cb04a01007387 */ /* 0x000fe20000100a00 */
[----:B------:R1:W-:Y:S01]  /*875a0*/  LDGSTS.E [R66+0x40400], [R74.64], P0 ;  /* 0x404000004a427fae */ /* 0x0003e20008121844 */
[----:B-----5:R-:W-:-:S03]  /*875b0*/  IMAD.WIDE R72, R0, 0x4, R106 ;  /* 0x0000000400487825 */ /* 0x020fc600078e026a */
[----:B------:R-:W5:Y:S04]  /*875c0*/  LDL.LU.64 R106, [R1+0x9c8] ;  /* 0x0009c800016a7983 */ /* 0x000f680000300a00 */
[----:B------:R1:W-:Y:S01]  /*875d0*/  LDGSTS.E [R65+0x41400], [R72.64], P0 ;  /* 0x4140000048417fae */ /* 0x0003e20008121844 */
[----:B---3--:R-:W-:-:S04]  /*875e0*/  IMAD.WIDE R68, R0, 0x4, R118 ;  /* 0x0000000400447825 */ /* 0x008fc800078e0276 */
[----:B------:R-:W3:Y:S02]  /*875f0*/  LDL.LU.64 R118, [R1+0x988] ;  /* 0x0009880001767983 */ /* 0x000ee40000300a00 */
[----:B------:R-:W-:Y:S01]  /*87600*/  STL.64 [R1+0xc98], R72 ;  /* 0x000c984801007387 */ /* 0x000fe20000100a00 */
[----:B------:R1:W-:Y:S01]  /*87610*/  STL.64 [R1+0xc90], R68 ;  /* 0x000c904401007387 */ /* 0x0003e20000100a00 */
[----:B----4-:R-:W-:-:S04]  /*87620*/  IMAD.WIDE R70, R0, 0x4, R112 ;  /* 0x0000000400467825 */ /* 0x010fc800078e0270 */
[----:B------:R-:W4:Y:S01]  /*87630*/  LDL.LU.64 R112, [R1+0x948] ;  /* 0x0009480001707983 */ /* 0x000f220000300a00 */
[----:B------:R1:W-:Y:S04]  /*87640*/  LDGSTS.E [R64+0x42400], [R68.64], P0 ;  /* 0x4240000044407fae */ /* 0x0003e80008121844 */
[----:B------:R1:W-:Y:S01]  /*87650*/  STL.64 [R1+0xc78], R70 ;  /* 0x000c784601007387 */ /* 0x0003e20000100a00 */
[----:B------:R1:W-:Y:S02]  /*87660*/  LDGSTS.E [R3+0x43400], [R70.64], P0 ;  /* 0x4340000046037fae */ /* 0x0003e40008121844 */
[C---:B-1----:R-:W-:Y:S02]  /*87670*/  IMAD.WIDE R68, R0.reuse, 0x4, R114 ;  /* 0x0000000400447825 */ /* 0x042fe400078e0272 */
[----:B------:R-:W4:Y:S03]  /*87680*/  LDL.LU.64 R114, [R1+0x908] ;  /* 0x0009080001727983 */ /* 0x000f260000300a00 */
[----:B------:R1:W-:Y:S01]  /*87690*/  STL.64 [R1+0xc70], R68 ;  /* 0x000c704401007387 */ /* 0x0003e20000100a00 */
[----:B------:R1:W-:Y:S01]  /*876a0*/  LDGSTS.E [R66+0x44400], [R68.64], P0 ;  /* 0x4440000044427fae */ /* 0x0003e20008121844 */
[----:B------:R-:W-:-:S04]  /*876b0*/  IMAD.WIDE R72, R0, 0x4, R110 ;  /* 0x0000000400487825 */ /* 0x000fc800078e026e */
[C---:B------:R-:W-:Y:S01]  /*876c0*/  IMAD.WIDE R70, R0.reuse, 0x4, R120 ;  /* 0x0000000400467825 */ /* 0x040fe200078e0278 */
[----:B------:R-:W4:Y:S03]  /*876d0*/  LDL.LU.64 R110, [R1+0x8c8] ;  /* 0x0008c800016e7983 */ /* 0x000f260000300a00 */
[----:B------:R-:W4:Y:S02]  /*876e0*/  LDL.LU.64 R120, [R1+0x888] ;  /* 0x0008880001787983 */ /* 0x000f240000300a00 */
[----:B------:R-:W-:Y:S01]  /*876f0*/  STL.64 [R1+0xc68], R72 ;  /* 0x000c684801007387 */ /* 0x000fe20000100a00 */
[----:B------:R5:W-:Y:S04]  /*87700*/  LDGSTS.E [R65+0x45400], [R72.64], P0 ;  /* 0x4540000048417fae */ /* 0x000be80008121844 */
[----:B------:R2:W-:Y:S01]  /*87710*/  STL.64 [R1+0xc60], R70 ;  /* 0x000c604601007387 */ /* 0x0005e20000100a00 */
[----:B------:R2:W-:Y:S02]  /*87720*/  LDGSTS.E [R64+0x46400], [R70.64], P0 ;  /* 0x4640000046407fae */ /* 0x0005e40008121844 */
[----:B-1----:R-:W-:-:S02]  /*87730*/  IMAD.WIDE R68, R0, 0x4, R108 ;  /* 0x0000000400447825 */ /* 0x002fc400078e026c */
[----:B------:R-:W4:Y:S03]  /*87740*/  LDL.LU.64 R108, [R1+0x848] ;  /* 0x00084800016c7983 */ /* 0x000f260000300a00 */
[----:B------:R3:W-:Y:S01]  /*87750*/  STL.64 [R1+0xc48], R68 ;  /* 0x000c484401007387 */ /* 0x0007e20000100a00 */
[----:B------:R3:W-:Y:S01]  /*87760*/  LDGSTS.E [R3+0x47400], [R68.64], P0 ;  /* 0x4740000044037fae */ /* 0x0007e20008121844 */
[----:B--2---:R-:W-:-:S03]  /*87770*/  IMAD.WIDE R70, R0, 0x4, R104 ;  /* 0x0000000400467825 */ /* 0x004fc600078e0268 */
[----:B------:R-:W2:Y:S02]  /*87780*/  LDL.LU.64 R104, [R1+0x808] ;  /* 0x0008080001687983 */ /* 0x000ea40000300a00 */
[----:B------:R4:W-:Y:S02]  /*87790*/  STL.64 [R1+0xc40], R70 ;  /* 0x000c404601007387 */ /* 0x0009e40000100a00 */
[----:B------:R4:W-:Y:S01]  /*877a0*/  LDGSTS.E [R66+0x48400], [R70.64], P0 ;  /* 0x4840000046427fae */ /* 0x0009e20008121844 */
[----:B-----5:R-:W-:-:S04]  /*877b0*/  IMAD.WIDE R72, R0, 0x4, R106 ;  /* 0x0000000400487825 */ /* 0x020fc800078e026a */
[C---:B---3--:R-:W-:Y:S01]  /*877c0*/  IMAD.WIDE R68, R0.reuse, 0x4, R118 ;  /* 0x0000000400447825 */ /* 0x048fe200078e0276 */
[----:B------:R-:W3:Y:S03]  /*877d0*/  LDL.LU.64 R106, [R1+0x7c8] ;  /* 0x0007c800016a7983 */ /* 0x000ee60000300a00 */
[----:B------:R-:W5:Y:S02]  /*877e0*/  LDL.LU.64 R118, [R1+0x788] ;  /* 0x0007880001767983 */ /* 0x000f640000300a00 */
[----:B------:R-:W-:Y:S01]  /*877f0*/  STL.64 [R1+0xc28], R72 ;  /* 0x000c284801007387 */ /* 0x000fe20000100a00 */
[----:B------:R1:W-:Y:S04]  /*87800*/  LDGSTS.E [R65+0x49400], [R72.64], P0 ;  /* 0x4940000048417fae */ /* 0x0003e80008121844 */
[----:B------:R1:W-:Y:S01]  /*87810*/  STL.64 [R1+0xc20], R68 ;  /* 0x000c204401007387 */ /* 0x0003e20000100a00 */
[----:B------:R1:W-:Y:S02]  /*87820*/  LDGSTS.E [R64+0x4a400], [R68.64], P0 ;  /* 0x4a40000044407fae */ /* 0x0003e40008121844 */
[----:B----4-:R-:W-:-:S02]  /*87830*/  IMAD.WIDE R70, R0, 0x4, R112 ;  /* 0x0000000400467825 */ /* 0x010fc400078e0270 */
[----:B------:R-:W4:Y:S03]  /*87840*/  LDL.LU.64 R112, [R1+0x748] ;  /* 0x0007480001707983 */ /* 0x000f260000300a00 */
[----:B------:R1:W-:Y:S01]  /*87850*/  STL.64 [R1+0xc08], R70 ;  /* 0x000c084601007387 */ /* 0x0003e20000100a00 */
[----:B------:R1:W-:Y:S02]  /*87860*/  LDGSTS.E [R3+0x4b400], [R70.64], P0 ;  /* 0x4b40000046037fae */ /* 0x0003e40008121844 */
[C---:B-1----:R-:W-:Y:S02]  /*87870*/  IMAD.WIDE R68, R0.reuse, 0x4, R114 ;  /* 0x0000000400447825 */ /* 0x042fe400078e0272 */
[----:B------:R-:W4:Y:S04]  /*87880*/  LDL.LU.64 R114, [R1+0x708] ;  /* 0x0007080001727983 */ /* 0x000f280000300a00 */
[----:B------:R1:W-:Y:S04]  /*87890*/  STL.64 [R1+0xbc8], R68 ;  /* 0x000bc84401007387 */ /* 0x0003e80000100a00 */
        /* <DEDUP_REMOVED lines=8> */
[----:B------:R-:W4:Y:S02]  /*87920*/  LDL.LU.64 R98, [R1+0x648] ;  /* 0x0006480001627983 */ /* 0x000f240000300a00 */
[----:B------:R2:W-:Y:S02]  /*87930*/  LDGSTS.E [R64+0x4e400], [R70.64], P0 ;  /* 0x4e40000046407fae */ /* 0x0005e40008121844 */
[----:B-1----:R-:W-:-:S05]  /*87940*/  IMAD.WIDE R68, R0, 0x4, R108 ;  /* 0x0000000400447825 */ /* 0x002fca00078e026c */
[----:B------:R5:W-:Y:S04]  /*87950*/  STL.64 [R1+0x398], R68 ;  /* 0x0003984401007387 */ /* 0x000be80000100a00 */
[----:B------:R5:W-:Y:S01]  /*87960*/  LDGSTS.E [R3+0x4f400], [R68.64], P0 ;  /* 0x4f40000044037fae */ /* 0x000be20008121844 */
[----:B--2---:R-:W-:-:S03]  /*87970*/  IMAD.WIDE R70, R0, 0x4, R104 ;  /* 0x0000000400467825 */ /* 0x004fc600078e0268 */
[----:B------:R-:W2:Y:S02]  /*87980*/  LDL.LU.64 R104, [R1+0x608] ;  /* 0x0006080001687983 */ /* 0x000ea40000300a00 */
[----:B------:R4:W-:Y:S02]  /*87990*/  STL.64 [R1+0x390], R70 ;  /* 0x0003904601007387 */ /* 0x0009e40000100a00 */
[----:B------:R4:W-:Y:S01]  /*879a0*/  LDGSTS.E [R66+0x50400], [R70.64], P0 ;  /* 0x5040000046427fae */ /* 0x0009e20008121844 */
[----:B---3--:R-:W-:-:S04]  /*879b0*/  IMAD.WIDE R72, R0, 0x4, R106 ;  /* 0x0000000400487825 */ /* 0x008fc800078e026a */
[C---:B-----5:R-:W-:Y:S01]  /*879c0*/  IMAD.WIDE R68, R0.reuse, 0x4, R118 ;  /* 0x0000000400447825 */ /* 0x060fe200078e0276 */
        /* <DEDUP_REMOVED lines=12> */
[----:B------:R1:W-:Y:S01]  /*87a90*/  STL.64 [R1+0x3420], R68 ;  /* 0x0034204401007387 */ /* 0x0003e20000100a00 */
[----:B------:R-:W4:Y:S03]  /*87aa0*/  LDL.LU.64 R108, [R1+0x4c8] ;  /* 0x0004c800016c7983 */ /* 0x000f260000300a00 */
[----:B------:R1:W-:Y:S01]  /*87ab0*/  LDGSTS.E [R66+0x54400], [R68.64], P0 ;  /* 0x5440000044427fae */ /* 0x0003e20008121844 */
[----:B------:R-:W-:-:S04]  /*87ac0*/  IMAD.WIDE R72, R0, 0x4, R110 ;  /* 0x0000000400487825 */ /* 0x000fc800078e026e */
[----:B------:R-:W-:-:S04]  /*87ad0*/  IMAD.WIDE R70, R0, 0x4, R120 ;  /* 0x0000000400467825 */ /* 0x000fc800078e0278 */
[----:B------:R-:W4:Y:S01]  /*87ae0*/  LDL.LU.64 R110, [R1+0x488] ;  /* 0x00048800016e7983 */ /* 0x000f220000300a00 */
[----:B------:R-:W-:Y:S01]  /*87af0*/  STL.64 [R1+0x3438], R72 ;  /* 0x0034384801007387 */ /* 0x000fe20000100a00 */
[----:B------:R2:W-:Y:S02]  /*87b00*/  STL.64 [R1+0x3460], R70 ;  /* 0x0034604601007387 */ /* 0x0005e40000100a00 */
[----:B------:R-:W4:Y:S01]  /*87b10*/  LDL.LU.64 R120, [R1+0x448] ;  /* 0x0004480001787983 */ /* 0x000f220000300a00 */
[----:B------:R3:W-:Y:S01]  /*87b20*/  LDGSTS.E [R65+0x55400], [R72.64], P0 ;  /* 0x5540000048417fae */ /* 0x0007e20008121844 */
        /* <DEDUP_REMOVED lines=20> */
[----:B-1----:R-:W-:-:S04]  /*87c70*/  IMAD.WIDE R68, R0, 0x4, R114 ;  /* 0x0000000400447825 */ /* 0x002fc800078e0272 */
[C---:B------:R-:W-:Y:S01]  /*87c80*/  IMAD.WIDE R72, R0.reuse, 0x4, R108 ;  /* 0x0000000400487825 */ /* 0x040fe200078e026c */
[----:B------:R-:W4:Y:S03]  /*87c90*/  LDL.LU.64 R114, [R1+0x308] ;  /* 0x0003080001727983 */ /* 0x000f260000300a00 */
[----:B------:R1:W-:Y:S01]  /*87ca0*/  STL.64 [R1+0x36a0], R68 ;  /* 0x0036a04401007387 */ /* 0x0003e20000100a00 */
[----:B------:R1:W-:Y:S01]  /*87cb0*/  LDGSTS.E [R66+0x5c400], [R68.64], P0 ;  /* 0x5c40000044427fae */ /* 0x0003e20008121844 */
[----:B------:R-:W-:-:S03]  /*87cc0*/  IMAD.WIDE R70, R0, 0x4, R110 ;  /* 0x0000000400467825 */ /* 0x000fc600078e026e */
[----:B------:R-:W-:Y:S01]  /*87cd0*/  STL.64 [R1+0x37d0], R72 ;  /* 0x0037d04801007387 */ /* 0x000fe20000100a00 */
[----:B------:R3:W-:Y:S03]  /*87ce0*/  LDGSTS.E [R65+0x5d400], [R72.64], P0 ;  /* 0x5d40000048417fae */ /* 0x0007e60008121844 */
[----:B------:R2:W-:Y:S01]  /*87cf0*/  STL.64 [R1+0x3c28], R70 ;  /* 0x003c284601007387 */ /* 0x0005e20000100a00 */
[----:B------:R-:W4:Y:S03]  /*87d00*/  LDL.LU.64 R100, [R1+0x2c8] ;  /* 0x0002c80001647983 */ /* 0x000f260000300a00 */
[----:B------:R2:W-:Y:S01]  /*87d10*/  LDGSTS.E [R64+0x5e400], [R70.64], P0 ;  /* 0x5e40000046407fae */ /* 0x0005e20008121844 */
[----:B-1----:R-:W-:-:S03]  /*87d20*/  IMAD.WIDE R68, R0, 0x4, R120 ;  /* 0x0000000400447825 */ /* 0x002fc600078e0278 */
[----:B------:R-:W4:Y:S04]  /*87d30*/  LDL.LU.64 R120, [R1+0x288] ;  /* 0x0002880001787983 */ /* 0x000f280000300a00 */
[----:B------:R5:W-:Y:S01]  /*87d40*/  STL.64 [R1+0x3c48], R68 ;  /* 0x003c484401007387 */ /* 0x000be20000100a00 */
[----:B------:R-:W4:Y:S03]  /*87d50*/  LDL.LU.64 R102, [R1+0x248] ;  /* 0x0002480001667983 */ /* 0x000f260000300a00 */
[----:B------:R5:W-:Y:S01]  /*87d60*/  LDGSTS.E [R3+0x5f400], [R68.64], P0 ;  /* 0x5f40000044037fae */ /* 0x000be20008121844 */
[----:B------:R-:W4:Y:S02]  /*87d70*/  LDL.LU.64 R98, [R1+0x208] ;  /* 0x0002080001627983 */ /* 0x000f240000300a00 */
[----:B--2---:R-:W-:-:S05]  /*87d80*/  IMAD.WIDE R70, R0, 0x4, R104 ;  /* 0x0000000400467825 */ /* 0x004fca00078e0268 */
[----:B------:R4:W-:Y:S01]  /*87d90*/  STL.64 [R1+0x3c50], R70 ;  /* 0x003c504601007387 */ /* 0x0009e20000100a00 */
[----:B------:R-:W2:Y:S02]  /*87da0*/  LDL.LU.64 R108, [R1+0x1c8] ;  /* 0x0001c800016c7983 */ /* 0x000ea40000300a00 */
[----:B------:R-:W2:Y:S01]  /*87db0*/  LDL.LU.64 R110, [R1+0x188] ;  /* 0x00018800016e7983 */ /* 0x000ea20000300a00 */
[----:B------:R4:W-:Y:S01]  /*87dc0*/  LDGSTS.E [R66+0x60400], [R70.64], P0 ;  /* 0x6040000046427fae */ /* 0x0009e20008121844 */
[----:B---3--:R-:W-:-:S04]  /*87dd0*/  IMAD.WIDE R72, R0, 0x4, R106 ;  /* 0x0000000400487825 */ /* 0x008fc800078e026a */
[C---:B-----5:R-:W-:Y:S01]  /*87de0*/  IMAD.WIDE R68, R0.reuse, 0x4, R118 ;  /* 0x0000000400447825 */ /* 0x060fe200078e0276 */
[----:B------:R-:W-:Y:S04]  /*87df0*/  STL.64 [R1+0x3d98], R72 ;  /* 0x003d984801007387 */ /* 0x000fe80000100a00 */
[----:B------:R1:W-:Y:S02]  /*87e00*/  STL.64 [R1+0x3d90], R68 ;  /* 0x003d904401007387 */ /* 0x0003e40000100a00 */
[----:B------:R-:W3:Y:S01]  /*87e10*/  LDL.LU.64 R104, [R1+0x148] ;  /* 0x0001480001687983 */ /* 0x000ee20000300a00 */
[----:B------:R5:W-:Y:S01]  /*87e20*/  LDGSTS.E [R65+0x61400], [R72.64], P0 ;  /* 0x6140000048417fae */ /* 0x000be20008121844 */
[----:B----4-:R-:W-:-:S03]  /*87e30*/  IMAD.WIDE R70, R0, 0x4, R112 ;  /* 0x0000000400467825 */ /* 0x010fc600078e0270 */
[----:B------:R1:W-:Y:S01]  /*87e40*/  LDGSTS.E [R64+0x62400], [R68.64], P0 ;  /* 0x6240000044407fae */ /* 0x0003e20008121844 */
[----:B------:R-:W4:Y:S03]  /*87e50*/  LDL.LU.64 R106, [R1+0x108] ;  /* 0x00010800016a7983 */ /* 0x000f260000300a00 */
[----:B------:R5:W-:Y:S01]  /*87e60*/  STL.64 [R1+0x3d88], R70 ;  /* 0x003d884601007387 */ /* 0x000be20000100a00 */
[----:B------:R-:W4:Y:S02]  /*87e70*/  LDL.LU.64 R118, [R1+0xc8] ;  /* 0x0000c80001767983 */ /* 0x000f240000300a00 */
[----:B------:R-:W4:Y:S01]  /*87e80*/  LDL.LU.64 R112, [R1+0x88] ;  /* 0x0000880001707983 */ /* 0x000f220000300a00 */
[----:B------:R5:W-:Y:S01]  /*87e90*/  LDGSTS.E [R3+0x63400], [R70.64], P0 ;  /* 0x6340000046037fae */ /* 0x000be20008121844 */
[----:B-1----:R-:W-:-:S05]  /*87ea0*/  IMAD.WIDE R68, R0, 0x4, R114 ;  /* 0x0000000400447825 */ /* 0x002fca00078e0272 */
[----:B------:R1:W-:Y:S01]  /*87eb0*/  STL.64 [R1+0x3d80], R68 ;  /* 0x003d804401007387 */ /* 0x0003e20000100a00 */
[----:B------:R-:W4:Y:S03]  /*87ec0*/  LDL.LU.64 R114, [R1+0x48] ;  /* 0x0000480001727983 */ /* 0x000f260000300a00 */
[----:B------:R1:W-:Y:S01]  /*87ed0*/  LDGSTS.E [R66+0x64400], [R68.64], P0 ;  /* 0x6440000044427fae */ /* 0x0003e20008121844 */
[----:B-----5:R-:W-:-:S03]  /*87ee0*/  IMAD.WIDE R70, R0, 0x4, R120 ;  /* 0x0000000400467825 */ /* 0x020fc600078e0278 */
[----:B------:R-:W5:Y:S01]  /*87ef0*/  LDL.LU.64 R120, [R1+0x8] ;  /* 0x0000080001787983 */ /* 0x000f620000300a00 */
[----:B------:R-:W-:-:S04]  /*87f00*/  IMAD.WIDE R72, R0, 0x4, R100 ;  /* 0x0000000400487825 */ /* 0x000fc800078e0264 */
[C---:B-1----:R-:W-:Y:S01]  /*87f10*/  IMAD.WIDE R68, R0.reuse, 0x4, R102 ;  /* 0x0000000400447825 */ /* 0x042fe200078e0266 */
[----:B------:R-:W-:Y:S04]  /*87f20*/  STL.64 [R1+0x3d68], R72 ;  /* 0x003d684801007387 */ /* 0x000fe80000100a00 */
[----:B------:R2:W-:Y:S01]  /*87f30*/  LDGSTS.E [R65+0x65400], [R72.64], P0 ;  /* 0x6540000048417fae */ /* 0x0005e20008121844 */
[----:B------:R1:W-:Y:S02]  /*87f40*/  STL.64 [R1+0x3d60], R70 ;  /* 0x003d604601007387 */ /* 0x0003e40000100a00 */
[----:B------:R1:W-:Y:S02]  /*87f50*/  LDGSTS.E [R64+0x66400], [R70.64], P0 ;  /* 0x6640000046407fae */ /* 0x0003e40008121844 */
[----:B------:R2:W-:Y:S01]  /*87f60*/  STL.64 [R1+0x3d58], R68 ;  /* 0x003d584401007387 */ /* 0x0005e20000100a00 */
[----:B------:R2:W-:Y:S01]  /*87f70*/  LDGSTS.E [R3+0x67400], [R68.64], P0 ;  /* 0x6740000044037fae */ /* 0x0005e20008121844 */
[----:B-1----:R-:W-:-:S05]  /*87f80*/  IMAD.WIDE R70, R0, 0x4, R98 ;  /* 0x0000000400467825 */ /* 0x002fca00078e0262 */
[----:B------:R3:W-:Y:S04]  /*87f90*/  STL.64 [R1+0x3d50], R70 ;  /* 0x003d504601007387 */ /* 0x0007e80000100a00 */
[----:B------:R3:W-:Y:S01]  /*87fa0*/  LDGSTS.E [R66+0x68400], [R70.64], P0 ;  /* 0x6840000046427fae */ /* 0x0007e20008121844 */
[----:B------:R-:W-:-:S04]  /*87fb0*/  IMAD.WIDE R62, R0, 0x4, R62 ;  /* 0x00000004003e7825 */ /* 0x000fc800078e023e */
[----:B------:R-:W-:-:S04]  /*87fc0*/  IMAD.WIDE R54, R0, 0x4, R54 ;  /* 0x0000000400367825 */ /* 0x000fc800078e0236 */
[----:B------:R-:W-:-:S04]  /*87fd0*/  IMAD.WIDE R44, R0, 0x4, R44 ;  /* 0x00000004002c7825 */ /* 0x000fc800078e022c */
[----:B------:R-:W-:-:S04]  /*87fe0*/  IMAD.WIDE R38, R0, 0x4, R38 ;  /* 0x0000000400267825 */ /* 0x000fc800078e0226 */
[----:B--2---:R-:W-:-:S04]  /*87ff0*/  IMAD.WIDE R72, R0, 0x4, R108 ;  /* 0x0000000400487825 */ /* 0x004fc800078e026c */
[C---:B------:R-:W-:Y:S01]  /*88000*/  IMAD.WIDE R68, R0.reuse, 0x4, R110 ;  /* 0x0000000400447825 */ /* 0x040fe200078e026e */
[----:B------:R-:W-:Y:S04]  /*88010*/  STL.64 [R1+0x3d48], R72 ;  /* 0x003d484801007387 */ /* 0x000fe80000100a00 */
[----:B------:R1:W-:Y:S01]  /*88020*/  LDGSTS.E [R65+0x69400], [R72.64], P0 ;  /* 0x6940000048417fae */ /* 0x0003e20008121844 */
[----:B------:R4:W-:Y:S02]  /*88030*/  STL.64 [R1+0x3d40], R68 ;  /* 0x003d404401007387 */ /* 0x0009e40000100a00 */
[----:B------:R4:W-:Y:S02]  /*88040*/  LDGSTS.E [R64+0x6a400], [R68.64], P0 ;  /* 0x6a40000044407fae */ /* 0x0009e40008121844 */
[----:B---3--:R-:W-:-:S04]  /*88050*/  IMAD.WIDE R70, R0, 0x4, R104 ;  /* 0x0000000400467825 */ /* 0x008fc800078e0268 */
[C---:B----4-:R-:W-:Y:S01]  /*88060*/  IMAD.WIDE R68, R0.reuse, 0x4, R106 ;  /* 0x0000000400447825 */ /* 0x050fe200078e026a */
[----:B------:R2:W-:Y:S04]  /*88070*/  STL.64 [R1+0x3d28], R70 ;  /* 0x003d284601007387 */ /* 0x0005e80000100a00 */
[----:B------:R2:W-:Y:S01]  /*88080*/  LDGSTS.E [R3+0x6b400], [R70.64], P0 ;  /* 0x6b40000046037fae */ /* 0x0005e20008121844 */
[----:B-1----:R-:W-:-:S03]  /*88090*/  IMAD.WIDE R72, R0, 0x4, R118 ;  /* 0x0000000400487825 */ /* 0x002fc600078e0276 */
[----:B------:R1:W-:Y:S01]  /*880a0*/  STL.64 [R1+0x3d20], R68 ;  /* 0x003d204401007387 */ /* 0x0003e20000100a00 */
[----:B------:R1:W-:Y:S03]  /*880b0*/  LDGSTS.E [R66+0x6c400], [R68.64], P0 ;  /* 0x6c40000044427fae */ /* 0x0003e60008121844 */
[----:B------:R-:W-:Y:S04]  /*880c0*/  STL.64 [R1+0x3d18], R72 ;  /* 0x003d184801007387 */ /* 0x000fe80000100a00 */
[----:B------:R3:W-:Y:S01]  /*880d0*/  LDGSTS.E [R65+0x6d400], [R72.64], P0 ;  /* 0x6d40000048417fae */ /* 0x0007e20008121844 */
[----:B--2---:R-:W-:-:S04]  /*880e0*/  IMAD.WIDE R70, R0, 0x4, R112 ;  /* 0x0000000400467825 */ /* 0x004fc800078e0270 */
[C---:B-1----:R-:W-:Y:S01]  /*880f0*/  IMAD.WIDE R68, R0.reuse, 0x4, R114 ;  /* 0x0000000400447825 */ /* 0x042fe200078e0272 */
[----:B------:R5:W-:Y:S04]  /*88100*/  STL.64 [R1+0x3d10], R70 ;  /* 0x003d104601007387 */ /* 0x000be80000100a00 */
[----:B------:R5:W-:Y:S01]  /*88110*/  LDGSTS.E [R64+0x6e400], [R70.64], P0 ;  /* 0x6e40000046407fae */ /* 0x000be20008121844 */
[----:B------:R1:W-:Y:S02]  /*88120*/  STL.64 [R1+0x3d08], R68 ;  /* 0x003d084401007387 */ /* 0x0003e40000100a00 */
[----:B------:R1:W-:Y:S02]  /*88130*/  LDGSTS.E [R3+0x6f400], [R68.64], P0 ;  /* 0x6f40000044037fae */ /* 0x0003e40008121844 */
[----:B-----5:R-:W-:-:S04]  /*88140*/  IMAD.WIDE R70, R0, 0x4, R120 ;  /* 0x0000000400467825 */ /* 0x020fc800078e0278 */
[----:B-1----:R-:W-:-:S04]  /*88150*/  IMAD.WIDE R68, R0, 0x4, R60 ;  /* 0x0000000400447825 */ /* 0x002fc800078e023c */
        /* <DEDUP_REMOVED lines=41> */
[----:B------:R-:W-:Y:S02]  /*883f0*/  IMAD.SHL.U32 R111, R123, 0x4, RZ ;  /* 0x000000047b6f7824 */ /* 0x000fe400078e00ff */
        /* <DEDUP_REMOVED lines=9> */
[C---:B------:R-:W-:Y:S02]  /*88490*/  IADD3 R41, R117.reuse, 0x200000, RZ ;  /* 0x0020000075297810 */ /* 0x040fe40007ffe0ff */
[----:B------:R-:W-:Y:S01]  /*884a0*/  IADD3 R40, R117, 0x200000, RZ ;  /* 0x0020000075287810 */ /* 0x000fe20007ffe0ff */
[----:B------:R1:W-:Y:S01]  /*884b0*/  STL.64 [R1+0x3c60], R36 ;  /* 0x003c602401007387 */ /* 0x0003e20000100a00 */
[----:B------:R-:W-:-:S03]  /*884c0*/  LOP3.LUT R117, R111, 0x30, RZ, 0x3c, !PT ;  /* 0x000000306f757812 */ /* 0x000fc600078e3cff */
[----:B------:R2:W-:Y:S01]  /*884d0*/  LDGSTS.E [R42+0x7c400], [R44.64], P0 ;  /* 0x7c4000002c2a7fae */ /* 0x0005e20008121844 */
[----:B------:R-:W4:Y:S02]  /*884e0*/  LDL.LU.64 R110, [R1+0xa40] ;  /* 0x000a4000016e7983 */ /* 0x000f240000300a00 */
[----:B------:R1:W-:Y:S02]  /*884f0*/  STL.64 [R1+0x3c58], R34 ;  /* 0x003c582201007387 */ /* 0x0003e40000100a00 */
[----:B------:R3:W-:Y:S01]  /*88500*/  LDGSTS.E [R41+0x7d400], [R38.64], P0 ;  /* 0x7d40000026297fae */ /* 0x0007e20008121844 */
[----:B------:R1:W-:Y:S01]  /*88510*/  LDGSTS.E [R40+0x7e400], [R36.64], P0 ;  /* 0x7e40000024287fae */ /* 0x0003e20008121844 */
[----:B------:R1:W-:Y:S02]  /*88520*/  LDGSTS.E [R3+0x7f400], [R34.64], P0 ;  /* 0x7f40000022037fae */ /* 0x0003e40008121844 */
[C---:B-1----:R-:W-:Y:S02]  /*88530*/  IADD3 R36, R117.reuse, 0x200000, RZ ;  /* 0x0020000075247810 */ /* 0x042fe40007ffe0ff */
[----:B------:R-:W-:-:S02]  /*88540*/  IADD3 R35, R117, 0x200000, RZ ;  /* 0x0020000075237810 */ /* 0x000fc40007ffe0ff */
        /* <DEDUP_REMOVED lines=154> */
[----:B------:R-:W5:Y:S01]  /*88ef0*/  LDL.LU.64 R122, [R1] ;  /* 0x00000000017a7983 */ /* 0x000f620000300a00 */
        /* <DEDUP_REMOVED lines=65> */
[----:B------:R-:W-:Y:S01]  /*89310*/  STL.64 [R1+0x3818], R22 ;  /* 0x0038181601007387 */ /* 0x000fe20000100a00 */
[----:B------:R-:W3:Y:S02]  /*89320*/  LDL.LU.64 R114, [R1+0xb78] ;  /* 0x000b780001727983 */ /* 0x000ee40000300a00 */
[----:B------:R1:W-:Y:S02]  /*89330*/  STL.64 [R1+0x3810], R14 ;  /* 0x0038100e01007387 */ /* 0x0003e40000100a00 */
[----:B------:R-:W-:Y:S01]  /*89340*/  IMAD.WIDE R16, R0, 0x4, R12 ;  /* 0x0000000400107825 */ /* 0x000fe200078e020c */
[----:B------:R-:W4:Y:S04]  /*89350*/  LDL.LU.64 R120, [R1+0xb38] ;  /* 0x000b380001787983 */ /* 0x000f280000300a00 */
[----:B------:R-:W-:Y:S01]  /*89360*/  STL.64 [R1+0x3808], R16 ;  /* 0x0038081001007387 */ /* 0x000fe20000100a00 */
[----:B------:R-:W4:Y:S03]  /*89370*/  LDL.LU.64 R122, [R1+0xaf8] ;  /* 0x000af800017a7983 */ /* 0x000f260000300a00 */
[----:B------:R-:W1:Y:S01]  /*89380*/  S2R R111, SR_TID.X ;  /* 0x00000000006f7919 */ /* 0x000e620000002100 */
[----:B------:R-:W-:-:S02]  /*89390*/  IADD3 R20, R117, 0x200000, RZ ;  /* 0x0020000075147810 */ /* 0x000fc40007ffe0ff */
[C---:B------:R-:W-:Y:S02]  /*893a0*/  IADD3 R19, R117.reuse, 0x200000, RZ ;  /* 0x0020000075137810 */ /* 0x040fe40007ffe0ff */
[----:B------:R-:W-:Y:S01]  /*893b0*/  IADD3 R18, R117, 0x200000, RZ ;  /* 0x0020000075127810 */ /* 0x000fe20007ffe0ff */
[----:B------:R1:W-:Y:S02]  /*893c0*/  LDGSTS.E [R20+0x78600], [R24.64], P0 ;  /* 0x7860000018147fae */ /* 0x0003e40008121844 */
[----:B------:R1:W-:Y:S02]  /*893d0*/  LDGSTS.E [R19+0x79600], [R22.64], P0 ;  /* 0x7960000016137fae */ /* 0x0003e40008121844 */
[----:B------:R1:W-:Y:S02]  /*893e0*/  LDGSTS.E [R18+0x7a600], [R14.64], P0 ;  /* 0x7a6000000e127fae */ /* 0x0003e40008121844 */
[----:B------:R-:W-:-:S04]  /*893f0*/  IMAD.WIDE R8, R0, 0x4, R8 ;  /* 0x0000000400087825 */ /* 0x000fc800078e0208 */
[----:B------:R-:W-:Y:S01]  /*89400*/  IMAD.WIDE R6, R0, 0x4, R6 ;  /* 0x0000000400067825 */ /* 0x000fe200078e0206 */
[----:B------:R-:W-:-:S03]  /*89410*/  IADD3 R12, R117, 0x200000, RZ ;  /* 0x00200000750c7810 */ /* 0x000fc60007ffe0ff */
[C---:B------:R-:W-:Y:S01]  /*89420*/  IMAD.WIDE R4, R0.reuse, 0x4, R4 ;  /* 0x0000000400047825 */ /* 0x040fe200078e0204 */
[----:B------:R2:W-:Y:S03]  /*89430*/  LDGSTS.E [R3+0x7b600], [R16.64], P0 ;  /* 0x7b60000010037fae */ /* 0x0005e60008121844 */
[----:B-1----:R-:W-:Y:S01]  /*89440*/  IMAD.WIDE R14, R0, 0x4, R10 ;  /* 0x00000004000e7825 */ /* 0x002fe200078e020a */
[----:B------:R-:W-:-:S04]  /*89450*/  LOP3.LUT R111, R111, 0x7f, RZ, 0xc0, !PT ;  /* 0x0000007f6f6f7812 */ /* 0x000fc800078ec0ff */
[----:B------:R-:W-:Y:S01]  /*89460*/  STL.64 [R1+0x3800], R14 ;  /* 0x0038000e01007387 */ /* 0x000fe20000100a00 */
[----:B------:R-:W4:Y:S01]  /*89470*/  LDL.LU.64 R104, [R1+0xab8] ;  /* 0x000ab80001687983 */ /* 0x000f220000300a00 */
[C---:B------:R-:W-:Y:S02]  /*89480*/  IADD3 R11, R117.reuse, 0x200000, RZ ;  /* 0x00200000750b7810 */ /* 0x040fe40007ffe0ff */
[----:B------:R-:W-:Y:S01]  /*89490*/  IADD3 R10, R117, 0x200000, RZ ;  /* 0x00200000750a7810 */ /* 0x000fe20007ffe0ff */
[----:B------:R-:W-:Y:S01]  /*894a0*/  IMAD.SHL.U32 R111, R111, 0x4, RZ ;  /* 0x000000046f6f7824 */ /* 0x000fe200078e00ff */
[----:B------:R-:W-:Y:S01]  /*894b0*/  STL.64 [R1+0x37f8], R8 ;  /* 0x0037f80801007387 */ /* 0x000fe20000100a00 */
[----:B------:R-:W4:Y:S02]  /*894c0*/  LDL.LU.64 R106, [R1+0xa78] ;  /* 0x000a7800016a7983 */ /* 0x000f240000300a00 */
[----:B------:R1:W-:Y:S01]  /*894d0*/  STL.64 [R1+0x37f0], R6 ;  /* 0x0037f00601007387 */ /* 0x0003e20000100a00 */
[----:B------:R2:W-:Y:S01]  /*894e0*/  LDGSTS.E [R12+0x7c600], [R14.64], P0 ;  /* 0x7c6000000e0c7fae */ /* 0x0005e20008121844 */
[----:B------:R-:W-:-:S02]  /*894f0*/  LOP3.LUT R117, R111, 0x40, RZ, 0x3c, !PT ;  /* 0x000000406f757812 */ /* 0x000fc400078e3cff */
[----:B------:R-:W4:Y:S02]  /*89500*/  LDL.LU.64 R110, [R1+0xa38] ;  /* 0x000a3800016e7983 */ /* 0x000f240000300a00 */
[----:B------:R1:W-:Y:S01]  /*89510*/  STL.64 [R1+0x37e8], R4 ;  /* 0x0037e80401007387 */ /* 0x0003e20000100a00 */
[----:B------:R3:W-:Y:S01]  /*89520*/  LDGSTS.E [R11+0x7d600], [R8.64], P0 ;  /* 0x7d600000080b7fae */ /* 0x0007e20008121844 */
[----:B------:R1:W-:Y:S02]  /*89530*/  LDGSTS.E [R10+0x7e600], [R6.64], P0 ;  /* 0x7e600000060a7fae */ /* 0x0003e40008121844 */
[----:B------:R1:W-:Y:S02]  /*89540*/  LDGSTS.E [R3+0x7f600], [R4.64], P0 ;  /* 0x7f60000004037fae */ /* 0x0003e40008121844 */
[C---:B-1----:R-:W-:Y:S02]  /*89550*/  IADD3 R6, R117.reuse, 0x200000, RZ ;  /* 0x0020000075067810 */ /* 0x042fe40007ffe0ff */
[----:B------:R-:W-:-:S02]  /*89560*/  IADD3 R5, R117, 0x200000, RZ ;  /* 0x0020000075057810 */ /* 0x000fc40007ffe0ff */
        /* <DEDUP_REMOVED lines=10> */
[----:B------:R-:W-:Y:S02]  /*89610*/  STL.64 [R1+0x210], R12 ;  /* 0x0002100c01007387 */ /* 0x000fe40000100a00 */
[C---:B----4-:R-:W-:Y:S01]  /*89620*/  IMAD.WIDE R10, R0.reuse, 0x4, R120 ;  /* 0x00000004000a7825 */ /* 0x050fe200078e0278 */
[----:B------:R4:W-:Y:S03]  /*89630*/  STL.64 [R1+0x208], R8 ;  /* 0x0002080801007387 */ /* 0x0009e60000100a00 */
[----:B------:R-:W3:Y:S01]  /*89640*/  LDL.LU.64 R120, [R1+0x938] ;  /* 0x0009380001787983 */ /* 0x000ee20000300a00 */
[----:B------:R4:W-:Y:S01]  /*89650*/  LDGSTS.E [R4+0x42800], [R8.64], P0 ;  /* 0x4280000008047fae */ /* 0x0009e20008121844 */
[----:B------:R1:W-:Y:S02]  /*89660*/  STL.64 [R1+0x200], R10 ;  /* 0x0002000a01007387 */ /* 0x0003e40000100a00 */
[----:B----4-:R-:W-:-:S02]  /*89670*/  IMAD.WIDE R8, R0, 0x4, R122 ;  /* 0x0000000400087825 */ /* 0x010fc400078e027a */
[----:B------:R-:W4:Y:S01]  /*89680*/  LDL.LU.64 R122, [R1+0x8f8] ;  /* 0x0008f800017a7983 */ /* 0x000f220000300a00 */
[----:B------:R-:W-:Y:S02]  /*89690*/  IADD3 R3, R117, 0x200000, RZ ;  /* 0x0020000075037810 */ /* 0x000fe40007ffe0ff */
[----:B------:R1:W-:Y:S03]  /*896a0*/  STL.64 [R1+0x118], R8 ;  /* 0x0001180801007387 */ /* 0x0003e60000100a00 */
[----:B------:R1:W-:Y:S01]  /*896b0*/  LDGSTS.E [R3+0x43800], [R10.64], P0 ;  /* 0x438000000a037fae */ /* 0x0003e20008121844 */
[----:B------:R1:W-:Y:S02]  /*896c0*/  LDGSTS.E [R6+0x44800], [R8.64], P0 ;  /* 0x4480000008067fae */ /* 0x0003e40008121844 */
[C---:B-1----:R-:W-:Y:S02]  /*896d0*/  IMAD.WIDE R12, R0.reuse, 0x4, R104 ;  /* 0x00000004000c7825 */ /* 0x042fe400078e0268 */
[----:B------:R-:W4:Y:S04]  /*896e0*/  LDL.LU.64 R104, [R1+0x8b8] ;  /* 0x0008b80001687983 */ /* 0x000f280000300a00 */
[----:B------:R5:W-:Y:S01]  /*896f0*/  LDGSTS.E [R5+0x45800], [R12.64], P0 ;  /* 0x458000000c057fae */ /* 0x000be20008121844 */
[----:B------:R-:W-:-:S03]  /*89700*/  IMAD.WIDE R10, R0, 0x4, R106 ;  /* 0x00000004000a7825 */ /* 0x000fc600078e026a */
[----:B------:R-:W4:Y:S01]  /*89710*/  LDL.LU.64 R106, [R1+0x878] ;  /* 0x00087800016a7983 */ /* 0x000f220000300a00 */
[----:B------:R-:W-:-:S04]  /*89720*/  IMAD.WIDE R8, R0, 0x4, R110 ;  /* 0x0000000400087825 */ /* 0x000fc800078e026e */
[----:B------:R-:W-:Y:S01]  /*89730*/  STL.64 [R1+0x110], R12 ;  /* 0x0001100c01007387 */ /* 0x000fe20000100a00 */
[----:B------:R2:W-:Y:S04]  /*89740*/  STL.64 [R1+0x108], R10 ;  /* 0x0001080a01007387 */ /* 0x0005e80000100a00 */
[----:B------:R2:W-:Y:S01]  /*89750*/  LDGSTS.E [R4+0x46800], [R10.64], P0 ;  /* 0x468000000a047fae */ /* 0x0005e20008121844 */
[----:B------:R-:W4:Y:S02]  /*89760*/  LDL.LU.64 R110, [R1+0x838] ;  /* 0x00083800016e7983 */ /* 0x000f240000300a00 */
[----:B------:R3:W-:Y:S02]  /*89770*/  STL.64 [R1+0x100], R8 ;  /* 0x0001000801007387 */ /* 0x0007e40000100a00 */
[----:B------:R3:W-:Y:S02]  /*89780*/  LDGSTS.E [R3+0x47800], [R8.64], P0 ;  /* 0x4780000008037fae */ /* 0x0007e40008121844 */
[----:B--2---:R-:W-:-:S02]  /*89790*/  IMAD.WIDE R10, R0, 0x4, R118 ;  /* 0x00000004000a7825 */ /* 0x004fc400078e0276 */
[----:B------:R-:W2:Y:S03]  /*897a0*/  LDL.LU.64 R118, [R1+0x7f8] ;  /* 0x0007f80001767983 */ /* 0x000ea60000300a00 */
[----:B------:R1:W-:Y:S01]  /*897b0*/  STL.64 [R1+0xd8], R10 ;  /* 0x0000d80a01007387 */ /* 0x0003e20000100a00 */
        /* <DEDUP_REMOVED lines=9> */
[----:B-1----:R-:W-:-:S02]  /*89850*/  IMAD.WIDE R10, R0, 0x4, R120 ;  /* 0x00000004000a7825 */ /* 0x002fc400078e0278 */
[----:B------:R-:W5:Y:S03]  /*89860*/  LDL.LU.64 R120, [R1+0x738] ;  /* 0x0007380001787983 */ /* 0x000f660000300a00 */
[----:B------:R1:W-:Y:S01]  /*89870*/  STL.64 [R1+0xc0], R10 ;  /* 0x0000c00a01007387 */ /* 0x0003e20000100a00 */
[----:B------:R1:W-:Y:S01]  /*89880*/  LDGSTS.E [R3+0x4b800], [R10.64], P0 ;  /* 0x4b8000000a037fae */ /* 0x0003e20008121844 */
[----:B----4-:R-:W-:-:S03]  /*89890*/  IMAD.WIDE R8, R0, 0x4, R122 ;  /* 0x0000000400087825 */ /* 0x010fc600078e027a */
[----:B------:R-:W4:Y:S02]  /*898a0*/  LDL.LU.64 R122, [R1+0x6f8] ;  /* 0x0006f800017a7983 */ /* 0x000f240000300a00 */
[----:B------:R1:W-:Y:S02]  /*898b0*/  STL.64 [R1+0x98], R8 ;  /* 0x0000980801007387 */ /* 0x0003e40000100a00 */
[----:B------:R1:W-:Y:S01]  /*898c0*/  LDGSTS.E [R6+0x4c800], [R8.64], P0 ;  /* 0x4c80000008067fae */ /* 0x0003e20008121844 */
[----:B------:R-:W-:-:S03]  /*898d0*/  IMAD.WIDE R12, R0, 0x4, R104 ;  /* 0x00000004000c7825 */ /* 0x000fc600078e0268 */
[----:B------:R-:W4:Y:S04]  /*898e0*/  LDL.LU.64 R104, [R1+0x6b8] ;  /* 0x0006b80001687983 */ /* 0x000f280000300a00 */
[----:B------:R3:W-:Y:S01]  /*898f0*/  LDGSTS.E [R5+0x4d800], [R12.64], P0 ;  /* 0x4d8000000c057fae */ /* 0x0007e20008121844 */
[----:B-1----:R-:W-:-:S03]  /*89900*/  IMAD.WIDE R10, R0, 0x4, R106 ;  /* 0x00000004000a7825 */ /* 0x002fc600078e026a */
[----:B------:R-:W4:Y:S01]  /*89910*/  LDL.LU.64 R106, [R1+0x678] ;  /* 0x00067800016a7983 */ /* 0x000f220000300a00 */
[----:B------:R-:W-:Y:S03]  /*89920*/  STL.64 [R1+0x90], R12 ;  /* 0x0000900c01007387 */ /* 0x000fe60000100a00 */
[----:B------:R2:W-:Y:S04]  /*89930*/  STL.64 [R1+0x88], R10 ;  /* 0x0000880a01007387 */ /* 0x0005e80000100a00 */
[----:B------:R2:W-:Y:S01]  /*89940*/  LDGSTS.E [R4+0x4e800], [R10.64], P0 ;  /* 0x4e8000000a047fae */ /* 0x0005e20008121844 */
[----:B------:R-:W-:-:S04]  /*89950*/  IMAD.WIDE R8, R0, 0x4, R110 ;  /* 0x0000000400087825 */ /* 0x000fc800078e026e */
[----:B------:R-:W4:Y:S01]  /*89960*/  LDL.LU.64 R108, [R1+0x638] ;  /* 0x00063800016c7983 */ /* 0x000f220000300a00 */
        /* <DEDUP_REMOVED lines=21> */
[----:B------:R-:W4:Y:S01]  /*89ac0*/  LDL.LU.64 R110, [R1+0x4b8] ;  /* 0x0004b800016e7983 */ /* 0x000f220000300a00 */
[----:B------:R1:W-:Y:S01]  /*89ad0*/  LDGSTS.E [R6+0x54800], [R8.64], P0 ;  /* 0x5480000008067fae */ /* 0x0003e20008121844 */
[----:B------:R-:W-:-:S03]  /*89ae0*/  IMAD.WIDE R12, R0, 0x4, R104 ;  /* 0x00000004000c7825 */ /* 0x000fc600078e0268 */
[----:B------:R-:W4:Y:S01]  /*89af0*/  LDL.LU.64 R104, [R1+0x478] ;  /* 0x0004780001687983 */ /* 0x000f220000300a00 */
[----:B-1----:R-:W-:-:S03]  /*89b00*/  IMAD.WIDE R10, R0, 0x4, R106 ;  /* 0x00000004000a7825 */ /* 0x002fc600078e026a */
[----:B------:R-:W-:Y:S04]  /*89b10*/  STL.64 [R1+0xbc0], R12 ;  /* 0x000bc00c01007387 */ /* 0x000fe80000100a00 */
[----:B------:R3:W-:Y:S04]  /*89b20*/  LDGSTS.E [R5+0x55800], [R12.64], P0 ;  /* 0x558000000c057fae */ /* 0x0007e80008121844 */
[----:B------:R2:W-:Y:S01]  /*89b30*/  STL.64 [R1+0xc00], R10 ;  /* 0x000c000a01007387 */ /* 0x0005e20000100a00 */
[----:B------:R-:W4:Y:S02]  /*89b40*/  LDL.LU.64 R106, [R1+0x438] ;  /* 0x00043800016a7983 */ /* 0x000f240000300a00 */
[C---:B------:R-:W-:Y:S01]  /*89b50*/  IMAD.WIDE R8, R0.reuse, 0x4, R108 ;  /* 0x0000000400087825 */ /* 0x040fe200078e026c */
[----:B------:R2:W-:Y:S04]  /*89b60*/  LDGSTS.E [R4+0x56800], [R10.64], P0 ;  /* 0x568000000a047fae */ /* 0x0005e80008121844 */
        /* <DEDUP_REMOVED lines=9> */
[----:B------:R-:W-:Y:S02]  /*89c00*/  STL.64 [R1+0x33a8], R12 ;  /* 0x0033a80c01007387 */ /* 0x000fe40000100a00 */
[----:B------:R-:W5:Y:S01]  /*89c10*/  LDL.LU.64 R114, [R1+0x378] ;  /* 0x0003780001727983 */ /* 0x000f620000300a00 */
        /* <DEDUP_REMOVED lines=8> */
[----:B------:R-:W4:Y:S01]  /*89ca0*/  LDL.LU.64 R122, [R1+0x2f8] ;  /* 0x0002f800017a7983 */ /* 0x000f220000300a00 */
[----:B------:R-:W-:-:S04]  /*89cb0*/  IMAD.WIDE R12, R0, 0x4, R110 ;  /* 0x00000004000c7825 */ /* 0x000fc800078e026e */
[----:B------:R1:W-:Y:S01]  /*89cc0*/  STL.64 [R1+0x33e0], R8 ;  /* 0x0033e00801007387 */ /* 0x0003e20000100a00 */
[----:B------:R1:W-:Y:S04]  /*89cd0*/  LDGSTS.E [R6+0x5c800], [R8.64], P0 ;  /* 0x5c80000008067fae */ /* 0x0003e80008121844 */
[----:B------:R-:W-:Y:S01]  /*89ce0*/  STL.64 [R1+0x3430], R12 ;  /* 0x0034300c01007387 */ /* 0x000fe20000100a00 */
[----:B------:R3:W-:Y:S02]  /*89cf0*/  LDGSTS.E [R5+0x5d800], [R12.64], P0 ;  /* 0x5d8000000c057fae */ /* 0x0007e40008121844 */
[----:B-1----:R-:W-:-:S05]  /*89d00*/  IMAD.WIDE R10, R0, 0x4, R104 ;  /* 0x00000004000a7825 */ /* 0x002fca00078e0268 */
[----:B------:R2:W-:Y:S01]  /*89d10*/  STL.64 [R1+0x3440], R10 ;  /* 0x0034400a01007387 */ /* 0x0005e20000100a00 */
[----:B------:R-:W4:Y:S02]  /*89d20*/  LDL.LU.64 R102, [R1+0x2b8] ;  /* 0x0002b80001667983 */ /* 0x000f240000300a00 */
[C---:B------:R-:W-:Y:S01]  /*89d30*/  IMAD.WIDE R8, R0.reuse, 0x4, R106 ;  /* 0x0000000400087825 */ /* 0x040fe200078e026a */
[----:B------:R-:W4:Y:S04]  /*89d40*/  LDL.LU.64 R98, [R1+0x278] ;  /* 0x0002780001627983 */ /* 0x000f280000300a00 */
[----:B------:R2:W-:Y:S04]  /*89d50*/  LDGSTS.E [R4+0x5e800], [R10.64], P0 ;  /* 0x5e8000000a047fae */ /* 0x0005e80008121844 */
[----:B------:R5:W-:Y:S01]  /*89d60*/  STL.64 [R1+0x3470], R8 ;  /* 0x0034700801007387 */ /* 0x000be20000100a00 */
[----:B------:R-:W4:Y:S02]  /*89d70*/  LDL.LU.64 R108, [R1+0x238] ;  /* 0x00023800016c7983 */ /* 0x000f240000300a00 */
[----:B------:R-:W4:Y:S02]  /*89d80*/  LDL.LU.64 R110, [R1+0x1f8] ;  /* 0x0001f800016e7983 */ /* 0x000f240000300a00 */
[----:B------:R5:W-:Y:S02]  /*89d90*/  LDGSTS.E [R3+0x5f800], [R8.64], P0 ;  /* 0x5f80000008037fae */ /* 0x000be40008121844 */
[----:B--2---:R-:W-:-:S05]  /*89da0*/  IMAD.WIDE R10, R0, 0x4, R118 ;  /* 0x00000004000a7825 */ /* 0x004fca00078e0276 */
[----:B------:R1:W-:Y:S01]  /*89db0*/  STL.64 [R1+0x3490], R10 ;  /* 0x0034900a01007387 */ /* 0x0003e20000100a00 */
[----:B------:R-:W2:Y:S02]  /*89dc0*/  LDL.LU.64 R104, [R1+0x1b8] ;  /* 0x0001b80001687983 */ /* 0x000ea40000300a00 */
[----:B------:R-:W2:Y:S01]  /*89dd0*/  LDL.LU.64 R106, [R1+0x178] ;  /* 0x00017800016a7983 */ /* 0x000ea20000300a00 */
[----:B------:R1:W-:Y:S01]  /*89de0*/  LDGSTS.E [R6+0x60800], [R10.64], P0 ;  /* 0x608000000a067fae */ /* 0x0003e20008121844 */
[----:B---3--:R-:W-:-:S04]  /*89df0*/  IMAD.WIDE R12, R0, 0x4, R112 ;  /* 0x00000004000c7825 */ /* 0x008fc800078e0270 */
[C---:B-----5:R-:W-:Y:S01]  /*89e00*/  IMAD.WIDE R8, R0.reuse, 0x4, R114 ;  /* 0x0000000400087825 */ /* 0x060fe200078e0272 */
[----:B------:R-:W-:Y:S03]  /*89e10*/  STL.64 [R1+0x3570], R12 ;  /* 0x0035700c01007387 */ /* 0x000fe60000100a00 */
[----:B------:R-:W3:Y:S01]  /*89e20*/  LDL.LU.64 R118, [R1+0x138] ;  /* 0x0001380001767983 */ /* 0x000ee20000300a00 */
[----:B------:R5:W-:Y:S01]  /*89e30*/  LDGSTS.E [R5+0x61800], [R12.64], P0 ;  /* 0x618000000c057fae */ /* 0x000be20008121844 */
[----:B-1----:R-:W-:-:S04]  /*89e40*/  IMAD.WIDE R10, R0, 0x4, R120 ;  /* 0x00000004000a7825 */ /* 0x002fc800078e0278 */
[----:B------:R4:W-:Y:S02]  /*89e50*/  STL.64 [R1+0x3580], R8 ;  /* 0x0035800801007387 */ /* 0x0009e40000100a00 */
[----:B------:R4:W-:Y:S01]  /*89e60*/  LDGSTS.E [R4+0x62800], [R8.64], P0 ;  /* 0x6280000008047fae */ /* 0x0009e20008121844 */
[----:B------:R-:W3:Y:S01]  /*89e70*/  LDL.LU.64 R112, [R1+0xf8] ;  /* 0x0000f80001707983 */ /* 0x000ee20000300a00 */
[----:B------:R1:W-:Y:S02]  /*89e80*/  STL.64 [R1+0x3588], R10 ;  /* 0x0035880a01007387 */ /* 0x0003e40000100a00 */
[----:B------:R-:W3:Y:S02]  /*89e90*/  LDL.LU.64 R114, [R1+0xb8] ;  /* 0x0000b80001727983 */ /* 0x000ee40000300a00 */
[----:B------:R-:W3:Y:S01]  /*89ea0*/  LDL.LU.64 R120, [R1+0x78] ;  /* 0x0000780001787983 */ /* 0x000ee20000300a00 */
[----:B------:R1:W-:Y:S01]  /*89eb0*/  LDGSTS.E [R3+0x63800], [R10.64], P0 ;  /* 0x638000000a037fae */ /* 0x0003e20008121844 */
[----:B----4-:R-:W-:-:S05]  /*89ec0*/  IMAD.WIDE R8, R0, 0x4, R122 ;  /* 0x0000000400087825 */ /* 0x010fca00078e027a */
[----:B------:R4:W-:Y:S01]  /*89ed0*/  STL.64 [R1+0x3598], R8 ;  /* 0x0035980801007387 */ /* 0x0009e20000100a00 */
[----:B------:R-:W3:Y:S03]  /*89ee0*/  LDL.LU.64 R122, [R1+0x38] ;  /* 0x00003800017a7983 */ /* 0x000ee60000300a00 */
[----:B------:R4:W-:Y:S01]  /*89ef0*/  LDGSTS.E [R6+0x64800], [R8.64], P0 ;  /* 0x6480000008067fae */ /* 0x0009e20008121844 */
[----:B-----5:R-:W-:-:S04]  /*89f00*/  IMAD.WIDE R12, R0, 0x4, R102 ;  /* 0x00000004000c7825 */ /* 0x020fc800078e0266 */
[----:B-1----:R-:W-:-:S04]  /*89f10*/  IMAD.WIDE R10, R0, 0x4, R98 ;  /* 0x00000004000a7825 */ /* 0x002fc800078e0262 */
[C---:B----4-:R-:W-:Y:S01]  /*89f20*/  IMAD.WIDE R8, R0.reuse, 0x4, R108 ;  /* 0x0000000400087825 */ /* 0x050fe200078e026c */
        /* <DEDUP_REMOVED lines=9> */
[----:B--2---:R-:W-:-:S04]  /*89fc0*/  IMAD.WIDE R12, R0, 0x4, R104 ;  /* 0x00000004000c7825 */ /* 0x004fc800078e0268 */
[C---:B----4-:R-:W-:Y:S01]  /*89fd0*/  IMAD.WIDE R8, R0.reuse, 0x4, R106 ;  /* 0x0000000400087825 */ /* 0x050fe200078e026a */
[----:B------:R-:W-:Y:S04]  /*89fe0*/  STL.64 [R1+0x36d0], R12 ;  /* 0x0036d00c01007387 */ /* 0x000fe80000100a00 */
[----:B------:R1:W-:Y:S01]  /*89ff0*/  LDGSTS.E [R5+0x69800], [R12.64], P0 ;  /* 0x698000000c057fae */ /* 0x0003e20008121844 */
[----:B------:R2:W-:Y:S02]  /*8a000*/  STL.64 [R1+0x36d8], R8 ;  /* 0x0036d80801007387 */ /* 0x0005e40000100a00 */
[----:B------:R2:W-:Y:S02]  /*8a010*/  LDGSTS.E [R4+0x6a800], [R8.64], P0 ;  /* 0x6a80000008047fae */ /* 0x0005e40008121844 */
[----:B---3--:R-:W-:-:S04]  /*8a020*/  IMAD.WIDE R10, R0, 0x4, R118 ;  /* 0x00000004000a7825 */ /* 0x008fc800078e0276 */
[C---:B--2---:R-:W-:Y:S01]  /*8a030*/  IMAD.WIDE R8, R0.reuse, 0x4, R112 ;  /* 0x0000000400087825 */ /* 0x044fe200078e0270 */
[----:B------:R2:W-:Y:S04]  /*8a040*/  STL.64 [R1+0x3798], R10 ;  /* 0x0037980a01007387 */ /* 0x0005e80000100a00 */
[----:B------:R2:W-:Y:S01]  /*8a050*/  LDGSTS.E [R3+0x6b800], [R10.64], P0 ;  /* 0x6b8000000a037fae */ /* 0x0005e20008121844 */
[----:B-1----:R-:W-:-:S03]  /*8a060*/  IMAD.WIDE R12, R0, 0x4, R114 ;  /* 0x00000004000c7825 */ /* 0x002fc600078e0272 */
[----:B------:R1:W-:Y:S01]  /*8a070*/  STL.64 [R1+0x3790], R8 ;  /* 0x0037900801007387 */ /* 0x0003e20000100a00 */
[----:B------:R1:W-:Y:S03]  /*8a080*/  LDGSTS.E [R6+0x6c800], [R8.64], P0 ;  /* 0x6c80000008067fae */ /* 0x0003e60008121844 */
[----:B------:R3:W-:Y:S04]  /*8a090*/  STL.64 [R1+0x3788], R12 ;  /* 0x0037880c01007387 */ /* 0x0007e80000100a00 */
[----:B------:R3:W-:Y:S01]  /*8a0a0*/  LDGSTS.E [R5+0x6d800], [R12.64], P0 ;  /* 0x6d8000000c057fae */ /* 0x0007e20008121844 */
[----:B--2---:R-:W-:-:S04]  /*8a0b0*/  IMAD.WIDE R10, R0, 0x4, R120 ;  /* 0x00000004000a7825 */ /* 0x004fc800078e0278 */
[C---:B-1----:R-:W-:Y:S01]  /*8a0c0*/  IMAD.WIDE R8, R0.reuse, 0x4, R122 ;  /* 0x0000000400087825 */ /* 0x042fe200078e027a */
[----:B------:R1:W-:Y:S04]  /*8a0d0*/  STL.64 [R1+0x3780], R10 ;  /* 0x0037800a01007387 */ /* 0x0003e80000100a00 */
[----:B------:R1:W-:Y:S01]  /*8a0e0*/  LDGSTS.E [R4+0x6e800], [R10.64], P0 ;  /* 0x6e8000000a047fae */ /* 0x0003e20008121844 */
[----:B------:R2:W-:Y:S02]  /*8a0f0*/  STL.64 [R1+0x3778], R8 ;  /* 0x0037780801007387 */ /* 0x0005e40000100a00 */
[----:B------:R2:W-:Y:S02]  /*8a100*/  LDGSTS.E [R3+0x6f800], [R8.64], P0 ;  /* 0x6f80000008037fae */ /* 0x0005e40008121844 */
[----:B---3--:R-:W-:-:S04]  /*8a110*/  IMAD.WIDE R12, R0, 0x4, R124 ;  /* 0x00000004000c7825 */ /* 0x008fc800078e027c */
[----:B-1----:R-:W-:-:S04]  /*8a120*/  IMAD.WIDE R10, R0, 0x4, R250 ;  /* 0x00000004000a7825 */ /* 0x002fc800078e02fa */
[C---:B--2---:R-:W-:Y:S01]  /*8a130*/  IMAD.WIDE R8, R0.reuse, 0x4, R126 ;  /* 0x0000000400087825 */ /* 0x044fe200078e027e */
[----:B------:R1:W-:Y:S04]  /*8a140*/  STL.64 [R1+0x3770], R10 ;  /* 0x0037700a01007387 */ /* 0x0003e80000100a00 */
[----:B------:R1:W-:Y:S01]  /*8a150*/  LDGSTS.E [R6+0x70800], [R10.64], P0 ;  /* 0x708000000a067fae */ /* 0x0003e20008121844 */
[----:B------:R-:W-:Y:S02]  /*8a160*/  STL.64 [R1+0x3768], R12 ;  /* 0x0037680c01007387 */ /* 0x000fe40000100a00 */
[----:B------:R2:W-:Y:S02]  /*8a170*/  LDGSTS.E [R5+0x71800], [R12.64], P0 ;  /* 0x718000000c057fae */ /* 0x0005e40008121844 */
[----:B------:R3:W-:Y:S01]  /*8a180*/  STL.64 [R1+0x3760], R8 ;  /* 0x0037600801007387 */ /* 0x0007e20000100a00 */
[----:B------:R3:W-:Y:S01]  /*8a190*/  LDGSTS.E [R4+0x72800], [R8.64], P0 ;  /* 0x7280000008047fae */ /* 0x0007e20008121844 */
[----:B-1----:R-:W-:-:S04]  /*8a1a0*/  IMAD.WIDE R10, R0, 0x4, R128 ;  /* 0x00000004000a7825 */ /* 0x002fc800078e0280 */
[C---:B---3--:R-:W-:Y:S01]  /*8a1b0*/  IMAD.WIDE R8, R0.reuse, 0x4, R130 ;  /* 0x0000000400087825 */ /* 0x048fe200078e0282 */
[----:B------:R1:W-:Y:S04]  /*8a1c0*/  STL.64 [R1+0x3758], R10 ;  /* 0x0037580a01007387 */ /* 0x0003e80000100a00 */
[----:B------:R1:W-:Y:S01]  /*8a1d0*/  LDGSTS.E [R3+0x73800], [R10.64], P0 ;  /* 0x738000000a037fae */ /* 0x0003e20008121844 */
[----:B--2---:R-:W-:-:S03]  /*8a1e0*/  IMAD.WIDE R12, R0, 0x4, R132 ;  /* 0x00000004000c7825 */ /* 0x004fc600078e0284 */
[----:B------:R2:W-:Y:S01]  /*8a1f0*/  STL.64 [R1+0x3750], R8 ;  /* 0x0037500801007387 */ /* 0x0005e20000100a00 */
[----:B------:R2:W-:Y:S03]  /*8a200*/  LDGSTS.E [R6+0x74800], [R8.64], P0 ;  /* 0x7480000008067fae */ /* 0x0005e60008121844 */
[----:B------:R3:W-:Y:S04]  /*8a210*/  STL.64 [R1+0x3748], R12 ;  /* 0x0037480c01007387 */ /* 0x0007e80000100a00 */
[----:B------:R3:W-:Y:S01]  /*8a220*/  LDGSTS.E [R5+0x75800], [R12.64], P0 ;  /* 0x758000000c057fae */ /* 0x0007e20008121844 */
[----:B-1----:R-:W-:-:S04]  /*8a230*/  IMAD.WIDE R10, R0, 0x4, R134 ;  /* 0x00000004000a7825 */ /* 0x002fc800078e0286 */
[C---:B--2---:R-:W-:Y:S01]  /*8a240*/  IMAD.WIDE R8, R0.reuse, 0x4, R136 ;  /* 0x0000000400087825 */ /* 0x044fe200078e0288 */
[----:B------:R1:W-:Y:S04]  /*8a250*/  STL.64 [R1+0x3740], R10 ;  /* 0x0037400a01007387 */ /* 0x0003e80000100a00 */
[----:B------:R2:W-:Y:S01]  /*8a260*/  STL.64 [R1+0x3738], R8 ;  /* 0x0037380801007387 */ /* 0x0005e20000100a00 */
[----:B------:R1:W-:Y:S01]  /*8a270*/  LDGSTS.E [R4+0x76800], [R10.64], P0 ;  /* 0x768000000a047fae */ /* 0x0003e20008121844 */
[----:B------:R-:W4:Y:S02]  /*8a280*/  LDL.LU.64 R106, [R1+0xbf0] ;  /* 0x000bf000016a7983 */ /* 0x000f240000300a00 */
[----:B------:R2:W-:Y:S02]  /*8a290*/  LDGSTS.E [R3+0x77800], [R8.64], P0 ;  /* 0x7780000008037fae */ /* 0x0005e40008121844 */
[C---:B---3--:R-:W-:Y:S01]  /*8a2a0*/  IMAD.WIDE R12, R0.reuse, 0x4, R140 ;  /* 0x00000004000c7825 */ /* 0x048fe200078e028c */
[----:B------:R-:W3:Y:S03]  /*8a2b0*/  LDL.LU.64 R112, [R1+0xbb0] ;  /* 0x000bb00001707983 */ /* 0x000ee60000300a00 */
[----:B-1----:R-:W-:-:S04]  /*8a2c0*/  IMAD.WIDE R10, R0, 0x4, R138 ;  /* 0x00000004000a7825 */ /* 0x002fc800078e028a */
[C---:B--2---:R-:W-:Y:S01]  /*8a2d0*/  IMAD.WIDE R8, R0.reuse, 0x4, R142 ;  /* 0x0000000400087825 */ /* 0x044fe200078e028e */
[----:B------:R1:W-:Y:S03]  /*8a2e0*/  STL.64 [R1+0x3730], R10 ;  /* 0x0037300a01007387 */ /* 0x0003e60000100a00 */
[----:B------:R-:W2:Y:S02]  /*8a2f0*/  LDL.LU.64 R118, [R1+0xb70] ;  /* 0x000b700001767983 */ /* 0x000ea40000300a00 */
[----:B------:R-:W-:Y:S02]  /*8a300*/  STL.64 [R1+0x3728], R12 ;  /* 0x0037280c01007387 */ /* 0x000fe40000100a00 */
[----:B------:R5:W-:Y:S01]  /*8a310*/  STL.64 [R1+0x3720], R8 ;  /* 0x0037200801007387 */ /* 0x000be20000100a00 */
[----:B------:R-:W2:Y:S04]  /*8a320*/  LDL.LU.64 R114, [R1+0xb30] ;  /* 0x000b300001727983 */ /* 0x000ea80000300a00 */
[----:B------:R-:W5:Y:S04]  /*8a330*/  S2R R111, SR_TID.X ;  /* 0x00000000006f7919 */ /* 0x000f680000002100 */
[----:B------:R1:W-:Y:S01]  /*8a340*/  LDGSTS.E [R6+0x78800], [R10.64], P0 ;  /* 0x788000000a067fae */ /* 0x0003e20008121844 */
[----:B------:R5:W-:Y:S02]  /*8a350*/  LDGSTS.E [R5+0x79800], [R12.64], P0 ;  /* 0x798000000c057fae */ /* 0x000be40008121844 */
[----:B------:R5:W-:Y:S02]  /*8a360*/  LDGSTS.E [R4+0x7a800], [R8.64], P0 ;  /* 0x7a80000008047fae */ /* 0x000be40008121844 */
[----:B-1----:R-:W-:-:S04]  /*8a370*/  IMAD.WIDE R10, R0, 0x4, R144 ;  /* 0x00000004000a7825 */ /* 0x002fc800078e0290 */
[----:B-----5:R-:W-:-:S04]  /*8a380*/  IMAD.WIDE R8, R0, 0x4, R146 ;  /* 0x0000000400087825 */ /* 0x020fc800078e0292 */
[C---:B------:R-:W-:Y:S01]  /*8a390*/  IMAD.WIDE R12, R0.reuse, 0x4, R148 ;  /* 0x00000004000c7825 */ /* 0x040fe200078e0294 */
[----:B------:R1:W-:Y:S04]  /*8a3a0*/  STL.64 [R1+0x3708], R10 ;  /* 0x0037080a01007387 */ /* 0x0003e80000100a00 */
[----:B------:R1:W-:Y:S01]  /*8a3b0*/  LDGSTS.E [R3+0x7b800], [R10.64], P0 ;  /* 0x7b8000000a037fae */ /* 0x0003e20008121844 */
[----:B------:R-:W5:Y:S02]  /*8a3c0*/  LDL.LU.64 R122, [R1+0xaf0] ;  /* 0x000af000017a7983 */ /* 0x000f640000300a00 */
[----:B------:R-:W5:Y:S01]  /*8a3d0*/  LDL.LU.64 R120, [R1+0xab0] ;  /* 0x000ab00001787983 */ /* 0x000f620000300a00 */
[----:B------:R-:W-:Y:S01]  /*8a3e0*/  LOP3.LUT R111, R111, 0x7f, RZ, 0xc0, !PT ;  /* 0x0000007f6f6f7812 */ /* 0x000fe200078ec0ff */
[----:B------:R1:W-:Y:S04]  /*8a3f0*/  STL.64 [R1+0x3700], R8 ;  /* 0x0037000801007387 */ /* 0x0003e80000100a00 */
[----:B------:R1:W-:Y:S01]  /*8a400*/  LDGSTS.E [R6+0x7c800], [R8.64], P0 ;  /* 0x7c80000008067fae */ /* 0x0003e20008121844 */
[----:B------:R-:W-:Y:S01]  /*8a410*/  SHF.L.U32 R117, R111, 0x2, RZ ;  /* 0x000000026f757819 */ /* 0x000fe200000006ff */
[----:B-1----:R-:W-:-:S02]  /*8a420*/  IMAD.WIDE R10, R0, 0x4, R150 ;  /* 0x00000004000a7825 */ /* 0x002fc400078e0296 */
[----:B------:R-:W-:Y:S02]  /*8a430*/  STL.64 [R1+0x36f8], R12 ;  /* 0x0036f80c01007387 */ /* 0x000fe40000100a00 */
[----:B------:R-:W5:Y:S01]  /*8a440*/  LDL.LU.64 R110, [R1+0xa70] ;  /* 0x000a7000016e7983 */ /* 0x000f620000300a00 */
[----:B------:R-:W-:Y:S01]  /*8a450*/  LOP3.LUT R98, R117, 0x50, RZ, 0x3c, !PT ;  /* 0x0000005075627812 */ /* 0x000fe200078e3cff */
[----:B------:R1:W-:Y:S04]  /*8a460*/  LDGSTS.E [R5+0x7d800], [R12.64], P0 ;  /* 0x7d8000000c057fae */ /* 0x0003e80008121844 */
[----:B------:R1:W-:Y:S01]  /*8a470*/  STL.64 [R1+0x36f0], R10 ;  /* 0x0036f00a01007387 */ /* 0x0003e20000100a00 */
[----:B------:R-:W5:Y:S02]  /*8a480*/  LDL.LU.64 R116, [R1+0xa30] ;  /* 0x000a300001747983 */ /* 0x000f640000300a00 */
[----:B------:R-:W-:-:S04]  /*8a490*/  IMAD.WIDE R8, R0, 0x4, R152 ;  /* 0x0000000400087825 */ /* 0x000fc800078e0298 */
[C---:B----4-:R-:W-:Y:S01]  /*8a4a0*/  IMAD.WIDE R146, R0.reuse, 0x4, R106 ;  /* 0x0000000400927825 */ /* 0x050fe200078e026a */
[----:B------:R4:W-:Y:S03]  /*8a4b0*/  STL.64 [R1+0x36e8], R8 ;  /* 0x0036e80801007387 */ /* 0x0009e60000100a00 */
[----:B------:R-:W4:Y:S02]  /*8a4c0*/  LDL.LU.64 R104, [R1+0x9f0] ;  /* 0x0009f00001687983 */ /* 0x000f240000300a00 */
[----:B------:R-:W4:Y:S02]  /*8a4d0*/  LDL.LU.64 R106, [R1+0x9b0] ;  /* 0x0009b000016a7983 */ /* 0x000f240000300a00 */
[----:B---3--:R-:W-:-:S04]  /*8a4e0*/  IMAD.WIDE R144, R0, 0x4, R112 ;  /* 0x0000000400907825 */ /* 0x008fc800078e0270 */
[C---:B--2---:R-:W-:Y:S01]  /*8a4f0*/  IMAD.WIDE R140, R0.reuse, 0x4, R114 ;  /* 0x00000004008c7825 */ /* 0x044fe200078e0272 */
[----:B------:R-:W2:Y:S03]  /*8a500*/  LDL.LU.64 R112, [R1+0x970] ;  /* 0x0009700001707983 */ /* 0x000ea60000300a00 */
[----:B------:R-:W3:Y:S02]  /*8a510*/  LDL.LU.64 R114, [R1+0x930] ;  /* 0x0009300001727983 */ /* 0x000ee40000300a00 */
[----:B------:R-:W-:-:S04]  /*8a520*/  IMAD.WIDE R142, R0, 0x4, R118 ;  /* 0x00000004008e7825 */ /* 0x000fc800078e0276 */
[----:B-----5:R-:W-:-:S04]  /*8a530*/  IMAD.WIDE R138, R0, 0x4, R122 ;  /* 0x00000004008a7825 */ /* 0x020fc800078e027a */
[C---:B------:R-:W-:Y:S01]  /*8a540*/  IMAD.WIDE R136, R0.reuse, 0x4, R120 ;  /* 0x0000000400887825 */ /* 0x040fe200078e0278 */
[----:B------:R-:W5:Y:S03]  /*8a550*/  LDL.LU.64 R122, [R1+0x8f0] ;  /* 0x0008f000017a7983 */ /* 0x000f660000300a00 */
[----:B------:R-:W5:Y:S02]  /*8a560*/  LDL.LU.64 R120, [R1+0x8b0] ;  /* 0x0008b00001787983 */ /* 0x000f640000300a00 */
[----:B------:R-:W5:Y:S02]  /*8a570*/  LDL.LU.64 R118, [R1+0x870] ;  /* 0x0008700001767983 */ /* 0x000f640000300a00 */
[----:B------:R-:W-:Y:S01]  /*8a580*/  IMAD.WIDE R134, R0, 0x4, R110 ;  /* 0x0000000400867825 */ /* 0x000fe200078e026e */
[C---:B------:R-:W-:Y:S01]  /*8a590*/  IADD3 R6, R98.reuse, 0x200000, RZ ;  /* 0x0020000062067810 */ /* 0x040fe20007ffe0ff */
[----:B------:R2:W-:Y:S01]  /*8a5a0*/  LDGSTS.E [R4+0x7e800], [R10.64], P0 ;  /* 0x7e8000000a047fae */ /* 0x0005e20008121844 */
[----:B-1----:R-:W-:Y:S01]  /*8a5b0*/  IADD3 R5, R98, 0x200000, RZ ;  /* 0x0020000062057810 */ /* 0x002fe20007ffe0ff */
[----:B------:R-:W-:-:S04]  /*8a5c0*/  IMAD.WIDE R132, R0, 0x4, R116 ;  /* 0x0000000400847825 */ /* 0x000fc800078e0274 */
[----:B------:R1:W-:Y:S01]  /*8a5d0*/  LDGSTS.E [R3+0x7f800], [R8.64], P0 ;  /* 0x7f80000008037fae */ /* 0x0003e20008121844 */
[----:B------:R-:W5:Y:S01]  /*8a5e0*/  LDL.LU.64 R116, [R1+0x830] ;  /* 0x0008300001747983 */ /* 0x000f620000300a00 */
[----:B------:R-:W5:Y:S03]  /*8a5f0*/  LDL.LU.64 R110, [R1+0x7f0] ;  /* 0x0007f000016e7983 */ /* 0x000f660000300a00 */
[----:B------:R1:W-:Y:S01]  /*8a600*/  LDGSTS.E [R6+0x40a00], [R146.64], P0 ;  /* 0x40a0000092067fae */ /* 0x0003e20008121844 */
[----:B------:R1:W-:Y:S02]  /*8a610*/  LDGSTS.E [R5+0x41a00], [R144.64], P0 ;  /* 0x41a0000090057fae */ /* 0x0003e40008121844 */
[----:B----4-:R-:W-:-:S04]  /*8a620*/  IMAD.WIDE R130, R0, 0x4, R104 ;  /* 0x0000000400827825 */ /* 0x010fc800078e0268 */
[C---:B------:R-:W-:Y:S01]  /*8a630*/  IMAD.WIDE R128, R0.reuse, 0x4, R106 ;  /* 0x0000000400807825 */ /* 0x040fe200078e026a */
[----:B------:R-:W4:Y:S03]  /*8a640*/  LDL.LU.64 R104, [R1+0x7b0] ;  /* 0x0007b00001687983 */ /* 0x000f260000300a00 */
[----:B------:R-:W4:Y:S02]  /*8a650*/  LDL.LU.64 R106, [R1+0x770] ;  /* 0x00077000016a7983 */ /* 0x000f240000300a00 */
[C---:B--2---:R-:W-:Y:S02]  /*8a660*/  IMAD.WIDE R126, R0.reuse, 0x4, R112 ;  /* 0x00000004007e7825 */ /* 0x044fe400078e0270 */
[----:B------:R-:W2:Y:S02]  /*8a670*/  LDL.LU.64 R112, [R1+0x730] ;  /* 0x0007300001707983 */ /* 0x000ea40000300a00 */
[----:B---3--:R-:W-:-:S04]  /*8a680*/  IMAD.WIDE R124, R0, 0x4, R114 ;  /* 0x00000004007c7825 */ /* 0x008fc800078e0272 */
[----:B------:R-:W3:Y:S01]  /*8a690*/  LDL.LU.64 R114, [R1+0x6f0] ;  /* 0x0006f00001727983 */ /* 0x000ee20000300a00 */
[C---:B------:R-:W-:Y:S02]  /*8a6a0*/  IADD3 R4, R98.reuse, 0x200000, RZ ;  /* 0x0020000062047810 */ /* 0x040fe40007ffe0ff */
[----:B-1----:R-:W-:Y:S01]  /*8a6b0*/  IADD3 R3, R98, 0x200000, RZ ;  /* 0x0020000062037810 */ /* 0x002fe20007ffe0ff */
[----:B------:R-:W3:Y:S01]  /*8a6c0*/  LDL.LU.64 R102, [R1+0x6b0] ;  /* 0x0006b00001667983 */ /* 0x000ee20000300a00 */
[----:B------:R-:W3:Y:S03]  /*8a6d0*/  LDL.LU.64 R108, [R1+0x670] ;  /* 0x00067000016c7983 */ /* 0x000ee60000300a00 */
[----:B------:R1:W-:Y:S01]  /*8a6e0*/  LDGSTS.E [R4+0x42a00], [R142.64], P0 ;  /* 0x42a000008e047fae */ /* 0x0003e20008121844 */
[----:B------:R1:W-:Y:S02]  /*8a6f0*/  LDGSTS.E [R3+0x43a00], [R140.64], P0 ;  /* 0x43a000008c037fae */ /* 0x0003e40008121844 */
[----:B------:R1:W-:Y:S02]  /*8a700*/  LDGSTS.E [R6+0x44a00], [R138.64], P0 ;  /* 0x44a000008a067fae */ /* 0x0003e40008121844 */
[----:B------:R1:W-:Y:S01]  /*8a710*/  LDGSTS.E [R5+0x45a00], [R136.64], P0 ;  /* 0x45a0000088057fae */ /* 0x0003e20008121844 */
[----:B------:R-:W3:Y:S04]  /*8a720*/  LDL.LU.64 R92, [R1+0x630] ;  /* 0x00063000015c7983 */ /* 0x000ee80000300a00 */
[----:B------:R1:W-:Y:S01]  /*8a730*/  LDGSTS.E [R4+0x46a00], [R134.64], P0 ;  /* 0x46a0000086047fae */ /* 0x0003e20008121844 */
[----:B------:R1:W-:Y:S02]  /*8a740*/  LDGSTS.E [R3+0x47a00], [R132.64], P0 ;  /* 0x47a0000084037fae */ /* 0x0003e40008121844 */
[----:B------:R1:W-:Y:S02]  /*8a750*/  LDGSTS.E [R6+0x48a00], [R130.64], P0 ;  /* 0x48a0000082067fae */ /* 0x0003e40008121844 */
[----:B------:R1:W-:Y:S01]  /*8a760*/  LDGSTS.E [R5+0x49a00], [R128.64], P0 ;  /* 0x49a0000080057fae */ /* 0x0003e20008121844 */
[----:B------:R1:W-:Y:S01]  /*8a770*/  LDGSTS.E [R4+0x4aa00], [R126.64], P0 ;  /* 0x4aa000007e047fae */ /* 0x0003e20008121844 */
[----:B------:R1:W-:Y:S02]  /*8a780*/  LDGSTS.E [R3+0x4ba00], [R124.64], P0 ;  /* 0x4ba000007c037fae */ /* 0x0003e40008121844 */
[----:B-----5:R-:W-:-:S04]  /*8a790*/  IMAD.WIDE R122, R0, 0x4, R122 ;  /* 0x00000004007a7825 */ /* 0x020fc800078e027a */
[----:B------:R-:W-:-:S04]  /*8a7a0*/  IMAD.WIDE R120, R0, 0x4, R120 ;  /* 0x0000000400787825 */ /* 0x000fc800078e0278 */
[C---:B------:R-:W-:Y:S01]  /*8a7b0*/  IMAD.WIDE R118, R0.reuse, 0x4, R118 ;  /* 0x0000000400767825 */ /* 0x040fe200078e0276 */
[----:B------:R1:W-:Y:S03]  /*8a7c0*/  LDGSTS.E [R6+0x4ca00], [R122.64], P0 ;  /* 0x4ca000007a067fae */ /* 0x0003e60008121844 */
[----:B------:R5:W-:Y:S02]  /*8a7d0*/  LDGSTS.E [R5+0x4da00], [R120.64], P0 ;  /* 0x4da0000078057fae */ /* 0x000be40008121844 */
[----:B------:R1:W-:Y:S02]  /*8a7e0*/  LDGSTS.E [R4+0x4ea00], [R118.64], P0 ;  /* 0x4ea0000076047fae */ /* 0x0003e40008121844 */
[----:B------:R-:W-:-:S04]  /*8a7f0*/  IMAD.WIDE R10, R0, 0x4, R110 ;  /* 0x00000004000a7825 */ /* 0x000fc800078e026e */
[C---:B------:R-:W-:Y:S01]  /*8a800*/  IMAD.WIDE R116, R0.reuse, 0x4, R116 ;  /* 0x0000000400747825 */ /* 0x040fe200078e0274 */
[----:B------:R-:W5:Y:S03]  /*8a810*/  LDL.LU.64 R110, [R1+0x5f0] ;  /* 0x0005f000016e7983 */ /* 0x000f660000300a00 */
[----:B------:R2:W-:Y:S01]  /*8a820*/  STL.64 [R1+0xb8], R10 ;  /* 0x0000b80a01007387 */ /* 0x0005e20000100a00 */
[----:B------:R1:W-:Y:S01]  /*8a830*/  LDGSTS.E [R3+0x4fa00], [R116.64], P0 ;  /* 0x4fa0000074037fae */ /* 0x0003e20008121844 */
[----:B------:R2:W-:Y:S02]  /*8a840*/  LDGSTS.E [R6+0x50a00], [R10.64], P0 ;  /* 0x50a000000a067fae */ /* 0x0005e40008121844 */
[----:B----4-:R-:W-:-:S04]  /*8a850*/  IMAD.WIDE R12, R0, 0x4, R104 ;  /* 0x00000004000c7825 */ /* 0x010fc800078e0268 */
[C---:B------:R-:W-:Y:S01]  /*8a860*/  IMAD.WIDE R8, R0.reuse, 0x4, R106 ;  /* 0x0000000400087825 */ /* 0x040fe200078e026a */
[----:B------:R-:W4:Y:S03]  /*8a870*/  LDL.LU.64 R104, [R1+0x5b0] ;  /* 0x0005b00001687983 */ /* 0x000f260000300a00 */
[----:B------:R-:W4:Y:S02]  /*8a880*/  LDL.LU.64 R106, [R1+0x570] ;  /* 0x00057000016a7983 */ /* 0x000f240000300a00 */
[----:B------:R-:W-:Y:S01]  /*8a890*/  STL.64 [R1+0xf8], R12 ;  /* 0x0000f80c01007387 */ /* 0x000fe20000100a00 */
[----:B------:R1:W-:Y:S04]  /*8a8a0*/  LDGSTS.E [R5+0x51a00], [R12.64], P0 ;  /* 0x51a000000c057fae */ /* 0x0003e80008121844 */
[----:B------:R3:W-:Y:S01]  /*8a8b0*/  STL.64 [R1+0x1f8], R8 ;  /* 0x0001f80801007387 */ /* 0x0007e20000100a00 */
[----:B------:R3:W-:Y:S02]  /*8a8c0*/  LDGSTS.E [R4+0x52a00], [R8.64], P0 ;  /* 0x52a0000008047fae */ /* 0x0007e40008121844 */
[----:B--2---:R-:W-:-:S02]  /*8a8d0*/  IMAD.WIDE R10, R0, 0x4, R112 ;  /* 0x00000004000a7825 */ /* 0x004fc400078e0270 */
[----:B------:R-:W2:Y:S03]  /*8a8e0*/  LDL.LU.64 R112, [R1+0x530] ;  /* 0x0005300001707983 */ /* 0x000ea60000300a00 */
[----:B------:R3:W-:Y:S02]  /*8a8f0*/  STL.64 [R1+0x238], R10 ;  /* 0x0002380a01007387 */ /* 0x0007e40000100a00 */
[C---:B---3--:R-:W-:Y:S01]  /*8a900*/  IMAD.WIDE R8, R0.reuse, 0x4, R114 ;  /* 0x0000000400087825 */ /* 0x048fe200078e0272 */
[----:B------:R3:W-:Y:S04]  /*8a910*/  LDGSTS.E [R3+0x53a00], [R10.64], P0 ;  /* 0x53a000000a037fae */ /* 0x0007e80008121844 */
[----:B------:R-:W2:Y:S01]  /*8a920*/  LDL.LU.64 R114, [R1+0x4f0] ;  /* 0x0004f00001727983 */ /* 0x000ea20000300a00 */
[----:B-1----:R-:W-:-:S04]  /*8a930*/  IMAD.WIDE R12, R0, 0x4, R102 ;  /* 0x00000004000c7825 */ /* 0x002fc800078e0266 */
[----:B------:R1:W-:Y:S02]  /*8a940*/  STL.64 [R1+0x240], R8 ;  /* 0x0002400801007387 */ /* 0x0003e40000100a00 */
[----:B------:R-:W2:Y:S01]  /*8a950*/  LDL.LU.64 R100, [R1+0x4b0] ;  /* 0x0004b00001647983 */ /* 0x000ea20000300a00 */
[----:B------:R-:W2:Y:S01]  /*8a960*/  LDL.LU.64 R102, [R1+0x470] ;  /* 0x0004700001667983 */ /* 0x000ea20000300a00 */
[----:B------:R-:W-:Y:S03]  /*8a970*/  STL.64 [R1+0x278], R12 ;  /* 0x0002780c01007387 */ /* 0x000fe60000100a00 */
[----:B------:R1:W-:Y:S01]  /*8a980*/  LDGSTS.E [R6+0x54a00], [R8.64], P0 ;  /* 0x54a0000008067fae */ /* 0x0003e20008121844 */
[----:B------:R4:W-:Y:S02]  /*8a990*/  LDGSTS.E [R5+0x55a00], [R12.64], P0 ;  /* 0x55a000000c057fae */ /* 0x0009e40008121844 */
[----:B---3--:R-:W-:-:S05]  /*8a9a0*/  IMAD.WIDE R10, R0, 0x4, R108 ;  /* 0x00000004000a7825 */ /* 0x008fca00078e026c */
[----:B------:R5:W-:Y:S01]  /*8a9b0*/  STL.64 [R1+0x280], R10 ;  /* 0x0002800a01007387 */ /* 0x000be20000100a00 */
[----:B------:R-:W3:Y:S02]  /*8a9c0*/  LDL.LU.64 R108, [R1+0x430] ;  /* 0x00043000016c7983 */ /* 0x000ee40000300a00 */
[C---:B-1----:R-:W-:Y:S01]  /*8a9d0*/  IMAD.WIDE R8, R0.reuse, 0x4, R92 ;  /* 0x0000000400087825 */ /* 0x042fe200078e025c */
[----:B------:R5:W-:Y:S04]  /*8a9e0*/  LDGSTS.E [R4+0x56a00], [R10.64], P0 ;  /* 0x56a000000a047fae */ /* 0x000be80008121844 */
[----:B------:R1:W-:Y:S04]  /*8a9f0*/  STL.64 [R1+0x2b8], R8 ;  /* 0x0002b80801007387 */ /* 0x0003e80000100a00 */
[----:B------:R1:W-:Y:S01]  /*8aa00*/  LDGSTS.E [R3+0x57a00], [R8.64], P0 ;  /* 0x57a0000008037fae */ /* 0x0003e20008121844 */
[----:B-----5:R-:W-:-:S03]  /*8aa10*/  IMAD.WIDE R10, R0, 0x4, R110 ;  /* 0x00000004000a7825 */ /* 0x020fc600078e026e */
[----:B------:R-:W5:Y:S02]  /*8aa20*/  LDL.LU.64 R110, [R1+0x3f0] ;  /* 0x0003f000016e7983 */ /* 0x000f640000300a00 */
[----:B------:R2:W-:Y:S02]  /*8aa30*/  STL.64 [R1+0x2c0], R10 ;  /* 0x0002c00a01007387 */ /* 0x0005e40000100a00 */
[----:B------:R2:W-:Y:S01]  /*8aa40*/  LDGSTS.E [R6+0x58a00], [R10.64], P0 ;  /* 0x58a000000a067fae */ /* 0x0005e20008121844 */
[----:B----4-:R-:W-:-:S04]  /*8aa50*/  IMAD.WIDE R12, R0, 0x4, R104 ;  /* 0x00000004000c7825 */ /* 0x010fc800078e0268 */
[C---:B-1----:R-:W-:Y:S01]  /*8aa60*/  IMAD.WIDE R8, R0.reuse, 0x4, R106 ;  /* 0x0000000400087825 */ /* 0x042fe200078e026a */
[----:B------:R-:W4:Y:S03]  /*8aa70*/  LDL.LU.64 R104, [R1+0x3b0] ;  /* 0x0003b00001687983 */ /* 0x000f260000300a00 */
[----:B------:R-:W-:Y:S02]  /*8aa80*/  STL.64 [R1+0x2f8], R12 ;  /* 0x0002f80c01007387 */ /* 0x000fe40000100a00 */
[----:B------:R-:W4:Y:S01]  /*8aa90*/  LDL.LU.64 R106, [R1+0x370] ;  /* 0x00037000016a7983 */ /* 0x000f220000300a00 */
[----:B------:R1:W-:Y:S04]  /*8aaa0*/  LDGSTS.E [R5+0x59a00], [R12.64], P0 ;  /* 0x59a000000c057fae */ /* 0x0003e80008121844 */
[----:B------:R1:W-:Y:S01]  /*8aab0*/  STL.64 [R1+0x338], R8 ;  /* 0x0003380801007387 */ /* 0x0003e20000100a00 */
[----:B------:R1:W-:Y:S02]  /*8aac0*/  LDGSTS.E [R4+0x5aa00], [R8.64], P0 ;  /* 0x5aa0000008047fae */ /* 0x0003e40008121844 */
[----:B--2---:R-:W-:-:S02]  /*8aad0*/  IMAD.WIDE R10, R0, 0x4, R112 ;  /* 0x00000004000a7825 */ /* 0x004fc400078e0270 */
[----:B------:R-:W2:Y:S03]  /*8aae0*/  LDL.LU.64 R112, [R1+0x330] ;  /* 0x0003300001707983 */ /* 0x000ea60000300a00 */
[----:B------:R3:W-:Y:S02]  /*8aaf0*/  STL.64 [R1+0x378], R10 ;  /* 0x0003780a01007387 */ /* 0x0007e40000100a00 */
[C---:B-1----:R-:W-:Y:S01]  /*8ab00*/  IMAD.WIDE R8, R0.reuse, 0x4, R114 ;  /* 0x0000000400087825 */ /* 0x042fe200078e0272 */
[----:B------:R3:W-:Y:S04]  /*8ab10*/  LDGSTS.E [R3+0x5ba00], [R10.64], P0 ;  /* 0x5ba000000a037fae */ /* 0x0007e80008121844 */
[----:B------:R-:W2:Y:S01]  /*8ab20*/  LDL.LU.64 R114, [R1+0x2f0] ;  /* 0x0002f00001727983 */ /* 0x000ea20000300a00 */
[----:B------:R-:W-:-:S04]  /*8ab30*/  IMAD.WIDE R12, R0, 0x4, R100 ;  /* 0x00000004000c7825 */ /* 0x000fc800078e0264 */
[----:B------:R1:W-:Y:S01]  /*8ab40*/  STL.64 [R1+0x3b8], R8 ;  /* 0x0003b80801007387 */ /* 0x0003e20000100a00 */
[----:B------:R1:W-:Y:S04]  /*8ab50*/  LDGSTS.E [R6+0x5ca00], [R8.64], P0 ;  /* 0x5ca0000008067fae */ /* 0x0003e80008121844 */
[----:B------:R-:W-:Y:S01]  /*8ab60*/  STL.64 [R1+0x3390], R12 ;  /* 0x0033900c01007387 */ /* 0x000fe20000100a00 */
[----:B------:R4:W-:Y:S02]  /*8ab70*/  LDGSTS.E [R5+0x5da00], [R12.64], P0 ;  /* 0x5da000000c057fae */ /* 0x0009e40008121844 */
[----:B---3--:R-:W-:-:S04]  /*8ab80*/  IMAD.WIDE R10, R0, 0x4, R102 ;  /* 0x00000004000a7825 */ /* 0x008fc800078e0266 */
[C---:B-1----:R-:W-:Y:S01]  /*8ab90*/  IMAD.WIDE R8, R0.reuse, 0x4, R108 ;  /* 0x0000000400087825 */ /* 0x042fe200078e026c */
[----:B------:R5:W-:Y:S03]  /*8aba0*/  STL.64 [R1+0x33a0], R10 ;  /* 0x0033a00a01007387 */ /* 0x000be60000100a00 */
[----:B------:R-:W3:Y:S02]  /*8abb0*/  LDL.LU.64 R96, [R1+0x2b0] ;  /* 0x0002b00001607983 */ /* 0x000ee40000300a00 */
[----:B------:R-:W3:Y:S01]  /*8abc0*/  LDL.LU.64 R90, [R1+0x270] ;  /* 0x00027000015a7983 */ /* 0x000ee20000300a00 */
[----:B------:R5:W-:Y:S04]  /*8abd0*/  LDGSTS.E [R4+0x5ea00], [R10.64], P0 ;  /* 0x5ea000000a047fae */ /* 0x000be80008121844 */
[----:B------:R1:W-:Y:S01]  /*8abe0*/  STL.64 [R1+0x33b8], R8 ;  /* 0x0033b80801007387 */ /* 0x0003e20000100a00 */
[----:B------:R-:W3:Y:S02]  /*8abf0*/  LDL.LU.64 R92, [R1+0x230] ;  /* 0x00023000015c7983 */ /* 0x000ee40000300a00 */
[----:B------:R-:W3:Y:S02]  /*8ac00*/  LDL.LU.64 R100, [R1+0x1f0] ;  /* 0x0001f00001647983 */ /* 0x000ee40000300a00 */
[----:B------:R1:W-:Y:S02]  /*8ac10*/  LDGSTS.E [R3+0x5fa00], [R8.64], P0 ;  /* 0x5fa0000008037fae */ /* 0x0003e40008121844 */
[----:B-----5:R-:W-:-:S05]  /*8ac20*/  IMAD.WIDE R10, R0, 0x4, R110 ;  /* 0x00000004000a7825 */ /* 0x020fca00078e026e */
[----:B------:R2:W-:Y:S01]  /*8ac30*/  STL.64 [R1+0x33c8], R10 ;  /* 0x0033c80a01007387 */ /* 0x0005e20000100a00 */
[----:B------:R-:W5:Y:S02]  /*8ac40*/  LDL.LU.64 R102, [R1+0x1b0] ;  /* 0x0001b00001667983 */ /* 0x000f640000300a00 */
[----:B------:R-:W5:Y:S01]  /*8ac50*/  LDL.LU.64 R108, [R1+0x170] ;  /* 0x00017000016c7983 */ /* 0x000f620000300a00 */
[----:B------:R2:W-:Y:S01]  /*8ac60*/  LDGSTS.E [R6+0x60a00], [R10.64], P0 ;  /* 0x60a000000a067fae */ /* 0x0005e20008121844 */
[----:B----4-:R-:W-:-:S04]  /*8ac70*/  IMAD.WIDE R12, R0, 0x4, R104 ;  /* 0x00000004000c7825 */ /* 0x010fc800078e0268 */
[C---:B-1----:R-:W-:Y:S01]  /*8ac80*/  IMAD.WIDE R8, R0.reuse, 0x4, R106 ;  /* 0x0000000400087825 */ /* 0x042fe200078e026a */
[----:B------:R-:W-:Y:S03]  /*8ac90*/  STL.64 [R1+0x3400], R12 ;  /* 0x0034000c01007387 */ /* 0x000fe60000100a00 */
[----:B------:R-:W4:Y:S01]  /*8aca0*/  LDL.LU.64 R110, [R1+0x130] ;  /* 0x00013000016e7983 */ /* 0x000f220000300a00 */
[----:B------:R3:W-:Y:S01]  /*8acb0*/  LDGSTS.E [R5+0x61a00], [R12.64], P0 ;  /* 0x61a000000c057fae */ /* 0x0007e20008121844 */
[----:B------:R1:W-:Y:S02]  /*8acc0*/  STL.64 [R1+0x3410], R8 ;  /* 0x0034100801007387 */ /* 0x0003e40000100a00 */
[----:B------:R1:W-:Y:S02]  /*8acd0*/  LDGSTS.E [R4+0x62a00], [R8.64], P0 ;  /* 0x62a0000008047fae */ /* 0x0003e40008121844 */
[----:B------:R-:W4:Y:S02]  /*8ace0*/  LDL.LU.64 R104, [R1+0xf0] ;  /* 0x0000f00001687983 */ /* 0x000f240000300a00 */
[----:B--2---:R-:W-:-:S04]  /*8acf0*/  IMAD.WIDE R10, R0, 0x4, R112 ;  /* 0x00000004000a7825 */ /* 0x004fc800078e0270 */
[C---:B-1----:R-:W-:Y:S01]  /*8ad00*/  IMAD.WIDE R8, R0.reuse, 0x4, R114 ;  /* 0x0000000400087825 */ /* 0x042fe200078e0272 */
[----:B------:R1:W-:Y:S03]  /*8ad10*/  STL.64 [R1+0x3418], R10 ;  /* 0x0034180a01007387 */ /* 0x0003e60000100a00 */
[----:B------:R-:W2:Y:S02]  /*8ad20*/  LDL.LU.64 R106, [R1+0xb0] ;  /* 0x0000b000016a7983 */ /* 0x000ea40000300a00 */
[----:B------:R-:W2:Y:S01]  /*8ad30*/  LDL.LU.64 R112, [R1+0x70] ;  /* 0x0000700001707983 */ /* 0x000ea20000300a00 */
[----:B------:R1:W-:Y:S04]  /*8ad40*/  LDGSTS.E [R3+0x63a00], [R10.64], P0 ;  /* 0x63a000000a037fae */ /* 0x0003e80008121844 */
[----:B------:R1:W-:Y:S01]  /*8ad50*/  STL.64 [R1+0x3428], R8 ;  /* 0x0034280801007387 */ /* 0x0003e20000100a00 */
[----:B------:R-:W2:Y:S02]  /*8ad60*/  LDL.LU.64 R114, [R1+0x30] ;  /* 0x0000300001727983 */ /* 0x000ea40000300a00 */
[----:B------:R3:W-:Y:S02]  /*8ad70*/  LDGSTS.E [R6+0x64a00], [R8.64], P0 ;  /* 0x64a0000008067fae */ /* 0x0007e40008121844 */
[----:B---3--:R-:W-:-:S04]  /*8ad80*/  IMAD.WIDE R12, R0, 0x4, R96 ;  /* 0x00000004000c7825 */ /* 0x008fc800078e0260 */
[----:B-1----:R-:W-:-:S04]  /*8ad90*/  IMAD.WIDE R10, R0, 0x4, R90 ;  /* 0x00000004000a7825 */ /* 0x002fc800078e025a */
[C---:B------:R-:W-:Y:S01]  /*8ada0*/  IMAD.WIDE R8, R0.reuse, 0x4, R92 ;  /* 0x0000000400087825 */ /* 0x040fe200078e025c */
[----:B------:R-:W-:Y:S04]  /*8adb0*/  STL.64 [R1+0x34b8], R12 ;  /* 0x0034b80c01007387 */ /* 0x000fe80000100a00 */
[----:B------:R5:W-:Y:S01]  /*8adc0*/  LDGSTS.E [R5+0x65a00], [R12.64], P0 ;  /* 0x65a000000c057fae */ /* 0x000be20008121844 */
[----:B------:R1:W-:Y:S02]  /*8add0*/  STL.64 [R1+0x34d8], R10 ;  /* 0x0034d80a01007387 */ /* 0x0003e40000100a00 */
[----:B------:R1:W-:Y:S02]  /*8ade0*/  LDGSTS.E [R4+0x66a00], [R10.64], P0 ;  /* 0x66a000000a047fae */ /* 0x0003e40008121844 */
[----:B------:R3:W-:Y:S01]  /*8adf0*/  STL.64 [R1+0x34f8], R8 ;  /* 0x0034f80801007387 */ /* 0x0007e20000100a00 */
[----:B------:R3:W-:Y:S01]  /*8ae00*/  LDGSTS.E [R3+0x67a00], [R8.64], P0 ;  /* 0x67a0000008037fae */ /* 0x0007e20008121844 */
[----:B-1----:R-:W-:-:S04]  /*8ae10*/  IMAD.WIDE R10, R0, 0x4, R100 ;  /* 0x00000004000a7825 */ /* 0x002fc800078e0264 */
[----:B-----5:R-:W-:-:S04]  /*8ae20*/  IMAD.WIDE R12, R0, 0x4, R102 ;  /* 0x00000004000c7825 */ /* 0x020fc800078e0266 */
[----:B---3--:R-:W-:Y:S01]  /*8ae30*/  IMAD.WIDE R8, R0, 0x4, R108 ;  /* 0x0000000400087825 */ /* 0x008fe200078e026c */
[----:B------:R4:W-:Y:S04]  /*8ae40*/  STL.64 [R1+0x3550], R10 ;  /* 0x0035500a01007387 */ /* 0x0009e80000100a00 */
[----:B------:R4:W-:Y:S01]  /*8ae50*/  LDGSTS.E [R6+0x68a00], [R10.64], P0 ;  /* 0x68a000000a067fae */ /* 0x0009e20008121844 */
[----:B------:R-:W-:Y:S02]  /*8ae60*/  STL.64 [R1+0x3558], R12 ;  /* 0x0035580c01007387 */ /* 0x000fe40000100a00 */
[----:B------:R2:W-:Y:S02]  /*8ae70*/  LDGSTS.E [R5+0x69a00], [R12.64], P0 ;  /* 0x69a000000c057fae */ /* 0x0005e40008121844 */
[----:B------:R1:W-:Y:S01]  /*8ae80*/  STL.64 [R1+0x3560], R8 ;  /* 0x0035600801007387 */ /* 0x0003e20000100a00 */
[----:B------:R1:W-:Y:S04]  /*8ae90*/  LDGSTS.E [R4+0x6aa00], [R8.64], P0 ;  /* 0x6aa0000008047fae */ /* 0x0003e80008121844 */
[----:B------:R-:W3:Y:S02]  /*8aea0*/  S2R R103, SR_TID.X ;  /* 0x0000000000677919 */ /* 0x000ee40000002100 */
[----:B---3--:R-:W-:-:S05]  /*8aeb0*/  LOP3.LUT R99, R103, 0x7f, RZ, 0xc0, !PT ;  /* 0x0000007f67637812 */ /* 0x008fca00078ec0ff */
[----:B------:R-:W-:-:S05]  /*8aec0*/  IMAD.SHL.U32 R99, R99, 0x4, RZ ;  /* 0x0000000463637824 */ /* 0x000fca00078e00ff */
[----:B------:R-:W-:Y:S01]  /*8aed0*/  LOP3.LUT R69, R99, 0x60, RZ, 0x3c, !PT ;  /* 0x0000006063457812 */ /* 0x000fe200078e3cff */
[----:B----4-:R-:W-:-:S04]  /*8aee0*/  IMAD.WIDE R10, R0, 0x4, R110 ;  /* 0x00000004000a7825 */ /* 0x010fc800078e026e */
[C---:B-1----:R-:W-:Y:S01]  /*8aef0*/  IMAD.WIDE R8, R0.reuse, 0x4, R104 ;  /* 0x0000000400087825 */ /* 0x042fe200078e0268 */
[----:B------:R1:W-:Y:S04]  /*8af00*/  STL.64 [R1+0x35b8], R10 ;  /* 0x0035b80a01007387 */ /* 0x0003e80000100a00 */
[----:B------:R1:W-:Y:S04]  /*8af10*/  LDGSTS.E [R3+0x6ba00], [R10.64], P0 ;  /* 0x6ba000000a037fae */ /* 0x0003e80008121844 */
[----:B------:R3:W-:Y:S01]  /*8af20*/  STL.64 [R1+0x35d0], R8 ;  /* 0x0035d00801007387 */ /* 0x0007e20000100a00 */
[----:B------:R3:W-:Y:S02]  /*8af30*/  LDGSTS.E [R6+0x6ca00], [R8.64], P0 ;  /* 0x6ca0000008067fae */ /* 0x0007e40008121844 */
[----:B--2---:R-:W-:-:S04]  /*8af40*/  IMAD.WIDE R12, R0, 0x4, R106 ;  /* 0x00000004000c7825 */ /* 0x004fc800078e026a */
[----:B-1----:R-:W-:-:S04]  /*8af50*/  IMAD.WIDE R10, R0, 0x4, R112 ;  /* 0x00000004000a7825 */ /* 0x002fc800078e0270 */
[C---:B---3--:R-:W-:Y:S01]  /*8af60*/  IMAD.WIDE R8, R0.reuse, 0x4, R114 ;  /* 0x0000000400087825 */ /* 0x048fe200078e0272 */
[----:B------:R1:W-:Y:S04]  /*8af70*/  STL.64 [R1+0x35d8], R12 ;  /* 0x0035d80c01007387 */ /* 0x0003e80000100a00 */
[----:B------:R1:W-:Y:S01]  /*8af80*/  LDGSTS.E [R5+0x6da00], [R12.64], P0 ;  /* 0x6da000000c057fae */ /* 0x0003e20008121844 */
[----:B------:R2:W-:Y:S02]  /*8af90*/  STL.64 [R1+0x35e8], R10 ;  /* 0x0035e80a01007387 */ /* 0x0005e40000100a00 */
[----:B------:R2:W-:Y:S02]  /*8afa0*/  LDGSTS.E [R4+0x6ea00], [R10.64], P0 ;  /* 0x6ea000000a047fae */ /* 0x0005e40008121844 */
[----:B------:R3:W-:Y:S01]  /*8afb0*/  STL.64 [R1+0x3600], R8 ;  /* 0x0036000801007387 */ /* 0x0007e20000100a00 */
[----:B------:R3:W-:Y:S01]  /*8afc0*/  LDGSTS.E [R3+0x6fa00], [R8.64], P0 ;  /* 0x6fa0000008037fae */ /* 0x0007e20008121844 */
[----:B-1----:R-:W-:-:S04]  /*8afd0*/  IMAD.WIDE R12, R0, 0x4, R156 ;  /* 0x00000004000c7825 */ /* 0x002fc800078e029c */
[----:B--2---:R-:W-:-:S04]  /*8afe0*/  IMAD.WIDE R10, R0, 0x4, R154 ;  /* 0x00000004000a7825 */ /* 0x004fc800078e029a */
        /* <DEDUP_REMOVED lines=23> */
[----:B------:R-:W3:Y:S01]  /*8b160*/  LDL.LU.64 R114, [R1+0xbe8] ;  /* 0x000be80001727983 */ /* 0x000ee20000300a00 */
[----:B------:R-:W4:Y:S01]  /*8b170*/  LDL.LU.64 R112, [R1+0xba8] ;  /* 0x000ba80001707983 */ /* 0x000f220000300a00 */
[----:B-1----:R-:W-:-:S04]  /*8b180*/  IMAD.WIDE R10, R0, 0x4, R170 ;  /* 0x00000004000a7825 */ /* 0x002fc800078e02aa */
[C---:B--2---:R-:W-:Y:S01]  /*8b190*/  IMAD.WIDE R8, R0.reuse, 0x4, R174 ;  /* 0x0000000400087825 */ /* 0x044fe200078e02ae */
[----:B------:R1:W-:Y:S04]  /*8b1a0*/  STL.64 [R1+0x3650], R10 ;  /* 0x0036500a01007387 */ /* 0x0003e80000100a00 */
[----:B------:R1:W-:Y:S01]  /*8b1b0*/  LDGSTS.E [R6+0x78a00], [R10.64], P0 ;  /* 0x78a000000a067fae */ /* 0x0003e20008121844 */
[----:B------:R-:W2:Y:S02]  /*8b1c0*/  LDL.LU.64 R110, [R1+0xb68] ;  /* 0x000b6800016e7983 */ /* 0x000ea40000300a00 */
[----:B------:R5:W-:Y:S02]  /*8b1d0*/  STL.64 [R1+0x3648], R12 ;  /* 0x0036480c01007387 */ /* 0x000be40000100a00 */
[----:B------:R5:W-:Y:S01]  /*8b1e0*/  LDGSTS.E [R5+0x79a00], [R12.64], P0 ;  /* 0x79a000000c057fae */ /* 0x000be20008121844 */
[----:B------:R5:W-:Y:S04]  /*8b1f0*/  STL.64 [R1+0x3640], R8 ;  /* 0x0036400801007387 */ /* 0x000be80000100a00 */
[----:B------:R5:W-:Y:S01]  /*8b200*/  LDGSTS.E [R4+0x7aa00], [R8.64], P0 ;  /* 0x7aa0000008047fae */ /* 0x000be20008121844 */
[----:B------:R-:W2:Y:S02]  /*8b210*/  LDL.LU.64 R108, [R1+0xb28] ;  /* 0x000b2800016c7983 */ /* 0x000ea40000300a00 */
[----:B-1----:R-:W-:-:S04]  /*8b220*/  IMAD.WIDE R10, R0, 0x4, R176 ;  /* 0x00000004000a7825 */ /* 0x002fc800078e02b0 */
[----:B-----5:R-:W-:-:S04]  /*8b230*/  IMAD.WIDE R12, R0, 0x4, R180 ;  /* 0x00000004000c7825 */ /* 0x020fc800078e02b4 */
[C---:B------:R-:W-:Y:S01]  /*8b240*/  IMAD.WIDE R8, R0.reuse, 0x4, R178 ;  /* 0x0000000400087825 */ /* 0x040fe200078e02b2 */
[----:B------:R1:W-:Y:S04]  /*8b250*/  STL.64 [R1+0x3638], R10 ;  /* 0x0036380a01007387 */ /* 0x0003e80000100a00 */
[----:B------:R1:W-:Y:S01]  /*8b260*/  LDGSTS.E [R3+0x7ba00], [R10.64], P0 ;  /* 0x7ba000000a037fae */ /* 0x0003e20008121844 */
[----:B------:R-:W5:Y:S02]  /*8b270*/  LDL.LU.64 R106, [R1+0xae8] ;  /* 0x000ae800016a7983 */ /* 0x000f640000300a00 */
[----:B------:R-:W2:Y:S02]  /*8b280*/  LDL.LU.64 R104, [R1+0xaa8] ;  /* 0x000aa80001687983 */ /* 0x000ea40000300a00 */
[----:B------:R1:W-:Y:S01]  /*8b290*/  STL.64 [R1+0x3630], R8 ;  /* 0x0036300801007387 */ /* 0x0003e20000100a00 */
[----:B------:R1:W-:Y:S04]  /*8b2a0*/  LDGSTS.E [R6+0x7ca00], [R8.64], P0 ;  /* 0x7ca0000008067fae */ /* 0x0003e80008121844 */
[----:B------:R-:W2:Y:S01]  /*8b2b0*/  LDL.LU.64 R102, [R1+0xa68] ;  /* 0x000a680001667983 */ /* 0x000ea20000300a00 */
[----:B------:R-:W-:Y:S02]  /*8b2c0*/  STL.64 [R1+0x3628], R12 ;  /* 0x0036280c01007387 */ /* 0x000fe40000100a00 */
[----:B------:R1:W-:Y:S02]  /*8b2d0*/  LDGSTS.E [R5+0x7da00], [R12.64], P0 ;  /* 0x7da000000c057fae */ /* 0x0003e40008121844 */
[----:B-1----:R-:W-:-:S04]  /*8b2e0*/  IMAD.WIDE R10, R0, 0x4, R182 ;  /* 0x00000004000a7825 */ /* 0x002fc800078e02b6 */
[----:B------:R-:W-:Y:S01]  /*8b2f0*/  IMAD.WIDE R8, R0, 0x4, R184 ;  /* 0x0000000400087825 */ /* 0x000fe200078e02b8 */
[----:B------:R1:W-:Y:S03]  /*8b300*/  STL.64 [R1+0x3620], R10 ;  /* 0x0036200a01007387 */ /* 0x0003e60000100a00 */
[----:B------:R-:W2:Y:S01]  /*8b310*/  LDL.LU.64 R100, [R1+0xa28] ;  /* 0x000a280001647983 */ /* 0x000ea20000300a00 */
[C---:B------:R-:W-:Y:S01]  /*8b320*/  IADD3 R6, R69.reuse, 0x200000, RZ ;  /* 0x0020000045067810 */ /* 0x040fe20007ffe0ff */
[----:B------:R1:W-:Y:S04]  /*8b330*/  LDGSTS.E [R4+0x7ea00], [R10.64], P0 ;  /* 0x7ea000000a047fae */ /* 0x0003e80008121844 */
[----:B------:R1:W-:Y:S01]  /*8b340*/  STL.64 [R1+0x3618], R8 ;  /* 0x0036180801007387 */ /* 0x0003e20000100a00 */
[----:B------:R-:W2:Y:S02]  /*8b350*/  LDL.LU.64 R98, [R1+0x9e8] ;  /* 0x0009e80001627983 */ /* 0x000ea40000300a00 */
[----:B------:R-:W2:Y:S02]  /*8b360*/  LDL.LU.64 R96, [R1+0x9a8] ;  /* 0x0009a80001607983 */ /* 0x000ea40000300a00 */
[----:B------:R-:W2:Y:S01]  /*8b370*/  LDL.LU.64 R94, [R1+0x968] ;  /* 0x00096800015e7983 */ /* 0x000ea20000300a00 */
[----:B------:R-:W2:Y:S01]  /*8b380*/  LDL.LU.64 R92, [R1+0x928] ;  /* 0x00092800015c7983 */ /* 0x000ea20000300a00 */
[----:B------:R-:W2:Y:S02]  /*8b390*/  LDL.LU.64 R90, [R1+0x8e8] ;  /* 0x0008e800015a7983 */ /* 0x000ea40000300a00 */
[----:B------:R-:W2:Y:S02]  /*8b3a0*/  LDL.LU.64 R88, [R1+0x8a8] ;  /* 0x0008a80001587983 */ /* 0x000ea40000300a00 */
[----:B------:R-:W2:Y:S01]  /*8b3b0*/  LDL.LU.64 R86, [R1+0x868] ;  /* 0x0008680001567983 */ /* 0x000ea20000300a00 */
[----:B------:R-:W2:Y:S01]  /*8b3c0*/  LDL.LU.64 R84, [R1+0x828] ;  /* 0x0008280001547983 */ /* 0x000ea20000300a00 */
[----:B------:R-:W2:Y:S02]  /*8b3d0*/  LDL.LU.64 R78, [R1+0x7e8] ;  /* 0x0007e800014e7983 */ /* 0x000ea40000300a00 */
[----:B------:R-:W3:Y:S02]  /*8b3e0*/  LDL.LU.64 R80, [R1+0x7a8] ;  /* 0x0007a80001507983 */ /* 0x000ee40000300a00 */
[----:B------:R-:W3:Y:S01]  /*8b3f0*/  LDL.LU.64 R74, [R1+0x768] ;  /* 0x00076800014a7983 */ /* 0x000ee20000300a00 */
[----:B------:R-:W3:Y:S01]  /*8b400*/  LDL.LU.64 R76, [R1+0x728] ;  /* 0x00072800014c7983 */ /* 0x000ee20000300a00 */
[----:B------:R-:W4:Y:S02]  /*8b410*/  LDL.LU.64 R82, [R1+0x6e8] ;  /* 0x0006e80001527983 */ /* 0x000f240000300a00 */
[----:B------:R-:W4:Y:S02]  /*8b420*/  LDL.LU.64 R70, [R1+0x6a8] ;  /* 0x0006a80001467983 */ /* 0x000f240000300a00 */
[----:B------:R-:W4:Y:S01]  /*8b430*/  LDL.LU.64 R72, [R1+0x668] ;  /* 0x0006680001487983 */ /* 0x000f220000300a00 */
[----:B------:R-:W4:Y:S01]  /*8b440*/  LDL.LU.64 R60, [R1+0x628] ;  /* 0x00062800013c7983 */ /* 0x000f220000300a00 */
[----:B------:R-:W-:-:S03]  /*8b450*/  IADD3 R5, R69, 0x200000, RZ ;  /* 0x0020000045057810 */ /* 0x000fc60007ffe0ff */
[----:B------:R2:W-:Y:S01]  /*8b460*/  LDGSTS.E [R3+0x7fa00], [R8.64], P0 ;  /* 0x7fa0000008037fae */ /* 0x0005e20008121844 */
[----:B-1----:R-:W-:Y:S01]  /*8b470*/  IADD3 R4, R69, 0x200000, RZ ;  /* 0x0020000045047810 */ /* 0x002fe20007ffe0ff */
[C---:B--2---:R-:W-:Y:S02]  /*8b480*/  IMAD.WIDE R166, R0.reuse, 0x4, R78 ;  /* 0x0000000400a67825 */ /* 0x044fe400078e024e */
[----:B------:R-:W2:Y:S02]  /*8b490*/  LDL.LU.64 R78, [R1+0x5e8] ;  /* 0x0005e800014e7983 */ /* 0x000ea40000300a00 */
[----:B---3--:R-:W-:-:S04]  /*8b4a0*/  IMAD.WIDE R168, R0, 0x4, R80 ;  /* 0x0000000400a87825 */ /* 0x008fc800078e0250 */
[----:B------:R-:W3:Y:S02]  /*8b4b0*/  LDL.LU.64 R80, [R1+0x5a8] ;  /* 0x0005a80001507983 */ /* 0x000ee40000300a00 */
[C---:B------:R-:W-:Y:S02]  /*8b4c0*/  IMAD.WIDE R170, R0.reuse, 0x4, R74 ;  /* 0x0000000400aa7825 */ /* 0x040fe400078e024a */
[----:B------:R-:W3:Y:S02]  /*8b4d0*/  LDL.LU.64 R74, [R1+0x568] ;  /* 0x00056800014a7983 */ /* 0x000ee40000300a00 */
[----:B------:R-:W-:-:S04]  /*8b4e0*/  IMAD.WIDE R172, R0, 0x4, R76 ;  /* 0x0000000400ac7825 */ /* 0x000fc800078e024c */
[----:B------:R-:W3:Y:S02]  /*8b4f0*/  LDL.LU.64 R76, [R1+0x528] ;  /* 0x00052800014c7983 */ /* 0x000ee40000300a00 */
[C---:B----4-:R-:W-:Y:S02]  /*8b500*/  IMAD.WIDE R174, R0.reuse, 0x4, R82 ;  /* 0x0000000400ae7825 */ /* 0x050fe400078e0252 */
[----:B------:R-:W4:Y:S02]  /*8b510*/  LDL.LU.64 R82, [R1+0x4e8] ;  /* 0x0004e80001527983 */ /* 0x000f240000300a00 */
[----:B------:R-:W-:-:S04]  /*8b520*/  IMAD.WIDE R114, R0, 0x4, R114 ;  /* 0x0000000400727825 */ /* 0x000fc800078e0272 */
[----:B------:R-:W-:-:S04]  /*8b530*/  IMAD.WIDE R112, R0, 0x4, R112 ;  /* 0x0000000400707825 */ /* 0x000fc800078e0270 */
[----:B------:R-:W-:Y:S01]  /*8b540*/  IMAD.WIDE R110, R0, 0x4, R110 ;  /* 0x00000004006e7825 */ /* 0x000fe200078e026e */
[----:B------:R-:W-:-:S03]  /*8b550*/  IADD3 R3, R69, 0x200000, RZ ;  /* 0x0020000045037810 */ /* 0x000fc60007ffe0ff */
[----:B------:R-:W-:-:S04]  /*8b560*/  IMAD.WIDE R108, R0, 0x4, R108 ;  /* 0x00000004006c7825 */ /* 0x000fc800078e026c */
[C---:B-----5:R-:W-:Y:S01]  /*8b570*/  IMAD.WIDE R106, R0.reuse, 0x4, R106 ;  /* 0x00000004006a7825 */ /* 0x060fe200078e026a */
[----:B------:R1:W-:Y:S03]  /*8b580*/  LDGSTS.E [R6+0x40c00], [R114.64], P0 ;  /* 0x40c0000072067fae */ /* 0x0003e60008121844 */
[----:B------:R-:W-:-:S04]  /*8b590*/  IMAD.WIDE R104, R0, 0x4, R104 ;  /* 0x0000000400687825 */ /* 0x000fc800078e0268 */
[----:B------:R5:W-:Y:S02]  /*8b5a0*/  LDGSTS.E [R5+0x41c00], [R112.64], P0 ;  /* 0x41c0000070057fae */ /* 0x000be40008121844 */
[C---:B------:R-:W-:Y:S01]  /*8b5b0*/  IMAD.WIDE R102, R0.reuse, 0x4, R102 ;  /* 0x0000000400667825 */ /* 0x040fe200078e0266 */
        /* <DEDUP_REMOVED lines=14> */
[C---:B------:R-:W-:Y:S01]  /*8b6a0*/  IMAD.WIDE R176, R0.reuse, 0x4, R70 ;  /* 0x0000000400b07825 */ /* 0x040fe200078e0246 */
[----:B------:R-:W5:Y:S03]  /*8b6b0*/  LDL.LU.64 R62, [R1+0x4a8] ;  /* 0x0004a800013e7983 */ /* 0x000f660000300a00 */
[----:B------:R1:W-:Y:S02]  /*8b6c0*/  LDGSTS.E [R5+0x49c00], [R96.64], P0 ;  /* 0x49c0000060057fae */ /* 0x0003e40008121844 */
[----:B------:R-:W-:-:S04]  /*8b6d0*/  IMAD.WIDE R86, R0, 0x4, R86 ;  /* 0x0000000400567825 */ /* 0x000fc800078e0256 */
[----:B------:R-:W5:Y:S01]  /*8b6e0*/  LDL.LU.64 R70, [R1+0x468] ;  /* 0x0004680001467983 */ /* 0x000f620000300a00 */
[----:B------:R1:W-:Y:S01]  /*8b6f0*/  LDGSTS.E [R4+0x4ac00], [R94.64], P0 ;  /* 0x4ac000005e047fae */ /* 0x0003e20008121844 */
[----:B------:R-:W-:-:S04]  /*8b700*/  IMAD.WIDE R84, R0, 0x4, R84 ;  /* 0x0000000400547825 */ /* 0x000fc800078e0254 */
[----:B------:R1:W-:Y:S02]  /*8b710*/  LDGSTS.E [R3+0x4bc00], [R92.64], P0 ;  /* 0x4bc000005c037fae */ /* 0x0003e40008121844 */
[----:B------:R1:W-:Y:S02]  /*8b720*/  LDGSTS.E [R6+0x4cc00], [R90.64], P0 ;  /* 0x4cc000005a067fae */ /* 0x0003e40008121844 */
[C---:B------:R-:W-:Y:S01]  /*8b730*/  IMAD.WIDE R180, R0.reuse, 0x4, R72 ;  /* 0x0000000400b47825 */ /* 0x040fe200078e0248 */
[----:B------:R1:W-:Y:S04]  /*8b740*/  LDGSTS.E [R5+0x4dc00], [R88.64], P0 ;  /* 0x4dc0000058057fae */ /* 0x0003e80008121844 */
[----:B------:R-:W5:Y:S01]  /*8b750*/  LDL.LU.64 R72, [R1+0x428] ;  /* 0x0004280001487983 */ /* 0x000f620000300a00 */
[----:B------:R1:W-:Y:S02]  /*8b760*/  LDGSTS.E [R4+0x4ec00], [R86.64], P0 ;  /* 0x4ec0000056047fae */ /* 0x0003e40008121844 */
[----:B------:R1:W-:Y:S02]  /*8b770*/  LDGSTS.E [R3+0x4fc00], [R84.64], P0 ;  /* 0x4fc0000054037fae */ /* 0x0003e40008121844 */
[----:B------:R1:W-:Y:S01]  /*8b780*/  LDGSTS.E [R6+0x50c00], [R166.64], P0 ;  /* 0x50c00000a6067fae */ /* 0x0003e20008121844 */
[----:B------:R1:W-:Y:S01]  /*8b790*/  LDGSTS.E [R5+0x51c00], [R168.64], P0 ;  /* 0x51c00000a8057fae */ /* 0x0003e20008121844 */
[----:B------:R1:W-:Y:S02]  /*8b7a0*/  LDGSTS.E [R4+0x52c00], [R170.64], P0 ;  /* 0x52c00000aa047fae */ /* 0x0003e40008121844 */
[----:B------:R-:W-:-:S04]  /*8b7b0*/  IMAD.WIDE R184, R0, 0x4, R60 ;  /* 0x0000000400b87825 */ /* 0x000fc800078e023c */
[----:B------:R1:W-:Y:S01]  /*8b7c0*/  LDGSTS.E [R3+0x53c00], [R172.64], P0 ;  /* 0x53c00000ac037fae */ /* 0x0003e20008121844 */
[----:B------:R1:W-:Y:S01]  /*8b7d0*/  LDGSTS.E [R6+0x54c00], [R174.64], P0 ;  /* 0x54c00000ae067fae */ /* 0x0003e20008121844 */
[----:B------:R1:W-:Y:S02]  /*8b7e0*/  LDGSTS.E [R5+0x55c00], [R176.64], P0 ;  /* 0x55c00000b0057fae */ /* 0x0003e40008121844 */
[----:B------:R1:W-:Y:S02]  /*8b7f0*/  LDGSTS.E [R4+0x56c00], [R180.64], P0 ;  /* 0x56c00000b4047fae */ /* 0x0003e40008121844 */
[----:B------:R1:W-:Y:S02]  /*8b800*/  LDGSTS.E [R3+0x57c00], [R184.64], P0 ;  /* 0x57c00000b8037fae */ /* 0x0003e40008121844 */
[----:B--2---:R-:W-:-:S04]  /*8b810*/  IMAD.WIDE R10, R0, 0x4, R78 ;  /* 0x00000004000a7825 */ /* 0x004fc800078e024e */
[C---:B---3--:R-:W-:Y:S01]  /*8b820*/  IMAD.WIDE R12, R0.reuse, 0x4, R80 ;  /* 0x00000004000c7825 */ /* 0x048fe200078e0250 */
[----:B------:R-:W2:Y:S03]  /*8b830*/  LDL.LU.64 R78, [R1+0x3e8] ;  /* 0x0003e800014e7983 */ /* 0x000ea60000300a00 */
[----:B------:R3:W-:Y:S02]  /*8b840*/  STL.64 [R1+0xb0], R10 ;  /* 0x0000b00a01007387 */ /* 0x0007e40000100a00 */
[----:B------:R-:W2:Y:S02]  /*8b850*/  LDL.LU.64 R80, [R1+0x3a8] ;  /* 0x0003a80001507983 */ /* 0x000ea40000300a00 */
[C---:B------:R-:W-:Y:S01]  /*8b860*/  IMAD.WIDE R8, R0.reuse, 0x4, R74 ;  /* 0x0000000400087825 */ /* 0x040fe200078e024a */
[----:B------:R3:W-:Y:S04]  /*8b870*/  LDGSTS.E [R6+0x58c00], [R10.64], P0 ;  /* 0x58c000000a067fae */ /* 0x0007e80008121844 */
[----:B------:R-:W-:Y:S01]  /*8b880*/  STL.64 [R1+0xf0], R12 ;  /* 0x0000f00c01007387 */ /* 0x000fe20000100a00 */
[----:B------:R-:W2:Y:S02]  /*8b890*/  LDL.LU.64 R74, [R1+0x368] ;  /* 0x00036800014a7983 */ /* 0x000ea40000300a00 */
[----:B------:R4:W-:Y:S02]  /*8b8a0*/  STL.64 [R1+0x1f0], R8 ;  /* 0x0001f00801007387 */ /* 0x0009e40000100a00 */
[----:B------:R5:W-:Y:S01]  /*8b8b0*/  LDGSTS.E [R5+0x59c00], [R12.64], P0 ;  /* 0x59c000000c057fae */ /* 0x000be20008121844 */
[----:B------:R4:W-:Y:S01]  /*8b8c0*/  LDGSTS.E [R4+0x5ac00], [R8.64], P0 ;  /* 0x5ac0000008047fae */ /* 0x0009e20008121844 */
[----:B---3--:R-:W-:-:S03]  /*8b8d0*/  IMAD.WIDE R10, R0, 0x4, R76 ;  /* 0x00000004000a7825 */ /* 0x008fc600078e024c */
[----:B------:R-:W3:Y:S02]  /*8b8e0*/  LDL.LU.64 R76, [R1+0x328] ;  /* 0x00032800014c7983 */ /* 0x000ee40000300a00 */
[----:B------:R1:W-:Y:S02]  /*8b8f0*/  STL.64 [R1+0x230], R10 ;  /* 0x0002300a01007387 */ /* 0x0003e40000100a00 */
[----:B------:R1:W-:Y:S01]  /*8b900*/  LDGSTS.E [R3+0x5bc00], [R10.64], P0 ;  /* 0x5bc000000a037fae */ /* 0x0003e20008121844 */
[----:B----4-:R-:W-:-:S04]  /*8b910*/  IMAD.WIDE R8, R0, 0x4, R82 ;  /* 0x0000000400087825 */ /* 0x010fc800078e0252 */
[----:B------:R-:W4:Y:S01]  /*8b920*/  LDL.LU.64 R82, [R1+0x2e8] ;  /* 0x0002e80001527983 */ /* 0x000f220000300a00 */
[----:B------:R5:W-:Y:S04]  /*8b930*/  STL.64 [R1+0x270], R8 ;  /* 0x0002700801007387 */ /* 0x000be80000100a00 */
[----:B------:R5:W-:Y:S02]  /*8b940*/  LDGSTS.E [R6+0x5cc00], [R8.64], P0 ;  /* 0x5cc0000008067fae */ /* 0x000be40008121844 */
[----:B-----5:R-:W-:-:S04]  /*8b950*/  IMAD.WIDE R12, R0, 0x4, R62 ;  /* 0x00000004000c7825 */ /* 0x020fc800078e023e */
[C---:B-1----:R-:W-:Y:S01]  /*8b960*/  IMAD.WIDE R10, R0.reuse, 0x4, R70 ;  /* 0x00000004000a7825 */ /* 0x042fe200078e0246 */
[----:B------:R-:W-:Y:S04]  /*8b970*/  STL.64 [R1+0x2b0], R12 ;  /* 0x0002b00c01007387 */ /* 0x000fe80000100a00 */
[----:B------:R2:W-:Y:S02]  /*8b980*/  STL.64 [R1+0x2f0], R10 ;  /* 0x0002f00a01007387 */ /* 0x0005e40000100a00 */
[----:B------:R-:W5:Y:S02]  /*8b990*/  LDL.LU.64 R64, [R1+0x2a8] ;  /* 0x0002a80001407983 */ /* 0x000f640000300a00 */
[----:B------:R-:W5:Y:S01]  /*8b9a0*/  LDL.LU.64 R66, [R1+0x268] ;  /* 0x0002680001427983 */ /* 0x000f620000300a00 */
[----:B------:R1:W-:Y:S01]  /*8b9b0*/  LDGSTS.E [R5+0x5dc00], [R12.64], P0 ;  /* 0x5dc000000c057fae */ /* 0x0003e20008121844 */
[----:B------:R-:W-:-:S04]  /*8b9c0*/  IMAD.WIDE R8, R0, 0x4, R72 ;  /* 0x0000000400087825 */ /* 0x000fc800078e0248 */
[----:B------:R2:W-:Y:S01]  /*8b9d0*/  LDGSTS.E [R4+0x5ec00], [R10.64], P0 ;  /* 0x5ec000000a047fae */ /* 0x0005e20008121844 */
[----:B------:R1:W-:Y:S01]  /*8b9e0*/  STL.64 [R1+0x330], R8 ;  /* 0x0003300801007387 */ /* 0x0003e20000100a00 */
[----:B------:R-:W5:Y:S02]  /*8b9f0*/  LDL.LU.64 R60, [R1+0x228] ;  /* 0x00022800013c7983 */ /* 0x000f640000300a00 */
[----:B------:R-:W5:Y:S01]  /*8ba00*/  LDL.LU.64 R62, [R1+0x1e8] ;  /* 0x0001e800013e7983 */ /* 0x000f620000300a00 */
[----:B------:R1:W-:Y:S01]  /*8ba10*/  LDGSTS.E [R3+0x5fc00], [R8.64], P0 ;  /* 0x5fc0000008037fae */ /* 0x0003e20008121844 */
[----:B--2---:R-:W-:-:S04]  /*8ba20*/  IMAD.WIDE R10, R0, 0x4, R78 ;  /* 0x00000004000a7825 */ /* 0x004fc800078e024e */
[C---:B-1----:R-:W-:Y:S01]  /*8ba30*/  IMAD.WIDE R12, R0.reuse, 0x4, R80 ;  /* 0x00000004000c7825 */ /* 0x042fe200078e0250 */
[----:B------:R3:W-:Y:S03]  /*8ba40*/  STL.64 [R1+0x370], R10 ;  /* 0x0003700a01007387 */ /* 0x0007e60000100a00 */
[----:B------:R-:W2:Y:S02]  /*8ba50*/  LDL.LU.64 R70, [R1+0x1a8] ;  /* 0x0001a80001467983 */ /* 0x000ea40000300a00 */
[----:B------:R-:W2:Y:S02]  /*8ba60*/  LDL.LU.64 R72, [R1+0x168] ;  /* 0x0001680001487983 */ /* 0x000ea40000300a00 */
[C---:B------:R-:W-:Y:S01]  /*8ba70*/  IMAD.WIDE R8, R0.reuse, 0x4, R74 ;  /* 0x0000000400087825 */ /* 0x040fe200078e024a */
[----:B------:R3:W-:Y:S04]  /*8ba80*/  LDGSTS.E [R6+0x60c00], [R10.64], P0 ;  /* 0x60c000000a067fae */ /* 0x0007e80008121844 */
[----:B------:R-:W-:Y:S01]  /*8ba90*/  STL.64 [R1+0x3a8], R12 ;  /* 0x0003a80c01007387 */ /* 0x000fe20000100a00 */
[----:B------:R-:W2:Y:S02]  /*8baa0*/  LDL.LU.64 R78, [R1+0x128] ;  /* 0x00012800014e7983 */ /* 0x000ea40000300a00 */
[----:B------:R5:W-:Y:S02]  /*8bab0*/  LDGSTS.E [R5+0x61c00], [R12.64], P0 ;  /* 0x61c000000c057fae */ /* 0x000be40008121844 */
[----:B------:R4:W-:Y:S01]  /*8bac0*/  STL.64 [R1+0x368], R8 ;  /* 0x0003680801007387 */ /* 0x0009e20000100a00 */
[----:B------:R4:W-:Y:S04]  /*8bad0*/  LDGSTS.E [R4+0x62c00], [R8.64], P0 ;  /* 0x62c0000008047fae */ /* 0x0009e80008121844 */
[----:B------:R-:W2:Y:S01]  /*8bae0*/  LDL.LU.64 R80, [R1+0xe8] ;  /* 0x0000e80001507983 */ /* 0x000ea20000300a00 */
[----:B---3--:R-:W-:-:S04]  /*8baf0*/  IMAD.WIDE R10, R0, 0x4, R76 ;  /* 0x00000004000a7825 */ /* 0x008fc800078e024c */
[C---:B----4-:R-:W-:Y:S01]  /*8bb00*/  IMAD.WIDE R8, R0.reuse, 0x4, R82 ;  /* 0x0000000400087825 */ /* 0x050fe200078e0252 */
[----:B------:R1:W-:Y:S03]  /*8bb10*/  STL.64 [R1+0x328], R10 ;  /* 0x0003280a01007387 */ /* 0x0003e60000100a00 */
[----:B------:R-:W3:Y:S02]  /*8bb20*/  LDL.LU.64 R74, [R1+0xa8] ;  /* 0x0000a800014a7983 */ /* 0x000ee40000300a00 */
[----:B------:R-:W4:Y:S01]  /*8bb30*/  LDL.LU.64 R76, [R1+0x68] ;  /* 0x00006800014c7983 */ /* 0x000f220000300a00 */
[----:B------:R1:W-:Y:S04]  /*8bb40*/  LDGSTS.E [R3+0x63c00], [R10.64], P0 ;  /* 0x63c000000a037fae */ /* 0x0003e80008121844 */
[----:B------:R5:W-:Y:S01]  /*8bb50*/  STL.64 [R1+0x2e8], R8 ;  /* 0x0002e80801007387 */ /* 0x000be20000100a00 */
[----:B------:R-:W4:Y:S02]  /*8bb60*/  LDL.LU.64 R82, [R1+0x28] ;  /* 0x0000280001527983 */ /* 0x000f240000300a00 */
[----:B------:R5:W-:Y:S02]  /*8bb70*/  LDGSTS.E [R6+0x64c00], [R8.64], P0 ;  /* 0x64c0000008067fae */ /* 0x000be40008121844 */
[----:B-----5:R-:W-:-:S04]  /*8bb80*/  IMAD.WIDE R12, R0, 0x4, R64 ;  /* 0x00000004000c7825 */ /* 0x020fc800078e0240 */
[C---:B-1----:R-:W-:Y:S01]  /*8bb90*/  IMAD.WIDE R10, R0.reuse, 0x4, R66 ;  /* 0x00000004000a7825 */ /* 0x042fe200078e0242 */
[----:B------:R-:W-:Y:S04]  /*8bba0*/  STL.64 [R1+0x2a8], R12 ;  /* 0x0002a80c01007387 */ /* 0x000fe80000100a00 */
[----:B------:R2:W-:Y:S01]  /*8bbb0*/  LDGSTS.E [R5+0x65c00], [R12.64], P0 ;  /* 0x65c000000c057fae */ /* 0x0005e20008121844 */
[----:B------:R1:W-:Y:S02]  /*8bbc0*/  STL.64 [R1+0x268], R10 ;  /* 0x0002680a01007387 */ /* 0x0003e40000100a00 */
[----:B------:R1:W-:Y:S02]  /*8bbd0*/  LDGSTS.E [R4+0x66c00], [R10.64], P0 ;  /* 0x66c000000a047fae */ /* 0x0003e40008121844 */
[----:B------:R-:W-:-:S05]  /*8bbe0*/  IMAD.WIDE R8, R0, 0x4, R60 ;  /* 0x0000000400087825 */ /* 0x000fca00078e023c */
[----:B------:R5:W-:Y:S04]  /*8bbf0*/  STL.64 [R1+0x228], R8 ;  /* 0x0002280801007387 */ /* 0x000be80000100a00 */
[----:B------:R5:W-:Y:S01]  /*8bc00*/  LDGSTS.E [R3+0x67c00], [R8.64], P0 ;  /* 0x67c0000008037fae */ /* 0x000be20008121844 */
[----:B-1----:R-:W-:-:S05]  /*8bc10*/  IMAD.WIDE R10, R0, 0x4, R62 ;  /* 0x00000004000a7825 */ /* 0x002fca00078e023e */
[----:B------:R1:W-:Y:S04]  /*8bc20*/  STL.64 [R1+0x3b0], R10 ;  /* 0x0003b00a01007387 */ /* 0x0003e80000100a00 */
[----:B------:R1:W-:Y:S01]  /*8bc30*/  LDGSTS.E [R6+0x68c00], [R10.64], P0 ;  /* 0x68c000000a067fae */ /* 0x0003e20008121844 */
[----:B--2---:R-:W-:-:S04]  /*8bc40*/  IMAD.WIDE R12, R0, 0x4, R70 ;  /* 0x00000004000c7825 */ /* 0x004fc800078e0246 */
[----:B-----5:R-:W-:-:S04]  /*8bc50*/  IMAD.WIDE R8, R0, 0x4, R72 ;  /* 0x0000000400087825 */ /* 0x020fc800078e0248 */
[C---:B-1----:R-:W-:Y:S01]  /*8bc60*/  IMAD.WIDE R10, R0.reuse, 0x4, R78 ;  /* 0x00000004000a7825 */ /* 0x042fe200078e024e */
[----:B------:R-:W-:Y:S04]  /*8bc70*/  STL.64 [R1+0x3e8], R12 ;  /* 0x0003e80c01007387 */ /* 0x000fe80000100a00 */
[----:B------:R3:W-:Y:S01]  /*8bc80*/  LDGSTS.E [R5+0x69c00], [R12.64], P0 ;  /* 0x69c000000c057fae */ /* 0x0007e20008121844 */
[----:B------:R1:W-:Y:S02]  /*8bc90*/  STL.64 [R1+0xba8], R8 ;  /* 0x000ba80801007387 */ /* 0x0003e40000100a00 */
[----:B------:R1:W-:Y:S02]  /*8bca0*/  LDGSTS.E [R4+0x6ac00], [R8.64], P0 ;  /* 0x6ac0000008047fae */ /* 0x0003e40008121844 */
[----:B------:R4:W-:Y:S01]  /*8bcb0*/  STL.64 [R1+0xbe8], R10 ;  /* 0x000be80a01007387 */ /* 0x0009e20000100a00 */
[----:B------:R4:W-:Y:S01]  /*8bcc0*/  LDGSTS.E [R3+0x6bc00], [R10.64], P0 ;  /* 0x6bc000000a037fae */ /* 0x0009e20008121844 */
[----:B-1----:R-:W-:-:S04]  /*8bcd0*/  IMAD.WIDE R8, R0, 0x4, R80 ;  /* 0x0000000400087825 */ /* 0x002fc800078e0250 */
[----:B---3--:R-:W-:-:S04]  /*8bce0*/  IMAD.WIDE R12, R0, 0x4, R74 ;  /* 0x00000004000c7825 */ /* 0x008fc800078e024a */
[C---:B----4-:R-:W-:Y:S01]  /*8bcf0*/  IMAD.WIDE R10, R0.reuse, 0x4, R76 ;  /* 0x00000004000a7825 */ /* 0x050fe200078e024c */
        /* <DEDUP_REMOVED lines=22> */
[----:B-1----:R-:W-:-:S04]  /*8be60*/  IMAD.WIDE R8, R0, 0x4, R194 ;  /* 0x0000000400087825 */ /* 0x002fc800078e02c2 */
[C---:B--2---:R-:W-:Y:S01]  /*8be70*/  IMAD.WIDE R10, R0.reuse, 0x4, R198 ;  /* 0x00000004000a7825 */ /* 0x044fe200078e02c6 */
        /* <DEDUP_REMOVED lines=11> */
[----:B------:R-:W2:Y:S02]  /*8bf30*/  LDL.LU.64 R82, [R1+0xbe0] ;  /* 0x000be00001527983 */ /* 0x000ea40000300a00 */
[----:B------:R-:W3:Y:S02]  /*8bf40*/  LDL.LU.64 R80, [R1+0xba0] ;  /* 0x000ba00001507983 */ /* 0x000ee40000300a00 */
[----:B------:R4:W-:Y:S01]  /*8bf50*/  STL.64 [R1+0x3540], R10 ;  /* 0x0035400a01007387 */ /* 0x0009e20000100a00 */
[----:B------:R4:W-:Y:S04]  /*8bf60*/  LDGSTS.E [R6+0x78c00], [R10.64], P0 ;  /* 0x78c000000a067fae */ /* 0x0009e80008121844 */
[----:B------:R-:W5:Y:S01]  /*8bf70*/  LDL.LU.64 R78, [R1+0xb60] ;  /* 0x000b6000014e7983 */ /* 0x000f620000300a00 */
[----:B------:R4:W-:Y:S02]  /*8bf80*/  STL.64 [R1+0x3538], R12 ;  /* 0x0035380c01007387 */ /* 0x0009e40000100a00 */
[----:B------:R4:W-:Y:S02]  /*8bf90*/  LDGSTS.E [R5+0x79c00], [R12.64], P0 ;  /* 0x79c000000c057fae */ /* 0x0009e40008121844 */
[----:B-1----:R-:W-:-:S04]  /*8bfa0*/  IMAD.WIDE R8, R0, 0x4, R206 ;  /* 0x0000000400087825 */ /* 0x002fc800078e02ce */
[C---:B----4-:R-:W-:Y:S01]  /*8bfb0*/  IMAD.WIDE R10, R0.reuse, 0x4, R208 ;  /* 0x00000004000a7825 */ /* 0x050fe200078e02d0 */
[----:B------:R1:W-:Y:S04]  /*8bfc0*/  STL.64 [R1+0x3530], R8 ;  /* 0x0035300801007387 */ /* 0x0003e80000100a00 */
[----:B------:R1:W-:Y:S01]  /*8bfd0*/  LDGSTS.E [R4+0x7ac00], [R8.64], P0 ;  /* 0x7ac0000008047fae */ /* 0x0003e20008121844 */
[----:B------:R-:W4:Y:S02]  /*8bfe0*/  LDL.LU.64 R76, [R1+0xb20] ;  /* 0x000b2000014c7983 */ /* 0x000f240000300a00 */
[----:B------:R1:W-:Y:S02]  /*8bff0*/  STL.64 [R1+0x3528], R10 ;  /* 0x0035280a01007387 */ /* 0x0003e40000100a00 */
[----:B------:R1:W-:Y:S01]  /*8c000*/  LDGSTS.E [R3+0x7bc00], [R10.64], P0 ;  /* 0x7bc000000a037fae */ /* 0x0003e20008121844 */
[----:B------:R-:W2:Y:S01]  /*8c010*/  LDL.LU.64 R74, [R1+0xae0] ;  /* 0x000ae000014a7983 */ /* 0x000ea20000300a00 */
[----:B------:R-:W-:-:S04]  /*8c020*/  IMAD.WIDE R12, R0, 0x4, R212 ;  /* 0x00000004000c7825 */ /* 0x000fc800078e02d4 */
[----:B------:R-:W2:Y:S02]  /*8c030*/  LDL.LU.64 R72, [R1+0xaa0] ;  /* 0x000aa00001487983 */ /* 0x000ea40000300a00 */
[----:B-1----:R-:W-:-:S04]  /*8c040*/  IMAD.WIDE R8, R0, 0x4, R210 ;  /* 0x0000000400087825 */ /* 0x002fc800078e02d2 */
[----:B------:R-:W-:Y:S01]  /*8c050*/  IMAD.WIDE R10, R0, 0x4, R214 ;  /* 0x00000004000a7825 */ /* 0x000fe200078e02d6 */
[----:B------:R1:W-:Y:S04]  /*8c060*/  STL.64 [R1+0x3520], R8 ;  /* 0x0035200801007387 */ /* 0x0003e80000100a00 */
[----:B------:R1:W-:Y:S01]  /*8c070*/  LDGSTS.E [R6+0x7cc00], [R8.64], P0 ;  /* 0x7cc0000008067fae */ /* 0x0003e20008121844 */
[----:B------:R-:W2:Y:S02]  /*8c080*/  LDL.LU.64 R70, [R1+0xa60] ;  /* 0x000a600001467983 */ /* 0x000ea40000300a00 */
[----:B------:R-:W-:Y:S02]  /*8c090*/  STL.64 [R1+0x3518], R12 ;  /* 0x0035180c01007387 */ /* 0x000fe40000100a00 */
[----:B------:R2:W-:Y:S01]  /*8c0a0*/  STL.64 [R1+0x3510], R10 ;  /* 0x0035100a01007387 */ /* 0x0005e20000100a00 */
[----:B------:R-:W2:Y:S01]  /*8c0b0*/  LDL.LU.64 R68, [R1+0xa20] ;  /* 0x000a200001447983 */ /* 0x000ea20000300a00 */
[----:B------:R-:W-:-:S03]  /*8c0c0*/  LOP3.LUT R252, R252, 0x70, RZ, 0x3c, !PT ;  /* 0x00000070fcfc7812 */ /* 0x000fc600078e3cff */
[----:B------:R1:W-:Y:S01]  /*8c0d0*/  LDGSTS.E [R5+0x7dc00], [R12.64], P0 ;  /* 0x7dc000000c057fae */ /* 0x0003e20008121844 */
[----:B------:R2:W-:Y:S02]  /*8c0e0*/  LDGSTS.E [R4+0x7ec00], [R10.64], P0 ;  /* 0x7ec000000a047fae */ /* 0x0005e40008121844 */
[----:B-1----:R-:W-:-:S05]  /*8c0f0*/  IMAD.WIDE R8, R0, 0x4, R216 ;  /* 0x0000000400087825 */ /* 0x002fca00078e02d8 */
        /* <DEDUP_REMOVED lines=16> */
[----:B------:R-:W5:Y:S01]  /*8c200*/  LDL.LU.64 R42, [R1+0x620] ;  /* 0x00062000012a7983 */ /* 0x000f620000300a00 */
[----:B------:R-:W5:Y:S01]  /*8c210*/  LDL.LU.64 R38, [R1+0x5e0] ;  /* 0x0005e00001267983 */ /* 0x000f620000300a00 */
[----:B------:R-:W-:-:S02]  /*8c220*/  IADD3 R6, R252, 0x200000, RZ ;  /* 0x00200000fc067810 */ /* 0x000fc40007ffe0ff */
[----:B------:R-:W-:Y:S01]  /*8c230*/  IADD3 R5, R252, 0x200000, RZ ;  /* 0x00200000fc057810 */ /* 0x000fe20007ffe0ff */
[----:B------:R1:W-:Y:S01]  /*8c240*/  LDGSTS.E [R3+0x7fc00], [R8.64], P0 ;  /* 0x7fc0000008037fae */ /* 0x0003e20008121844 */
[----:B--2---:R-:W-:-:S03]  /*8c250*/  IMAD.WIDE R148, R0, 0x4, R48 ;  /* 0x0000000400947825 */ /* 0x004fc600078e0230 */
[----:B------:R-:W2:Y:S01]  /*8c260*/  LDL.LU.64 R48, [R1+0x5a0] ;  /* 0x0005a00001307983 */ /* 0x000ea20000300a00 */
[----:B---3--:R-:W-:-:S04]  /*8c270*/  IMAD.WIDE R150, R0, 0x4, R50 ;  /* 0x0000000400967825 */ /* 0x008fc800078e0232 */
[----:B------:R-:W3:Y:S02]  /*8c280*/  LDL.LU.64 R50, [R1+0x560] ;  /* 0x0005600001327983 */ /* 0x000ee40000300a00 */
[----:B------:R-:W-:-:S04]  /*8c290*/  IMAD.WIDE R154, R0, 0x4, R44 ;  /* 0x00000004009a7825 */ /* 0x000fc800078e022c */
[C---:B----4-:R-:W-:Y:S01]  /*8c2a0*/  IMAD.WIDE R156, R0.reuse, 0x4, R46 ;  /* 0x00000004009c7825 */ /* 0x050fe200078e022e */
[----:B------:R-:W4:Y:S03]  /*8c2b0*/  LDL.LU.64 R44, [R1+0x520] ;  /* 0x00052000012c7983 */ /* 0x000f260000300a00 */
[----:B------:R-:W4:Y:S02]  /*8c2c0*/  LDL.LU.64 R46, [R1+0x4e0] ;  /* 0x0004e000012e7983 */ /* 0x000f240000300a00 */
[----:B------:R-:W-:-:S04]  /*8c2d0*/  IMAD.WIDE R152, R0, 0x4, R32 ;  /* 0x0000000400987825 */ /* 0x000fc800078e0220 */
[C---:B------:R-:W-:Y:S01]  /*8c2e0*/  IMAD.WIDE R158, R0.reuse, 0x4, R40 ;  /* 0x00000004009e7825 */ /* 0x040fe200078e0228 */
[----:B------:R-:W4:Y:S03]  /*8c2f0*/  LDL.LU.64 R32, [R1+0x4a0] ;  /* 0x0004a00001207983 */ /* 0x000f260000300a00 */
[----:B------:R-:W4:Y:S02]  /*8c300*/  LDL.LU.64 R40, [R1+0x460] ;  /* 0x0004600001287983 */ /* 0x000f240000300a00 */
[----:B-----5:R-:W-:-:S04]  /*8c310*/  IMAD.WIDE R162, R0, 0x4, R42 ;  /* 0x0000000400a27825 */ /* 0x020fc800078e022a */
[C---:B------:R-:W-:Y:S01]  /*8c320*/  IMAD.WIDE R164, R0.reuse, 0x4, R38 ;  /* 0x0000000400a47825 */ /* 0x040fe200078e0226 */
[----:B------:R-:W5:Y:S03]  /*8c330*/  LDL.LU.64 R42, [R1+0x420] ;  /* 0x00042000012a7983 */ /* 0x000f660000300a00 */
[----:B------:R-:W5:Y:S02]  /*8c340*/  LDL.LU.64 R38, [R1+0x3e0] ;  /* 0x0003e00001267983 */ /* 0x000f640000300a00 */
[C---:B--2---:R-:W-:Y:S02]  /*8c350*/  IMAD.WIDE R178, R0.reuse, 0x4, R48 ;  /* 0x0000000400b27825 */ /* 0x044fe400078e0230 */
[----:B------:R-:W2:Y:S02]  /*8c360*/  LDL.LU.64 R48, [R1+0x3a0] ;  /* 0x0003a00001307983 */ /* 0x000ea40000300a00 */
[----:B---3--:R-:W-:-:S04]  /*8c370*/  IMAD.WIDE R182, R0, 0x4, R50 ;  /* 0x0000000400b67825 */ /* 0x008fc800078e0232 */
[----:B------:R-:W3:Y:S02]  /*8c380*/  LDL.LU.64 R50, [R1+0x360] ;  /* 0x0003600001327983 */ /* 0x000ee40000300a00 */
[----:B----4-:R-:W-:-:S04]  /*8c390*/  IMAD.WIDE R186, R0, 0x4, R44 ;  /* 0x0000000400ba7825 */ /* 0x010fc800078e022c */
[C---:B------:R-:W-:Y:S01]  /*8c3a0*/  IMAD.WIDE R188, R0.reuse, 0x4, R46 ;  /* 0x0000000400bc7825 */ /* 0x040fe200078e022e */
[----:B------:R-:W4:Y:S03]  /*8c3b0*/  LDL.LU.64 R44, [R1+0x320] ;  /* 0x00032000012c7983 */ /* 0x000f260000300a00 */
[----:B------:R-:W4:Y:S02]  /*8c3c0*/  LDL.LU.64 R46, [R1+0x2e0] ;  /* 0x0002e000012e7983 */ /* 0x000f240000300a00 */
[----:B------:R-:W4:Y:S02]  /*8c3d0*/  LDL.LU.64 R34, [R1+0x2a0] ;  /* 0x0002a00001227983 */ /* 0x000f240000300a00 */
[C---:B------:R-:W-:Y:S01]  /*8c3e0*/  IMAD.WIDE R160, R0.reuse, 0x4, R30 ;  /* 0x0000000400a07825 */ /* 0x040fe200078e021e */
[----:B------:R-:W4:Y:S03]  /*8c3f0*/  LDL.LU.64 R36, [R1+0x260] ;  /* 0x0002600001247983 */ /* 0x000f260000300a00 */
[----:B------:R-:W-:-:S04]  /*8c400*/  IMAD.WIDE R190, R0, 0x4, R32 ;  /* 0x0000000400be7825 */ /* 0x000fc800078e0220 */
[----:B------:R-:W4:Y:S02]  /*8c410*/  LDL.LU.64 R30, [R1+0x220] ;  /* 0x00022000011e7983 */ /* 0x000f240000300a00 */
[C---:B------:R-:W-:Y:S01]  /*8c420*/  IMAD.WIDE R192, R0.reuse, 0x4, R40 ;  /* 0x0000000400c07825 */ /* 0x040fe200078e0228 */
[----:B------:R-:W4:Y:S03]  /*8c430*/  LDL.LU.64 R32, [R1+0x1e0] ;  /* 0x0001e00001207983 */ /* 0x000f260000300a00 */
[----:B-----5:R-:W-:-:S04]  /*8c440*/  IMAD.WIDE R194, R0, 0x4, R42 ;  /* 0x0000000400c27825 */ /* 0x020fc800078e022a */
[----:B------:R-:W5:Y:S02]  /*8c450*/  LDL.LU.64 R40, [R1+0x1a0] ;  /* 0x0001a00001287983 */ /* 0x000f640000300a00 */
[C---:B------:R-:W-:Y:S01]  /*8c460*/  IMAD.WIDE R196, R0.reuse, 0x4, R38 ;  /* 0x0000000400c47825 */ /* 0x040fe200078e0226 */
[----:B------:R-:W5:Y:S03]  /*8c470*/  LDL.LU.64 R42, [R1+0x160] ;  /* 0x00016000012a7983 */ /* 0x000f660000300a00 */
[----:B------:R-:W5:Y:S02]  /*8c480*/  LDL.LU.64 R38, [R1+0x120] ;  /* 0x0001200001267983 */ /* 0x000f640000300a00 */
[----:B------:R-:W-:-:S04]  /*8c490*/  IMAD.WIDE R82, R0, 0x4, R82 ;  /* 0x0000000400527825 */ /* 0x000fc800078e0252 */
[----:B------:R-:W-:Y:S01]  /*8c4a0*/  IMAD.WIDE R80, R0, 0x4, R80 ;  /* 0x0000000400507825 */ /* 0x000fe200078e0250 */
[----:B------:R-:W-:-:S03]  /*8c4b0*/  IADD3 R4, R252, 0x200000, RZ ;  /* 0x00200000fc047810 */ /* 0x000fc60007ffe0ff */
[----:B------:R-:W-:Y:S01]  /*8c4c0*/  IMAD.WIDE R78, R0, 0x4, R78 ;  /* 0x00000004004e7825 */ /* 0x000fe200078e024e */
[----:B-1----:R-:W-:-:S03]  /*8c4d0*/  IADD3 R3, R252, 0x200000, RZ ;  /* 0x00200000fc037810 */ /* 0x002fc60007ffe0ff */
[----:B------:R-:W-:-:S04]  /*8c4e0*/  IMAD.WIDE R76, R0, 0x4, R76 ;  /* 0x00000004004c7825 */ /* 0x000fc800078e024c */
        /* <DEDUP_REMOVED lines=24> */
[----:B------:R1:W-:Y:S01]  /*8c670*/  LDGSTS.E [R6+0x4ce00], [R58.64], P0 ;  /* 0x4ce000003a067fae */ /* 0x0003e20008121844 */
[----:B------:R1:W-:Y:S01]  /*8c680*/  LDGSTS.E [R5+0x4de00], [R56.64], P0 ;  /* 0x4de0000038057fae */ /* 0x0003e20008121844 */
[----:B------:R1:W-:Y:S02]  /*8c690*/  LDGSTS.E [R4+0x4ee00], [R54.64], P0 ;  /* 0x4ee0000036047fae */ /* 0x0003e40008121844 */
        /* <DEDUP_REMOVED lines=17> */
[----:B------:R1:W-:Y:S02]  /*8c7b0*/  LDGSTS.E [R6+0x60e00], [R196.64], P0 ;  /* 0x60e00000c4067fae */ /* 0x0003e40008121844 */
[----:B--2---:R-:W-:-:S02]  /*8c7c0*/  IMAD.WIDE R198, R0, 0x4, R48 ;  /* 0x0000000400c67825 */ /* 0x004fc400078e0230 */
[----:B------:R-:W2:Y:S02]  /*8c7d0*/  LDL.LU.64 R48, [R1+0xe0] ;  /* 0x0000e00001307983 */ /* 0x000ea40000300a00 */
[----:B---3--:R-:W-:-:S04]  /*8c7e0*/  IMAD.WIDE R200, R0, 0x4, R50 ;  /* 0x0000000400c87825 */ /* 0x008fc800078e0232 */
[C---:B----4-:R-:W-:Y:S01]  /*8c7f0*/  IMAD.WIDE R202, R0.reuse, 0x4, R44 ;  /* 0x0000000400ca7825 */ /* 0x050fe200078e022c */
[----:B------:R-:W3:Y:S03]  /*8c800*/  LDL.LU.64 R50, [R1+0xa0] ;  /* 0x0000a00001327983 */ /* 0x000ee60000300a00 */
[C---:B------:R-:W-:Y:S01]  /*8c810*/  IMAD.WIDE R204, R0.reuse, 0x4, R46 ;  /* 0x0000000400cc7825 */ /* 0x040fe200078e022e */
[----:B------:R-:W4:Y:S03]  /*8c820*/  LDL.LU.64 R44, [R1+0x60] ;  /* 0x00006000012c7983 */ /* 0x000f260000300a00 */
[----:B------:R-:W4:Y:S02]  /*8c830*/  LDL.LU.64 R46, [R1+0x20] ;  /* 0x00002000012e7983 */ /* 0x000f240000300a00 */
        /* <DEDUP_REMOVED lines=15> */
[----:B------:R1:W-:Y:S02]  /*8c930*/  LDGSTS.E [R5+0x69e00], [R214.64], P0 ;  /* 0x69e00000d6057fae */ /* 0x0003e40008121844 */
[----:B------:R1:W-:Y:S01]  /*8c940*/  LDGSTS.E [R4+0x6ae00], [R216.64], P0 ;  /* 0x6ae00000d8047fae */ /* 0x0003e20008121844 */
[----:B------:R4:W-:Y:S04]  /*8c950*/  STL.64 [R1+0xa8], R10 ;  /* 0x0000a80a01007387 */ /* 0x0009e80000100a00 */
[----:B------:R4:W-:Y:S01]  /*8c960*/  LDGSTS.E [R3+0x6be00], [R10.64], P0 ;  /* 0x6be000000a037fae */ /* 0x0009e20008121844 */
[----:B------:R-:W-:-:S04]  /*8c970*/  IMAD.WIDE R218, R0, 0x4, R218 ;  /* 0x0000000400da7825 */ /* 0x000fc800078e02da */
[----:B------:R-:W-:-:S04]  /*8c980*/  IMAD.WIDE R220, R0, 0x4, R220 ;  /* 0x0000000400dc7825 */ /* 0x000fc800078e02dc */
[----:B------:R-:W-:-:S04]  /*8c990*/  IMAD.WIDE R222, R0, 0x4, R222 ;  /* 0x0000000400de7825 */ /* 0x000fc800078e02de */
[----:B------:R-:W-:-:S04]  /*8c9a0*/  IMAD.WIDE R224, R0, 0x4, R224 ;  /* 0x0000000400e07825 */ /* 0x000fc800078e02e0 */
[----:B------:R-:W-:-:S04]  /*8c9b0*/  IMAD.WIDE R226, R0, 0x4, R226 ;  /* 0x0000000400e27825 */ /* 0x000fc800078e02e2 */
[----:B--2---:R-:W-:-:S04]  /*8c9c0*/  IMAD.WIDE R8, R0, 0x4, R48 ;  /* 0x0000000400087825 */ /* 0x004fc800078e0230 */
[C---:B---3--:R-:W-:Y:S01]  /*8c9d0*/  IMAD.WIDE R12, R0.reuse, 0x4, R50 ;  /* 0x00000004000c7825 */ /* 0x048fe200078e0232 */
[----:B------:R2:W-:Y:S03]  /*8c9e0*/  STL.64 [R1+0xe0], R8 ;  /* 0x0000e00801007387 */ /* 0x0005e60000100a00 */
[C---:B----4-:R-:W-:Y:S01]  /*8c9f0*/  IMAD.WIDE R10, R0.reuse, 0x4, R44 ;  /* 0x00000004000a7825 */ /* 0x050fe200078e022c */
[----:B------:R2:W-:Y:S03]  /*8ca00*/  LDGSTS.E [R6+0x6ce00], [R8.64], P0 ;  /* 0x6ce0000008067fae */ /* 0x0005e60008121844 */
[----:B------:R3:W-:Y:S02]  /*8ca10*/  LDGSTS.E [R5+0x6de00], [R12.64], P0 ;  /* 0x6de000000c057fae */ /* 0x0007e40008121844 */
[----:B------:R3:W-:Y:S01]  /*8ca20*/  STL.64 [R1+0xa0], R12 ;  /* 0x0000a00c01007387 */ /* 0x0007e20000100a00 */
[----:B------:R4:W-:Y:S04]  /*8ca30*/  LDGSTS.E [R4+0x6ee00], [R10.64], P0 ;  /* 0x6ee000000a047fae */ /* 0x0009e80008121844 */
[----:B------:R-:W-:Y:S01]  /*8ca40*/  STL.64 [R1+0xe8], R10 ;  /* 0x0000e80a01007387 */ /* 0x000fe20000100a00 */
[----:B--2---:R-:W-:-:S04]  /*8ca50*/  IMAD.WIDE R8, R0, 0x4, R46 ;  /* 0x0000000400087825 */ /* 0x004fc800078e022e */
[C---:B---3--:R-:W-:Y:S01]  /*8ca60*/  IMAD.WIDE R12, R0.reuse, 0x4, R228 ;  /* 0x00000004000c7825 */ /* 0x048fe200078e02e4 */
[----:B------:R2:W-:Y:S04]  /*8ca70*/  LDGSTS.E [R3+0x6fe00], [R8.64], P0 ;  /* 0x6fe0000008037fae */ /* 0x0005e80008121844 */
[----:B------:R2:W-:Y:S01]  /*8ca80*/  STL.64 [R1+0x120], R8 ;  /* 0x0001200801007387 */ /* 0x0005e20000100a00 */
[----:B------:R5:W-:Y:S02]  /*8ca90*/  LDGSTS.E [R6+0x70e00], [R218.64], P0 ;  /* 0x70e00000da067fae */ /* 0x000be40008121844 */
[----:B------:R1:W-:Y:S02]  /*8caa0*/  LDGSTS.E [R5+0x71e00], [R220.64], P0 ;  /* 0x71e00000dc057fae */ /* 0x0003e40008121844 */
[----:B------:R1:W-:Y:S01]  /*8cab0*/  LDGSTS.E [R4+0x72e00], [R222.64], P0 ;  /* 0x72e00000de047fae */ /* 0x0003e20008121844 */
[----:B------:R3:W-:Y:S01]  /*8cac0*/  LDGSTS.E [R3+0x73e00], [R224.64], P0 ;  /* 0x73e00000e0037fae */ /* 0x0007e20008121844 */
[----:B------:R5:W-:Y:S03]  /*8cad0*/  LDGSTS.E [R6+0x74e00], [R226.64], P0 ;  /* 0x74e00000e2067fae */ /* 0x000be60008121844 */
[----:B------:R1:W-:Y:S01]  /*8cae0*/  STL.64 [R1+0x128], R12 ;  /* 0x0001280c01007387 */ /* 0x0003e20000100a00 */
[----:B------:R1:W-:Y:S02]  /*8caf0*/  LDGSTS.E [R5+0x75e00], [R12.64], P0 ;  /* 0x75e000000c057fae */ /* 0x0003e40008121844 */
[----:B--2---:R-:W-:-:S04]  /*8cb00*/  IMAD.WIDE R8, R0, 0x4, R230 ;  /* 0x0000000400087825 */ /* 0x004fc800078e02e6 */
[C---:B----4-:R-:W-:Y:S01]  /*8cb10*/  IMAD.WIDE R10, R0.reuse, 0x4, R232 ;  /* 0x00000004000a7825 */ /* 0x050fe200078e02e8 */
[----:B------:R2:W-:Y:S04]  /*8cb20*/  STL.64 [R1+0x1e0], R8 ;  /* 0x0001e00801007387 */ /* 0x0005e80000100a00 */
[----:B------:R2:W-:Y:S01]  /*8cb30*/  LDGSTS.E [R4+0x76e00], [R8.64], P0 ;  /* 0x76e0000008047fae */ /* 0x0005e20008121844 */
[----:B------:R4:W-:Y:S02]  /*8cb40*/  STL.64 [R1+0x1e8], R10 ;  /* 0x0001e80a01007387 */ /* 0x0009e40000100a00 */
[----:B------:R4:W-:Y:S02]  /*8cb50*/  LDGSTS.E [R3+0x77e00], [R10.64], P0 ;  /* 0x77e000000a037fae */ /* 0x0009e40008121844 */
[----:B-1----:R-:W-:-:S04]  /*8cb60*/  IMAD.WIDE R12, R0, 0x4, R236 ;  /* 0x00000004000c7825 */ /* 0x002fc800078e02ec */
[----:B--2---:R-:W-:-:S04]  /*8cb70*/  IMAD.WIDE R8, R0, 0x4, R234 ;  /* 0x0000000400087825 */ /* 0x004fc800078e02ea */
[C---:B----4-:R-:W-:Y:S01]  /*8cb80*/  IMAD.WIDE R10, R0.reuse, 0x4, R238 ;  /* 0x00000004000a7825 */ /* 0x050fe200078e02ee */
[----:B------:R1:W-:Y:S04]  /*8cb90*/  STL.64 [R1+0x360], R8 ;  /* 0x0003600801007387 */ /* 0x0003e80000100a00 */
[----:B------:R1:W-:Y:S01]  /*8cba0*/  LDGSTS.E [R6+0x78e00], [R8.64], P0 ;  /* 0x78e0000008067fae */ /* 0x0003e20008121844 */
[----:B------:R-:W-:Y:S02]  /*8cbb0*/  STL.64 [R1+0x320], R12 ;  /* 0x0003200c01007387 */ /* 0x000fe40000100a00 */
[----:B------:R2:W-:Y:S02]  /*8cbc0*/  LDGSTS.E [R5+0x79e00], [R12.64], P0 ;  /* 0x79e000000c057fae */ /* 0x0005e40008121844 */
[----:B------:R4:W-:Y:S01]  /*8cbd0*/  STL.64 [R1+0x2e0], R10 ;  /* 0x0002e00a01007387 */ /* 0x0009e20000100a00 */
[----:B------:R4:W-:Y:S01]  /*8cbe0*/  LDGSTS.E [R4+0x7ae00], [R10.64], P0 ;  /* 0x7ae000000a047fae */ /* 0x0009e20008121844 */
[----:B-1----:R-:W-:-:S04]  /*8cbf0*/  IMAD.WIDE R8, R0, 0x4, R240 ;  /* 0x0000000400087825 */ /* 0x002fc800078e02f0 */
[----:B----4-:R-:W-:Y:S01]  /*8cc00*/  IMAD.WIDE R10, R0, 0x4, R242 ;  /* 0x00000004000a7825 */ /* 0x010fe200078e02f2 */
[----:B------:R1:W-:Y:S04]  /*8cc10*/  STL.64 [R1+0x2a0], R8 ;  /* 0x0002a00801007387 */ /* 0x0003e80000100a00 */
[----:B------:R1:W-:Y:S04]  /*8cc20*/  LDGSTS.E [R3+0x7be00], [R8.64], P0 ;  /* 0x7be0000008037fae */ /* 0x0003e80008121844 */
[----:B------:R-:W-:Y:S01]  /*8cc30*/  STL.64 [R1+0x260], R10 ;  /* 0x0002600a01007387 */ /* 0x000fe20000100a00 */
[----:B------:R-:W-:-:S02]  /*8cc40*/  IMAD.MOV.U32 R252, RZ, RZ, c[0x0][0x180] ;  /* 0x00006000fffc7624 */ /* 0x000fc400078e00ff */
[----:B------:R-:W-:-:S04]  /*8cc50*/  IMAD.WIDE R246, R0, 0x4, R246 ;  /* 0x0000000400f67825 */ /* 0x000fc800078e02f6 */
[----:B------:R4:W-:Y:S02]  /*8cc60*/  LDGSTS.E [R6+0x7ce00], [R10.64], P0 ;  /* 0x7ce000000a067fae */ /* 0x0009e40008121844 */
[----:B-1----:R-:W-:-:S05]  /*8cc70*/  IMAD.WIDE R8, R0, 0x4, R244 ;  /* 0x0000000400087825 */ /* 0x002fca00078e02f4 */
[----:B------:R1:W-:Y:S01]  /*8cc80*/  STL.64 [R1+0x220], R8 ;  /* 0x0002200801007387 */ /* 0x0003e20000100a00 */
[----:B------:R3:W-:Y:S02]  /*8cc90*/  STL [R1+0x2c70], RZ ;  /* 0x002c70ff01007387 */ /* 0x0007e40000100800 */
[----:B------:R3:W-:Y:S02]  /*8cca0*/  STL [R1+0x2c74], RZ ;  /* 0x002c74ff01007387 */ /* 0x0007e40000100800 */
[----:B------:R3:W-:Y:S01]  /*8ccb0*/  STL [R1+0x2c78], RZ ;  /* 0x002c78ff01007387 */ /* 0x0007e20000100800 */
[----:B------:R3:W-:Y:S01]  /*8ccc0*/  STL [R1+0x2c7c], RZ ;  /* 0x002c7cff01007387 */ /* 0x0007e20000100800 */
        /* <DEDUP_REMOVED lines=1676> */
[----:B------:R3:W-:Y:S02]  /*93590*/  STL [R1], RZ ;  /* 0x000000ff01007387 */ /* 0x0007e40000100800 */
        /* <DEDUP_REMOVED lines=297> */
[----:B------:R-:W-:Y:S01]  /*94830*/  IMAD.WIDE R244, R0, 0x4, R248 ;  /* 0x0000000400f47825 */ /* 0x000fe200078e02f8 */
[----:B------:R3:W-:Y:S03]  /*94840*/  STL [R1+0x818], RZ ;  /* 0x000818ff01007387 */ /* 0x0007e60000100800 */
[----:B------:R3:W-:Y:S01]  /*94850*/  STL [R1+0x81c], RZ ;  /* 0x00081cff01007387 */ /* 0x0007e20000100800 */
[----:B------:R-:W-:Y:S01]  /*94860*/  IADD3 R252, R252, 0x7f, RZ ;  /* 0x0000007ffcfc7810 */ /* 0x000fe20007ffe0ff */
[----:B------:R1:W-:Y:S01]  /*94870*/  LDGSTS.E [R5+0x7de00], [R8.64], P0 ;  /* 0x7de0000008057fae */ /* 0x0003e20008121844 */
[----:B------:R1:W-:Y:S02]  /*94880*/  LDGSTS.E [R4+0x7ee00], [R246.64], P0 ;  /* 0x7ee00000f6047fae */ /* 0x0003e40008121844 */
[----:B------:R3:W-:Y:S01]  /*94890*/  LDGSTS.E [R3+0x7fe00], [R244.64], P0 ;  /* 0x7fe00000f4037fae */ /* 0x0007e20008121844 */
[----:B------:R-:W-:Y:S01]  /*948a0*/  ISETP.GE.AND P0, PT, R252, 0x80, PT ;  /* 0x00000080fc00780c */ /* 0x000fe20003f06270 */
[----:B------:R-:W0:Y:S01]  /*948b0*/  LDGDEPBAR ;  /* 0x00000000000079af */ /* 0x000e220000000000 */
[----:B------:R-:W-:Y:S01]  /*948c0*/  CS2R R248, SRZ ;  /* 0x0000000000f87805 */ /* 0x000fe2000001ff00 */
        /* <DEDUP_REMOVED lines=27> */
[----:B--2---:R-:W-:Y:S01]  /*94a80*/  CS2R R12, SRZ ;  /* 0x00000000000c7805 */ /* 0x004fe2000001ff00 */
[----:B------:R-:W-:Y:S01]  /*94a90*/  CS2R R14, SRZ ;  /* 0x00000000000e7805 */ /* 0x000fe2000001ff00 */
[----:B-1----:R-:W-:Y:S01]  /*94aa0*/  CS2R R8, SRZ ;  /* 0x0000000000087805 */ /* 0x002fe2000001ff00 */
[----:B----4-:R-:W-:Y:S01]  /*94ab0*/  CS2R R10, SRZ ;  /* 0x00000000000a7805 */ /* 0x010fe2000001ff00 */
[----:B------:R-:W-:Y:S01]  /*94ac0*/  CS2R R4, SRZ ;  /* 0x0000000000047805 */ /* 0x000fe2000001ff00 */
[----:B-----5:R-:W-:Y:S01]  /*94ad0*/  CS2R R6, SRZ ;  /* 0x0000000000067805 */ /* 0x020fe2000001ff00 */
[----:B------:R-:W-:Y:S05]  /*94ae0*/  @!P0 BRA `(.L_x_0) ;  /* 0x000fbd7000008947 */ /* 0x000fea0003800000 */
[----:B---3--:R-:W2:Y:S04]  /*94af0*/  LDL.LU.64 R12, [R1+0x3118] ;  /* 0x00311800010c7983 */ /* 0x008ea80000300a00 */
[----:B------:R-:W3:Y:S04]  /*94b00*/  LDL.LU.64 R6, [R1+0x3110] ;  /* 0x0031100001067983 */ /* 0x000ee80000300a00 */
[----:B------:R-:W4:Y:S04]  /*94b10*/  LDL.LU.64 R14, [R1+0x3108] ;  /* 0x00310800010e7983 */ /* 0x000f280000300a00 */
[----:B------:R-:W5:Y:S04]  /*94b20*/  LDL.LU.64 R8, [R1+0x3100] ;  /* 0x0031000001087983 */ /* 0x000f680000300a00 */
[----:B------:R-:W3:Y:S04]  /*94b30*/  LDL.LU.64 R26, [R1+0x2e38] ;  /* 0x002e3800011a7983 */ /* 0x000ee80000300a00 */
[----:B------:R-:W3:Y:S04]  /*94b40*/  LDL.LU.64 R10, [R1+0x2e30] ;  /* 0x002e3000010a7983 */ /* 0x000ee80000300a00 */
[----:B------:R-:W4:Y:S04]  /*94b50*/  LDL.LU.64 R4, [R1+0x2e28] ;  /* 0x002e280001047983 */ /* 0x000f280000300a00 */
[----:B------:R-:W4:Y:S04]  /*94b60*/  LDL.LU.64 R22, [R1+0x2e20] ;  /* 0x002e200001167983 */ /* 0x000f280000300a00 */
[----:B------:R-:W4:Y:S04]  /*94b70*/  LDL.LU.64 R16, [R1+0x1ae8] ;  /* 0x001ae80001107983 */ /* 0x000f280000300a00 */
[----:B------:R-:W4:Y:S04]  /*94b80*/  LDL.LU.64 R18, [R1+0x1ae0] ;  /* 0x001ae00001127983 */ /* 0x000f280000300a00 */
[----:B------:R-:W4:Y:S04]  /*94b90*/  LDL.LU.64 R20, [R1+0x1ad8] ;  /* 0x001ad80001147983 */ /* 0x000f280000300a00 */
[----:B--2---:R1:W-:Y:S01]  /*94ba0*/  STL [R1+0x5888], R12 ;  /* 0x0058880c01007387 */ /* 0x0043e20000100800 */
[----:B------:R-:W-:-:S03]  /*94bb0*/  MOV R3, R13 ;  /* 0x0000000d00037202 */ /* 0x000fc60000000f00 */
[----:B-1----:R-:W2:Y:S04]  /*94bc0*/  LDL.LU.64 R12, [R1+0x1ad0] ;  /* 0x001ad000010c7983 */ /* 0x002ea80000300a00 */
[----:B------:R1:W-:Y:S04]  /*94bd0*/  STL [R1+0x5880], R3 ;  /* 0x0058800301007387 */ /* 0x0003e80000100800 */
[----:B---3--:R3:W-:Y:S01]  /*94be0*/  STL [R1+0x5884], R6 ;  /* 0x0058840601007387 */ /* 0x0087e20000100800 */
[----:B-1----:R-:W-:-:S03]  /*94bf0*/  IMAD.MOV.U32 R3, RZ, RZ, R7 ;  /* 0x000000ffff037224 */ /* 0x002fc600078e0007 */
[----:B---3--:R-:W3:Y:S04]  /*94c00*/  LDL.LU.64 R6, [R1+0x1390] ;  /* 0x0013900001067983 */ /* 0x008ee80000300a00 */
[----:B------:R1:W-:Y:S04]  /*94c10*/  STL [R1+0x5878], R3 ;  /* 0x0058780301007387 */ /* 0x0003e80000100800 */
[----:B----4-:R4:W-:Y:S01]  /*94c20*/  STL [R1+0x587c], R14 ;  /* 0x00587c0e01007387 */ /* 0x0109e20000100800 */
[----:B-1----:R-:W-:-:S03]  /*94c30*/  IMAD.MOV.U32 R3, RZ, RZ, R15 ;  /* 0x000000ffff037224 */ /* 0x002fc600078e000f */
[----:B----4-:R-:W4:Y:S04]  /*94c40*/  LDL.LU.64 R14, [R1+0x1388] ;  /* 0x00138800010e7983 */ /* 0x010f280000300a00 */
[----:B------:R1:W-:Y:S04]  /*94c50*/  STL [R1+0x5870], R3 ;  /* 0x0058700301007387 */ /* 0x0003e80000100800 */
[----:B-----5:R5:W-:Y:S01]  /*94c60*/  STL [R1+0x5874], R8 ;  /* 0x0058740801007387 */ /* 0x020be20000100800 */
[----:B-1----:R-:W-:-:S03]  /*94c70*/  MOV R3, R9 ;  /* 0x0000000900037202 */ /* 0x002fc60000000f00 */
[----:B-----5:R-:W5:Y:S04]  /*94c80*/  LDL.LU.64 R8, [R1+0x1380] ;  /* 0x0013800001087983 */ /* 0x020f680000300a00 */
[----:B------:R1:W-:Y:S04]  /*94c90*/  STL [R1+0x5868], R3 ;  /* 0x0058680301007387 */ /* 0x0003e80000100800 */
[----:B------:R1:W-:Y:S02]  /*94ca0*/  STL [R1+0x586c], R26 ;  /* 0x00586c1a01007387 */ /* 0x0003e40000100800 */
[----:B-1----:R-:W-:-:S02]  /*94cb0*/  IMAD.MOV.U32 R3, RZ, RZ, R27 ;  /* 0x000000ffff037224 */ /* 0x002fc400078e001b */
[----:B------:R-:W5:Y:S04]  /*94cc0*/  LDL.LU.64 R26, [R1+0x1378] ;  /* 0x00137800011a7983 */ /* 0x000f680000300a00 */
[----:B------:R1:W-:Y:S04]  /*94cd0*/  STL [R1+0x5860], R3 ;  /* 0x0058600301007387 */ /* 0x0003e80000100800 */
[----:B------:R1:W-:Y:S02]  /*94ce0*/  STL [R1+0x5864], R10 ;  /* 0x0058640a01007387 */ /* 0x0003e40000100800 */
[----:B-1----:R-:W-:-:S02]  /*94cf0*/  IMAD.MOV.U32 R3, RZ, RZ, R11 ;  /* 0x000000ffff037224 */ /* 0x002fc400078e000b */
[----:B------:R-:W5:Y:S04]  /*94d00*/  LDL.LU.64 R10, [R1+0x30f8] ;  /* 0x0030f800010a7983 */ /* 0x000f680000300a00 */
[----:B------:R1:W-:Y:S04]  /*94d10*/  STL [R1+0x5858], R3 ;  /* 0x0058580301007387 */ /* 0x0003e80000100800 */
[----:B------:R1:W-:Y:S02]  /*94d20*/  STL [R1+0x585c], R4 ;  /* 0x00585c0401007387 */ /* 0x0003e40000100800 */
[----:B-1----:R-:W-:-:S02]  /*94d30*/  MOV R3, R5 ;  /* 0x0000000500037202 */ /* 0x002fc40000000f00 */
[----:B------:R-:W5:Y:S04]  /*94d40*/  LDL.LU.64 R4, [R1+0x30f0] ;  /* 0x0030f00001047983 */ /* 0x000f680000300a00 */
        /* <DEDUP_REMOVED lines=17> */
[----:B--2---:R2:W-:Y:S01]  /*94e60*/  STL [R1+0x5834], R12 ;  /* 0x0058340c01007387 */ /* 0x0045e20000100800 */
[----:B-1----:R-:W-:-:S03]  /*94e70*/  IMAD.MOV.U32 R3, RZ, RZ, R13 ;  /* 0x000000ffff037224 */ /* 0x002fc600078e000d */
[----:B--2---:R-:W2:Y:S04]  /*94e80*/  LDL.LU.64 R12, [R1+0x2e08] ;  /* 0x002e0800010c7983 */ /* 0x004ea80000300a00 */
[----:B------:R1:W-:Y:S04]  /*94e90*/  STL [R1+0x5828], R3 ;  /* 0x0058280301007387 */ /* 0x0003e80000100800 */
[----:B---3--:R3:W-:Y:S01]  /*94ea0*/  STL [R1+0x582c], R6 ;  /* 0x00582c0601007387 */ /* 0x0087e20000100800 */
[----:B-1----:R-:W-:-:S03]  /*94eb0*/  MOV R3, R7 ;  /* 0x0000000700037202 */ /* 0x002fc60000000f00 */
[----:B---3--:R-:W3:Y:S04]  /*94ec0*/  LDL.LU.64 R6, [R1+0x2e00] ;  /* 0x002e000001067983 */ /* 0x008ee80000300a00 */
[----:B------:R1:W-:Y:S04]  /*94ed0*/  STL [R1+0x5820], R3 ;  /* 0x0058200301007387 */ /* 0x0003e80000100800 */
[----:B----4-:R4:W-:Y:S01]  /*94ee0*/  STL [R1+0x5824], R14 ;  /* 0x0058240e01007387 */ /* 0x0109e20000100800 */
[----:B-1----:R-:W-:-:S03]  /*94ef0*/  IMAD.MOV.U32 R3, RZ, RZ, R15 ;  /* 0x000000ffff037224 */ /* 0x002fc600078e000f */
[----:B----4-:R-:W4:Y:S04]  /*94f00*/  LDL.LU.64 R14, [R1+0x1ac8] ;  /* 0x001ac800010e7983 */ /* 0x010f280000300a00 */
[----:B------:R1:W-:Y:S04]  /*94f10*/  STL [R1+0x5818], R3 ;  /* 0x0058180301007387 */ /* 0x0003e80000100800 */
[----:B-----5:R5:W-:Y:S01]  /*94f20*/  STL [R1+0x581c], R8 ;  /* 0x00581c0801007387 */ /* 0x020be20000100800 */
[----:B-1----:R-:W-:-:S03]  /*94f30*/  IMAD.MOV.U32 R3, RZ, RZ, R9 ;  /* 0x000000ffff037224 */ /* 0x002fc600078e0009 */
[----:B-----5:R-:W5:Y:S04]  /*94f40*/  LDL.LU.64 R8, [R1+0x1ac0] ;  /* 0x001ac00001087983 */ /* 0x020f680000300a00 */
        /* <DEDUP_REMOVED lines=29> */
[----:B--2---:R2:W-:Y:S01]  /*95120*/  STL [R1+0x57dc], R12 ;  /* 0x0057dc0c01007387 */ /* 0x0045e20000100800 */
[----:B-1----:R-:W-:-:S03]  /*95130*/  IMAD.MOV.U32 R3, RZ, RZ, R13 ;  /* 0x000000ffff037224 */ /* 0x002fc600078e000d */
[----:B--2---:R-:W2:Y:S04]  /*95140*/  LDL.LU.64 R12, [R1+0x30d0] ;  /* 0x0030d000010c7983 */ /* 0x004ea80000300a00 */
[----:B------:R1:W-:Y:S04]  /*95150*/  STL [R1+0x57d0], R3 ;  /* 0x0057d00301007387 */ /* 0x0003e80000100800 */
[----:B---3--:R3:W-:Y:S01]  /*95160*/  STL [R1+0x57d4], R6 ;  /* 0x0057d40601007387 */ /* 0x0087e20000100800 */
[----:B-1----:R-:W-:-:S03]  /*95170*/  IMAD.MOV.U32 R3, RZ, RZ, R7 ;  /* 0x000000ffff037224 */ /* 0x002fc600078e0007 */
[----:B---3--:R-:W3:Y:S04]  /*95180*/  LDL.LU.64 R6, [R1+0x30c8] ;  /* 0x0030c80001067983 */ /* 0x008ee80000300a00 */
[----:B------:R1:W-:Y:S04]  /*95190*/  STL [R1+0x57c8], R3 ;  /* 0x0057c80301007387 */ /* 0x0003e80000100800 */
[----:B----4-:R4:W-:Y:S01]  /*951a0*/  STL [R1+0x57cc], R14 ;  /* 0x0057cc0e01007387 */ /* 0x0109e20000100800 */
[----:B-1----:R-:W-:-:S03]  /*951b0*/  MOV R3, R15 ;  /* 0x0000000f00037202 */ /* 0x002fc60000000f00 */
[----:B----4-:R-:W4:Y:S04]  /*951c0*/  LDL.LU.64 R14, [R1+0x30c0] ;  /* 0x0030c000010e7983 */ /* 0x010f280000300a00 */
[----:B------:R1:W-:Y:S04]  /*951d0*/  STL [R1+0x57c0], R3 ;  /* 0x0057c00301007387 */ /* 0x0003e80000100800 */
[----:B-----5:R5:W-:Y:S01]  /*951e0*/  STL [R1+0x57c4], R8 ;  /* 0x0057c40801007387 */ /* 0x020be20000100800 */
[----:B-1----:R-:W-:-:S03]  /*951f0*/  IMAD.MOV.U32 R3, RZ, RZ, R9 ;  /* 0x000000ffff037224 */ /* 0x002fc600078e0009 */
[----:B-----5:R-:W5:Y:S04]  /*95200*/  LDL.LU.64 R8, [R1+0x2df8] ;  /* 0x002df80001087983 */ /* 0x020f680000300a00 */
        /* <DEDUP_REMOVED lines=29> */
[----:B--2---:R2:W-:Y:S01]  /*953e0*/  STL [R1+0x5784], R12 ;  /* 0x0057840c01007387 */ /* 0x0045e20000100800 */
[----:B-1----:R-:W-:-:S03]  /*953f0*/  MOV R3, R13 ;  /* 0x0000000d00037202 */ /* 0x002fc60000000f00 */
[----:B--2---:R-:W2:Y:S04]  /*95400*/  LDL.LU.64 R12, [R1+0x1350] ;  /* 0x00135000010c7983 */ /* 0x004ea80000300a00 */
        /* <DEDUP_REMOVED lines=1753> */
[----:B------:R-:W-:Y:S04]  /*9c1a0*/  STL [R1+0x49cc], R20 ;  /* 0x0049cc1401007387 */ /* 0x000fe80000100800 */
[----:B------:R-:W5:Y:S01]  /*9c1b0*/  LDL.LU.64 R24, [R1+0x3240] ;  /* 0x0032400001187983 */ /* 0x000f620000300a00 */
[----:B-1----:R-:W-:-:S05]  /*9c1c0*/  IMAD.MOV.U32 R3, RZ, RZ, R21 ;  /* 0x000000ffff037224 */ /* 0x002fca00078e0015 */
[----:B------:R1:W-:Y:S04]  /*9c1d0*/  STL [R1+0x49c0], R3 ;  /* 0x0049c00301007387 */ /* 0x0003e80000100800 */
[----:B--2---:R2:W-:Y:S01]  /*9c1e0*/  STL [R1+0x49c4], R12 ;  /* 0x0049c40c01007387 */ /* 0x0045e20000100800 */
[----:B-1----:R-:W-:-:S03]  /*9c1f0*/  IMAD.MOV.U32 R3, RZ, RZ, R13 ;  /* 0x000000ffff037224 */ /* 0x002fc600078e000d */
[----:B--2---:R-:W2:Y:S04]  /*9c200*/  LDL.LU.64 R12, [R1+0x3248] ;  /* 0x00324800010c7983 */ /* 0x004ea80000300a00 */
[----:B------:R1:W-:Y:S04]  /*9c210*/  STL [R1+0x49b8], R3 ;  /* 0x0049b80301007387 */ /* 0x0003e80000100800 */
[----:B---3--:R-:W-:Y:S04]  /*9c220*/  STL [R1+0x49bc], R6 ;  /* 0x0049bc0601007387 */ /* 0x008fe80000100800 */
[----:B------:R-:W3:Y:S01]  /*9c230*/  LDL.LU.64 R20, [R1+0x3258] ;  /* 0x0032580001147983 */ /* 0x000ee20000300a00 */
[----:B-1----:R-:W-:-:S05]  /*9c240*/  MOV R3, R7 ;  /* 0x0000000700037202 */ /* 0x002fca0000000f00 */
[----:B------:R1:W-:Y:S04]  /*9c250*/  STL [R1+0x49b0], R3 ;  /* 0x0049b00301007387 */ /* 0x0003e80000100800 */
[----:B----4-:R4:W-:Y:S01]  /*9c260*/  STL [R1+0x49b4], R14 ;  /* 0x0049b40e01007387 */ /* 0x0109e20000100800 */
[----:B-1----:R-:W-:-:S03]  /*9c270*/  IMAD.MOV.U32 R3, RZ, RZ, R15 ;  /* 0x000000ffff037224 */ /* 0x002fc600078e000f */
[----:B------:R-:W3:Y:S04]  /*9c280*/  LDL.LU.64 R6, [R1+0x13c8] ;  /* 0x0013c80001067983 */ /* 0x000ee80000300a00 */
[----:B-----5:R-:W-:Y:S04]  /*9c290*/  STL [R1+0x49ac], R8 ;  /* 0x0049ac0801007387 */ /* 0x020fe80000100800 */
[----:B------:R1:W-:Y:S04]  /*9c2a0*/  STL [R1+0x49a8], R3 ;  /* 0x0049a80301007387 */ /* 0x0003e80000100800 */
[----:B----4-:R-:W4:Y:S01]  /*9c2b0*/  LDL.LU.64 R14, [R1+0x13c0] ;  /* 0x0013c000010e7983 */ /* 0x010f220000300a00 */
[----:B-1----:R-:W-:-:S03]  /*9c2c0*/  IMAD.MOV.U32 R3, RZ, RZ, R9 ;  /* 0x000000ffff037224 */ /* 0x002fc600078e0009 */
[----:B------:R-:W-:Y:S04]  /*9c2d0*/  STL [R1+0x49a4], R26 ;  /* 0x0049a41a01007387 */ /* 0x000fe80000100800 */
[----:B------:R1:W-:Y:S04]  /*9c2e0*/  STL [R1+0x49a0], R3 ;  /* 0x0049a00301007387 */ /* 0x0003e80000100800 */
[----:B------:R-:W5:Y:S01]  /*9c2f0*/  LDL.LU.64 R8, [R1+0x13b8] ;  /* 0x0013b80001087983 */ /* 0x000f620000300a00 */
[----:B-1----:R-:W-:-:S03]  /*9c300*/  MOV R3, R27 ;  /* 0x0000001b00037202 */ /* 0x002fc60000000f00 */
[----:B------:R-:W-:Y:S04]  /*9c310*/  STL [R1+0x4960], R10 ;  /* 0x0049600a01007387 */ /* 0x000fe80000100800 */
[----:B------:R1:W-:Y:S02]  /*9c320*/  STL [R1+0x4958], R3 ;  /* 0x0049580301007387 */ /* 0x0003e40000100800 */
[----:B-1----:R-:W-:Y:S02]  /*9c330*/  IMAD.MOV.U32 R3, RZ, RZ, R11 ;  /* 0x000000ffff037224 */ /* 0x002fe400078e000b */
[----:B------:R-:W5:Y:S04]  /*9c340*/  LDL.LU.64 R10, [R1+0x13b0] ;  /* 0x0013b000010a7983 */ /* 0x000f680000300a00 */
[----:B------:R1:W-:Y:S04]  /*9c350*/  STL [R1+0x495c], R3 ;  /* 0x00495c0301007387 */ /* 0x0003e80000100800 */
[----:B------:R1:W-:Y:S02]  /*9c360*/  STL [R1+0x4968], R4 ;  /* 0x0049680401007387 */ /* 0x0003e40000100800 */
[----:B-1----:R-:W-:-:S02]  /*9c370*/  IMAD.MOV.U32 R3, RZ, RZ, R5 ;  /* 0x000000ffff037224 */ /* 0x002fc400078e0005 */
[----:B------:R-:W5:Y:S04]  /*9c380*/  LDL.LU.64 R4, [R1+0xe88] ;  /* 0x000e880001047983 */ /* 0x000f680000300a00 */
[----:B------:R1:W-:Y:S04]  /*9c390*/  STL [R1+0x4964], R3 ;  /* 0x0049640301007387 */ /* 0x0003e80000100800 */
[----:B------:R1:W-:Y:S04]  /*9c3a0*/  STL [R1+0x4970], R22 ;  /* 0x0049701601007387 */ /* 0x0003e80000100800 */
[----:B------:R-:W5:Y:S01]  /*9c3b0*/  LDL.LU.64 R26, [R1+0xe80] ;  /* 0x000e8000011a7983 */ /* 0x000f620000300a00 */
[----:B-1----:R-:W-:-:S03]  /*9c3c0*/  MOV R3, R23 ;  /* 0x0000001700037202 */ /* 0x002fc60000000f00 */
[----:B------:R-:W-:Y:S04]  /*9c3d0*/  STL [R1+0x4978], R16 ;  /* 0x0049781001007387 */ /* 0x000fe80000100800 */
[----:B------:R1:W-:Y:S04]  /*9c3e0*/  STL [R1+0x496c], R3 ;  /* 0x00496c0301007387 */ /* 0x0003e80000100800 */
[----:B------:R-:W5:Y:S01]  /*9c3f0*/  LDL.LU.64 R22, [R1+0x3340] ;  /* 0x0033400001167983 */ /* 0x000f620000300a00 */
[----:B-1----:R-:W-:-:S03]  /*9c400*/  IMAD.MOV.U32 R3, RZ, RZ, R17 ;  /* 0x000000ffff037224 */ /* 0x002fc600078e0011 */
[----:B------:R-:W-:Y:S04]  /*9c410*/  STL [R1+0x4980], R18 ;  /* 0x0049801201007387 */ /* 0x000fe80000100800 */
[----:B------:R1:W-:Y:S04]  /*9c420*/  STL [R1+0x4974], R3 ;  /* 0x0049740301007387 */ /* 0x0003e80000100800 */
[----:B------:R-:W5:Y:S01]  /*9c430*/  LDL.LU.64 R16, [R1+0xe68] ;  /* 0x000e680001107983 */ /* 0x000f620000300a00 */
[----:B-1----:R-:W-:-:S03]  /*9c440*/  IMAD.MOV.U32 R3, RZ, RZ, R19 ;  /* 0x000000ffff037224 */ /* 0x002fc600078e0013 */
[----:B------:R-:W-:Y:S04]  /*9c450*/  STL [R1+0x4988], R24 ;  /* 0x0049881801007387 */ /* 0x000fe80000100800 */
[----:B------:R1:W-:Y:S04]  /*9c460*/  STL [R1+0x497c], R3 ;  /* 0x00497c0301007387 */ /* 0x0003e80000100800 */
[----:B------:R-:W5:Y:S01]  /*9c470*/  LDL.LU.64 R18, [R1+0xe60] ;  /* 0x000e600001127983 */ /* 0x000f620000300a00 */
[----:B-1----:R-:W-:-:S03]  /*9c480*/  MOV R3, R25 ;  /* 0x0000001900037202 */ /* 0x002fc60000000f00 */
[----:B--2---:R-:W-:Y:S04]  /*9c490*/  STL [R1+0x4990], R12 ;  /* 0x0049900c01007387 */ /* 0x004fe80000100800 */
[----:B------:R1:W-:Y:S02]  /*9c4a0*/  STL [R1+0x4984], R3 ;  /* 0x0049840301007387 */ /* 0x0003e40000100800 */
[----:B-1----:R-:W-:Y:S02]  /*9c4b0*/  IMAD.MOV.U32 R3, RZ, RZ, R13 ;  /* 0x000000ffff037224 */ /* 0x002fe400078e000d */
[----:B------:R-:W2:Y:S04]  /*9c4c0*/  LDL.LU.64 R12, [R1+0x3338] ;  /* 0x00333800010c7983 */ /* 0x000ea80000300a00 */
[----:B------:R1:W-:Y:S04]  /*9c4d0*/  STL [R1+0x498c], R3 ;  /* 0x00498c0301007387 */ /* 0x0003e80000100800 */
[----:B---3--:R3:W-:Y:S01]  /*9c4e0*/  STL [R1+0x4998], R20 ;  /* 0x0049981401007387 */ /* 0x0087e20000100800 */
[----:B-1----:R-:W-:-:S03]  /*9c4f0*/  IMAD.MOV.U32 R3, RZ, RZ, R21 ;  /* 0x000000ffff037224 */ /* 0x002fc600078e0015 */
[----:B------:R-:W-:Y:S04]  /*9c500*/  STL [R1+0x499c], R6 ;  /* 0x00499c0601007387 */ /* 0x000fe80000100800 */
[----:B------:R1:W-:Y:S04]  /*9c510*/  STL [R1+0x4994], R3 ;  /* 0x0049940301007387 */ /* 0x0003e80000100800 */
[----:B---3--:R-:W3:Y:S01]  /*9c520*/  LDL.LU.64 R20, [R1+0x3330] ;  /* 0x0033300001147983 */ /* 0x008ee20000300a00 */
[----:B-1----:R-:W-:-:S03]  /*9c530*/  MOV R3, R7 ;  /* 0x0000000700037202 */ /* 0x002fc60000000f00 */
[----:B----4-:R-:W-:Y:S04]  /*9c540*/  STL [R1+0x4954], R14 ;  /* 0x0049540e01007387 */ /* 0x010fe80000100800 */
[----:B------:R1:W-:Y:S04]  /*9c550*/  STL [R1+0x4950], R3 ;  /* 0x0049500301007387 */ /* 0x0003e80000100800 */
[----:B------:R-:W4:Y:S01]  /*9c560*/  LDL.LU.64 R6, [R1+0x3348] ;  /* 0x0033480001067983 */ /* 0x000f220000300a00 */
[----:B-1----:R-:W-:-:S03]  /*9c570*/  IMAD.MOV.U32 R3, RZ, RZ, R15 ;  /* 0x000000ffff037224 */ /* 0x002fc600078e000f */
[----:B-----5:R-:W-:Y:S04]  /*9c580*/  STL [R1+0x494c], R8 ;  /* 0x00494c0801007387 */ /* 0x020fe80000100800 */
[----:B------:R1:W-:Y:S04]  /*9c590*/  STL [R1+0x4948], R3 ;  /* 0x0049480301007387 */ /* 0x0003e80000100800 */
[----:B------:R-:W5:Y:S01]  /*9c5a0*/  LDL.LU.64 R14, [R1+0x3350] ;  /* 0x00335000010e7983 */ /* 0x000f620000300a00 */
[----:B-1----:R-:W-:-:S03]  /*9c5b0*/  IMAD.MOV.U32 R3, RZ, RZ, R9 ;  /* 0x000000ffff037224 */ /* 0x002fc600078e0009 */
        /* <DEDUP_REMOVED lines=8> */
[----:B------:R-:W-:Y:S04]  /*9c640*/  STL [R1+0x4934], R26 ;  /* 0x0049341a01007387 */ /* 0x000fe80000100800 */
[----:B------:R1:W-:Y:S04]  /*9c650*/  STL [R1+0x4930], R3 ;  /* 0x0049300301007387 */ /* 0x0003e80000100800 */
[----:B------:R-:W5:Y:S01]  /*9c660*/  LDL.LU.64 R4, [R1+0x3298] ;  /* 0x0032980001047983 */ /* 0x000f620000300a00 */
[----:B-1----:R-:W-:-:S03]  /*9c670*/  IMAD.MOV.U32 R3, RZ, RZ, R27 ;  /* 0x000000ffff037224 */ /* 0x002fc600078e001b */
[----:B------:R-:W-:Y:S04]  /*9c680*/  STL [R1+0x4928], R22 ;  /* 0x0049281601007387 */ /* 0x000fe80000100800 */
[----:B------:R1:W-:Y:S04]  /*9c690*/  STL [R1+0x4920], R3 ;  /* 0x0049200301007387 */ /* 0x0003e80000100800 */
[----:B------:R-:W5:Y:S01]  /*9c6a0*/  LDL.LU.64 R28, [R1+0x32a8] ;  /* 0x0032a800011c7983 */ /* 0x000f620000300a00 */
[----:B-1----:R-:W-:-:S05]  /*9c6b0*/  MOV R3, R23 ;  /* 0x0000001700037202 */ /* 0x002fca0000000f00 */
[----:B------:R1:W-:Y:S04]  /*9c6c0*/  STL [R1+0x4924], R3 ;  /* 0x0049240301007387 */ /* 0x0003e80000100800 */
[----:B------:R-:W-:Y:S04]  /*9c6d0*/  STL [R1+0x492c], R16 ;  /* 0x00492c1001007387 */ /* 0x000fe80000100800 */
[----:B------:R-:W5:Y:S01]  /*9c6e0*/  LDL.LU.64 R30, [R1+0x13a8] ;  /* 0x0013a800011e7983 */ /* 0x000f620000300a00 */
[----:B-1----:R-:W-:-:S05]  /*9c6f0*/  IMAD.MOV.U32 R3, RZ, RZ, R17 ;  /* 0x000000ffff037224 */ /* 0x002fca00078e0011 */
[----:B------:R1:W-:Y:S04]  /*9c700*/  STL [R1+0x4918], R3 ;  /* 0x0049180301007387 */ /* 0x0003e80000100800 */
[----:B------:R-:W-:Y:S04]  /*9c710*/  STL [R1+0x491c], R18 ;  /* 0x00491c1201007387 */ /* 0x000fe80000100800 */
[----:B------:R-:W5:Y:S01]  /*9c720*/  LDL.LU.64 R24, [R1+0x13a0] ;  /* 0x0013a00001187983 */ /* 0x000f620000300a00 */
[----:B-1----:R-:W-:-:S03]  /*9c730*/  IMAD.MOV.U32 R3, RZ, RZ, R19 ;  /* 0x000000ffff037224 */ /* 0x002fc600078e0013 */
[----:B------:R-:W5:Y:S04]  /*9c740*/  LDL.LU.64 R22, [R1+0x1398] ;  /* 0x0013980001167983 */ /* 0x000f680000300a00 */
[----:B------:R1:W-:Y:S04]  /*9c750*/  STL [R1+0x48d0], R3 ;  /* 0x0048d00301007387 */ /* 0x0003e80000100800 */
[----:B--2---:R2:W-:Y:S04]  /*9c760*/  STL [R1+0x48d8], R12 ;  /* 0x0048d80c01007387 */ /* 0x0045e80000100800 */
[----:B------:R-:W5:Y:S01]  /*9c770*/  LDL.LU.64 R16, [R1+0x3128] ;  /* 0x0031280001107983 */ /* 0x000f620000300a00 */
[----:B-1----:R-:W-:-:S03]  /*9c780*/  MOV R3, R13 ;  /* 0x0000000d00037202 */ /* 0x002fc60000000f00 */
[----:B------:R-:W5:Y:S04]  /*9c790*/  LDL.LU.64 R18, [R1+0xe48] ;  /* 0x000e480001127983 */ /* 0x000f680000300a00 */
[----:B------:R1:W-:Y:S04]  /*9c7a0*/  STL [R1+0x48d4], R3 ;  /* 0x0048d40301007387 */ /* 0x0003e80000100800 */
[----:B---3--:R-:W-:Y:S04]  /*9c7b0*/  STL [R1+0x48e0], R20 ;  /* 0x0048e01401007387 */ /* 0x008fe80000100800 */
[----:B--2---:R-:W2:Y:S01]  /*9c7c0*/  LDL.LU.64 R12, [R1+0xe40] ;  /* 0x000e4000010c7983 */ /* 0x004ea20000300a00 */
[----:B-1----:R-:W-:-:S03]  /*9c7d0*/  IMAD.MOV.U32 R3, RZ, RZ, R21 ;  /* 0x000000ffff037224 */ /* 0x002fc600078e0015 */
[----:B----4-:R-:W-:Y:S04]  /*9c7e0*/  STL [R1+0x48e8], R6 ;  /* 0x0048e80601007387 */ /* 0x010fe80000100800 */
[----:B------:R1:W-:Y:S02]  /*9c7f0*/  STL [R1+0x48dc], R3 ;  /* 0x0048dc0301007387 */ /* 0x0003e40000100800 */
[----:B-1----:R-:W-:Y:S02]  /*9c800*/  IMAD.MOV.U32 R3, RZ, RZ, R7 ;  /* 0x000000ffff037224 */ /* 0x002fe400078e0007 */
[----:B------:R-:W3:Y:S04]  /*9c810*/  LDL.LU.64 R6, [R1+0xe28] ;  /* 0x000e280001067983 */ /* 0x000ee80000300a00 */
[----:B------:R1:W-:Y:S04]  /*9c820*/  STL [R1+0x48e4], R3 ;  /* 0x0048e40301007387 */ /* 0x0003e80000100800 */
[----:B-----5:R-:W-:Y:S01]  /*9c830*/  STL [R1+0x48f0], R14 ;  /* 0x0048f00e01007387 */ /* 0x020fe20000100800 */
[----:B-1----:R-:W-:-:S03]  /*9c840*/  MOV R3, R15 ;  /* 0x0000000f00037202 */ /* 0x002fc60000000f00 */
[----:B------:R-:W-:Y:S04]  /*9c850*/  STL [R1+0x48f8], R8 ;  /* 0x0048f80801007387 */ /* 0x000fe80000100800 */
[----:B------:R1:W-:Y:S04]  /*9c860*/  STL [R1+0x48ec], R3 ;  /* 0x0048ec0301007387 */ /* 0x0003e80000100800 */
[----:B------:R-:W4:Y:S01]  /*9c870*/  LDL.LU.64 R26, [R1+0xe20] ;  /* 0x000e2000011a7983 */ /* 0x000f220000300a00 */
[----:B-1----:R-:W-:-:S03]  /*9c880*/  IMAD.MOV.U32 R3, RZ, RZ, R9 ;  /* 0x000000ffff037224 */ /* 0x002fc600078e0009 */
[----:B------:R-:W-:Y:S04]  /*9c890*/  STL [R1+0x4900], R10 ;  /* 0x0049000a01007387 */ /* 0x000fe80000100800 */
[----:B------:R1:W-:Y:S04]  /*9c8a0*/  STL [R1+0x48f4], R3 ;  /* 0x0048f40301007387 */ /* 0x0003e80000100800 */
[----:B------:R-:W5:Y:S04]  /*9c8b0*/  LDL.LU.64 R20, [R1+0xe08] ;  /* 0x000e080001147983 */ /* 0x000f680000300a00 */
[----:B------:R-:W5:Y:S01]  /*9c8c0*/  LDL.LU.64 R14, [R1+0xd78] ;  /* 0x000d7800010e7983 */ /* 0x000f620000300a00 */
[----:B-1----:R-:W-:-:S05]  /*9c8d0*/  IMAD.MOV.U32 R3, RZ, RZ, R11 ;  /* 0x000000ffff037224 */ /* 0x002fca00078e000b */
[----:B------:R1:W-:Y:S04]  /*9c8e0*/  STL [R1+0x48fc], R3 ;  /* 0x0048fc0301007387 */ /* 0x0003e80000100800 */
[----:B------:R-:W-:Y:S04]  /*9c8f0*/  STL [R1+0x4908], R4 ;  /* 0x0049080401007387 */ /* 0x000fe80000100800 */
[----:B------:R-:W5:Y:S01]  /*9c900*/  LDL.LU.64 R8, [R1+0xcb0] ;  /* 0x000cb00001087983 */ /* 0x000f620000300a00 */
[----:B-1----:R-:W-:-:S03]  /*9c910*/  MOV R3, R5 ;  /* 0x0000000500037202 */ /* 0x002fc60000000f00 */
[----:B------:R-:W5:Y:S04]  /*9c920*/  LDL.LU.64 R10, [R1+0x388] ;  /* 0x00038800010a7983 */ /* 0x000f680000300a00 */
[----:B------:R1:W-:Y:S04]  /*9c930*/  STL [R1+0x4904], R3 ;  /* 0x0049040301007387 */ /* 0x0003e80000100800 */
[----:B------:R-:W-:Y:S01]  /*9c940*/  STL [R1+0x4910], R28 ;  /* 0x0049101c01007387 */ /* 0x000fe20000100800 */
[----:B-1----:R-:W-:-:S03]  /*9c950*/  IMAD.MOV.U32 R3, RZ, RZ, R29 ;  /* 0x000000ffff037224 */ /* 0x002fc600078e001d */
[----:B------:R-:W5:Y:S04]  /*9c960*/  LDL.LU.64 R4, [R1+0x218] ;  /* 0x0002180001047983 */ /* 0x000f680000300a00 */
[----:B------:R-:W-:Y:S04]  /*9c970*/  STL [R1+0x4914], R30 ;  /* 0x0049141e01007387 */ /* 0x000fe80000100800 */
[----:B------:R1:W-:Y:S02]  /*9c980*/  STL [R1+0x490c], R3 ;  /* 0x00490c0301007387 */ /* 0x0003e40000100800 */
[----:B-1----:R-:W-:-:S02]  /*9c990*/  IMAD.MOV.U32 R3, RZ, RZ, R31 ;  /* 0x000000ffff037224 */ /* 0x002fc400078e001f */
[----:B------:R-:W-:Y:S04]  /*9c9a0*/  STL [R1+0x48cc], R24 ;  /* 0x0048cc1801007387 */ /* 0x000fe80000100800 */
[----:B------:R1:W-:Y:S04]  /*9c9b0*/  STL [R1+0x48c8], R3 ;  /* 0x0048c80301007387 */ /* 0x0003e80000100800 */
[----:B------:R-:W-:Y:S01]  /*9c9c0*/  STL [R1+0x48c4], R22 ;  /* 0x0048c41601007387 */ /* 0x000fe20000100800 */
[----:B-1----:R-:W-:-:S05]  /*9c9d0*/  MOV R3, R25 ;  /* 0x0000001900037202 */ /* 0x002fca0000000f00 */
[----:B------:R1:W-:Y:S02]  /*9c9e0*/  STL [R1+0x48c0], R3 ;  /* 0x0048c00301007387 */ /* 0x0003e40000100800 */
[----:B-1----:R-:W-:Y:S02]  /*9c9f0*/  IMAD.MOV.U32 R3, RZ, RZ, R23 ;  /* 0x000000ffff037224 */ /* 0x002fe400078e0017 */
[----:B------:R-:W-:Y:S04]  /*9ca00*/  STL [R1+0x48b8], R16 ;  /* 0x0048b81001007387 */ /* 0x000fe80000100800 */
[----:B------:R1:W-:Y:S04]  /*9ca10*/  STL [R1+0x48b0], R3 ;  /* 0x0048b00301007387 */ /* 0x0003e80000100800 */
[----:B------:R-:W-:Y:S01]  /*9ca20*/  STL [R1+0x48bc], R18 ;  /* 0x0048bc1201007387 */ /* 0x000fe20000100800 */
[----:B-1----:R-:W-:-:S05]  /*9ca30*/  IMAD.MOV.U32 R3, RZ, RZ, R17 ;  /* 0x000000ffff037224 */ /* 0x002fca00078e0011 */
[----:B------:R1:W-:Y:S04]  /*9ca40*/  STL [R1+0x48b4], R3 ;  /* 0x0048b40301007387 */ /* 0x0003e80000100800 */
[----:B--2---:R-:W-:Y:S01]  /*9ca50*/  STL [R1+0x48ac], R12 ;  /* 0x0048ac0c01007387 */ /* 0x004fe20000100800 */
[----:B-1----:R-:W-:-:S05]  /*9ca60*/  MOV R3, R19 ;  /* 0x0000001300037202 */ /* 0x002fca0000000f00 */
[----:B------:R1:W-:Y:S04]  /*9ca70*/  STL [R1+0x48a8], R3 ;  /* 0x0048a80301007387 */ /* 0x0003e80000100800 */
[----:B------:R-:W2:Y:S04]  /*9ca80*/  LDL.LU.64 R22, [R1+0xe00] ;  /* 0x000e000001167983 */ /* 0x000ea80000300a00 */
[----:B------:R-:W2:Y:S01]  /*9ca90*/  LDL.LU.64 R16, [R1+0xd70] ;  /* 0x000d700001107983 */ /* 0x000ea20000300a00 */
[----:B-1----:R-:W-:-:S05]  /*9caa0*/  IMAD.MOV.U32 R3, RZ, RZ, R13 ;  /* 0x000000ffff037224 */ /* 0x002fca00078e000d */
[----:B------:R1:W-:Y:S04]  /*9cab0*/  STL [R1+0x48a0], R3 ;  /* 0x0048a00301007387 */ /* 0x0003e80000100800 */
[----:B---3--:R3:W-:Y:S04]  /*9cac0*/  STL [R1+0x48a4], R6 ;  /* 0x0048a40601007387 */ /* 0x0087e80000100800 */
[----:B------:R-:W2:Y:S01]  /*9cad0*/  LDL.LU.64 R18, [R1+0xc98] ;  /* 0x000c980001127983 */ /* 0x000ea20000300a00 */
[----:B-1----:R-:W-:-:S03]  /*9cae0*/  IMAD.MOV.U32 R3, RZ, RZ, R7 ;  /* 0x000000ffff037224 */ /* 0x002fc600078e0007 */
[----:B------:R-:W2:Y:S04]  /*9caf0*/  LDL.LU.64 R12, [R1+0x358] ;  /* 0x00035800010c7983 */ /* 0x000ea80000300a00 */
[----:B------:R1:W-:Y:S04]  /*9cb00*/  STL [R1+0x4898], R3 ;  /* 0x0048980301007387 */ /* 0x0003e80000100800 */
[----:B----4-:R-:W-:Y:S04]  /*9cb10*/  STL [R1+0x489c], R26 ;  /* 0x00489c1a01007387 */ /* 0x010fe80000100800 */
[----:B---3--:R-:W3:Y:S01]  /*9cb20*/  LDL.LU.64 R6, [R1+0x210] ;  /* 0x0002100001067983 */ /* 0x008ee20000300a00 */
[----:B-1----:R-:W-:-:S03]  /*9cb30*/  MOV R3, R27 ;  /* 0x0000001b00037202 */ /* 0x002fc60000000f00 */
[----:B-----5:R-:W-:Y:S04]  /*9cb40*/  STL [R1+0x4894], R20 ;  /* 0x0048941401007387 */ /* 0x020fe80000100800 */
[----:B------:R1:W-:Y:S04]  /*9cb50*/  STL [R1+0x4890], R3 ;  /* 0x0048900301007387 */ /* 0x0003e80000100800 */
[----:B------:R-:W-:Y:S01]  /*9cb60*/  STL [R1+0x488c], R14 ;  /* 0x00488c0e01007387 */ /* 0x000fe20000100800 */
[----:B-1----:R-:W-:-:S05]  /*9cb70*/  IMAD.MOV.U32 R3, RZ, RZ, R21 ;  /* 0x000000ffff037224 */ /* 0x002fca00078e0015 */
[----:B------:R1:W-:Y:S04]  /*9cb80*/  STL [R1+0x4888], R3 ;  /* 0x0048880301007387 */ /* 0x0003e80000100800 */
[----:B------:R-:W-:Y:S01]  /*9cb90*/  STL [R1+0x4884], R8 ;  /* 0x0048840801007387 */ /* 0x000fe20000100800 */
[----:B-1----:R-:W-:-:S05]  /*9cba0*/  IMAD.MOV.U32 R3, RZ, RZ, R15 ;  /* 0x000000ffff037224 */ /* 0x002fca00078e000f */
[----:B------:R1:W-:Y:S04]  /*9cbb0*/  STL [R1+0x4880], R3 ;  /* 0x0048800301007387 */ /* 0x0003e80000100800 */
[----:B------:R-:W-:Y:S01]  /*9cbc0*/  STL [R1+0x487c], R10 ;  /* 0x00487c0a01007387 */ /* 0x000fe20000100800 */
[----:B-1----:R-:W-:-:S05]  /*9cbd0*/  MOV R3, R9 ;  /* 0x0000000900037202 */ /* 0x002fca0000000f00 */
[----:B------:R1:W-:Y:S04]  /*9cbe0*/  STL [R1+0x4878], R3 ;  /* 0x0048780301007387 */ /* 0x0003e80000100800 */
[----:B------:R-:W-:Y:S01]  /*9cbf0*/  STL [R1+0x4874], R4 ;  /* 0x0048740401007387 */ /* 0x000fe20000100800 */
[----:B-1----:R-:W-:-:S05]  /*9cc00*/  IMAD.MOV.U32 R3, RZ, RZ, R11 ;  /* 0x000000ffff037224 */ /* 0x002fca00078e000b */
[----:B------:R1:W-:Y:S04]  /*9cc10*/  STL [R1+0x4870], R3 ;  /* 0x0048700301007387 */ /* 0x0003e80000100800 */
[----:B------:R-:W-:Y:S01]  /*9cc20*/  STL [R1+0x486c], R146 ;  /* 0x00486c9201007387 */ /* 0x000fe20000100800 */
[----:B-1----:R-:W-:-:S05]  /*9cc30*/  IMAD.MOV.U32 R3, RZ, RZ, R5 ;  /* 0x000000ffff037224 */ /* 0x002fca00078e0005 */
[----:B------:R2:W-:Y:S04]  /*9cc40*/  STL [R1+0x4868], R3 ;  /* 0x0048680301007387 */ /* 0x0005e80000100800 */
[----:B------:R-:W4:Y:S04]  /*9cc50*/  LDL.LU.64 R20, [R1+0xde8] ;  /* 0x000de80001147983 */ /* 0x000f280000300a00 */
[----:B------:R-:W-:Y:S04]  /*9cc60*/  STL [R1+0x4860], R147 ;  /* 0x0048609301007387 */ /* 0x000fe80000100800 */
[----:B------:R-:W5:Y:S04]  /*9cc70*/  LDL.LU.64 R14, [R1+0xd58] ;  /* 0x000d5800010e7983 */ /* 0x000f680000300a00 */
[----:B------:R-:W-:Y:S04]  /*9cc80*/  STL [R1+0x4864], R114 ;  /* 0x0048647201007387 */ /* 0x000fe80000100800 */
[----:B------:R-:W5:Y:S04]  /*9cc90*/  LDL.LU.64 R8, [R1+0xc90] ;  /* 0x000c900001087983 */ /* 0x000f680000300a00 */
[----:B------:R-:W-:Y:S04]  /*9cca0*/  STL [R1+0x4858], R115 ;  /* 0x0048587301007387 */ /* 0x000fe80000100800 */
[----:B------:R-:W5:Y:S04]  /*9ccb0*/  LDL.LU.64 R10, [R1+0x350] ;  /* 0x00035000010a7983 */ /* 0x000f680000300a00 */
[----:B------:R-:W-:Y:S04]  /*9ccc0*/  STL [R1+0x485c], R82 ;  /* 0x00485c5201007387 */ /* 0x000fe80000100800 */
[----:B------:R-:W5:Y:S04]  /*9ccd0*/  LDL.LU.64 R4, [R1+0x208] ;  /* 0x0002080001047983 */ /* 0x000f680000300a00 */
[----:B------:R-:W-:Y:S01]  /*9cce0*/  STL [R1+0x4850], R83 ;  /* 0x0048505301007387 */ /* 0x000fe20000100800 */
[----:B--2---:R-:W-:-:S03]  /*9ccf0*/  MOV R3, R23 ;  /* 0x0000001700037202 */ /* 0x004fc60000000f00 */
[----:B------:R-:W-:Y:S04]  /*9cd00*/  STL [R1+0x4854], R22 ;  /* 0x0048541601007387 */ /* 0x000fe80000100800 */
[----:B------:R-:W-:Y:S04]  /*9cd10*/  STL [R1+0x484c], R16 ;  /* 0x00484c1001007387 */ /* 0x000fe80000100800 */
[----:B------:R1:W-:Y:S02]  /*9cd20*/  STL [R1+0x4848], R3 ;  /* 0x0048480301007387 */ /* 0x0003e40000100800 */
[----:B-1----:R-:W-:-:S02]  /*9cd30*/  IMAD.MOV.U32 R3, RZ, RZ, R17 ;  /* 0x000000ffff037224 */ /* 0x002fc400078e0011 */
[----:B------:R-:W-:Y:S04]  /*9cd40*/  STL [R1+0x4844], R18 ;  /* 0x0048441201007387 */ /* 0x000fe80000100800 */
[----:B------:R1:W-:Y:S04]  /*9cd50*/  STL [R1+0x4840], R3 ;  /* 0x0048400301007387 */ /* 0x0003e80000100800 */
[----:B------:R-:W-:Y:S01]  /*9cd60*/  STL [R1+0x483c], R12 ;  /* 0x00483c0c01007387 */ /* 0x000fe20000100800 */
[----:B-1----:R-:W-:-:S05]  /*9cd70*/  IMAD.MOV.U32 R3, RZ, RZ, R19 ;  /* 0x000000ffff037224 */ /* 0x002fca00078e0013 */
[----:B------:R1:W-:Y:S04]  /*9cd80*/  STL [R1+0x4838], R3 ;  /* 0x0048380301007387 */ /* 0x0003e80000100800 */
[----:B---3--:R-:W-:Y:S01]  /*9cd90*/  STL [R1+0x4834], R6 ;  /* 0x0048340601007387 */ /* 0x008fe20000100800 */
[----:B-1----:R-:W-:-:S05]  /*9cda0*/  MOV R3, R13 ;  /* 0x0000000d00037202 */ /* 0x002fca0000000f00 */
[----:B------:R1:W-:Y:S04]  /*9cdb0*/  STL [R1+0x4830], R3 ;  /* 0x0048300301007387 */ /* 0x0003e80000100800 */
[----:B------:R-:W-:Y:S01]  /*9cdc0*/  STL [R1+0x482c], R144 ;  /* 0x00482c9001007387 */ /* 0x000fe20000100800 */
[----:B-1----:R-:W-:-:S05]  /*9cdd0*/  IMAD.MOV.U32 R3, RZ, RZ, R7 ;  /* 0x000000ffff037224 */ /* 0x002fca00078e0007 */
[----:B------:R4:W-:Y:S04]  /*9cde0*/  STL [R1+0x4828], R3 ;  /* 0x0048280301007387 */ /* 0x0009e80000100800 */
[----:B------:R-:W2:Y:S04]  /*9cdf0*/  LDL.LU.64 R22, [R1+0xde0] ;  /* 0x000de00001167983 */ /* 0x000ea80000300a00 */
[----:B------:R-:W-:Y:S04]  /*9ce00*/  STL [R1+0x4820], R145 ;  /* 0x0048209101007387 */ /* 0x000fe80000100800 */
[----:B------:R-:W3:Y:S04]  /*9ce10*/  LDL.LU.64 R16, [R1+0xd50] ;  /* 0x000d500001107983 */ /* 0x000ee80000300a00 */
[----:B------:R-:W-:Y:S04]  /*9ce20*/  STL [R1+0x4824], R112 ;  /* 0x0048247001007387 */ /* 0x000fe80000100800 */
[----:B------:R-:W3:Y:S04]  /*9ce30*/  LDL.LU.64 R18, [R1+0xc78] ;  /* 0x000c780001127983 */ /* 0x000ee80000300a00 */
[----:B------:R-:W-:Y:S04]  /*9ce40*/  STL [R1+0x4818], R113 ;  /* 0x0048187101007387 */ /* 0x000fe80000100800 */
[----:B------:R-:W3:Y:S04]  /*9ce50*/  LDL.LU.64 R12, [R1+0x348] ;  /* 0x00034800010c7983 */ /* 0x000ee80000300a00 */
[----:B------:R-:W-:Y:S04]  /*9ce60*/  STL [R1+0x481c], R80 ;  /* 0x00481c5001007387 */ /* 0x000fe80000100800 */
[----:B------:R-:W3:Y:S04]  /*9ce70*/  LDL.LU.64 R6, [R1+0x200] ;  /* 0x0002000001067983 */ /* 0x000ee80000300a00 */
[----:B------:R-:W-:Y:S01]  /*9ce80*/  STL [R1+0x4810], R81 ;  /* 0x0048105101007387 */ /* 0x000fe20000100800 */
[----:B----4-:R-:W-:-:S03]  /*9ce90*/  IMAD.MOV.U32 R3, RZ, RZ, R21 ;  /* 0x000000ffff037224 */ /* 0x010fc600078e0015 */
[----:B------:R-:W-:Y:S04]  /*9cea0*/  STL [R1+0x4814], R20 ;  /* 0x0048141401007387 */ /* 0x000fe80000100800 */
[----:B-----5:R-:W-:Y:S04]  /*9ceb0*/  STL [R1+0x480c], R14 ;  /* 0x00480c0e01007387 */ /* 0x020fe80000100800 */
        /* <DEDUP_REMOVED lines=23> */
[----:B--2---:R-:W-:-:S03]  /*9d030*/  IMAD.MOV.U32 R3, RZ, RZ, R23 ;  /* 0x000000ffff037224 */ /* 0x004fc600078e0017 */
[----:B------:R-:W-:Y:S04]  /*9d040*/  STL [R1+0x47d4], R22 ;  /* 0x0047d41601007387 */ /* 0x000fe80000100800 */
[----:B---3--:R-:W-:Y:S04]  /*9d050*/  STL [R1+0x47cc], R16 ;  /* 0x0047cc1001007387 */ /* 0x008fe80000100800 */
        /* <DEDUP_REMOVED lines=23> */
[----:B----4-:R-:W-:-:S03]  /*9d1d0*/  MOV R3, R21 ;  /* 0x0000001500037202 */ /* 0x010fc60000000f00 */
[----:B------:R-:W-:Y:S04]  /*9d1e0*/  STL [R1+0x4794], R20 ;  /* 0x0047941401007387 */ /* 0x000fe80000100800 */
        /* <DEDUP_REMOVED lines=78> */
[----:B---3--:R-:W-:Y:S04]  /*9d6d0*/  STL [R1+0x46cc], R16 ;  /* 0x0046cc1001007387 */ /* 0x008fe80000100800 */
        /* <DEDUP_REMOVED lines=114> */
[----:B------:R-:W2:Y:S01]  /*9de00*/  LDL.LU.64 R22, [R1+0x3230] ;  /* 0x0032300001167983 */ /* 0x000ea20000300a00 */
[----:B-1----:R-:W-:-:S05]  /*9de10*/  MOV R3, R7 ;  /* 0x0000000700037202 */ /* 0x002fca0000000f00 */
[----:B------:R4:W-:Y:S04]  /*9de20*/  STL [R1+0x45a8], R3 ;  /* 0x0045a80301007387 */ /* 0x0009e80000100800 */
[----:B------:R-:W-:Y:S04]  /*9de30*/  STL [R1+0x45ac], R124 ;  /* 0x0045ac7c01007387 */ /* 0x000fe80000100800 */
        /* <DEDUP_REMOVED lines=33> */
[----:B------:R-:W-:Y:S04]  /*9e050*/  STL [R1+0x4540], R59 ;  /* 0x0045403b01007387 */ /* 0x000fe80000100800 */
[----:B--2---:R-:W-:Y:S04]  /*9e060*/  STL [R1+0x4548], R22 ;  /* 0x0045481601007387 */ /* 0x004fe80000100800 */
[----:B------:R-:W2:Y:S01]  /*9e070*/  LDL.LU.64 R10, [R1+0x88] ;  /* 0x00008800010a7983 */ /* 0x000ea20000300a00 */
[----:B-1----:R-:W-:-:S03]  /*9e080*/  MOV R3, R23 ;  /* 0x0000001700037202 */ /* 0x002fc60000000f00 */
        /* <DEDUP_REMOVED lines=11> */
[----:B------:R-:W3:Y:S01]  /*9e140*/  LDL.LU.64 R22, [R1+0x3280] ;  /* 0x0032800001167983 */ /* 0x000ee20000300a00 */
[----:B-1----:R-:W-:-:S05]  /*9e150*/  IMAD.MOV.U32 R3, RZ, RZ, R7 ;  /* 0x000000ffff037224 */ /* 0x002fca00078e0007 */
[----:B------:R4:W-:Y:S04]  /*9e160*/  STL [R1+0x4528], R3 ;  /* 0x0045280301007387 */ /* 0x0009e80000100800 */
        /* <DEDUP_REMOVED lines=8> */
[----:B------:R-:W-:Y:S04]  /*9e1f0*/  STL [R1+0x451c], R56 ;  /* 0x00451c3801007387 */ /* 0x000fe80000100800 */
        /* <DEDUP_REMOVED lines=12> */
[----:B------:R-:W5:Y:S01]  /*9e2c0*/  LDL.LU.64 R14, [R1+0x31e0] ;  /* 0x0031e000010e7983 */ /* 0x000f620000300a00 */
[----:B-1----:R-:W-:-:S05]  /*9e2d0*/  IMAD.MOV.U32 R3, RZ, RZ, R9 ;  /* 0x000000ffff037224 */ /* 0x002fca00078e0009 */
[----:B------:R2:W-:Y:S02]  /*9e2e0*/  STL [R1+0x44f0], R3 ;  /* 0x0044f00301007387 */ /* 0x0005e40000100800 */
[----:B--2---:R-:W-:Y:S02]  /*9e2f0*/  MOV R3, R11 ;  /* 0x0000000b00037202 */ /* 0x004fe40000000f00 */
[----:B------:R1:W-:Y:S04]  /*9e300*/  STL [R1+0x44f4], R10 ;  /* 0x0044f40a01007387 */ /* 0x0003e80000100800 */
[----:B------:R-:W-:Y:S04]  /*9e310*/  STL [R1+0x44ec], R118 ;  /* 0x0044ec7601007387 */ /* 0x000fe80000100800 */
[----:B------:R3:W-:Y:S04]  /*9e320*/  STL [R1+0x44e8], R3 ;  /* 0x0044e80301007387 */ /* 0x0007e80000100800 */
[----:B------:R-:W2:Y:S04]  /*9e330*/  LDL.LU.64 R8, [R1+0x390] ;  /* 0x0003900001087983 */ /* 0x000ea80000300a00 */
[----:B------:R-:W-:Y:S04]  /*9e340*/  STL [R1+0x44e0], R119 ;  /* 0x0044e07701007387 */ /* 0x000fe80000100800 */
[----:B------:R-:W-:Y:S04]  /*9e350*/  STL [R1+0x44e4], R86 ;  /* 0x0044e45601007387 */ /* 0x000fe80000100800 */
[----:B------:R-:W-:Y:S04]  /*9e360*/  STL [R1+0x44d8], R87 ;  /* 0x0044d85701007387 */ /* 0x000fe80000100800 */
[----:B------:R-:W-:Y:S04]  /*9e370*/  STL [R1+0x44dc], R54 ;  /* 0x0044dc3601007387 */ /* 0x000fe80000100800 */
[----:B-1----:R-:W2:Y:S04]  /*9e380*/  LDL.LU.64 R10, [R1+0x32e0] ;  /* 0x0032e000010a7983 */ /* 0x002ea80000300a00 */
[----:B------:R-:W-:Y:S01]  /*9e390*/  STL [R1+0x44c0], R55 ;  /* 0x0044c03701007387 */ /* 0x000fe20000100800 */
[----:B---3--:R-:W-:-:S03]  /*9e3a0*/  IMAD.MOV.U32 R3, RZ, RZ, R23 ;  /* 0x000000ffff037224 */ /* 0x008fc600078e0017 */
[----:B------:R-:W-:Y:S04]  /*9e3b0*/  STL [R1+0x44c8], R22 ;  /* 0x0044c81601007387 */ /* 0x000fe80000100800 */
[----:B------:R-:W-:Y:S04]  /*9e3c0*/  STL [R1+0x44d0], R16 ;  /* 0x0044d01001007387 */ /* 0x000fe80000100800 */
        /* <DEDUP_REMOVED lines=12> */
[----:B------:R-:W-:Y:S04]  /*9e490*/  STL [R1+0x44a8], R3 ;  /* 0x0044a80301007387 */ /* 0x000fe80000100800 */
[----:B------:R-:W-:Y:S04]  /*9e4a0*/  STL [R1+0x44a0], R117 ;  /* 0x0044a07501007387 */ /* 0x000fe80000100800 */
[----:B------:R-:W-:Y:S04]  /*9e4b0*/  STL [R1+0x44a4], R84 ;  /* 0x0044a45401007387 */ /* 0x000fe80000100800 */
[----:B------:R-:W-:Y:S04]  /*9e4c0*/  STL [R1+0x4498], R85 ;  /* 0x0044985501007387 */ /* 0x000fe80000100800 */
[----:B------:R-:W-:Y:S04]  /*9e4d0*/  STL [R1+0x449c], R52 ;  /* 0x00449c3401007387 */ /* 0x000fe80000100800 */
[----:B------:R-:W-:Y:S04]  /*9e4e0*/  STL [R1+0x4480], R53 ;  /* 0x0044803501007387 */ /* 0x000fe80000100800 */
[----:B----4-:R1:W-:Y:S04]  /*9e4f0*/  STL [R1+0x4488], R4 ;  /* 0x0044880401007387 */ /* 0x0103e80000100800 */
[----:B-----5:R-:W-:Y:S01]  /*9e500*/  STL [R1+0x4490], R14 ;  /* 0x0044900e01007387 */ /* 0x020fe20000100800 */
[----:B-1----:R-:W-:Y:S01]  /*9e510*/  MOV R4, R5 ;  /* 0x0000000500047202 */ /* 0x002fe20000000f00 */
[----:B------:R-:W-:-:S04]  /*9e520*/  IMAD.MOV.U32 R5, RZ, RZ, R15 ;  /* 0x000000ffff057224 */ /* 0x000fc800078e000f */
[----:B------:R-:W-:Y:S04]  /*9e530*/  STL [R1+0x4484], R4 ;  /* 0x0044840401007387 */ /* 0x000fe80000100800 */
[----:B--2---:R-:W-:Y:S04]  /*9e540*/  STL [R1+0x4494], R8 ;  /* 0x0044940801007387 */ /* 0x004fe80000100800 */
[----:B------:R1:W-:Y:S02]  /*9e550*/  STL [R1+0x448c], R5 ;  /* 0x00448c0501007387 */ /* 0x0003e40000100800 */
[----:B-1----:R-:W-:Y:S01]  /*9e560*/  MOV R5, R9 ;  /* 0x0000000900057202 */ /* 0x002fe20000000f00 */
[----:B------:R-:W-:-:S04]  /*9e570*/  IMAD.MOV.U32 R6, RZ, RZ, R11 ;  /* 0x000000ffff067224 */ /* 0x000fc800078e000b */
[----:B------:R-:W-:Y:S04]  /*9e580*/  STL [R1+0x4474], R5 ;  /* 0x0044740501007387 */ /* 0x000fe80000100800 */
[----:B------:R1:W-:Y:S04]  /*9e590*/  STL [R1+0x447c], R10 ;  /* 0x00447c0a01007387 */ /* 0x0003e80000100800 */
[----:B------:R-:W-:Y:S04]  /*9e5a0*/  STL [R1+0x4478], R6 ;  /* 0x0044780601007387 */ /* 0x000fe80000100800 */
[----:B------:R-:W2:Y:S04]  /*9e5b0*/  LDL.LU.64 R8, [R1+0x3368] ;  /* 0x0033680001087983 */ /* 0x000ea80000300a00 */
[----:B-1----:R-:W3:Y:S04]  /*9e5c0*/  LDL.LU.64 R10, [R1+0x300] ;  /* 0x00030000010a7983 */ /* 0x002ee80000300a00 */
[----:B------:R-:W1:Y:S04]  /*9e5d0*/  S2R R7, SR_TID.X ;  /* 0x0000000000077919 */ /* 0x000e680000002100 */
[----:B--2---:R2:W-:Y:S04]  /*9e5e0*/  STL.64 [R1+0x3a30], R8 ;  /* 0x003a300801007387 */ /* 0x0045e80000100a00 */
[----:B--2---:R-:W2:Y:S01]  /*9e5f0*/  LDL.LU.64 R8, [R1+0xb8] ;  /* 0x0000b80001087983 */ /* 0x004ea20000300a00 */
[C---:B-1----:R-:W-:Y:S01]  /*9e600*/  LOP3.LUT R3, R7.reuse, 0x7, RZ, 0xc0, !PT ;  /* 0x0000000707037812 */ /* 0x042fe200078ec0ff */
[----:B------:R-:W-:-:S04]  /*9e610*/  IMAD.SHL.U32 R4, R7, 0x2, RZ ;  /* 0x0000000207047824 */ /* 0x000fc800078e00ff */
[----:B------:R-:W-:Y:S02]  /*9e620*/  IMAD R3, R3, 0x210, RZ ;  /* 0x0000021003037824 */ /* 0x000fe400078e02ff */
[----:B------:R-:W-:-:S03]  /*9e630*/  IMAD.SHL.U32 R5, R7, 0x80, RZ ;  /* 0x0000008007057824 */ /* 0x000fc600078e00ff */
[----:B------:R-:W-:-:S04]  /*9e640*/  LOP3.LUT R3, R3, 0x30, R4, 0x78, !PT ;  /* 0x0000003003037812 */ /* 0x000fc800078e7804 */
[----:B------:R-:W-:Y:S01]  /*9e650*/  LOP3.LUT R52, R3, 0x1000, R5, 0xf8, !PT ;  /* 0x0000100003347812 */ /* 0x000fe200078ef805 */
[----:B---3--:R1:W-:Y:S04]  /*9e660*/  STL.64 [R1+0x39b8], R10 ;  /* 0x0039b80a01007387 */ /* 0x0083e80000100a00 */
[----:B------:R-:W-:Y:S04]  /*9e670*/  STL [R1+0x588c], R52 ;  /* 0x00588c3401007387 */ /* 0x000fe80000100800 */
[----:B--2---:R2:W-:Y:S04]  /*9e680*/  STL.64 [R1+0x3948], R8 ;  /* 0x0039480801007387 */ /* 0x0045e80000100a00 */
[----:B------:R-:W-:Y:S04]  /*9e690*/  STL.64 [R1+0x38d8], R166 ;  /* 0x0038d8a601007387 */ /* 0x000fe80000100a00 */
[----:B------:R-:W-:Y:S04]  /*9e6a0*/  STL.64 [R1+0x3870], R148 ;  /* 0x0038709401007387 */ /* 0x000fe80000100a00 */
[----:B-1----:R-:W3:Y:S04]  /*9e6b0*/  LDL.LU.64 R10, [R1+0x36c0] ;  /* 0x0036c000010a7983 */ /* 0x002ee80000300a00 */
[----:B--2---:R-:W2:Y:S04]  /*9e6c0*/  LDL.LU.64 R8, [R1+0x3548] ;  /* 0x0035480001087983 */ /* 0x004ea80000300a00 */
[----:B---3--:R1:W-:Y:S04]  /*9e6d0*/  STL.64 [R1+0x3bd0], R10 ;  /* 0x003bd00a01007387 */ /* 0x0083e80000100a00 */
[----:B-1----:R-:W3:Y:S04]  /*9e6e0*/  LDL.LU.64 R10, [R1+0x33f0] ;  /* 0x0033f000010a7983 */ /* 0x002ee80000300a00 */
[----:B--2---:R1:W-:Y:S04]  /*9e6f0*/  STL.64 [R1+0x3b08], R8 ;  /* 0x003b080801007387 */ /* 0x0043e80000100a00 */
[----:B-1----:R-:W2:Y:S04]  /*9e700*/  LDL.LU.64 R8, [R1+0x3370] ;  /* 0x0033700001087983 */ /* 0x002ea80000300a00 */
[----:B---3--:R1:W-:Y:S04]  /*9e710*/  STL.64 [R1+0x3aa0], R10 ;  /* 0x003aa00a01007387 */ /* 0x0083e80000100a00 */
[----:B-1----:R-:W3:Y:S04]  /*9e720*/  LDL.LU.64 R10, [R1+0x340] ;  /* 0x00034000010a7983 */ /* 0x002ee80000300a00 */
[----:B--2---:R1:W-:Y:S04]  /*9e730*/  STL.64 [R1+0x3a38], R8 ;  /* 0x003a380801007387 */ /* 0x0043e80000100a00 */
[----:B-1----:R-:W2:Y:S04]  /*9e740*/  LDL.LU.64 R8, [R1+0xf8] ;  /* 0x0000f80001087983 */ /* 0x002ea80000300a00 */
[----:B---3--:R1:W-:Y:S04]  /*9e750*/  STL.64 [R1+0x39c0], R10 ;  /* 0x0039c00a01007387 */ /* 0x0083e80000100a00 */
[----:B------:R-:W-:Y:S04]  /*9e760*/  STL.64 [R1+0x38e0], R168 ;  /* 0x0038e0a801007387 */ /* 0x000fe80000100a00 */
[----:B--2---:R2:W-:Y:S04]  /*9e770*/  STL.64 [R1+0x3950], R8 ;  /* 0x0039500801007387 */ /* 0x0045e80000100a00 */
        /* <DEDUP_REMOVED lines=81> */
[----:B---3--:R-:W-:Y:S04]  /*9ec90*/  STL.64 [R1+0x39f0], R10 ;  /* 0x0039f00a01007387 */ /* 0x008fe80000100a00 */
[----:B------:R-:W-:Y:S04]  /*9eca0*/  STL.64 [R1+0x3910], R184 ;  /* 0x003910b801007387 */ /* 0x000fe80000100a00 */
[----:B--2---:R1:W-:Y:S04]  /*9ecb0*/  STL.64 [R1+0x3980], R8 ;  /* 0x0039800801007387 */ /* 0x0043e80000100a00 */
[----:B------:R-:W-:Y:S04]  /*9ecc0*/  STL.64 [R1+0x38a8], R162 ;  /* 0x0038a8a201007387 */ /* 0x000fe80000100a00 */
[----:B-1----:R-:W2:Y:S04]  /*9ecd0*/  LDL.LU.64 R8, [R1+0x38b0] ;  /* 0x0038b00001087983 */ /* 0x002ea80000300a00 */
[----:B------:R-:W3:Y:S04]  /*9ece0*/  LDL.LU.64 R10, [R1+0x36a8] ;  /* 0x0036a800010a7983 */ /* 0x000ee80000300a00 */
[----:B--2---:R1:W-:Y:S04]  /*9ecf0*/  STL.64 [R1+0x3ba0], R8 ;  /* 0x003ba00801007387 */ /* 0x0043e80000100a00 */
[----:B-1----:R-:W2:Y:S04]  /*9ed00*/  LDL.LU.64 R8, [R1+0x34b0] ;  /* 0x0034b00001087983 */ /* 0x002ea80000300a00 */
        /* <DEDUP_REMOVED lines=568> */
[----:B------:R-:W2:Y:S04]  /*a1090*/  LDL.LU.64 R10, [R1+0x34e8] ;  /* 0x0034e800010a7983 */ /* 0x000ea80000300a00 */
        /* <DEDUP_REMOVED lines=36> */
[----:B-1----:R-:W3:Y:S01]  /*a12e0*/  LDL.LU.64 R8, [R1+0x220] ;  /* 0x0002200001087983 */ /* 0x002ee20000300a00 */
[----:B------:R-:W-:-:S03]  /*a12f0*/  SHF.R.S32.HI R5, RZ, 0x1f, R2 ;  /* 0x0000001fff057819 */ /* 0x000fc60000011402 */
[----:B--2---:R-:W-:Y:S04]  /*a1300*/  STL.64 [R1+0x3c80], R10 ;  /* 0x003c800a01007387 */ /* 0x004fe80000100a00 */
[----:B---3--:R-:W-:Y:S04]  /*a1310*/  STL.64 [R1+0x3c40], R8 ;  /* 0x003c400801007387 */ /* 0x008fe80000100a00 */
[----:B------:R1:W-:Y:S04]  /*a1320*/  STL.64 [R1+0x3c00], R246 ;  /* 0x003c00f601007387 */ /* 0x0003e80000100a00 */
[----:B------:R2:W-:Y:S01]  /*a1330*/  STL.64 [R1+0x3be0], R244 ;  /* 0x003be0f401007387 */ /* 0x0005e20000100a00 */
[----:B-1----:R-:W-:-:S02]  /*a1340*/  SHF.L.U32 R247, R2, 0x2, RZ ;  /* 0x0000000202f77819 */ /* 0x002fc400000006ff */
[----:B--2---:R-:W-:Y:S01]  /*a1350*/  SHF.L.U64.HI R244, R2, 0x2, R5 ;  /* 0x0000000202f47819 */ /* 0x004fe20000010205 */
[----:B------:R-:W-:Y:S01]  /*a1360*/  IMAD.MOV.U32 R2, RZ, RZ, 0x4 ;  /* 0x00000004ff027424 */ /* 0x000fe200078e00ff */
[----:B------:R-:W-:Y:S04]  /*a1370*/  STL [R1+0x4460], RZ ;  /* 0x004460ff01007387 */ /* 0x000fe80000100800 */
[----:B------:R1:W-:Y:S04]  /*a1380*/  STL [R1+0x3714], R2 ;  /* 0x0037140201007387 */ /* 0x0003e80000100800 */
[----:B------:R2:W-:Y:S04]  /*a1390*/  STL [R1+0x2c70], RZ ;  /* 0x002c70ff01007387 */ /* 0x0005e80000100800 */
        /* <DEDUP_REMOVED lines=1679> */
[----:B------:R2:W-:Y:S04]  /*a7c90*/  STL [R1], RZ ;  /* 0x000000ff01007387 */ /* 0x0005e80000100800 */
        /* <DEDUP_REMOVED lines=274> */
[----:B------:R2:W-:Y:S01]  /*a8dc0*/  STL [R1+0xa6c], RZ ;  /* 0x000a6cff01007387 */ /* 0x0005e20000100800 */
[----:B------:R-:W-:-:S03]  /*a8dd0*/  SHF.R.S32.HI R3, RZ, 0x1f, R0 ;  /* 0x0000001fff037819 */ /* 0x000fc60000011400 */
[----:B------:R2:W-:Y:S04]  /*a8de0*/  STL [R1+0x980], RZ ;  /* 0x000980ff01007387 */ /* 0x0005e80000100800 */
[----:B------:R2:W-:Y:S04]  /*a8df0*/  STL [R1+0x984], RZ ;  /* 0x000984ff01007387 */ /* 0x0005e80000100800 */
[----:B------:R2:W-:Y:S04]  /*a8e00*/  STL [R1+0x988], RZ ;  /* 0x000988ff01007387 */ /* 0x0005e80000100800 */
[----:B------:R2:W-:Y:S01]  /*a8e10*/  STL [R1+0x98c], RZ ;  /* 0x00098cff01007387 */ /* 0x0005e20000100800 */
[----:B------:R-:W-:-:S03]  /*a8e20*/  SHF.L.U64.HI R3, R0, 0x2, R3 ;  /* 0x0000000200037819 */ /* 0x000fc60000010203 */
[----:B------:R2:W-:Y:S01]  /*a8e30*/  STL [R1+0x970], RZ ;  /* 0x000970ff01007387 */ /* 0x0005e20000100800 */
[----:B------:R-:W-:-:S03]  /*a8e40*/  IMAD.SHL.U32 R246, R0, 0x4, RZ ;  /* 0x0000000400f67824 */ /* 0x000fc600078e00ff */
[----:B------:R2:W-:Y:S01]  /*a8e50*/  STL [R1+0x974], RZ ;  /* 0x000974ff01007387 */ /* 0x0005e20000100800 */
[----:B------:R-:W-:-:S03]  /*a8e60*/  LOP3.LUT R0, R7, 0x3, RZ, 0xc0, !PT ;  /* 0x0000000307007812 */ /* 0x000fc600078ec0ff */
[----:B------:R2:W-:Y:S04]  /*a8e70*/  STL [R1+0x978], RZ ;  /* 0x000978ff01007387 */ /* 0x0005e80000100800 */
[----:B------:R2:W-:Y:S04]  /*a8e80*/  STL [R1+0x97c], RZ ;  /* 0x00097cff01007387 */ /* 0x0005e80000100800 */
[----:B------:R2:W-:Y:S04]  /*a8e90*/  STL [R1+0x940], RZ ;  /* 0x000940ff01007387 */ /* 0x0005e80000100800 */
[----:B------:R2:W-:Y:S01]  /*a8ea0*/  STL [R1+0x944], RZ ;  /* 0x000944ff01007387 */ /* 0x0005e20000100800 */
[----:B------:R-:W-:-:S03]  /*a8eb0*/  IMAD R0, R0, 0x820, RZ ;  /* 0x0000082000007824 */ /* 0x000fc600078e02ff */
[----:B------:R2:W-:Y:S04]  /*a8ec0*/  STL [R1+0x948], RZ ;  /* 0x000948ff01007387 */ /* 0x0005e80000100800 */
[----:B------:R2:W-:Y:S04]  /*a8ed0*/  STL [R1+0x94c], RZ ;  /* 0x00094cff01007387 */ /* 0x0005e80000100800 */
[----:B------:R2:W-:Y:S04]  /*a8ee0*/  STL [R1+0x920], RZ ;  /* 0x000920ff01007387 */ /* 0x0005e80000100800 */
[----:B------:R2:W-:Y:S04]  /*a8ef0*/  STL [R1+0x924], RZ ;  /* 0x000924ff01007387 */ /* 0x0005e80000100800 */
[----:B------:R2:W-:Y:S01]  /*a8f00*/  STL [R1+0x928], RZ ;  /* 0x000928ff01007387 */ /* 0x0005e20000100800 */
[----:B-1----:R-:W-:-:S03]  /*a8f10*/  LOP3.LUT R2, R0, 0x5c, R7, 0x78, !PT ;  /* 0x0000005c00027812 */ /* 0x002fc600078e7807 */
[----:B------:R2:W-:Y:S01]  /*a8f20*/  STL [R1+0x92c], RZ ;  /* 0x00092cff01007387 */ /* 0x0005e20000100800 */
[----:B------:R-:W-:-:S03]  /*a8f30*/  LOP3.LUT R0, R52, 0x40, RZ, 0x3c, !PT ;  /* 0x0000004034007812 */ /* 0x000fc600078e3cff */
        /* <DEDUP_REMOVED lines=8> */
[----:B------:R2:W-:Y:S01]  /*a8fc0*/  STL [R1+0x6098], R0 ;  /* 0x0060980001007387 */ /* 0x0005e20000100800 */
[----:B------:R-:W-:-:S04]  /*a8fd0*/  SHF.R.S32.HI R4, RZ, 0x1f, R252 ;  /* 0x0000001fff047819 */ /* 0x000fc800000114fc */
[----:B------:R-:W-:-:S04]  /*a8fe0*/  LEA.HI R4, R4, R252, RZ, 0x7 ;  /* 0x000000fc04047211 */ /* 0x000fc800078f38ff */
[----:B------:R-:W-:Y:S01]  /*a8ff0*/  SHF.R.S32.HI R53, RZ, 0x7, R4 ;  /* 0x00000007ff357819 */ /* 0x000fe20000011404 */
[----:B------:R-:W-:Y:S01]  /*a9000*/  CS2R R248, SRZ ;  /* 0x0000000000f87805 */ /* 0x000fe2000001ff00 */
[----:B------:R-:W-:Y:S01]  /*a9010*/  MOV R252, 0xffffffff ;  /* 0xffffffff00fc7802 */ /* 0x000fe20000000f00 */
        /* <DEDUP_REMOVED lines=33> */
[----:B------:R-:W-:-:S02]  /*a9230*/  IADD3 R53, R53, -0x5, RZ ;  /* 0xfffffffb35357810 */ /* 0x000fc40007ffe0ff */
[----:B--2---:R-:W-:Y:S02]  /*a9240*/  LOP3.LUT R2, R2, 0x20, RZ, 0x3c, !PT ;  /* 0x0000002002027812 */ /* 0x004fe400078e3cff */
.L_x_1:
[----:B------:R-:W2:Y:S01]  /*a9250*/  LDL R52, [R1+0x588c] ;  /* 0x00588c0001347983 */ /* 0x000ea20000100800 */
[----:B------:R-:W-:-:S04]  /*a9260*/  DEPBAR.LE SB0, 0x8 ;  /* 0x000082000000791a */ /* 0x000fc80000000000 */
[----:B------:R-:W-:Y:S01]  /*a9270*/  STL.64 [R1+0x7568], R50 ;  /* 0x0075683201007387 */ /* 0x000fe20000100a00 */
[----:B-----5:R-:W-:-:S03]  /*a9280*/  IADD3 R0, R252, 0x1, RZ ;  /* 0x00000001fc007810 */ /* 0x020fc60007ffe0ff */
[----:B------:R-:W-:Y:S04]  /*a9290*/  STL.64 [R1+0x7560], R48 ;  /* 0x0075603001007387 */ /* 0x000fe80000100a00 */
[----:B------:R-:W-:Y:S01]  /*a92a0*/  BAR.SYNC.DEFER_BLOCKING 0x0 ;  /* 0x0000000000007b1d */ /* 0x000fe20000010000 */
[----:B------:R-:W-:-:S04]  /*a92b0*/  ISETP.GT.AND P0, PT, R0, 0x4, PT ;  /* 0x000000040000780c */ /* 0x000fc80003f04270 */
[----:B------:R-:W-:Y:S01]  /*a92c0*/  SEL R252, R0, RZ, !P0 ;  /* 0x000000ff00fc7207 */ /* 0x000fe20004000000 */
        /* <DEDUP_REMOVED lines=12> */
[----:B------:R-:W-:Y:S04]  /*a9390*/  STL [R1+0x74fc], R20 ;  /* 0x0074fc1401007387 */ /* 0x000fe80000100800 */
        /* <DEDUP_REMOVED lines=17> */
[----:B------:R-:W-:Y:S04]  /*a94b0*/  STL [R1+0x74b4], R6 ;  /* 0x0074b40601007387 */ /* 0x000fe80000100800 */
[----:B------:R3:W-:Y:S04]  /*a94c0*/  STL [R1+0x74b0], R7 ;  /* 0x0074b00701007387 */ /* 0x0007e80000100800 */
[----:B------:R-:W-:Y:S04]  /*a94d0*/  STL [R1+0x60bc], R244 ;  /* 0x0060bcf401007387 */ /* 0x000fe80000100800 */
[----:B------:R-:W-:Y:S04]  /*a94e0*/  STL [R1+0x60b8], R3 ;  /* 0x0060b80301007387 */ /* 0x000fe80000100800 */
[----:B-1----:R-:W4:Y:S04]  /*a94f0*/  LDL.LU.64 R4, [R1+0x2c70] ;  /* 0x002c700001047983 */ /* 0x002f280000300a00 */
[----:B---3--:R-:W4:Y:S04]  /*a9500*/  LDL.LU.64 R6, [R1+0x2c78] ;  /* 0x002c780001067983 */ /* 0x008f280000300a00 */
[----:B------:R-:W3:Y:S04]  /*a9510*/  LDL.LU.64 R8, [R1+0x2c60] ;  /* 0x002c600001087983 */ /* 0x000ee80000300a00 */
[----:B------:R-:W3:Y:S04]  /*a9520*/  LDL.LU.64 R10, [R1+0x2c68] ;  /* 0x002c6800010a7983 */ /* 0x000ee80000300a00 */
[----:B------:R-:W3:Y:S04]  /*a9530*/  LDL.LU.64 R12, [R1+0x2c50] ;  /* 0x002c5000010c7983 */ /* 0x000ee80000300a00 */
[----:B------:R-:W3:Y:S04]  /*a9540*/  LDL.LU.64 R14, [R1+0x2c58] ;  /* 0x002c5800010e7983 */ /* 0x000ee80000300a00 */
[----:B------:R-:W3:Y:S04]  /*a9550*/  LDL.LU.64 R16, [R1+0x2c40] ;  /* 0x002c400001107983 */ /* 0x000ee80000300a00 */
[----:B------:R-:W3:Y:S04]  /*a9560*/  LDL.LU.64 R18, [R1+0x2c48] ;  /* 0x002c480001127983 */ /* 0x000ee80000300a00 */
[----:B------:R-:W1:Y:S04]  /*a9570*/  S2R R54, SR_TID.X ;  /* 0x0000000000367919 */ /* 0x000e680000002100 */
[----:B------:R-:W3:Y:S04]  /*a9580*/  LDL.LU.64 R20, [R1+0x2c30] ;  /* 0x002c300001147983 */ /* 0x000ee80000300a00 */
[----:B------:R-:W3:Y:S04]  /*a9590*/  LDL.LU.64 R22, [R1+0x2c38] ;  /* 0x002c380001167983 */ /* 0x000ee80000300a00 */
[----:B------:R-:W3:Y:S04]  /*a95a0*/  LDL.LU.64 R32, [R1+0x2c20] ;  /* 0x002c200001207983 */ /* 0x000ee80000300a00 */
[----:B------:R-:W3:Y:S01]  /*a95b0*/  LDL.LU.64 R34, [R1+0x2c28] ;  /* 0x002c280001227983 */ /* 0x000ee20000300a00 */
[----:B-1----:R-:W-:-:S02]  /*a95c0*/  LOP3.LUT R53, R54, 0x3, RZ, 0xc0, !PT ;  /* 0x0000000336357812 */ /* 0x002fc400078ec0ff */
[----:B------:R-:W-:-:S03]  /*a95d0*/  LOP3.LUT R2, R54, 0x3, RZ, 0xc0, !PT ;  /* 0x0000000336027812 */ /* 0x000fc600078ec0ff */
[----:B------:R-:W-:Y:S02]  /*a95e0*/  IMAD R53, R53, 0x820, RZ ;  /* 0x0000082035357824 */ /* 0x000fe400078e02ff */
[----:B------:R-:W-:-:S03]  /*a95f0*/  IMAD R2, R2, 0x820, RZ ;  /* 0x0000082002027824 */ /* 0x000fc600078e02ff */
[--C-:B------:R-:W-:Y:S02]  /*a9600*/  LOP3.LUT R53, R53, 0x5c, R54.reuse, 0x78, !PT ;  /* 0x0000005c35357812 */ /* 0x100fe400078e7836 */
[----:B------:R-:W-:Y:S02]  /*a9610*/  LOP3.LUT R2, R2, 0x5c, R54, 0x78, !PT ;  /* 0x0000005c02027812 */ /* 0x000fe400078e7836 */
[----:B------:R-:W-:-:S03]  /*a9620*/  LOP3.LUT R53, R53, 0x20, RZ, 0x3c, !PT ;  /* 0x0000002035357812 */ /* 0x000fc600078e3cff */
[C---:B------:R-:W-:Y:S02]  /*a9630*/  IMAD R2, R252.reuse, 0x40000, R2 ;  /* 0x00040000fc027824 */ /* 0x040fe400078e0202 */
[----:B------:R-:W-:-:S03]  /*a9640*/  IMAD R0, R252, 0x40000, R53 ;  /* 0x00040000fc007824 */ /* 0x000fc600078e0235 */
[----:B------:R-:W-:Y:S04]  /*a9650*/  LDS R184, [R2] ;  /* 0x0000000002b87984 */ /* 0x000fe80000000800 */
[----:B------:R-:W-:Y:S04]  /*a9660*/  LDS R186, [R2+0x2000] ;  /* 0x0020000002ba7984 */ /* 0x000fe80000000800 */
[----:B------:R-:W-:Y:S04]  /*a9670*/  LDS R185, [R0] ;  /* 0x0000000000b97984 */ /* 0x000fe80000000800 */
[----:B------:R-:W-:Y:S01]  /*a9680*/  LDS R187, [R0+0x2000] ;  /* 0x0020000000bb7984 */ /* 0x000fe20000000800 */
[----:B--2---:R-:W-:-:S03]  /*a9690*/  LEA R245, R252, R52, 0x12 ;  /* 0x00000034fcf57211 */ /* 0x004fc600078e90ff */
[----:B------:R-:W-:Y:S04]  /*a96a0*/  STL [R1+0x6f48], R252 ;  /* 0x006f48fc01007387 */ /* 0x000fe80000100800 */
[----:B------:R-:W-:Y:S04]  /*a96b0*/  LDSM.16.M88.4 R52, [R245+0x140000] ;  /* 0x14000000f534783b */ /* 0x000fe80000000200 */
[----:B------:R-:W1:Y:S04]  /*a96c0*/  LDSM.16.M88.4 R72, [R245+0x14a000] ;  /* 0x14a00000f548783b */ /* 0x000e680000000200 */
[----:B------:R-:W2:Y:S04]  /*a96d0*/  LDSM.16.M88.4 R76, [R245+0x14c000] ;  /* 0x14c00000f54c783b */ /* 0x000ea80000000200 */
[----:B------:R-:W-:Y:S04]  /*a96e0*/  LDSM.16.M88.4 R56, [R245+0x142000] ;  /* 0x14200000f538783b */ /* 0x000fe80000000200 */
[----:B------:R-:W1:Y:S04]  /*a96f0*/  LDSM.16.M88.4 R80, [R245+0x14e000] ;  /* 0x14e00000f550783b */ /* 0x000e680000000200 */
        /* <DEDUP_REMOVED lines=9> */
[----:B------:R-:W2:Y:S04]  /*a9790*/  LDSM.16.M88.4 R132, [R245+0x168000] ;  /* 0x16800000f584783b */ /* 0x000ea80000000200 */
[----:B------:R-:W2:Y:S04]  /*a97a0*/  LDSM.16.M88.4 R136, [R245+0x16a000] ;  /* 0x16a00000f588783b */ /* 0x000ea80000000200 */
[----:B------:R-:W2:Y:S04]  /*a97b0*/  LDSM.16.M88.4 R60, [R245+0x144000] ;  /* 0x14400000f53c783b */ /* 0x000ea80000000200 */
[----:B------:R-:W3:Y:S04]  /*a97c0*/  LDSM.16.M88.4 R140, [R245+0x16c000] ;  /* 0x16c00000f58c783b */ /* 0x000ee80000000200 */
[----:B------:R-:W3:Y:S04]  /*a97d0*/  LDSM.16.M88.4 R144, [R245+0x16e000] ;  /* 0x16e00000f590783b */ /* 0x000ee80000000200 */
[----:B------:R-:W3:Y:S04]  /*a97e0*/  LDSM.16.M88.4 R148, [R245+0x170000] ;  /* 0x17000000f594783b */ /* 0x000ee80000000200 */
[----:B------:R-:W3:Y:S04]  /*a97f0*/  LDSM.16.M88.4 R152, [R245+0x172000] ;  /* 0x17200000f598783b */ /* 0x000ee80000000200 */
[----:B------:R-:W3:Y:S04]  /*a9800*/  LDSM.16.M88.4 R156, [R245+0x174000] ;  /* 0x17400000f59c783b */ /* 0x000ee80000000200 */
[----:B------:R-:W3:Y:S04]  /*a9810*/  LDSM.16.M88.4 R160, [R245+0x176000] ;  /* 0x17600000f5a0783b */ /* 0x000ee80000000200 */
[----:B-1----:R-:W-:Y:S04]  /*a9820*/  STL [R1+0x72d8], R74 ;  /* 0x0072d84a01007387 */ /* 0x002fe80000100800 */
[----:B------:R-:W1:Y:S04]  /*a9830*/  LDSM.16.M88.4 R164, [R245+0x178000] ;  /* 0x17800000f5a4783b */ /* 0x000e680000000200 */
[----:B------:R-:W-:Y:S04]  /*a9840*/  STL [R1+0x72d4], R75 ;  /* 0x0072d44b01007387 */ /* 0x000fe80000100800 */
[----:B--2---:R-:W-:Y:S04]  /*a9850*/  STL [R1+0x72d0], R78 ;  /* 0x0072d04e01007387 */ /* 0x004fe80000100800 */
[----:B------:R-:W2:Y:S04]  /*a9860*/  LDSM.16.M88.4 R168, [R245+0x17a000] ;  /* 0x17a00000f5a8783b */ /* 0x000ea80000000200 */
[----:B------:R-:W-:Y:S04]  /*a9870*/  STL [R1+0x72cc], R79 ;  /* 0x0072cc4f01007387 */ /* 0x000fe80000100800 */
[----:B------:R-:W-:Y:S04]  /*a9880*/  STL [R1+0x72c4], R82 ;  /* 0x0072c45201007387 */ /* 0x000fe80000100800 */
[----:B------:R-:W1:Y:S04]  /*a9890*/  LDSM.16.M88.4 R172, [R245+0x17c000] ;  /* 0x17c00000f5ac783b */ /* 0x000e680000000200 */
[----:B------:R-:W-:Y:S04]  /*a98a0*/  STL [R1+0x72c0], R83 ;  /* 0x0072c05301007387 */ /* 0x000fe80000100800 */
[----:B------:R-:W1:Y:S04]  /*a98b0*/  LDSM.16.M88.4 R176, [R245+0x17e000] ;  /* 0x17e00000f5b0783b */ /* 0x000e680000000200 */
[----:B------:R-:W1:Y:S04]  /*a98c0*/  LDSM.16.M88.4 R64, [R245+0x146000] ;  /* 0x14600000f540783b */ /* 0x000e680000000200 */
[----:B------:R-:W1:Y:S04]  /*a98d0*/  LDSM.16.M88.4 R108, [R245+0x15c000] ;  /* 0x15c00000f56c783b */ /* 0x000e680000000200 */
[----:B------:R-:W1:Y:S04]  /*a98e0*/  LDSM.16.M88.4 R112, [R245+0x15e000] ;  /* 0x15e00000f570783b */ /* 0x000e680000000200 */
[----:B------:R-:W1:Y:S04]  /*a98f0*/  LDSM.16.M88.4 R116, [R245+0x160000] ;  /* 0x16000000f574783b */ /* 0x000e680000000200 */
[----:B------:R-:W1:Y:S04]  /*a9900*/  LDSM.16.M88.4 R68, [R245+0x148000] ;  /* 0x14800000f544783b */ /* 0x000e680000000200 */
[----:B------:R-:W-:Y:S01]  /*a9910*/  LDS R180, [R2+0x80] ;  /* 0x0000800002b47984 */ /* 0x000fe20000000800 */
[----:B----4-:R-:W-:Y:S03]  /*a9920*/  HMMA.1688.F32.TF32 R24, R184, R52, R4 ;  /* 0x00000034b818723c */ /* 0x010fe60000081004 */
[----:B------:R-:W-:Y:S04]  /*a9930*/  STL [R1+0x72dc], R86 ;  /* 0x0072dc5601007387 */ /* 0x000fe80000100800 */
[----:B------:R-:W-:Y:S04]  /*a9940*/  STL [R1+0x72c8], R87 ;  /* 0x0072c85701007387 */ /* 0x000fe80000100800 */
[----:B------:R-:W-:Y:S04]  /*a9950*/  STL [R1+0x72e4], R90 ;  /* 0x0072e45a01007387 */ /* 0x000fe80000100800 */
[----:B------:R-:W-:Y:S04]  /*a9960*/  STL [R1+0x72e0], R91 ;  /* 0x0072e05b01007387 */ /* 0x000fe80000100800 */
[----:B------:R-:W-:Y:S04]  /*a9970*/  LDS R182, [R2+0x2080] ;  /* 0x0020800002b67984 */ /* 0x000fe80000000800 */
[----:B------:R-:W-:Y:S01]  /*a9980*/  LDS R181, [R0+0x80] ;  /* 0x0000800000b57984 */ /* 0x000fe20000000800 */
[----:B------:R-:W-:Y:S01]  /*a9990*/  IMAD.MOV.U32 R4, RZ, RZ, R24 ;  /* 0x000000ffff047224 */ /* 0x000fe200078e0018 */
[----:B------:R-:W-:Y:S01]  /*a99a0*/  MOV R6, R26 ;  /* 0x0000001a00067202 */ /* 0x000fe20000000f00 */
[----:B------:R-:W-:Y:S01]  /*a99b0*/  IMAD.MOV.U32 R5, RZ, RZ, R25 ;  /* 0x000000ffff057224 */ /* 0x000fe200078e0019 */
[----:B------:R-:W4:Y:S01]  /*a99c0*/  LDS R183, [R0+0x2080] ;  /* 0x0020800000b77984 */ /* 0x000f220000000800 */
[----:B------:R-:W-:-:S02]  /*a99d0*/  IMAD.MOV.U32 R7, RZ, RZ, R27 ;  /* 0x000000ffff077224 */ /* 0x000fc400078e001b */
[----:B---3--:R-:W-:Y:S01]  /*a99e0*/  HMMA.1688.F32.TF32 R24, R184, R56, R8 ;  /* 0x00000038b818723c */ /* 0x008fe20000081008 */
        /* <DEDUP_REMOVED lines=14> */
[----:B------:R-:W-:-:S03]  /*a9ad0*/  IMAD.MOV.U32 R8, RZ, RZ, R24 ;  /* 0x000000ffff087224 */ /* 0x000fc600078e0018 */
[----:B------:R-:W-:Y:S01]  /*a9ae0*/  STL [R1+0x7324], R134 ;  /* 0x0073248601007387 */ /* 0x000fe20000100800 */
[----:B------:R-:W-:Y:S01]  /*a9af0*/  MOV R9, R25 ;  /* 0x0000001900097202 */ /* 0x000fe20000000f00 */
[----:B------:R-:W-:Y:S02]  /*a9b00*/  IMAD.MOV.U32 R10, RZ, RZ, R26 ;  /* 0x000000ffff0a7224 */ /* 0x000fe400078e001a */
[----:B------:R-:W-:Y:S01]  /*a9b10*/  STL [R1+0x7320], R135 ;  /* 0x0073208701007387 */ /* 0x000fe20000100800 */
[----:B------:R-:W-:-:S03]  /*a9b20*/  IMAD.MOV.U32 R11, RZ, RZ, R27 ;  /* 0x000000ffff0b7224 */ /* 0x000fc600078e001b */
[----:B------:R-:W-:Y:S01]  /*a9b30*/  STL [R1+0x732c], R138 ;  /* 0x00732c8a01007387 */ /* 0x000fe20000100800 */
[----:B------:R-:W-:Y:S03]  /*a9b40*/  HMMA.1688.F32.TF32 R24, R184, R60, R12 ;  /* 0x0000003cb818723c */ /* 0x000fe6000008100c */
        /* <DEDUP_REMOVED lines=8> */
[----:B------:R1:W-:Y:S04]  /*a9bd0*/  STL [R1+0x7348], R155 ;  /* 0x0073489b01007387 */ /* 0x0003e80000100800 */
[----:B------:R-:W-:Y:S04]  /*a9be0*/  STL [R1+0x7354], R158 ;  /* 0x0073549e01007387 */ /* 0x000fe80000100800 */
[----:B------:R-:W-:Y:S04]  /*a9bf0*/  STL [R1+0x7350], R159 ;  /* 0x0073509f01007387 */ /* 0x000fe80000100800 */
[----:B------:R2:W-:Y:S04]  /*a9c00*/  STL [R1+0x735c], R162 ;  /* 0x00735ca201007387 */ /* 0x0005e80000100800 */
[----:B------:R2:W-:Y:S04]  /*a9c10*/  STL [R1+0x7358], R163 ;  /* 0x007358a301007387 */ /* 0x0005e80000100800 */
[----:B-1----:R-:W-:Y:S04]  /*a9c20*/  STL [R1+0x7364], R166 ;  /* 0x007364a601007387 */ /* 0x002fe80000100800 */
[----:B------:R-:W-:Y:S04]  /*a9c30*/  STL [R1+0x7360], R167 ;  /* 0x007360a701007387 */ /* 0x000fe80000100800 */
[----:B--2---:R1:W-:Y:S04]  /*a9c40*/  STL [R1+0x736c], R170 ;  /* 0x00736caa01007387 */ /* 0x0043e80000100800 */
[----:B------:R2:W-:Y:S04]  /*a9c50*/  STL [R1+0x7368], R171 ;  /* 0x007368ab01007387 */ /* 0x0005e80000100800 */
[----:B------:R-:W-:Y:S04]  /*a9c60*/  STL [R1+0x7374], R174 ;  /* 0x007374ae01007387 */ /* 0x000fe80000100800 */
[----:B------:R-:W-:Y:S04]  /*a9c70*/  STL [R1+0x7370], R175 ;  /* 0x007370af01007387 */ /* 0x000fe80000100800 */
[----:B------:R1:W-:Y:S04]  /*a9c80*/  STL [R1+0x737c], R178 ;  /* 0x00737cb201007387 */ /* 0x0003e80000100800 */
[----:B------:R1:W-:Y:S04]  /*a9c90*/  STL [R1+0x7378], R179 ;  /* 0x007378b301007387 */ /* 0x0003e80000100800 */
[----:B------:R-:W-:Y:S01]  /*a9ca0*/  STL [R1+0x68e0], R245 ;  /* 0x0068e0f501007387 */ /* 0x000fe20000100800 */
[----:B------:R-:W-:-:S03]  /*a9cb0*/  MOV R12, R24 ;  /* 0x00000018000c7202 */ /* 0x000fc60000000f00 */
[----:B------:R-:W2:Y:S01]  /*a9cc0*/  LDL.LU.64 R28, [R1+0x2c10] ;  /* 0x002c1000011c7983 */ /* 0x000ea20000300a00 */
[----:B------:R-:W-:Y:S01]  /*a9cd0*/  IMAD.MOV.U32 R13, RZ, RZ, R25 ;  /* 0x000000ffff0d7224 */ /* 0x000fe200078e0019 */
[----:B------:R-:W-:Y:S02]  /*a9ce0*/  MOV R15, R27 ;  /* 0x0000001b000f7202 */ /* 0x000fe40000000f00 */
[----:B------:R-:W2:Y:S01]  /*a9cf0*/  LDL.LU.64 R30, [R1+0x2c18] ;  /* 0x002c1800011e7983 */ /* 0x000ea20000300a00 */
[----:B------:R-:W-:Y:S02]  /*a9d00*/  IMAD.MOV.U32 R14, RZ, RZ, R26 ;  /* 0x000000ffff0e7224 */ /* 0x000fe400078e001a */
[C---:B------:R-:W-:Y:S11]  /*a9d10*/  HMMA.1688.F32.TF32 R24, R184.reuse, R64, R16 ;  /* 0x00000040b818723c */ /* 0x040ff60000081010 */
[----:B------:R-:W-:Y:S11]  /*a9d20*/  @!UPT UIADD3 URZ, URZ, URZ, URZ ;  /* 0x0000003f3f3ff290 */ /* 0x000ff6000fffe03f */
[----:B------:R-:W-:Y:S02]  /*a9d30*/  @!UPT UIADD3 URZ, URZ, URZ, URZ ;  /* 0x0000003f3f3ff290 */ /* 0x000fe4000fffe03f */
[----:B------:R-:W-:Y:S01]  /*a9d40*/  IMAD.MOV.U32 R16, RZ, RZ, R24 ;  /* 0x000000ffff107224 */ /* 0x000fe200078e0018 */
[----:B------:R-:W-:Y:S01]  /*a9d50*/  MOV R18, R26 ;  /* 0x0000001a00127202 */ /* 0x000fe20000000f00 */
[----:B------:R-:W-:Y:S02]  /*a9d60*/  IMAD.MOV.U32 R17, RZ, RZ, R25 ;  /* 0x000000ffff117224 */ /* 0x000fe400078e0019 */
[----:B------:R-:W-:Y:S01]  /*a9d70*/  IMAD.MOV.U32 R19, RZ, RZ, R27 ;  /* 0x000000ffff137224 */ /* 0x000fe200078e001b */
[----:B------:R-:W4:Y:S04]  /*a9d80*/  LDL.LU.64 R24, [R1+0x2c00] ;  /* 0x002c000001187983 */ /* 0x000f280000300a00 */
[----:B------:R-:W4:Y:S01]  /*a9d90*/  LDL.LU.64 R26, [R1+0x2c08] ;  /* 0x002c0800011a7983 */ /* 0x000f220000300a00 */
[C---:B------:R-:W-:Y:S11]  /*a9da0*/  HMMA.1688.F32.TF32 R32, R184.reuse, R72, R32 ;  /* 0x00000048b820723c */ /* 0x040ff60000081020 */
[----:B------:R-:W-:Y:S11]  /*a9db0*/  @!UPT UIADD3 URZ, URZ, URZ, URZ ;  /* 0x0000003f3f3ff290 */ /* 0x000ff6000fffe03f */
[----:B------:R-:W-:Y:S02]  /*a9dc0*/  @!UPT UIADD3 URZ, URZ, URZ, URZ ;  /* 0x0000003f3f3ff290 */ /* 0x000fe4000fffe03f */
[----:B---3--:R-:W-:Y:S01]  /*a9dd0*/  MOV R154, R32 ;  /* 0x00000020009a7202 */ /* 0x008fe20000000f00 */
[----:B------:R-:W-:Y:S01]  /*a9de0*/  IMAD.MOV.U32 R155, RZ, RZ, R33 ;  /* 0x000000ffff9b7224 */ /* 0x000fe200078e0021 */
[----:B------:R-:W-:Y:S01]  /*a9df0*/  MOV R151, R35 ;  /* 0x0000002300977202 */ /* 0x000fe20000000f00 */
[----:B------:R-:W-:Y:S01]  /*a9e00*/  IMAD.MOV.U32 R150, RZ, RZ, R34 ;  /* 0x000000ffff967224 */ /* 0x000fe200078e0022 */
[----:B------:R-:W3:Y:S04]  /*a9e10*/  LDL.LU.64 R32, [R1+0x2bf0] ;  /* 0x002bf00001207983 */ /* 0x000ee80000300a00 */
[----:B------:R-:W3:Y:S04]  /*a9e20*/  LDL.LU.64 R34, [R1+0x2bf8] ;  /* 0x002bf80001227983 */ /* 0x000ee80000300a00 */
[----:B------:R1:W-:Y:S04]  /*a9e30*/  STL [R1+0x738c], R151 ;  /* 0x00738c9701007387 */ /* 0x0003e80000100800 */
[----:B------:R1:W-:Y:S04]  /*a9e40*/  STL [R1+0x7388], R150 ;  /* 0x0073889601007387 */ /* 0x0003e80000100800 */
[----:B------:R1:W-:Y:S04]  /*a9e50*/  STL [R1+0x7384], R155 ;  /* 0x0073849b01007387 */ /* 0x0003e80000100800 */
[----:B------:R1:W-:Y:S01]  /*a9e60*/  STL [R1+0x7380], R154 ;  /* 0x0073809a01007387 */ /* 0x0003e20000100800 */
[C---:B--2---:R-:W-:Y:S11]  /*a9e70*/  HMMA.1688.F32.TF32 R28, R184.reuse, R76, R28 ;  /* 0x0000004cb81c723c */ /* 0x044ff6000008101c */
[----:B------:R-:W-:Y:S11]  /*a9e80*/  @!UPT UIADD3 URZ, URZ, URZ, URZ ;  /* 0x0000003f3f3ff290 */ /* 0x000ff6000fffe03f */
[----:B------:R-:W-:Y:S02]  /*a9e90*/  @!UPT UIADD3 URZ, URZ, URZ, URZ ;  /* 0x0000003f3f3ff290 */ /* 0x000fe4000fffe03f */
[----:B------:R-:W-:Y:S01]  /*a9ea0*/  IMAD.MOV.U32 R162, RZ, RZ, R28 ;  /* 0x000000ffffa27224 */ /* 0x000fe200078e001c */
[----:B------:R-:W-:Y:S01]  /*a9eb0*/  MOV R158, R30 ;  /* 0x0000001e009e7202 */ /* 0x000fe20000000f00 */
[----:B------:R-:W-:Y:S02]  /*a9ec0*/  IMAD.MOV.U32 R163, RZ, RZ, R29 ;  /* 0x000000ffffa37224 */ /* 0x000fe400078e001d */
[----:B------:R-:W-:Y:S01]  /*a9ed0*/  IMAD.MOV.U32 R159, RZ, RZ, R31 ;  /* 0x000000ffff9f7224 */ /* 0x000fe200078e001f */
[----:B------:R-:W2:Y:S04]  /*a9ee0*/  LDL.LU.64 R28, [R1+0x2be0] ;  /* 0x002be000011c7983 */ /* 0x000ea80000300a00 */
[----:B------:R-:W2:Y:S01]  /*a9ef0*/  LDL.LU.64 R30, [R1+0x2be8] ;  /* 0x002be800011e7983 */ /* 0x000ea20000300a00 */
[----:B----4-:R-:W-:Y:S03]  /*a9f00*/  HMMA.1688.F32.TF32 R24, R184, R80, R24 ;  /* 0x00000050b818723c */ /* 0x010fe60000081018 */
[----:B------:R4:W-:Y:S04]  /*a9f10*/  STL [R1+0x739c], R159 ;  /* 0x00739c9f01007387 */ /* 0x0009e80000100800 */
[----:B------:R-:W-:Y:S04]  /*a9f20*/  STL [R1+0x7398], R158 ;  /* 0x0073989e01007387 */ /* 0x000fe80000100800 */
[----:B------:R1:W-:Y:S04]  /*a9f30*/  STL [R1+0x7394], R163 ;  /* 0x007394a301007387 */ /* 0x0003e80000100800 */
[----:B------:R1:W-:Y:S09]  /*a9f40*/  STL [R1+0x7390], R162 ;  /* 0x007390a201007387 */ /* 0x0003f20000100800 */
[----:B------:R-:W-:Y:S01]  /*a9f50*/  IMAD.MOV.U32 R146, RZ, RZ, R24 ;  /* 0x000000ffff927224 */ /* 0x000fe200078e0018 */
[----:B------:R-:W-:Y:S01]  /*a9f60*/  MOV R147, R25 ;  /* 0x0000001900937202 */ /* 0x000fe20000000f00 */
[----:B------:R-:W-:Y:S01]  /*a9f70*/  IMAD.MOV.U32 R142, RZ, RZ, R26 ;  /* 0x000000ffff8e7224 */ /* 0x000fe200078e001a */
[----:B------:R-:W4:Y:S01]  /*a9f80*/  LDL.LU.64 R24, [R1+0x2bd0] ;  /* 0x002bd00001187983 */ /* 0x000f220000300a00 */
[----:B------:R-:W-:-:S03]  /*a9f90*/  IMAD.MOV.U32 R143, RZ, RZ, R27 ;  /* 0x000000ffff8f7224 */ /* 0x000fc600078e001b */
[----:B------:R-:W4:Y:S01]  /*a9fa0*/  LDL.LU.64 R26, [R1+0x2bd8] ;  /* 0x002bd800011a7983 */ /* 0x000f220000300a00 */
[C---:B---3--:R-:W-:Y:S03]  /*a9fb0*/  HMMA.1688.F32.TF32 R32, R184.reuse, R84, R32 ;  /* 0x00000054b820723c */ /* 0x048fe60000081020 */
[----:B------:R3:W-:Y:S04]  /*a9fc0*/  STL [R1+0x73ac], R143 ;  /* 0x0073ac8f01007387 */ /* 0x0007e80000100800 */
[----:B------:R1:W-:Y:S04]  /*a9fd0*/  STL [R1+0x73a8], R142 ;  /* 0x0073a88e01007387 */ /* 0x0003e80000100800 */
[----:B------:R1:W-:Y:S04]  /*a9fe0*/  STL [R1+0x73a4], R147 ;  /* 0x0073a49301007387 */ /* 0x0003e80000100800 */
[----:B------:R1:W-:Y:S09]  /*a9ff0*/  STL [R1+0x73a0], R146 ;  /* 0x0073a09201007387 */ /* 0x0003f20000100800 */
[----:B-1----:R-:W-:Y:S01]  /*aa000*/  MOV R170, R32 ;  /* 0x0000002000aa7202 */ /* 0x002fe20000000f00 */
[----:B------:R-:W-:Y:S01]  /*aa010*/  IMAD.MOV.U32 R171, RZ, RZ, R33 ;  /* 0x000000ffffab7224 */ /* 0x000fe200078e0021 */
[----:B------:R-:W-:Y:S01]  /*aa020*/  MOV R167, R35 ;  /* 0x0000002300a77202 */ /* 0x000fe20000000f00 */
[----:B------:R-:W-:Y:S01]  /*aa030*/  IMAD.MOV.U32 R166, RZ, RZ, R34 ;  /* 0x000000ffffa67224 */ /* 0x000fe200078e0022 */
[----:B------:R-:W3:Y:S04]  /*aa040*/  LDL.LU.64 R32, [R1+0x2bc0] ;  /* 0x002bc00001207983 */ /* 0x000ee80000300a00 */
[----:B------:R-:W3:Y:S04]  /*aa050*/  LDL.LU.64 R34, [R1+0x2bc8] ;  /* 0x002bc80001227983 */ /* 0x000ee80000300a00 */
[----:B------:R1:W-:Y:S04]  /*aa060*/  STL [R1+0x73bc], R167 ;  /* 0x0073bca701007387 */ /* 0x0003e80000100800 */
[----:B------:R1:W-:Y:S04]  /*aa070*/  STL [R1+0x73b8], R166 ;  /* 0x0073b8a601007387 */ /* 0x0003e80000100800 */
[----:B------:R-:W-:Y:S04]  /*aa080*/  STL [R1+0x73b4], R171 ;  /* 0x0073b4ab01007387 */ /* 0x000fe80000100800 */
        /* <DEDUP_REMOVED lines=12> */
[----:B------:R1:W-:Y:S04]  /*aa150*/  STL [R1+0x73c8], R174 ;  /* 0x0073c8ae01007387 */ /* 0x0003e80000100800 */
        /* <DEDUP_REMOVED lines=9> */
[----:B------:R-:W-:Y:S04]  /*aa1f0*/  STL [R1+0x73dc], R154 ;  /* 0x0073dc9a01007387 */ /* 0x000fe80000100800 */
[----:B------:R-:W-:Y:S04]  /*aa200*/  STL [R1+0x73d8], R155 ;  /* 0x0073d89b01007387 */ /* 0x000fe80000100800 */
[----:B------:R-:W-:Y:S04]  /*aa210*/  STL [R1+0x73d4], R150 ;  /* 0x0073d49601007387 */ /* 0x000fe80000100800 */
[----:B------:R3:W-:Y:S09]  /*aa220*/  STL [R1+0x73d0], R151 ;  /* 0x0073d09701007387 */ /* 0x0007f20000100800 */
[----:B------:R-:W-:Y:S01]  /*aa230*/  MOV R138, R32 ;  /* 0x00000020008a7202 */ /* 0x000fe20000000f00 */
[----:B------:R-:W-:Y:S01]  /*aa240*/  IMAD.MOV.U32 R139, RZ, RZ, R33 ;  /* 0x000000ffff8b7224 */ /* 0x000fe200078e0021 */
[----:B------:R-:W-:Y:S01]  /*aa250*/  MOV R135, R35 ;  /* 0x0000002300877202 */ /* 0x000fe20000000f00 */
[----:B------:R-:W-:Y:S01]  /*aa260*/  IMAD.MOV.U32 R134, RZ, RZ, R34 ;  /* 0x000000ffff867224 */ /* 0x000fe200078e0022 */
[----:B------:R-:W3:Y:S04]  /*aa270*/  LDL.LU.64 R32, [R1+0x2b90] ;  /* 0x002b900001207983 */ /* 0x000ee80000300a00 */
[----:B------:R-:W3:Y:S04]  /*aa280*/  LDL.LU.64 R34, [R1+0x2b98] ;  /* 0x002b980001227983 */ /* 0x000ee80000300a00 */
[----:B------:R1:W-:Y:S04]  /*aa290*/  STL [R1+0x73ec], R135 ;  /* 0x0073ec8701007387 */ /* 0x0003e80000100800 */
[----:B------:R-:W-:Y:S04]  /*aa2a0*/  STL [R1+0x73e8], R134 ;  /* 0x0073e88601007387 */ /* 0x000fe80000100800 */
        /* <DEDUP_REMOVED lines=12> */
[----:B------:R-:W-:Y:S04]  /*aa370*/  STL [R1+0x73fc], R162 ;  /* 0x0073fca201007387 */ /* 0x000fe80000100800 */
[----:B------:R-:W-:Y:S04]  /*aa380*/  STL [R1+0x73f8], R163 ;  /* 0x0073f8a301007387 */ /* 0x000fe80000100800 */
[----:B------:R-:W-:Y:S04]  /*aa390*/  STL [R1+0x73f4], R158 ;  /* 0x0073f49e01007387 */ /* 0x000fe80000100800 */
        /* <DEDUP_REMOVED lines=35> */
[----:B------:R-:W-:Y:S09]  /*aa5d0*/  STL [R1+0x7420], R130 ;  /* 0x0074208201007387 */ /* 0x000ff20000100800 */
[----:B------:R-:W-:Y:S01]  /*aa5e0*/  IMAD.MOV.U32 R175, RZ, RZ, R24 ;  /* 0x000000ffffaf7224 */ /* 0x000fe200078e0018 */
[----:B------:R-:W-:Y:S01]  /*aa5f0*/  MOV R174, R25 ;  /* 0x0000001900ae7202 */ /* 0x000fe20000000f00 */
[----:B------:R-:W-:Y:S01]  /*aa600*/  IMAD.MOV.U32 R179, RZ, RZ, R26 ;  /* 0x000000ffffb37224 */ /* 0x000fe200078e001a */
[----:B------:R-:W4:Y:S01]  /*aa610*/  LDL.LU.64 R24, [R1+0x2b40] ;  /* 0x002b400001187983 */ /* 0x000f220000300a00 */
[----:B------:R-:W-:-:S03]  /*aa620*/  IMAD.MOV.U32 R178, RZ, RZ, R27 ;  /* 0x000000ffffb27224 */ /* 0x000fc600078e001b */
[----:B------:R-:W4:Y:S01]  /*aa630*/  LDL.LU.64 R26, [R1+0x2b48] ;  /* 0x002b4800011a7983 */ /* 0x000f220000300a00 */
[----:B---3--:R-:W-:Y:S03]  /*aa640*/  HMMA.1688.F32.TF32 R32, R184, R120, R32 ;  /* 0x00000078b820723c */ /* 0x008fe60000081020 */
[----:B------:R3:W-:Y:S04]  /*aa650*/  STL [R1+0x743c], R178 ;  /* 0x00743cb201007387 */ /* 0x0007e80000100800 */
[----:B------:R1:W-:Y:S04]  /*aa660*/  STL [R1+0x7438], R179 ;  /* 0x007438b301007387 */ /* 0x0003e80000100800 */
[----:B------:R1:W-:Y:S04]  /*aa670*/  STL [R1+0x7434], R174 ;  /* 0x007434ae01007387 */ /* 0x0003e80000100800 */
[----:B------:R1:W-:Y:S09]  /*aa680*/  STL [R1+0x7430], R175 ;  /* 0x007430af01007387 */ /* 0x0003f20000100800 */
[----:B------:R-:W-:Y:S01]  /*aa690*/  MOV R151, R35 ;  /* 0x0000002300977202 */ /* 0x000fe20000000f00 */
[----:B------:R-:W-:Y:S01]  /*aa6a0*/  IMAD.MOV.U32 R150, RZ, RZ, R34 ;  /* 0x000000ffff967224 */ /* 0x000fe200078e0022 */
[----:B------:R-:W-:Y:S01]  /*aa6b0*/  MOV R154, R32 ;  /* 0x00000020009a7202 */ /* 0x000fe20000000f00 */
[----:B------:R-:W-:-:S02]  /*aa6c0*/  IMAD.MOV.U32 R155, RZ, RZ, R33 ;  /* 0x000000ffff9b7224 */ /* 0x000fc400078e0021 */
        /* <DEDUP_REMOVED lines=26> */
[C---:B---3--:R-:W-:Y:S08]  /*aa870*/  HMMA.1688.F32.TF32 R32, R184.reuse, R132, R32 ;  /* 0x00000084b820723c */ /* 0x048ff00000081020 */
[----:B------:R-:W-:Y:S01]  /*aa880*/  HMMA.1688.F32.TF32 R36, R184, R68, R20 ;  /* 0x00000044b824723c */ /* 0x000fe20000081014 */
[----:B------:R-:W-:Y:S04]  /*aa890*/  STL [R1+0x746c], R107 ;  /* 0x00746c6b01007387 */ /* 0x000fe80000100800 */
[----:B------:R-:W-:Y:S04]  /*aa8a0*/  STL [R1+0x7468], R106 ;  /* 0x0074686a01007387 */ /* 0x000fe80000100800 */
[----:B------:R-:W-:Y:S04]  /*aa8b0*/  STL [R1+0x7464], R123 ;  /* 0x0074647b01007387 */ /* 0x000fe80000100800 */
[----:B------:R-:W-:Y:S03]  /*aa8c0*/  STL [R1+0x7460], R122 ;  /* 0x0074607a01007387 */ /* 0x000fe60000100800 */
[----:B------:R-:W-:Y:S01]  /*aa8d0*/  MOV R159, R35 ;  /* 0x00000023009f7202 */ /* 0x000fe20000000f00 */
[----:B------:R-:W-:Y:S01]  /*aa8e0*/  IMAD.MOV.U32 R158, RZ, RZ, R34 ;  /* 0x000000ffff9e7224 */ /* 0x000fe200078e0022 */
[----:B------:R-:W-:Y:S01]  /*aa8f0*/  MOV R162, R32 ;  /* 0x0000002000a27202 */ /* 0x000fe20000000f00 */
[----:B------:R-:W-:-:S02]  /*aa900*/  IMAD.MOV.U32 R163, RZ, RZ, R33 ;  /* 0x000000ffffa37224 */ /* 0x000fc400078e0021 */
[----:B------:R-:W3:Y:S04]  /*aa910*/  LDL.LU.64 R32, [R1+0x2b00] ;  /* 0x002b000001207983 */ /* 0x000ee80000300a00 */
[----:B------:R-:W3:Y:S01]  /*aa920*/  LDL.LU.64 R34, [R1+0x2b08] ;  /* 0x002b080001227983 */ /* 0x000ee20000300a00 */
[----:B------:R-:W-:-:S03]  /*aa930*/  IMAD.MOV.U32 R20, RZ, RZ, R36 ;  /* 0x000000ffff147224 */ /* 0x000fc600078e0024 */
[----:B------:R1:W-:Y:S01]  /*aa940*/  STL [R1+0x747c], R159 ;  /* 0x00747c9f01007387 */ /* 0x0003e20000100800 */
[----:B------:R-:W-:-:S03]  /*aa950*/  MOV R21, R37 ;  /* 0x0000002500157202 */ /* 0x000fc60000000f00 */
[----:B------:R-:W-:Y:S01]  /*aa960*/  STL [R1+0x7478], R158 ;  /* 0x0074789e01007387 */ /* 0x000fe20000100800 */
[----:B------:R-:W-:-:S03]  /*aa970*/  IMAD.MOV.U32 R22, RZ, RZ, R38 ;  /* 0x000000ffff167224 */ /* 0x000fc600078e0026 */
[----:B------:R1:W-:Y:S01]  /*aa980*/  STL [R1+0x7474], R163 ;  /* 0x007474a301007387 */ /* 0x0003e20000100800 */
[----:B------:R-:W-:-:S03]  /*aa990*/  IMAD.MOV.U32 R23, RZ, RZ, R39 ;  /* 0x000000ffff177224 */ /* 0x000fc600078e0027 */
[----:B------:R1:W-:Y:S04]  /*aa9a0*/  STL [R1+0x7470], R162 ;  /* 0x007470a201007387 */ /* 0x0003e80000100800 */
[----:B------:R-:W3:Y:S04]  /*aa9b0*/  LDL.LU.64 R36, [R1+0x2af0] ;  /* 0x002af00001247983 */ /* 0x000ee80000300a00 */
[----:B------:R-:W3:Y:S01]  /*aa9c0*/  LDL.LU.64 R38, [R1+0x2af8] ;  /* 0x002af80001267983 */ /* 0x000ee20000300a00 */
[C---:B--2---:R-:W-:Y:S11]  /*aa9d0*/  HMMA.1688.F32.TF32 R28, R184.reuse, R136, R28 ;  /* 0x00000088b81c723c */ /* 0x044ff6000008101c */
[----:B------:R-:W-:Y:S11]  /*aa9e0*/  @!UPT UIADD3 URZ, URZ, URZ, URZ ;  /* 0x0000003f3f3ff290 */ /* 0x000ff6000fffe03f */
[----:B------:R-:W-:Y:S02]  /*aa9f0*/  @!UPT UIADD3 URZ, URZ, URZ, URZ ;  /* 0x0000003f3f3ff290 */ /* 0x000fe4000fffe03f */
[----:B------:R-:W-:Y:S01]  /*aaa00*/  IMAD.MOV.U32 R143, RZ, RZ, R31 ;  /* 0x000000ffff8f7224 */ /* 0x000fe200078e001f */
[----:B------:R-:W-:Y:S01]  /*aaa10*/  MOV R142, R30 ;  /* 0x0000001e008e7202 */ /* 0x000fe20000000f00 */
[----:B------:R-:W-:Y:S02]  /*aaa20*/  IMAD.MOV.U32 R147, RZ, RZ, R29 ;  /* 0x000000ffff937224 */ /* 0x000fe400078e001d */
[----:B------:R-:W-:Y:S01]  /*aaa30*/  IMAD.MOV.U32 R146, RZ, RZ, R28 ;  /* 0x000000ffff927224 */ /* 0x000fe200078e001c */
[----:B------:R2:W-:Y:S01]  /*aaa40*/  STL [R1+0x748c], R143 ;  /* 0x00748c8f01007387 */ /* 0x0005e20000100800 */
[----:B----4-:R-:W-:Y:S03]  /*aaa50*/  HMMA.1688.F32.TF32 R24, R184, R140, R24 ;  /* 0x0000008cb818723c */ /* 0x010fe60000081018 */
[----:B------:R4:W-:Y:S04]  /*aaa60*/  STL [R1+0x7488], R142 ;  /* 0x0074888e01007387 */ /* 0x0009e80000100800 */
[----:B------:R1:W-:Y:S04]  /*aaa70*/  STL [R1+0x7484], R147 ;  /* 0x0074849301007387 */ /* 0x0003e80000100800 */
[----:B------:R1:W-:Y:S04]  /*aaa80*/  STL [R1+0x7480], R146 ;  /* 0x0074809201007387 */ /* 0x0003e80000100800 */
[----:B------:R-:W2:Y:S04]  /*aaa90*/  LDL.LU.64 R28, [R1+0x2ae0] ;  /* 0x002ae000011c7983 */ /* 0x000ea80000300a00 */
[----:B------:R-:W2:Y:S05]  /*aaaa0*/  LDL.LU.64 R30, [R1+0x2ae8] ;  /* 0x002ae800011e7983 */ /* 0x000eaa0000300a00 */
[----:B-1----:R-:W-:Y:S01]  /*aaab0*/  IMAD.MOV.U32 R170, RZ, RZ, R24 ;  /* 0x000000ffffaa7224 */ /* 0x002fe200078e0018 */
[----:B------:R-:W-:Y:S01]  /*aaac0*/  MOV R171, R25 ;  /* 0x0000001900ab7202 */ /* 0x000fe20000000f00 */
[----:B------:R-:W-:Y:S01]  /*aaad0*/  IMAD.MOV.U32 R166, RZ, RZ, R26 ;  /* 0x000000ffffa67224 */ /* 0x000fe200078e001a */
[----:B------:R-:W4:Y:S01]  /*aaae0*/  LDL.LU.64 R24, [R1+0x2ad0] ;  /* 0x002ad00001187983 */ /* 0x000f220000300a00 */
[----:B------:R-:W-:-:S03]  /*aaaf0*/  IMAD.MOV.U32 R167, RZ, RZ, R27 ;  /* 0x000000ffffa77224 */ /* 0x000fc600078e001b */
[----:B------:R-:W4:Y:S01]  /*aab00*/  LDL.LU.64 R26, [R1+0x2ad8] ;  /* 0x002ad800011a7983 */ /* 0x000f220000300a00 */
[C---:B---3--:R-:W-:Y:S03]  /*aab10*/  HMMA.1688.F32.TF32 R32, R184.reuse, R144, R32 ;  /* 0x00000090b820723c */ /* 0x048fe60000081020 */
[----:B------:R1:W-:Y:S04]  /*aab20*/  STL [R1+0x749c], R167 ;  /* 0x00749ca701007387 */ /* 0x0003e80000100800 */
[----:B------:R-:W-:Y:S04]  /*aab30*/  STL [R1+0x7498], R166 ;  /* 0x007498a601007387 */ /* 0x000fe80000100800 */
[----:B------:R3:W-:Y:S04]  /*aab40*/  STL [R1+0x7494], R171 ;  /* 0x007494ab01007387 */ /* 0x0007e80000100800 */
[----:B------:R1:W-:Y:S09]  /*aab50*/  STL [R1+0x7490], R170 ;  /* 0x007490aa01007387 */ /* 0x0003f20000100800 */
[----:B------:R-:W-:Y:S01]  /*aab60*/  MOV R102, R32 ;  /* 0x0000002000667202 */ /* 0x000fe20000000f00 */
[----:B------:R-:W-:Y:S01]  /*aab70*/  IMAD.MOV.U32 R103, RZ, RZ, R33 ;  /* 0x000000ffff677224 */ /* 0x000fe200078e0021 */
[----:B------:R-:W-:Y:S01]  /*aab80*/  MOV R99, R35 ;  /* 0x0000002300637202 */ /* 0x000fe20000000f00 */
[----:B------:R-:W-:Y:S01]  /*aab90*/  IMAD.MOV.U32 R98, RZ, RZ, R34 ;  /* 0x000000ffff627224 */ /* 0x000fe200078e0022 */
[----:B------:R-:W3:Y:S04]  /*aaba0*/  LDL.LU.64 R32, [R1+0x2ac0] ;  /* 0x002ac00001207983 */ /* 0x000ee80000300a00 */
[----:B------:R-:W3:Y:S04]  /*aabb0*/  LDL.LU.64 R34, [R1+0x2ac8] ;  /* 0x002ac80001227983 */ /* 0x000ee80000300a00 */
[----:B------:R-:W3:Y:S04]  /*aabc0*/  LDL.LU.64 R44, [R1+0x2ab0] ;  /* 0x002ab000012c7983 */ /* 0x000ee80000300a00 */
[----:B------:R-:W3:Y:S04]  /*aabd0*/  LDL.LU.64 R46, [R1+0x2ab8] ;  /* 0x002ab800012e7983 */ /* 0x000ee80000300a00 */
[----:B------:R1:W-:Y:S04]  /*aabe0*/  STL [R1+0x74ac], R99 ;  /* 0x0074ac6301007387 */ /* 0x0003e80000100800 */
[----:B------:R1:W-:Y:S04]  /*aabf0*/  STL [R1+0x74a8], R98 ;  /* 0x0074a86201007387 */ /* 0x0003e80000100800 */
[----:B------:R1:W-:Y:S04]  /*aac00*/  STL [R1+0x74a4], R103 ;  /* 0x0074a46701007387 */ /* 0x0003e80000100800 */
[----:B------:R1:W-:Y:S04]  /*aac10*/  STL [R1+0x74a0], R102 ;  /* 0x0074a06601007387 */ /* 0x0003e80000100800 */
[----:B------:R-:W3:Y:S04]  /*aac20*/  LDL.LU.64 R40, [R1+0x2aa0] ;  /* 0x002aa00001287983 */ /* 0x000ee80000300a00 */
[----:B------:R-:W3:Y:S01]  /*aac30*/  LDL.LU.64 R42, [R1+0x2aa8] ;  /* 0x002aa800012a7983 */ /* 0x000ee20000300a00 */
[C---:B--2---:R-:W-:Y:S08]  /*aac40*/  HMMA.1688.F32.TF32 R28, R184.reuse, R152, R28 ;  /* 0x00000098b81c723c */ /* 0x044ff0000008101c */
[----:B----4-:R-:W-:Y:S11]  /*aac50*/  HMMA.1688.F32.TF32 R24, R184, R156, R24 ;  /* 0x0000009cb818723c */ /* 0x010ff60000081018 */
[----:B------:R-:W-:Y:S05]  /*aac60*/  @!UPT UIADD3 URZ, URZ, URZ, URZ ;  /* 0x0000003f3f3ff290 */ /* 0x000fea000fffe03f */
[----:B------:R-:W-:Y:S01]  /*aac70*/  IMAD.MOV.U32 R178, RZ, RZ, R28 ;  /* 0x000000ffffb27224 */ /* 0x000fe200078e001c */
[----:B------:R-:W-:Y:S01]  /*aac80*/  MOV R179, R29 ;  /* 0x0000001d00b37202 */ /* 0x000fe20000000f00 */
[----:B------:R-:W-:Y:S01]  /*aac90*/  IMAD.MOV.U32 R174, RZ, RZ, R30 ;  /* 0x000000ffffae7224 */ /* 0x000fe200078e001e */
[----:B------:R-:W2:Y:S01]  /*aaca0*/  LDL.LU.64 R28, [R1+0x2cc0] ;  /* 0x002cc000011c7983 */ /* 0x000ea20000300a00 */
[----:B------:R-:W-:-:S03]  /*aacb0*/  IMAD.MOV.U32 R175, RZ, RZ, R31 ;  /* 0x000000ffffaf7224 */ /* 0x000fc600078e001f */
[----:B------:R-:W2:Y:S01]  /*aacc0*/  LDL.LU.64 R30, [R1+0x2cc8] ;  /* 0x002cc800011e7983 */ /* 0x000ea20000300a00 */
[----:B------:R-:W-:Y:S01]  /*aacd0*/  MOV R151, R24 ;  /* 0x0000001800977202 */ /* 0x000fe20000000f00 */
[----:B------:R-:W-:Y:S01]  /*aace0*/  IMAD.MOV.U32 R150, RZ, RZ, R25 ;  /* 0x000000ffff967224 */ /* 0x000fe200078e0019 */
[----:B------:R-:W-:Y:S01]  /*aacf0*/  MOV R154, R27 ;  /* 0x0000001b009a7202 */ /* 0x000fe20000000f00 */
[----:B------:R-:W-:Y:S01]  /*aad00*/  IMAD.MOV.U32 R155, RZ, RZ, R26 ;  /* 0x000000ffff9b7224 */ /* 0x000fe200078e001a */
[----:B------:R-:W4:Y:S04]  /*aad10*/  LDL.LU.64 R24, [R1+0x5c0] ;  /* 0x0005c00001187983 */ /* 0x000f280000300a00 */
[----:B------:R-:W4:Y:S01]  /*aad20*/  LDL.LU.64 R26, [R1+0x5c8] ;  /* 0x0005c800011a7983 */ /* 0x000f220000300a00 */
[C---:B------:R-:W-:Y:S08]  /*aad30*/  HMMA.1688.F32.TF32 R36, R184.reuse, R148, R36 ;  /* 0x00000094b824723c */ /* 0x040ff00000081024 */
[C---:B---3--:R-:W-:Y:S11]  /*aad40*/  HMMA.1688.F32.TF32 R32, R184.reuse, R160, R32 ;  /* 0x000000a0b820723c */ /* 0x048ff60000081020 */
[----:B------:R-:W-:Y:S05]  /*aad50*/  @!UPT UIADD3 URZ, URZ, URZ, URZ ;  /* 0x0000003f3f3ff290 */ /* 0x000fea000fffe03f */
[----:B------:R-:W-:Y:S01]  /*aad60*/  IMAD.MOV.U32 R127, RZ, RZ, R36 ;  /* 0x000000ffff7f7224 */ /* 0x000fe200078e0024 */
[----:B------:R-:W-:Y:S01]  /*aad70*/  MOV R131, R38 ;  /* 0x0000002600837202 */ /* 0x000fe20000000f00 */
[----:B------:R-:W-:Y:S02]  /*aad80*/  IMAD.MOV.U32 R126, RZ, RZ, R37 ;  /* 0x000000ffff7e7224 */ /* 0x000fe400078e0025 */
[----:B------:R-:W-:Y:S01]  /*aad90*/  IMAD.MOV.U32 R130, RZ, RZ, R39 ;  /* 0x000000ffff827224 */ /* 0x000fe200078e0027 */
[----:B------:R-:W3:Y:S03]  /*aada0*/  LDL.LU.64 R36, [R1+0x5b0] ;  /* 0x0005b00001247983 */ /* 0x000ee60000300a00 */
[----:B------:R-:W-:Y:S01]  /*aadb0*/  IMAD.MOV.U32 R94, RZ, RZ, R32 ;  /* 0x000000ffff5e7224 */ /* 0x000fe200078e0020 */
[----:B------:R-:W3:Y:S01]  /*aadc0*/  LDL.LU.64 R38, [R1+0x5b8] ;  /* 0x0005b80001267983 */ /* 0x000ee20000300a00 */
[----:B------:R-:W-:Y:S01]  /*aadd0*/  IMAD.MOV.U32 R95, RZ, RZ, R33 ;  /* 0x000000ffff5f7224 */ /* 0x000fe200078e0021 */
[----:B------:R-:W-:Y:S01]  /*aade0*/  MOV R90, R34 ;  /* 0x00000022005a7202 */ /* 0x000fe20000000f00 */
[----:B------:R-:W-:Y:S01]  /*aadf0*/  IMAD.MOV.U32 R91, RZ, RZ, R35 ;  /* 0x000000ffff5b7224 */ /* 0x000fe200078e0023 */
[----:B------:R-:W3:Y:S04]  /*aae00*/  LDL.LU.64 R32, [R1+0x5a0] ;  /* 0x0005a00001207983 */ /* 0x000ee80000300a00 */
[----:B------:R-:W3:Y:S01]  /*aae10*/  LDL.LU.64 R34, [R1+0x5a8] ;  /* 0x0005a80001227983 */ /* 0x000ee20000300a00 */
[C---:B--2---:R-:W-:Y:S08]  /*aae20*/  HMMA.1688.F32.TF32 R28, R184.reuse, R172, R28 ;  /* 0x000000acb81c723c */ /* 0x044ff0000008101c */
[----:B----4-:R-:W-:Y:S11]  /*aae30*/  HMMA.1688.F32.TF32 R24, R184, R176, R24 ;  /* 0x000000b0b818723c */ /* 0x010ff60000081018 */
[----:B------:R-:W-:Y:S05]  /*aae40*/  @!UPT UIADD3 URZ, URZ, URZ, URZ ;  /* 0x0000003f3f3ff290 */ /* 0x000fea000fffe03f */
[----:B------:R-:W-:Y:S01]  /*aae50*/  IMAD.MOV.U32 R159, RZ, RZ, R28 ;  /* 0x000000ffff9f7224 */ /* 0x000fe200078e001c */
[----:B------:R-:W-:Y:S01]  /*aae60*/  MOV R163, R30 ;  /* 0x0000001e00a37202 */ /* 0x000fe20000000f00 */
[----:B------:R-:W-:Y:S02]  /*aae70*/  IMAD.MOV.U32 R158, RZ, RZ, R29 ;  /* 0x000000ffff9e7224 */ /* 0x000fe400078e001d */
[----:B------:R-:W-:Y:S01]  /*aae80*/  IMAD.MOV.U32 R162, RZ, RZ, R31 ;  /* 0x000000ffffa27224 */ /* 0x000fe200078e001f */
[----:B------:R-:W2:Y:S04]  /*aae90*/  LDL.LU.64 R28, [R1+0x590] ;  /* 0x00059000011c7983 */ /* 0x000ea80000300a00 */
[----:B------:R-:W2:Y:S01]  /*aaea0*/  LDL.LU.64 R30, [R1+0x598] ;  /* 0x00059800011e7983 */ /* 0x000ea20000300a00 */
[----:B------:R-:W-:Y:S01]  /*aaeb0*/  IMAD.MOV.U32 R86, RZ, RZ, R24 ;  /* 0x000000ffff567224 */ /* 0x000fe200078e0018 */
[----:B------:R-:W-:Y:S01]  /*aaec0*/  MOV R74, R25 ;  /* 0x00000019004a7202 */ /* 0x000fe20000000f00 */
[----:B------:R-:W-:Y:S01]  /*aaed0*/  IMAD.MOV.U32 R75, RZ, RZ, R26 ;  /* 0x000000ffff4b7224 */ /* 0x000fe200078e001a */
[----:B------:R-:W4:Y:S01]  /*aaee0*/  LDL.LU.64 R24, [R1+0x580] ;  /* 0x0005800001187983 */ /* 0x000f220000300a00 */
[----:B------:R-:W-:-:S03]  /*aaef0*/  IMAD.MOV.U32 R78, RZ, RZ, R27 ;  /* 0x000000ffff4e7224 */ /* 0x000fc600078e001b */
[----:B------:R-:W4:Y:S04]  /*aaf00*/  LDL.LU.64 R26, [R1+0x588] ;  /* 0x00058800011a7983 */ /* 0x000f280000300a00 */
[----:B------:R-:W4:Y:S04]  /*aaf10*/  LDL.LU.64 R196, [R1+0x570] ;  /* 0x0005700001c47983 */ /* 0x000f280000300a00 */
[----:B------:R-:W4:Y:S01]  /*aaf20*/  LDL.LU.64 R198, [R1+0x578] ;  /* 0x0005780001c67983 */ /* 0x000f220000300a00 */
[C---:B------:R-:W-:Y:S03]  /*aaf30*/  HMMA.1688.F32.TF32 R44, R184.reuse, R164, R44 ;  /* 0x000000a4b82c723c */ /* 0x040fe6000008102c */
[----:B------:R-:W4:Y:S04]  /*aaf40*/  LDL.LU.64 R192, [R1+0x560] ;  /* 0x0005600001c07983 */ /* 0x000f280000300a00 */
[----:B------:R-:W4:Y:S01]  /*aaf50*/  LDL.LU.64 R194, [R1+0x568] ;  /* 0x0005680001c27983 */ /* 0x000f220000300a00 */
[----:B------:R-:W-:Y:S03]  /*aaf60*/  HMMA.1688.F32.TF32 R40, R184, R168, R40 ;  /* 0x000000a8b828723c */ /* 0x000fe60000081028 */
[----:B------:R-:W4:Y:S04]  /*aaf70*/  LDL.LU.64 R188, [R1+0x550] ;  /* 0x0005500001bc7983 */ /* 0x000f280000300a00 */
[----:B------:R-:W4:Y:S04]  /*aaf80*/  LDL.LU.64 R190, [R1+0x558] ;  /* 0x0005580001be7983 */ /* 0x000f280000300a00 */
[----:B------:R-:W4:Y:S04]  /*aaf90*/  LDL.LU.64 R184, [R1+0x540] ;  /* 0x0005400001b87983 */ /* 0x000f280000300a00 */
[----:B------:R-:W4:Y:S04]  /*aafa0*/  LDL.LU.64 R186, [R1+0x548] ;  /* 0x0005480001ba7983 */ /* 0x000f280000300a00 */
[----:B------:R-:W4:Y:S01]  /*aafb0*/  LDL.LU.64 R48, [R1+0x530] ;  /* 0x0005300001307983 */ /* 0x000f220000300a00 */
[C---:B---3--:R-:W-:Y:S03]  /*aafc0*/  HMMA.1688.F32.TF32 R36, R180.reuse, R52, R36 ;  /* 0x00000034b424723c */ /* 0x048fe60000081024 */
[----:B------:R-:W3:Y:S05]  /*aafd0*/  LDL.LU.64 R50, [R1+0x538] ;  /* 0x0005380001327983 */ /* 0x000eea0000300a00 */
[----:B------:R-:W-:Y:S01]  /*aafe0*/  HMMA.1688.F32.TF32 R32, R180, R56, R32 ;  /* 0x00000038b420723c */ /* 0x000fe20000081020 */
[----:B------:R-:W-:Y:S01]  /*aaff0*/  IMAD.MOV.U32 R138, RZ, RZ, R44 ;  /* 0x000000ffff8a7224 */ /* 0x000fe200078e002c */
[----:B------:R-:W-:Y:S01]  /*ab000*/  MOV R139, R45 ;  /* 0x0000002d008b7202 */ /* 0x000fe20000000f00 */
[----:B------:R-:W-:Y:S01]  /*ab010*/  IMAD.MOV.U32 R134, RZ, RZ, R46 ;  /* 0x000000ffff867224 */ /* 0x000fe200078e002e */
[----:B------:R-:W3:Y:S01]  /*ab020*/  LDL.LU.64 R44, [R1+0x2a90] ;  /* 0x002a9000012c7983 */ /* 0x000ee20000300a00 */
[----:B------:R-:W-:Y:S01]  /*ab030*/  IMAD.MOV.U32 R135, RZ, RZ, R47 ;  /* 0x000000ffff877224 */ /* 0x000fe200078e002f */
[----:B------:R-:W-:Y:S01]  /*ab040*/  MOV R107, R40 ;  /* 0x00000028006b7202 */ /* 0x000fe20000000f00 */
[----:B------:R-:W-:Y:S01]  /*ab050*/  IMAD.MOV.U32 R106, RZ, RZ, R41 ;  /* 0x000000ffff6a7224 */ /* 0x000fe200078e0029 */
[----:B------:R-:W3:Y:S01]  /*ab060*/  LDL.LU.64 R46, [R1+0x2a98] ;  /* 0x002a9800012e7983 */ /* 0x000ee20000300a00 */
[----:B------:R-:W-:Y:S01]  /*ab070*/  IMAD.MOV.U32 R123, RZ, RZ, R42 ;  /* 0x000000ffff7b7224 */ /* 0x000fe200078e002a */
[----:B------:R-:W-:-:S02]  /*ab080*/  MOV R122, R43 ;  /* 0x0000002b007a7202 */ /* 0x000fc40000000f00 */
[----:B------:R-:W3:Y:S04]  /*ab090*/  LDL.LU.64 R40, [R1+0x2a80] ;  /* 0x002a800001287983 */ /* 0x000ee80000300a00 */
[----:B------:R-:W-:Y:S01]  /*ab0a0*/  MOV R143, R36 ;  /* 0x00000024008f7202 */ /* 0x000fe20000000f00 */
[----:B------:R-:W-:Y:S01]  /*ab0b0*/  IMAD.MOV.U32 R142, RZ, RZ, R37 ;  /* 0x000000ffff8e7224 */ /* 0x000fe200078e0025 */
[----:B------:R-:W3:Y:S01]  /*ab0c0*/  LDL.LU.64 R42, [R1+0x2a88] ;  /* 0x002a8800012a7983 */ /* 0x000ee20000300a00 */
[----:B------:R-:W-:Y:S01]  /*ab0d0*/  IMAD.MOV.U32 R147, RZ, RZ, R38 ;  /* 0x000000ffff937224 */ /* 0x000fe200078e0026 */
[----:B------:R-:W-:Y:S02]  /*ab0e0*/  MOV R146, R39 ;  /* 0x0000002700927202 */ /* 0x000fe40000000f00 */
[----:B------:R-:W3:Y:S02]  /*ab0f0*/  LDL.LU.64 R36, [R1+0x2a70] ;  /* 0x002a700001247983 */ /* 0x000ee40000300a00 */
[----:B-1----:R-:W-:Y:S01]  /*ab100*/  IMAD.MOV.U32 R167, RZ, RZ, R32 ;  /* 0x000000ffffa77224 */ /* 0x002fe200078e0020 */
[----:B------:R-:W-:Y:S01]  /*ab110*/  MOV R171, R34 ;  /* 0x0000002200ab7202 */ /* 0x000fe20000000f00 */
[----:B------:R-:W-:Y:S01]  /*ab120*/  IMAD.MOV.U32 R166, RZ, RZ, R33 ;  /* 0x000000ffffa67224 */ /* 0x000fe200078e0021 */
[----:B------:R-:W3:Y:S01]  /*ab130*/  LDL.LU.64 R38, [R1+0x2a78] ;  /* 0x002a780001267983 */ /* 0x000ee20000300a00 */
[----:B------:R-:W-:-:S03]  /*ab140*/  IMAD.MOV.U32 R170, RZ, RZ, R35 ;  /* 0x000000ffffaa7224 */ /* 0x000fc600078e0023 */
        /* <DEDUP_REMOVED lines=18> */
[C---:B------:R-:W-:Y:S08]  /*ab270*/  HMMA.1688.F32.TF32 R196, R180.reuse, R72, R192 ;  /* 0x00000048b4c4723c */ /* 0x040ff000000810c0 */
[C---:B------:R-:W-:Y:S08]  /*ab280*/  HMMA.1688.F32.TF32 R192, R180.reuse, R76, R188 ;  /* 0x0000004cb4c0723c */ /* 0x040ff000000810bc */
[C---:B------:R-:W-:Y:S08]  /*ab290*/  HMMA.1688.F32.TF32 R188, R180.reuse, R80, R184 ;  /* 0x00000050b4bc723c */ /* 0x040ff000000810b8 */
[C---:B---3--:R-:W-:Y:S01]  /*ab2a0*/  HMMA.1688.F32.TF32 R48, R180.reuse, R84, R48 ;  /* 0x00000054b430723c */ /* 0x048fe20000081030 */
        /* <DEDUP_REMOVED lines=9> */
[----:B------:R1:W-:Y:S04]  /*ab340*/  STL.64 [R1+0x1898], R50 ;  /* 0x0018983201007387 */ /* 0x0003e80000100a00 */
[----:B------:R-:W-:Y:S04]  /*ab350*/  LDS R184, [R2+0x100] ;  /* 0x0001000002b87984 */ /* 0x000fe80000000800 */
[----:B------:R-:W-:Y:S01]  /*ab360*/  LDS R186, [R2+0x2100] ;  /* 0x0021000002ba7984 */ /* 0x000fe20000000800 */
[C---:B-1----:R-:W-:Y:S03]  /*ab370*/  HMMA.1688.F32.TF32 R48, R180.reuse, R88, R44 ;  /* 0x00000058b430723c */ /* 0x042fe6000008102c */
[----:B------:R-:W-:Y:S04]  /*ab380*/  LDS R185, [R0+0x100] ;  /* 0x0001000000b97984 */ /* 0x000fe80000000800 */
[----:B------:R-:W1:Y:S01]  /*ab390*/  LDS R187, [R0+0x2100] ;  /* 0x0021000000bb7984 */ /* 0x000e620000000800 */
[C---:B------:R-:W-:Y:S08]  /*ab3a0*/  HMMA.1688.F32.TF32 R44, R180.reuse, R92, R40 ;  /* 0x0000005cb42c723c */ /* 0x040ff00000081028 */
[C---:B------:R-:W-:Y:S08]  /*ab3b0*/  HMMA.1688.F32.TF32 R40, R180.reuse, R96, R36 ;  /* 0x00000060b428723c */ /* 0x040ff00000081024 */
[C---:B------:R-:W-:Y:S01]  /*ab3c0*/  HMMA.1688.F32.TF32 R36, R180.reuse, R100, R32 ;  /* 0x00000064b424723c */ /* 0x040fe20000081020 */
[----:B------:R3:W-:Y:S04]  /*ab3d0*/  STL.64 [R1+0x19f0], R48 ;  /* 0x0019f03001007387 */ /* 0x0007e80000100a00 */
[----:B------:R1:W-:Y:S04]  /*ab3e0*/  STL.64 [R1+0x19f8], R50 ;  /* 0x0019f83201007387 */ /* 0x0003e80000100a00 */
[----:B------:R1:W-:Y:S04]  /*ab3f0*/  STL.64 [R1+0x19e0], R44 ;  /* 0x0019e02c01007387 */ /* 0x0003e80000100a00 */
[----:B------:R1:W-:Y:S04]  /*ab400*/  STL.64 [R1+0x19e8], R46 ;  /* 0x0019e82e01007387 */ /* 0x0003e80000100a00 */
[----:B------:R1:W-:Y:S04]  /*ab410*/  STL.64 [R1+0x19d0], R40 ;  /* 0x0019d02801007387 */ /* 0x0003e80000100a00 */
[----:B------:R1:W-:Y:S04]  /*ab420*/  STL.64 [R1+0x19d8], R42 ;  /* 0x0019d82a01007387 */ /* 0x0003e80000100a00 */
[----:B------:R1:W-:Y:S04]  /*ab430*/  STL.64 [R1+0x19c0], R36 ;  /* 0x0019c02401007387 */ /* 0x0003e80000100a00 */
[----:B------:R1:W-:Y:S01]  /*ab440*/  STL.64 [R1+0x19c8], R38 ;  /* 0x0019c82601007387 */ /* 0x0003e20000100a00 */
[C---:B--2---:R-:W-:Y:S08]  /*ab450*/  HMMA.1688.F32.TF32 R32, R180.reuse, R104, R28 ;  /* 0x00000068b420723c */ /* 0x044ff0000008101c */
[C---:B----4-:R-:W-:Y:S01]  /*ab460*/  HMMA.1688.F32.TF32 R28, R180.reuse, R108, R24 ;  /* 0x0000006cb41c723c */ /* 0x050fe20000081018 */
[----:B------:R-:W2:Y:S11]  /*ab470*/  LDL.LU.64 R24, [R1+0x2a30] ;  /* 0x002a300001187983 */ /* 0x000eb60000300a00 */
[----:B------:R-:W-:Y:S03]  /*ab480*/  @!UPT UIADD3 URZ, URZ, URZ, URZ ;  /* 0x0000003f3f3ff290 */ /* 0x000fe6000fffe03f */
[----:B------:R4:W-:Y:S04]  /*ab490*/  STL.64 [R1+0x19b0], R32 ;  /* 0x0019b02001007387 */ /* 0x0009e80000100a00 */
[----:B------:R1:W-:Y:S04]  /*ab4a0*/  STL.64 [R1+0x19b8], R34 ;  /* 0x0019b82201007387 */ /* 0x0003e80000100a00 */
[----:B------:R-:W2:Y:S04]  /*ab4b0*/  LDL.LU.64 R26, [R1+0x2a38] ;  /* 0x002a3800011a7983 */ /* 0x000ea80000300a00 */
[----:B------:R1:W-:Y:S04]  /*ab4c0*/  STL.64 [R1+0x19a0], R28 ;  /* 0x0019a01c01007387 */ /* 0x0003e80000100a00 */
[----:B------:R1:W-:Y:S04]  /*ab4d0*/  STL.64 [R1+0x19a8], R30 ;  /* 0x0019a81e01007387 */ /* 0x0003e80000100a00 */
[----:B------:R-:W2:Y:S04]  /*ab4e0*/  LDL.LU.64 R216, [R1+0x2a20] ;  /* 0x002a200001d87983 */ /* 0x000ea80000300a00 */
        /* <DEDUP_REMOVED lines=15> */
[----:B---3--:R-:W3:Y:S04]  /*ab5e0*/  LDL.LU.64 R48, [R1+0x18d0] ;  /* 0x0018d00001307983 */ /* 0x008ee80000300a00 */
[----:B-1----:R-:W3:Y:S04]  /*ab5f0*/  LDL.LU.64 R50, [R1+0x18d8] ;  /* 0x0018d80001327983 */ /* 0x002ee80000300a00 */
[----:B------:R-:W3:Y:S04]  /*ab600*/  LDL.LU.64 R44, [R1+0x18c0] ;  /* 0x0018c000012c7983 */ /* 0x000ee80000300a00 */
[----:B------:R-:W3:Y:S04]  /*ab610*/  LDL.LU.64 R46, [R1+0x18c8] ;  /* 0x0018c800012e7983 */ /* 0x000ee80000300a00 */
[----:B------:R-:W3:Y:S04]  /*ab620*/  LDL.LU.64 R40, [R1+0x18b0] ;  /* 0x0018b00001287983 */ /* 0x000ee80000300a00 */
[----:B------:R-:W3:Y:S04]  /*ab630*/  LDL.LU.64 R42, [R1+0x18b8] ;  /* 0x0018b800012a7983 */ /* 0x000ee80000300a00 */
[----:B------:R-:W3:Y:S04]  /*ab640*/  LDL.LU.64 R36, [R1+0x18a0] ;  /* 0x0018a00001247983 */ /* 0x000ee80000300a00 */
[----:B------:R-:W3:Y:S04]  /*ab650*/  LDL.LU.64 R38, [R1+0x18a8] ;  /* 0x0018a80001267983 */ /* 0x000ee80000300a00 */
[----:B----4-:R-:W4:Y:S04]  /*ab660*/  LDL.LU.64 R32, [R1+0x2ca0] ;  /* 0x002ca00001207983 */ /* 0x010f280000300a00 */
[----:B------:R-:W4:Y:S04]  /*ab670*/  LDL.LU.64 R34, [R1+0x2ca8] ;  /* 0x002ca80001227983 */ /* 0x000f280000300a00 */
[----:B------:R-:W4:Y:S04]  /*ab680*/  LDL.LU.64 R28, [R1+0x2c90] ;  /* 0x002c9000011c7983 */ /* 0x000f280000300a00 */
[----:B------:R-:W4:Y:S01]  /*ab690*/  LDL.LU.64 R30, [R1+0x2c98] ;  /* 0x002c9800011e7983 */ /* 0x000f220000300a00 */
[C---:B--2---:R-:W-:Y:S03]  /*ab6a0*/  HMMA.1688.F32.TF32 R220, R180.reuse, R112, R24 ;  /* 0x00000070b4dc723c */ /* 0x044fe60000081018 */
[----:B------:R-:W4:Y:S04]  /*ab6b0*/  LDL.LU.64 R24, [R1+0x2cb0] ;  /* 0x002cb00001187983 */ /* 0x000f280000300a00 */
[----:B------:R-:W4:Y:S01]  /*ab6c0*/  LDL.LU.64 R26, [R1+0x2cb8] ;  /* 0x002cb800011a7983 */ /* 0x000f220000300a00 */
[C---:B------:R-:W-:Y:S08]  /*ab6d0*/  HMMA.1688.F32.TF32 R216, R180.reuse, R116, R216 ;  /* 0x00000074b4d8723c */ /* 0x040ff000000810d8 */
[C---:B------:R-:W-:Y:S08]  /*ab6e0*/  HMMA.1688.F32.TF32 R212, R180.reuse, R120, R212 ;  /* 0x00000078b4d4723c */ /* 0x040ff000000810d4 */
[C---:B------:R-:W-:Y:S08]  /*ab6f0*/  HMMA.1688.F32.TF32 R208, R180.reuse, R124, R208 ;  /* 0x0000007cb4d0723c */ /* 0x040ff000000810d0 */
[C---:B------:R-:W-:Y:S08]  /*ab700*/  HMMA.1688.F32.TF32 R204, R180.reuse, R128, R204 ;  /* 0x00000080b4cc723c */ /* 0x040ff000000810cc */
[C---:B------:R-:W-:Y:S08]  /*ab710*/  HMMA.1688.F32.TF32 R200, R180.reuse, R132, R200 ;  /* 0x00000084b4c8723c */ /* 0x040ff000000810c8 */
[C---:B------:R-:W-:Y:S08]  /*ab720*/  HMMA.1688.F32.TF32 R196, R180.reuse, R136, R196 ;  /* 0x00000088b4c4723c */ /* 0x040ff000000810c4 */
[C---:B------:R-:W-:Y:S01]  /*ab730*/  HMMA.1688.F32.TF32 R192, R180.reuse, R140, R192 ;  /* 0x0000008cb4c0723c */ /* 0x040fe200000810c0 */
[----:B------:R-:W-:Y:S07]  /*ab740*/  STL.64 [R1+0x1990], R220 ;  /* 0x001990dc01007387 */ /* 0x000fee0000100a00 */
[C---:B------:R-:W-:Y:S01]  /*ab750*/  HMMA.1688.F32.TF32 R188, R180.reuse, R144, R188 ;  /* 0x00000090b4bc723c */ /* 0x040fe200000810bc */
[----:B------:R-:W-:Y:S07]  /*ab760*/  STL.64 [R1+0x1998], R222 ;  /* 0x001998de01007387 */ /* 0x000fee0000100a00 */
[C---:B---3--:R-:W-:Y:S01]  /*ab770*/  HMMA.1688.F32.TF32 R48, R180.reuse, R148, R48 ;  /* 0x00000094b430723c */ /* 0x048fe20000081030 */
[----:B------:R-:W-:Y:S07]  /*ab780*/  STL.64 [R1+0x1980], R216 ;  /* 0x001980d801007387 */ /* 0x000fee0000100a00 */
[C---:B------:R-:W-:Y:S01]  /*ab790*/  HMMA.1688.F32.TF32 R44, R180.reuse, R152, R44 ;  /* 0x00000098b42c723c */ /* 0x040fe2000008102c */
[----:B------:R-:W-:Y:S07]  /*ab7a0*/  STL.64 [R1+0x1988], R218 ;  /* 0x001988da01007387 */ /* 0x000fee0000100a00 */
[C---:B------:R-:W-:Y:S01]  /*ab7b0*/  HMMA.1688.F32.TF32 R40, R180.reuse, R156, R40 ;  /* 0x0000009cb428723c */ /* 0x040fe20000081028 */
[----:B------:R-:W-:Y:S07]  /*ab7c0*/  STL.64 [R1+0x1970], R212 ;  /* 0x001970d401007387 */ /* 0x000fee0000100a00 */
[C---:B------:R-:W-:Y:S01]  /*ab7d0*/  HMMA.1688.F32.TF32 R36, R180.reuse, R160, R36 ;  /* 0x000000a0b424723c */ /* 0x040fe20000081024 */
[----:B------:R-:W-:Y:S04]  /*ab7e0*/  STL.64 [R1+0x1978], R214 ;  /* 0x001978d601007387 */ /* 0x000fe80000100a00 */
[----:B------:R1:W-:Y:S03]  /*ab7f0*/  STL.64 [R1+0x1960], R208 ;  /* 0x001960d001007387 */ /* 0x0003e60000100a00 */
[C---:B----4-:R-:W-:Y:S01]  /*ab800*/  HMMA.1688.F32.TF32 R32, R180.reuse, R164, R32 ;  /* 0x000000a4b420723c */ /* 0x050fe20000081020 */
[----:B------:R3:W-:Y:S04]  /*ab810*/  STL.64 [R1+0x1968], R210 ;  /* 0x001968d201007387 */ /* 0x0007e80000100a00 */
        /* <DEDUP_REMOVED lines=15> */
[C---:B------:R-:W-:Y:S03]  /*ab910*/  HMMA.1688.F32.TF32 R28, R180.reuse, R168, R28 ;  /* 0x000000a8b41c723c */ /* 0x040fe6000008101c */
[----:B------:R1:W-:Y:S04]  /*ab920*/  STL.64 [R1+0x18e8], R42 ;  /* 0x0018e82a01007387 */ /* 0x0003e80000100a00 */
[----:B------:R4:W-:Y:S04]  /*ab930*/  STL.64 [R1+0x18d0], R36 ;  /* 0x0018d02401007387 */ /* 0x0009e80000100a00 */
[----:B------:R4:W-:Y:S04]  /*ab940*/  STL.64 [R1+0x18d8], R38 ;  /* 0x0018d82601007387 */ /* 0x0009e80000100a00 */
[----:B-1----:R-:W2:Y:S04]  /*ab950*/  LDL.LU.64 R208, [R1+0x520] ;  /* 0x0005200001d07983 */ /* 0x002ea80000300a00 */
[----:B------:R1:W-:Y:S04]  /*ab960*/  STL.64 [R1+0x18c0], R32 ;  /* 0x0018c02001007387 */ /* 0x0003e80000100a00 */
[----:B------:R1:W-:Y:S04]  /*ab970*/  STL.64 [R1+0x18c8], R34 ;  /* 0x0018c82201007387 */ /* 0x0003e80000100a00 */
[----:B---3--:R-:W2:Y:S04]  /*ab980*/  LDL.LU.64 R210, [R1+0x528] ;  /* 0x0005280001d27983 */ /* 0x008ea80000300a00 */
[----:B------:R3:W-:Y:S04]  /*ab990*/  STL.64 [R1+0x18b0], R28 ;  /* 0x0018b01c01007387 */ /* 0x0007e80000100a00 */
[----:B------:R1:W-:Y:S04]  /*ab9a0*/  STL.64 [R1+0x18b8], R30 ;  /* 0x0018b81e01007387 */ /* 0x0003e80000100a00 */
[----:B----4-:R-:W4:Y:S04]  /*ab9b0*/  LDL.LU.64 R204, [R1+0x1880] ;  /* 0x0018800001cc7983 */ /* 0x010f280000300a00 */
[----:B------:R-:W4:Y:S01]  /*ab9c0*/  LDL.LU.64 R206, [R1+0x1888] ;  /* 0x0018880001ce7983 */ /* 0x000f220000300a00 */
[C---:B------:R-:W-:Y:S11]  /*ab9d0*/  HMMA.1688.F32.TF32 R24, R180.reuse, R172, R24 ;  /* 0x000000acb418723c */ /* 0x040ff60000081018 */
[----:B------:R-:W-:Y:S11]  /*ab9e0*/  @!UPT UIADD3 URZ, URZ, URZ, URZ ;  /* 0x0000003f3f3ff290 */ /* 0x000ff6000fffe03f */
[----:B------:R-:W-:Y:S01]  /*ab9f0*/  @!UPT UIADD3 URZ, URZ, URZ, URZ ;  /* 0x0000003f3f3ff290 */ /* 0x000fe2000fffe03f */
[----:B------:R1:W-:Y:S04]  /*aba00*/  STL.64 [R1+0x18a0], R24 ;  /* 0x0018a01801007387 */ /* 0x0003e80000100a00 */
[----:B------:R1:W-:Y:S04]  /*aba10*/  STL.64 [R1+0x18a8], R26 ;  /* 0x0018a81a01007387 */ /* 0x0003e80000100a00 */
[----:B------:R-:W4:Y:S04]  /*aba20*/  LDL.LU.64 R200, [R1+0x1870] ;  /* 0x0018700001c87983 */ /* 0x000f280000300a00 */
        /* <DEDUP_REMOVED lines=15> */
[----:B-1----:R-:W4:Y:S04]  /*abb20*/  LDL.LU.64 R32, [R1+0x17f0] ;  /* 0x0017f00001207983 */ /* 0x002f280000300a00 */
[----:B------:R-:W4:Y:S04]  /*abb30*/  LDL.LU.64 R34, [R1+0x17f8] ;  /* 0x0017f80001227983 */ /* 0x000f280000300a00 */
[----:B---3--:R-:W3:Y:S04]  /*abb40*/  LDL.LU.64 R28, [R1+0x17e0] ;  /* 0x0017e000011c7983 */ /* 0x008ee80000300a00 */
[----:B------:R-:W3:Y:S04]  /*abb50*/  LDL.LU.64 R30, [R1+0x17e8] ;  /* 0x0017e800011e7983 */ /* 0x000ee80000300a00 */
[----:B------:R-:W3:Y:S04]  /*abb60*/  LDL.LU.64 R24, [R1+0x17d0] ;  /* 0x0017d00001187983 */ /* 0x000ee80000300a00 */
[----:B------:R-:W3:Y:S01]  /*abb70*/  LDL.LU.64 R26, [R1+0x17d8] ;  /* 0x0017d800011a7983 */ /* 0x000ee20000300a00 */
[----:B--2---:R-:W-:Y:S03]  /*abb80*/  HMMA.1688.F32.TF32 R208, R180, R176, R208 ;  /* 0x000000b0b4d0723c */ /* 0x004fe600000810d0 */
[----:B------:R-:W-:Y:S04]  /*abb90*/  LDS R180, [R2+0x180] ;  /* 0x0001800002b47984 */ /* 0x000fe80000000800 */
[----:B------:R-:W-:Y:S04]  /*abba0*/  LDS R182, [R2+0x2180] ;  /* 0x0021800002b67984 */ /* 0x000fe80000000800 */
[----:B------:R-:W-:Y:S04]  /*abbb0*/  LDS R181, [R0+0x180] ;  /* 0x0001800000b57984 */ /* 0x000fe80000000800 */
[----:B------:R-:W1:Y:S08]  /*abbc0*/  LDS R183, [R0+0x2180] ;  /* 0x0021800000b77984 */ /* 0x000e700000000800 */
[----:B------:R-:W-:Y:S04]  /*abbd0*/  STL.64 [R1+0x1690], R208 ;  /* 0x001690d001007387 */ /* 0x000fe80000100a00 */
[----:B------:R4:W-:Y:S02]  /*abbe0*/  STL.64 [R1+0x1698], R210 ;  /* 0x001698d201007387 */ /* 0x0009e40000100a00 */
[C---:B----4-:R-:W-:Y:S11]  /*abbf0*/  HMMA.1688.F32.TF32 R208, R184.reuse, R52, R204 ;  /* 0x00000034b8d0723c */ /* 0x050ff600000810cc */
[----:B------:R-:W-:Y:S11]  /*abc00*/  @!UPT UIADD3 URZ, URZ, URZ, URZ ;  /* 0x0000003f3f3ff290 */ /* 0x000ff6000fffe03f */
[----:B------:R-:W-:Y:S01]  /*abc10*/  @!UPT UIADD3 URZ, URZ, URZ, URZ ;  /* 0x0000003f3f3ff290 */ /* 0x000fe2000fffe03f */
[----:B------:R2:W-:Y:S04]  /*abc20*/  STL.64 [R1+0x1880], R208 ;  /* 0x001880d001007387 */ /* 0x0005e80000100a00 */
[----:B------:R4:W-:Y:S01]  /*abc30*/  STL.64 [R1+0x1888], R210 ;  /* 0x001888d201007387 */ /* 0x0009e20000100a00 */
[C---:B------:R-:W-:Y:S08]  /*abc40*/  HMMA.1688.F32.TF32 R204, R184.reuse, R56, R200 ;  /* 0x00000038b8cc723c */ /* 0x040ff000000810c8 */
[C---:B------:R-:W-:Y:S08]  /*abc50*/  HMMA.1688.F32.TF32 R200, R184.reuse, R60, R196 ;  /* 0x0000003cb8c8723c */ /* 0x040ff000000810c4 */
[C---:B------:R-:W-:Y:S08]  /*abc60*/  HMMA.1688.F32.TF32 R196, R184.reuse, R64, R192 ;  /* 0x00000040b8c4723c */ /* 0x040ff000000810c0 */
[C---:B------:R-:W-:Y:S08]  /*abc70*/  HMMA.1688.F32.TF32 R192, R184.reuse, R68, R188 ;  /* 0x00000044b8c0723c */ /* 0x040ff000000810bc */
[C---:B------:R-:W-:Y:S08]  /*abc80*/  HMMA.1688.F32.TF32 R188, R184.reuse, R72, R48 ;  /* 0x00000048b8bc723c */ /* 0x040ff00000081030 */
[C---:B------:R-:W-:Y:S08]  /*abc90*/  HMMA.1688.F32.TF32 R48, R184.reuse, R76, R44 ;  /* 0x0000004cb830723c */ /* 0x040ff0000008102c */
[C---:B------:R-:W-:Y:S08]  /*abca0*/  HMMA.1688.F32.TF32 R44, R184.reuse, R80, R40 ;  /* 0x00000050b82c723c */ /* 0x040ff00000081028 */
[C---:B------:R-:W-:Y:S01]  /*abcb0*/  HMMA.1688.F32.TF32 R40, R184.reuse, R84, R36 ;  /* 0x00000054b828723c */ /* 0x040fe20000081024 */
[----:B------:R1:W-:Y:S07]  /*abcc0*/  STL.64 [R1+0x1870], R204 ;  /* 0x001870cc01007387 */ /* 0x0003ee0000100a00 */
[C---:B------:R-:W-:Y:S01]  /*abcd0*/  HMMA.1688.F32.TF32 R36, R184.reuse, R88, R32 ;  /* 0x00000058b824723c */ /* 0x040fe20000081020 */
[----:B------:R1:W-:Y:S07]  /*abce0*/  STL.64 [R1+0x1878], R206 ;  /* 0x001878ce01007387 */ /* 0x0003ee0000100a00 */
[C---:B---3--:R-:W-:Y:S01]  /*abcf0*/  HMMA.1688.F32.TF32 R32, R184.reuse, R92, R28 ;  /* 0x0000005cb820723c */ /* 0x048fe2000008101c */
        /* <DEDUP_REMOVED lines=16> */
[----:B------:R1:W-:Y:S04]  /*abe00*/  STL.64 [R1+0x17f8], R38 ;  /* 0x0017f82601007387 */ /* 0x0003e80000100a00 */
[----:B------:R-:W3:Y:S04]  /*abe10*/  LDL.LU.64 R24, [R1+0x17c0] ;  /* 0x0017c00001187983 */ /* 0x000ee80000300a00 */
[----:B------:R1:W-:Y:S04]  /*abe20*/  STL.64 [R1+0x17e0], R32 ;  /* 0x0017e02001007387 */ /* 0x0003e80000100a00 */
[----:B------:R1:W-:Y:S04]  /*abe30*/  STL.64 [R1+0x17e8], R34 ;  /* 0x0017e82201007387 */ /* 0x0003e80000100a00 */
[----:B------:R-:W3:Y:S04]  /*abe40*/  LDL.LU.64 R26, [R1+0x17c8] ;  /* 0x0017c800011a7983 */ /* 0x000ee80000300a00 */
[----:B------:R1:W-:Y:S04]  /*abe50*/  STL.64 [R1+0x17d0], R28 ;  /* 0x0017d01c01007387 */ /* 0x0003e80000100a00 */
[----:B------:R1:W-:Y:S04]  /*abe60*/  STL.64 [R1+0x17d8], R30 ;  /* 0x0017d81e01007387 */ /* 0x0003e80000100a00 */
[----:B------:R-:W3:Y:S04]  /*abe70*/  LDL.LU.64 R216, [R1+0x17b0] ;  /* 0x0017b00001d87983 */ /* 0x000ee80000300a00 */
[----:B------:R-:W3:Y:S04]  /*abe80*/  LDL.LU.64 R218, [R1+0x17b8] ;  /* 0x0017b80001da7983 */ /* 0x000ee80000300a00 */
[----:B------:R-:W3:Y:S04]  /*abe90*/  LDL.LU.64 R212, [R1+0x17a0] ;  /* 0x0017a00001d47983 */ /* 0x000ee80000300a00 */
[----:B------:R-:W3:Y:S04]  /*abea0*/  LDL.LU.64 R214, [R1+0x17a8] ;  /* 0x0017a80001d67983 */ /* 0x000ee80000300a00 */
[----:B--2---:R-:W2:Y:S04]  /*abeb0*/  LDL.LU.64 R208, [R1+0x1790] ;  /* 0x0017900001d07983 */ /* 0x004ea80000300a00 */
[----:B----4-:R-:W2:Y:S04]  /*abec0*/  LDL.LU.64 R210, [R1+0x1798] ;  /* 0x0017980001d27983 */ /* 0x010ea80000300a00 */
[----:B-1----:R-:W4:Y:S04]  /*abed0*/  LDL.LU.64 R204, [R1+0x1780] ;  /* 0x0017800001cc7983 */ /* 0x002f280000300a00 */
[----:B------:R-:W4:Y:S04]  /*abee0*/  LDL.LU.64 R206, [R1+0x1788] ;  /* 0x0017880001ce7983 */ /* 0x000f280000300a00 */
[----:B------:R-:W2:Y:S04]  /*abef0*/  LDL.LU.64 R200, [R1+0x1770] ;  /* 0x0017700001c87983 */ /* 0x000ea80000300a00 */
[----:B------:R-:W2:Y:S04]  /*abf00*/  LDL.LU.64 R202, [R1+0x1778] ;  /* 0x0017780001ca7983 */ /* 0x000ea80000300a00 */
[----:B------:R-:W2:Y:S04]  /*abf10*/  LDL.LU.64 R196, [R1+0x1760] ;  /* 0x0017600001c47983 */ /* 0x000ea80000300a00 */
        /* <DEDUP_REMOVED lines=16> */
[----:B------:R-:W4:Y:S01]  /*ac020*/  LDL.LU.64 R30, [R1+0x2978] ;  /* 0x00297800011e7983 */ /* 0x000f220000300a00 */
[C---:B---3--:R-:W-:Y:S03]  /*ac030*/  HMMA.1688.F32.TF32 R220, R184.reuse, R100, R24 ;  /* 0x00000064b8dc723c */ /* 0x048fe60000081018 */
[----:B------:R-:W3:Y:S04]  /*ac040*/  LDL.LU.64 R24, [R1+0x2960] ;  /* 0x0029600001187983 */ /* 0x000ee80000300a00 */
[----:B------:R-:W3:Y:S11]  /*ac050*/  LDL.LU.64 R26, [R1+0x2968] ;  /* 0x00296800011a7983 */ /* 0x000ef60000300a00 */
[----:B------:R-:W-:Y:S05]  /*ac060*/  @!UPT UIADD3 URZ, URZ, URZ, URZ ;  /* 0x0000003f3f3ff290 */ /* 0x000fea000fffe03f */
[----:B------:R-:W-:Y:S04]  /*ac070*/  STL.64 [R1+0x17c0], R220 ;  /* 0x0017c0dc01007387 */ /* 0x000fe80000100a00 */
[----:B------:R1:W-:Y:S02]  /*ac080*/  STL.64 [R1+0x17c8], R222 ;  /* 0x0017c8de01007387 */ /* 0x0003e40000100a00 */
[C---:B-1----:R-:W-:Y:S08]  /*ac090*/  HMMA.1688.F32.TF32 R220, R184.reuse, R104, R216 ;  /* 0x00000068b8dc723c */ /* 0x042ff000000810d8 */
[C---:B------:R-:W-:Y:S08]  /*ac0a0*/  HMMA.1688.F32.TF32 R216, R184.reuse, R108, R212 ;  /* 0x0000006cb8d8723c */ /* 0x040ff000000810d4 */
[C---:B--2---:R-:W-:Y:S08]  /*ac0b0*/  HMMA.1688.F32.TF32 R212, R184.reuse, R112, R208 ;  /* 0x00000070b8d4723c */ /* 0x044ff000000810d0 */
[C---:B----4-:R-:W-:Y:S08]  /*ac0c0*/  HMMA.1688.F32.TF32 R208, R184.reuse, R116, R204 ;  /* 0x00000074b8d0723c */ /* 0x050ff000000810cc */
[C---:B------:R-:W-:Y:S08]  /*ac0d0*/  HMMA.1688.F32.TF32 R204, R184.reuse, R120, R200 ;  /* 0x00000078b8cc723c */ /* 0x040ff000000810c8 */
[C---:B------:R-:W-:Y:S08]  /*ac0e0*/  HMMA.1688.F32.TF32 R200, R184.reuse, R124, R196 ;  /* 0x0000007cb8c8723c */ /* 0x040ff000000810c4 */
[C---:B------:R-:W-:Y:S08]  /*ac0f0*/  HMMA.1688.F32.TF32 R196, R184.reuse, R128, R192 ;  /* 0x00000080b8c4723c */ /* 0x040ff000000810c0 */
[C---:B------:R-:W-:Y:S01]  /*ac100*/  HMMA.1688.F32.TF32 R192, R184.reuse, R132, R188 ;  /* 0x00000084b8c0723c */ /* 0x040fe200000810bc */
[----:B------:R-:W-:Y:S07]  /*ac110*/  STL.64 [R1+0x17b0], R220 ;  /* 0x0017b0dc01007387 */ /* 0x000fee0000100a00 */
[C---:B------:R-:W-:Y:S01]  /*ac120*/  HMMA.1688.F32.TF32 R188, R184.reuse, R136, R48 ;  /* 0x00000088b8bc723c */ /* 0x040fe20000081030 */
[----:B------:R-:W-:Y:S07]  /*ac130*/  STL.64 [R1+0x17b8], R222 ;  /* 0x0017b8de01007387 */ /* 0x000fee0000100a00 */
[C---:B------:R-:W-:Y:S01]  /*ac140*/  HMMA.1688.F32.TF32 R48, R184.reuse, R140, R44 ;  /* 0x0000008cb830723c */ /* 0x040fe2000008102c */
[----:B------:R-:W-:Y:S07]  /*ac150*/  STL.64 [R1+0x17a0], R216 ;  /* 0x0017a0d801007387 */ /* 0x000fee0000100a00 */
[C---:B------:R-:W-:Y:S01]  /*ac160*/  HMMA.1688.F32.TF32 R44, R184.reuse, R144, R40 ;  /* 0x00000090b82c723c */ /* 0x040fe20000081028 */
[----:B------:R-:W-:Y:S07]  /*ac170*/  STL.64 [R1+0x17a8], R218 ;  /* 0x0017a8da01007387 */ /* 0x000fee0000100a00 */
[C---:B------:R-:W-:Y:S01]  /*ac180*/  HMMA.1688.F32.TF32 R40, R184.reuse, R148, R36 ;  /* 0x00000094b828723c */ /* 0x040fe20000081024 */
[----:B------:R-:W-:Y:S04]  /*ac190*/  STL.64 [R1+0x1790], R212 ;  /* 0x001790d401007387 */ /* 0x000fe80000100a00 */
[----:B------:R-:W-:Y:S03]  /*ac1a0*/  STL.64 [R1+0x1798], R214 ;  /* 0x001798d601007387 */ /* 0x000fe60000100a00 */
[C---:B------:R-:W-:Y:S01]  /*ac1b0*/  HMMA.1688.F32.TF32 R36, R184.reuse, R152, R32 ;  /* 0x00000098b824723c */ /* 0x040fe20000081020 */
        /* <DEDUP_REMOVED lines=14> */
[C---:B------:R-:W-:Y:S03]  /*ac2a0*/  HMMA.1688.F32.TF32 R32, R184.reuse, R156, R28 ;  /* 0x0000009cb820723c */ /* 0x040fe6000008101c */
[----:B------:R-:W-:Y:S04]  /*ac2b0*/  STL.64 [R1+0x1710], R44 ;  /* 0x0017102c01007387 */ /* 0x000fe80000100a00 */
[----:B------:R-:W-:Y:S04]  /*ac2c0*/  STL.64 [R1+0x1718], R46 ;  /* 0x0017182e01007387 */ /* 0x000fe80000100a00 */
[----:B------:R-:W-:Y:S04]  /*ac2d0*/  STL.64 [R1+0x1700], R40 ;  /* 0x0017002801007387 */ /* 0x000fe80000100a00 */
[----:B------:R-:W-:Y:S04]  /*ac2e0*/  STL.64 [R1+0x1708], R42 ;  /* 0x0017082a01007387 */ /* 0x000fe80000100a00 */
[----:B------:R-:W2:Y:S04]  /*ac2f0*/  LDL.LU.64 R28, [R1+0x2c80] ;  /* 0x002c8000011c7983 */ /* 0x000ea80000300a00 */
[----:B------:R-:W-:Y:S04]  /*ac300*/  STL.64 [R1+0x16f0], R36 ;  /* 0x0016f02401007387 */ /* 0x000fe80000100a00 */
[----:B------:R-:W-:Y:S04]  /*ac310*/  STL.64 [R1+0x16f8], R38 ;  /* 0x0016f82601007387 */ /* 0x000fe80000100a00 */
[----:B------:R-:W2:Y:S04]  /*ac320*/  LDL.LU.64 R30, [R1+0x2c88] ;  /* 0x002c8800011e7983 */ /* 0x000ea80000300a00 */
[----:B------:R-:W-:Y:S04]  /*ac330*/  STL.64 [R1+0x16e0], R32 ;  /* 0x0016e02001007387 */ /* 0x000fe80000100a00 */
[----:B------:R3:W-:Y:S02]  /*ac340*/  STL.64 [R1+0x16e8], R34 ;  /* 0x0016e82201007387 */ /* 0x0007e40000100a00 */
[C---:B---3--:R-:W-:Y:S02]  /*ac350*/  HMMA.1688.F32.TF32 R32, R184.reuse, R160, R24 ;  /* 0x000000a0b820723c */ /* 0x048fe40000081018 */
[----:B------:R-:W3:Y:S04]  /*ac360*/  LDL.LU.64 R24, [R1+0x2950] ;  /* 0x0029500001187983 */ /* 0x000ee80000300a00 */
[----:B------:R-:W3:Y:S11]  /*ac370*/  LDL.LU.64 R26, [R1+0x2958] ;  /* 0x00295800011a7983 */ /* 0x000ef60000300a00 */
[----:B------:R-:W-:Y:S06]  /*ac380*/  @!UPT UIADD3 URZ, URZ, URZ, URZ ;  /* 0x0000003f3f3ff290 */ /* 0x000fec000fffe03f */
[----:B------:R1:W-:Y:S04]  /*ac390*/  STL.64 [R1+0x16d0], R32 ;  /* 0x0016d02001007387 */ /* 0x0003e80000100a00 */
[----:B------:R4:W-:Y:S04]  /*ac3a0*/  STL.64 [R1+0x16d8], R34 ;  /* 0x0016d82201007387 */ /* 0x0009e80000100a00 */
[----:B------:R-:W3:Y:S04]  /*ac3b0*/  LDL.LU.64 R208, [R1+0x1490] ;  /* 0x0014900001d07983 */ /* 0x000ee80000300a00 */
        /* <DEDUP_REMOVED lines=19> */
[----:B-1----:R-:W3:Y:S04]  /*ac4f0*/  LDL.LU.64 R32, [R1+0x480] ;  /* 0x0004800001207983 */ /* 0x002ee80000300a00 */
[----:B----4-:R-:W4:Y:S01]  /*ac500*/  LDL.LU.64 R34, [R1+0x488] ;  /* 0x0004880001227983 */ /* 0x010f220000300a00 */
[C---:B--2---:R-:W-:Y:S03]  /*ac510*/  HMMA.1688.F32.TF32 R212, R184.reuse, R164, R28 ;  /* 0x000000a4b8d4723c */ /* 0x044fe6000008101c */
[----:B------:R-:W2:Y:S11]  /*ac520*/  LDL.LU.64 R28, [R1+0x2940] ;  /* 0x00294000011c7983 */ /* 0x000eb60000300a00 */
[----:B------:R-:W-:Y:S09]  /*ac530*/  @!UPT UIADD3 URZ, URZ, URZ, URZ ;  /* 0x0000003f3f3ff290 */ /* 0x000ff2000fffe03f */
[----:B------:R-:W-:Y:S04]  /*ac540*/  STL.64 [R1+0x16c0], R212 ;  /* 0x0016c0d401007387 */ /* 0x000fe80000100a00 */
[----:B------:R-:W-:Y:S04]  /*ac550*/  STL.64 [R1+0x16c8], R214 ;  /* 0x0016c8d601007387 */ /* 0x000fe80000100a00 */
[----:B------:R-:W2:Y:S01]  /*ac560*/  LDL.LU.64 R30, [R1+0x2948] ;  /* 0x00294800011e7983 */ /* 0x000ea20000300a00 */
[C---:B---3--:R-:W-:Y:S11]  /*ac570*/  HMMA.1688.F32.TF32 R24, R184.reuse, R168, R24 ;  /* 0x000000a8b818723c */ /* 0x048ff60000081018 */
[----:B------:R-:W-:Y:S11]  /*ac580*/  @!UPT UIADD3 URZ, URZ, URZ, URZ ;  /* 0x0000003f3f3ff290 */ /* 0x000ff6000fffe03f */
[----:B------:R-:W-:Y:S01]  /*ac590*/  @!UPT UIADD3 URZ, URZ, URZ, URZ ;  /* 0x0000003f3f3ff290 */ /* 0x000fe2000fffe03f */
[----:B------:R1:W-:Y:S04]  /*ac5a0*/  STL.64 [R1+0x16b0], R24 ;  /* 0x0016b01801007387 */ /* 0x0003e80000100a00 */
[----:B------:R3:W-:Y:S04]  /*ac5b0*/  STL.64 [R1+0x16b8], R26 ;  /* 0x0016b81a01007387 */ /* 0x0007e80000100a00 */
[----:B-1----:R-:W2:Y:S04]  /*ac5c0*/  LDL.LU.64 R24, [R1+0x2930] ;  /* 0x0029300001187983 */ /* 0x002ea80000300a00 */
[----:B---3--:R-:W3:Y:S01]  /*ac5d0*/  LDL.LU.64 R26, [R1+0x2938] ;  /* 0x00293800011a7983 */ /* 0x008ee20000300a00 */
[C---:B------:R-:W-:Y:S08]  /*ac5e0*/  HMMA.1688.F32.TF32 R208, R184.reuse, R172, R208 ;  /* 0x000000acb8d0723c */ /* 0x040ff000000810d0 */
[----:B------:R-:W-:Y:S08]  /*ac5f0*/  HMMA.1688.F32.TF32 R204, R184, R176, R204 ;  /* 0x000000b0b8cc723c */ /* 0x000ff000000810cc */
[C---:B------:R-:W-:Y:S07]  /*ac600*/  HMMA.1688.F32.TF32 R184, R180.reuse, R52, R200 ;  /* 0x00000034b4b8723c */ /* 0x040fee00000810c8 */
[----:B------:R-:W-:Y:S01]  /*ac610*/  STL.64 [R1+0x16a0], R208 ;  /* 0x0016a0d001007387 */ /* 0x000fe20000100a00 */
[C---:B------:R-:W-:Y:S03]  /*ac620*/  HMMA.1688.F32.TF32 R196, R180.reuse, R56, R196 ;  /* 0x00000038b4c4723c */ /* 0x040fe600000810c4 */
[----:B------:R-:W-:Y:S04]  /*ac630*/  STL.64 [R1+0x16a8], R210 ;  /* 0x0016a8d201007387 */ /* 0x000fe80000100a00 */
[----:B------:R-:W-:Y:S01]  /*ac640*/  STL.64 [R1+0x1680], R204 ;  /* 0x001680cc01007387 */ /* 0x000fe20000100a00 */
[C---:B------:R-:W-:Y:S03]  /*ac650*/  HMMA.1688.F32.TF32 R192, R180.reuse, R60, R192 ;  /* 0x0000003cb4c0723c */ /* 0x040fe600000810c0 */
[----:B------:R-:W-:Y:S04]  /*ac660*/  STL.64 [R1+0x1688], R206 ;  /* 0x001688ce01007387 */ /* 0x000fe80000100a00 */
[----:B------:R-:W-:Y:S01]  /*ac670*/  STL.64 [R1+0x1670], R184 ;  /* 0x001670b801007387 */ /* 0x000fe20000100a00 */
[C---:B------:R-:W-:Y:S03]  /*ac680*/  HMMA.1688.F32.TF32 R48, R180.reuse, R68, R48 ;  /* 0x00000044b430723c */ /* 0x040fe60000081030 */
[----:B------:R1:W-:Y:S05]  /*ac690*/  STL.64 [R1+0x1678], R186 ;  /* 0x001678ba01007387 */ /* 0x0003ea0000100a00 */
[C---:B------:R-:W-:Y:S08]  /*ac6a0*/  HMMA.1688.F32.TF32 R44, R180.reuse, R72, R44 ;  /* 0x00000048b42c723c */ /* 0x040ff0000008102c */
[C---:B-1----:R-:W-:Y:S08]  /*ac6b0*/  HMMA.1688.F32.TF32 R184, R180.reuse, R64, R188 ;  /* 0x00000040b4b8723c */ /* 0x042ff000000810bc */
[C---:B------:R-:W-:Y:S08]  /*ac6c0*/  HMMA.1688.F32.TF32 R40, R180.reuse, R76, R40 ;  /* 0x0000004cb428723c */ /* 0x040ff00000081028 */
[C---:B------:R-:W-:Y:S08]  /*ac6d0*/  HMMA.1688.F32.TF32 R36, R180.reuse, R80, R36 ;  /* 0x00000050b424723c */ /* 0x040ff00000081024 */
[C---:B----4-:R-:W-:Y:S01]  /*ac6e0*/  HMMA.1688.F32.TF32 R32, R180.reuse, R84, R32 ;  /* 0x00000054b420723c */ /* 0x050fe20000081020 */
        /* <DEDUP_REMOVED lines=17> */
[----:B------:R-:W-:Y:S04]  /*ac800*/  LDS R190, [R2+0x2200] ;  /* 0x0022000002be7984 */ /* 0x000fe80000000800 */
[----:B------:R-:W-:Y:S04]  /*ac810*/  LDS R189, [R0+0x200] ;  /* 0x0002000000bd7984 */ /* 0x000fe80000000800 */
[----:B------:R-:W1:Y:S01]  /*ac820*/  LDS R191, [R0+0x2200] ;  /* 0x0022000000bf7984 */ /* 0x000e620000000800 */
[C---:B--2---:R-:W-:Y:S11]  /*ac830*/  HMMA.1688.F32.TF32 R32, R180.reuse, R88, R28 ;  /* 0x00000058b420723c */ /* 0x044ff6000008101c */
[----:B------:R-:W-:Y:S11]  /*ac840*/  @!UPT UIADD3 URZ, URZ, URZ, URZ ;  /* 0x0000003f3f3ff290 */ /* 0x000ff6000fffe03f */
[----:B------:R-:W-:Y:S01]  /*ac850*/  @!UPT UIADD3 URZ, URZ, URZ, URZ ;  /* 0x0000003f3f3ff290 */ /* 0x000fe2000fffe03f */
[----:B------:R2:W-:Y:S04]  /*ac860*/  STL.64 [R1+0x15f0], R32 ;  /* 0x0015f02001007387 */ /* 0x0005e80000100a00 */
[----:B------:R4:W-:Y:S01]  /*ac870*/  STL.64 [R1+0x15f8], R34 ;  /* 0x0015f82201007387 */ /* 0x0009e20000100a00 */
[C---:B---3--:R-:W-:Y:S03]  /*ac880*/  HMMA.1688.F32.TF32 R28, R180.reuse, R92, R24 ;  /* 0x0000005cb41c723c */ /* 0x048fe60000081018 */
[----:B------:R-:W3:Y:S04]  /*ac890*/  LDL.LU.64 R24, [R1+0x15d0] ;  /* 0x0015d00001187983 */ /* 0x000ee80000300a00 */
[----:B------:R-:W3:Y:S11]  /*ac8a0*/  LDL.LU.64 R26, [R1+0x15d8] ;  /* 0x0015d800011a7983 */ /* 0x000ef60000300a00 */
[----:B------:R-:W-:Y:S05]  /*ac8b0*/  @!UPT UIADD3 URZ, URZ, URZ, URZ ;  /* 0x0000003f3f3ff290 */ /* 0x000fea000fffe03f */
        /* <DEDUP_REMOVED lines=26> */
[----:B--2---:R-:W2:Y:S04]  /*aca60*/  LDL.LU.64 R32, [R1+0x1500] ;  /* 0x0015000001207983 */ /* 0x004ea80000300a00 */
[----:B----4-:R-:W2:Y:S04]  /*aca70*/  LDL.LU.64 R34, [R1+0x1508] ;  /* 0x0015080001227983 */ /* 0x010ea80000300a00 */
[----:B-1----:R-:W4:Y:S04]  /*aca80*/  LDL.LU.64 R28, [R1+0x14f0] ;  /* 0x0014f000011c7983 */ /* 0x002f280000300a00 */
[----:B------:R-:W4:Y:S01]  /*aca90*/  LDL.LU.64 R30, [R1+0x14f8] ;  /* 0x0014f800011e7983 */ /* 0x000f220000300a00 */
[C---:B---3--:R-:W-:Y:S03]  /*acaa0*/  HMMA.1688.F32.TF32 R220, R180.reuse, R96, R24 ;  /* 0x00000060b4dc723c */ /* 0x048fe60000081018 */
        /* <DEDUP_REMOVED lines=21> */
[C---:B--2---:R-:W-:Y:S01]  /*acc00*/  HMMA.1688.F32.TF32 R32, R180.reuse, R148, R32 ;  /* 0x00000094b420723c */ /* 0x044fe20000081020 */
[----:B------:R2:W-:Y:S04]  /*acc10*/  STL.64 [R1+0x15a8], R210 ;  /* 0x0015a8d201007387 */ /* 0x0005e80000100a00 */
[----:B------:R1:W-:Y:S03]  /*acc20*/  STL.64 [R1+0x1590], R204 ;  /* 0x001590cc01007387 */ /* 0x0003e60000100a00 */
[C---:B----4-:R-:W-:Y:S01]  /*acc30*/  HMMA.1688.F32.TF32 R28, R180.reuse, R152, R28 ;  /* 0x00000098b41c723c */ /* 0x050fe2000008101c */
[----:B------:R4:W-:Y:S04]  /*acc40*/  STL.64 [R1+0x1598], R206 ;  /* 0x001598ce01007387 */ /* 0x0009e80000100a00 */
[----:B------:R1:W-:Y:S04]  /*acc50*/  STL.64 [R1+0x1580], R200 ;  /* 0x001580c801007387 */ /* 0x0003e80000100a00 */
[----:B------:R1:W-:Y:S04]  /*acc60*/  STL.64 [R1+0x1588], R202 ;  /* 0x001588ca01007387 */ /* 0x0003e80000100a00 */
[----:B------:R1:W-:Y:S04]  /*acc70*/  STL.64 [R1+0x1570], R196 ;  /* 0x001570c401007387 */ /* 0x0003e80000100a00 */
[----:B------:R1:W-:Y:S04]  /*acc80*/  STL.64 [R1+0x1578], R198 ;  /* 0x001578c601007387 */ /* 0x0003e80000100a00 */
[----:B------:R-:W-:Y:S04]  /*acc90*/  STL.64 [R1+0x1560], R192 ;  /* 0x001560c001007387 */ /* 0x000fe80000100a00 */
[----:B------:R-:W-:Y:S04]  /*acca0*/  STL.64 [R1+0x1568], R194 ;  /* 0x001568c201007387 */ /* 0x000fe80000100a00 */
        /* <DEDUP_REMOVED lines=10> */
[----:B-1----:R-:W3:Y:S04]  /*acd50*/  LDL.LU.64 R208, [R1+0x14d0] ;  /* 0x0014d00001d07983 */ /* 0x002ee80000300a00 */
[----:B------:R1:W-:Y:S04]  /*acd60*/  STL.64 [R1+0x1500], R32 ;  /* 0x0015002001007387 */ /* 0x0003e80000100a00 */
[----:B------:R1:W-:Y:S04]  /*acd70*/  STL.64 [R1+0x1508], R34 ;  /* 0x0015082201007387 */ /* 0x0003e80000100a00 */
[----:B--2---:R-:W3:Y:S04]  /*acd80*/  LDL.LU.64 R210, [R1+0x14d8] ;  /* 0x0014d80001d27983 */ /* 0x004ee80000300a00 */
[----:B------:R2:W-:Y:S04]  /*acd90*/  STL.64 [R1+0x14f0], R28 ;  /* 0x0014f01c01007387 */ /* 0x0005e80000100a00 */
[----:B------:R1:W-:Y:S04]  /*acda0*/  STL.64 [R1+0x14f8], R30 ;  /* 0x0014f81e01007387 */ /* 0x0003e80000100a00 */
[----:B------:R-:W3:Y:S04]  /*acdb0*/  LDL.LU.64 R204, [R1+0x14c0] ;  /* 0x0014c00001cc7983 */ /* 0x000ee80000300a00 */
[----:B----4-:R-:W3:Y:S01]  /*acdc0*/  LDL.LU.64 R206, [R1+0x14c8] ;  /* 0x0014c80001ce7983 */ /* 0x010ee20000300a00 */
        /* <DEDUP_REMOVED lines=23> */
[----:B--2---:R-:W2:Y:S04]  /*acf40*/  LDL.LU.64 R28, [R1+0x2900] ;  /* 0x00290000011c7983 */ /* 0x004ea80000300a00 */
[----:B------:R-:W2:Y:S04]  /*acf50*/  LDL.LU.64 R30, [R1+0x2908] ;  /* 0x00290800011e7983 */ /* 0x000ea80000300a00 */
[----:B------:R-:W2:Y:S04]  /*acf60*/  LDL.LU.64 R24, [R1+0x1410] ;  /* 0x0014100001187983 */ /* 0x000ea80000300a00 */
[----:B------:R-:W2:Y:S01]  /*acf70*/  LDL.LU.64 R26, [R1+0x1418] ;  /* 0x00141800011a7983 */ /* 0x000ea20000300a00 */
[C---:B---3--:R-:W-:Y:S08]  /*acf80*/  HMMA.1688.F32.TF32 R208, R180.reuse, R160, R208 ;  /* 0x000000a0b4d0723c */ /* 0x048ff000000810d0 */
[C---:B------:R-:W-:Y:S11]  /*acf90*/  HMMA.1688.F32.TF32 R204, R180.reuse, R164, R204 ;  /* 0x000000a4b4cc723c */ /* 0x040ff600000810cc */
[----:B------:R-:W-:Y:S04]  /*acfa0*/  @!UPT UIADD3 URZ, URZ, URZ, URZ ;  /* 0x0000003f3f3ff290 */ /* 0x000fe8000fffe03f */
[----:B------:R-:W-:Y:S04]  /*acfb0*/  STL.64 [R1+0x14d0], R208 ;  /* 0x0014d0d001007387 */ /* 0x000fe80000100a00 */
[----:B------:R-:W-:Y:S04]  /*acfc0*/  STL.64 [R1+0x14d8], R210 ;  /* 0x0014d8d201007387 */ /* 0x000fe80000100a00 */
[----:B------:R-:W-:Y:S04]  /*acfd0*/  STL.64 [R1+0x14c0], R204 ;  /* 0x0014c0cc01007387 */ /* 0x000fe80000100a00 */
[----:B------:R-:W-:Y:S01]  /*acfe0*/  STL.64 [R1+0x14c8], R206 ;  /* 0x0014c8ce01007387 */ /* 0x000fe20000100a00 */
[C---:B----4-:R-:W-:Y:S08]  /*acff0*/  HMMA.1688.F32.TF32 R200, R180.reuse, R168, R200 ;  /* 0x000000a8b4c8723c */ /* 0x050ff000000810c8 */
[C---:B------:R-:W-:Y:S08]  /*ad000*/  HMMA.1688.F32.TF32 R196, R180.reuse, R172, R196 ;  /* 0x000000acb4c4723c */ /* 0x040ff000000810c4 */
[----:B------:R-:W-:Y:S01]  /*ad010*/  HMMA.1688.F32.TF32 R180, R180, R176, R184 ;  /* 0x000000b0b4b4723c */ /* 0x000fe200000810b8 */
[----:B------:R-:W-:Y:S04]  /*ad020*/  LDS R184, [R2+0x280] ;  /* 0x0002800002b87984 */ /* 0x000fe80000000800 */
[----:B------:R-:W-:Y:S04]  /*ad030*/  LDS R186, [R2+0x2280] ;  /* 0x0022800002ba7984 */ /* 0x000fe80000000800 */
[----:B------:R-:W-:Y:S01]  /*ad040*/  STL.64 [R1+0x14b0], R200 ;  /* 0x0014b0c801007387 */ /* 0x000fe20000100a00 */
[C---:B------:R-:W-:Y:S03]  /*ad050*/  HMMA.1688.F32.TF32 R192, R188.reuse, R52, R192 ;  /* 0x00000034bcc0723c */ /* 0x040fe600000810c0 */
[----:B------:R-:W-:Y:S04]  /*ad060*/  STL.64 [R1+0x14b8], R202 ;  /* 0x0014b8ca01007387 */ /* 0x000fe80000100a00 */
[----:B------:R-:W-:Y:S04]  /*ad070*/  STL.64 [R1+0x14a0], R196 ;  /* 0x0014a0c401007387 */ /* 0x000fe80000100a00 */
[----:B------:R-:W-:Y:S04]  /*ad080*/  STL.64 [R1+0x14a8], R198 ;  /* 0x0014a8c601007387 */ /* 0x000fe80000100a00 */
[----:B------:R-:W-:Y:S04]  /*ad090*/  STL.64 [R1+0x80], R180 ;  /* 0x000080b401007387 */ /* 0x000fe80000100a00 */
[----:B------:R1:W-:Y:S04]  /*ad0a0*/  STL.64 [R1+0x88], R182 ;  /* 0x000088b601007387 */ /* 0x0003e80000100a00 */
[----:B------:R-:W-:Y:S04]  /*ad0b0*/  LDS R185, [R0+0x280] ;  /* 0x0002800000b97984 */ /* 0x000fe80000000800 */
[----:B------:R-:W3:Y:S01]  /*ad0c0*/  LDS R187, [R0+0x2280] ;  /* 0x0022800000bb7984 */ /* 0x000ee20000000800 */
[C---:B-1----:R-:W-:Y:S08]  /*ad0d0*/  HMMA.1688.F32.TF32 R180, R188.reuse, R56, R48 ;  /* 0x00000038bcb4723c */ /* 0x042ff00000081030 */
[C---:B------:R-:W-:Y:S08]  /*ad0e0*/  HMMA.1688.F32.TF32 R48, R188.reuse, R60, R44 ;  /* 0x0000003cbc30723c */ /* 0x040ff0000008102c */
[C---:B------:R-:W-:Y:S08]  /*ad0f0*/  HMMA.1688.F32.TF32 R44, R188.reuse, R64, R40 ;  /* 0x00000040bc2c723c */ /* 0x040ff00000081028 */
[C---:B------:R-:W-:Y:S08]  /*ad100*/  HMMA.1688.F32.TF32 R40, R188.reuse, R68, R36 ;  /* 0x00000044bc28723c */ /* 0x040ff00000081024 */
[C---:B------:R-:W-:Y:S08]  /*ad110*/  HMMA.1688.F32.TF32 R36, R188.reuse, R72, R32 ;  /* 0x00000048bc24723c */ /* 0x040ff00000081020 */
[C---:B--2---:R-:W-:Y:S01]  /*ad120*/  HMMA.1688.F32.TF32 R32, R188.reuse, R76, R28 ;  /* 0x0000004cbc20723c */ /* 0x044fe2000008101c */
        /* <DEDUP_REMOVED lines=32> */
[----:B--2---:R-:W2:Y:S04]  /*ad330*/  LDL.LU.64 R194, [R1+0x2898] ;  /* 0x0028980001c27983 */ /* 0x004ea80000300a00 */
[----:B----4-:R-:W4:Y:S04]  /*ad340*/  LDL.LU.64 R180, [R1+0x2880] ;  /* 0x0028800001b47983 */ /* 0x010f280000300a00 */
        /* <DEDUP_REMOVED lines=21> */
[C---:B------:R-:W-:Y:S08]  /*ad4a0*/  HMMA.1688.F32.TF32 R212, R188.reuse, R96, R208 ;  /* 0x00000060bcd4723c */ /* 0x040ff000000810d0 */
[C---:B------:R-:W-:Y:S08]  /*ad4b0*/  HMMA.1688.F32.TF32 R208, R188.reuse, R100, R204 ;  /* 0x00000064bcd0723c */ /* 0x040ff000000810cc */
[C---:B------:R-:W-:Y:S08]  /*ad4c0*/  HMMA.1688.F32.TF32 R204, R188.reuse, R104, R200 ;  /* 0x00000068bccc723c */ /* 0x040ff000000810c8 */
[C---:B------:R-:W-:Y:S08]  /*ad4d0*/  HMMA.1688.F32.TF32 R200, R188.reuse, R108, R196 ;  /* 0x0000006cbcc8723c */ /* 0x040ff000000810c4 */
[C---:B--2---:R-:W-:Y:S08]  /*ad4e0*/  HMMA.1688.F32.TF32 R196, R188.reuse, R112, R192 ;  /* 0x00000070bcc4723c */ /* 0x044ff000000810c0 */
[C---:B----4-:R-:W-:Y:S01]  /*ad4f0*/  HMMA.1688.F32.TF32 R192, R188.reuse, R116, R180 ;  /* 0x00000074bcc0723c */ /* 0x050fe200000810b4 */
        /* <DEDUP_REMOVED lines=30> */
[----:B------:R-:W2:Y:S04]  /*ad6e0*/  LDL.LU.64 R32, [R1+0x2800] ;  /* 0x0028000001207983 */ /* 0x000ea80000300a00 */
[----:B------:R-:W-:Y:S04]  /*ad6f0*/  STL.64 [R1+0x1330], R36 ;  /* 0x0013302401007387 */ /* 0x000fe80000100a00 */
[----:B------:R-:W-:Y:S04]  /*ad700*/  STL.64 [R1+0x1338], R38 ;  /* 0x0013382601007387 */ /* 0x000fe80000100a00 */
[----:B------:R-:W2:Y:S04]  /*ad710*/  LDL.LU.64 R34, [R1+0x2808] ;  /* 0x0028080001227983 */ /* 0x000ea80000300a00 */
[----:B------:R1:W-:Y:S04]  /*ad720*/  STL.64 [R1+0x1320], R28 ;  /* 0x0013201c01007387 */ /* 0x0003e80000100a00 */
[----:B------:R4:W-:Y:S04]  /*ad730*/  STL.64 [R1+0x1328], R30 ;  /* 0x0013281e01007387 */ /* 0x0009e80000100a00 */
[----:B-1----:R-:W2:Y:S04]  /*ad740*/  LDL.LU.64 R28, [R1+0x27f0] ;  /* 0x0027f000011c7983 */ /* 0x002ea80000300a00 */
[----:B----4-:R-:W4:Y:S01]  /*ad750*/  LDL.LU.64 R30, [R1+0x27f8] ;  /* 0x0027f800011e7983 */ /* 0x010f220000300a00 */
[C---:B---3--:R-:W-:Y:S11]  /*ad760*/  HMMA.1688.F32.TF32 R24, R188.reuse, R144, R24 ;  /* 0x00000090bc18723c */ /* 0x048ff60000081018 */
        /* <DEDUP_REMOVED lines=25> */
[----:B---3--:R-:W3:Y:S01]  /*ad900*/  LDL.LU.64 R26, [R1+0x678] ;  /* 0x00067800011a7983 */ /* 0x008ee20000300a00 */
[C---:B--2---:R-:W-:Y:S03]  /*ad910*/  HMMA.1688.F32.TF32 R212, R188.reuse, R148, R32 ;  /* 0x00000094bcd4723c */ /* 0x044fe60000081020 */
[----:B------:R-:W2:Y:S04]  /*ad920*/  LDL.LU.64 R32, [R1+0x690] ;  /* 0x0006900001207983 */ /* 0x000ea80000300a00 */
[----:B------:R-:W2:Y:S11]  /*ad930*/  LDL.LU.64 R34, [R1+0x698] ;  /* 0x0006980001227983 */ /* 0x000eb60000300a00 */
[----:B------:R-:W-:Y:S05]  /*ad940*/  @!UPT UIADD3 URZ, URZ, URZ, URZ ;  /* 0x0000003f3f3ff290 */ /* 0x000fea000fffe03f */
[----:B------:R-:W-:Y:S04]  /*ad950*/  STL.64 [R1+0x1300], R212 ;  /* 0x001300d401007387 */ /* 0x000fe80000100a00 */
[----:B------:R4:W-:Y:S02]  /*ad960*/  STL.64 [R1+0x1308], R214 ;  /* 0x001308d601007387 */ /* 0x0009e40000100a00 */
[C---:B----4-:R-:W-:Y:S02]  /*ad970*/  HMMA.1688.F32.TF32 R212, R188.reuse, R152, R28 ;  /* 0x00000098bcd4723c */ /* 0x050fe4000008101c */
[----:B------:R-:W4:Y:S04]  /*ad980*/  LDL.LU.64 R28, [R1+0x6b0] ;  /* 0x0006b000011c7983 */ /* 0x000f280000300a00 */
[----:B------:R-:W4:Y:S11]  /*ad990*/  LDL.LU.64 R30, [R1+0x6b8] ;  /* 0x0006b800011e7983 */ /* 0x000f360000300a00 */
[----:B------:R-:W-:Y:S06]  /*ad9a0*/  @!UPT UIADD3 URZ, URZ, URZ, URZ ;  /* 0x0000003f3f3ff290 */ /* 0x000fec000fffe03f */
[----:B------:R-:W-:Y:S04]  /*ad9b0*/  STL.64 [R1+0x12f0], R212 ;  /* 0x0012f0d401007387 */ /* 0x000fe80000100a00 */
[----:B------:R-:W-:Y:S01]  /*ad9c0*/  STL.64 [R1+0x12f8], R214 ;  /* 0x0012f8d601007387 */ /* 0x000fe20000100a00 */
[C---:B------:R-:W-:Y:S08]  /*ad9d0*/  HMMA.1688.F32.TF32 R208, R188.reuse, R156, R208 ;  /* 0x0000009cbcd0723c */ /* 0x040ff000000810d0 */
[C---:B------:R-:W-:Y:S08]  /*ad9e0*/  HMMA.1688.F32.TF32 R204, R188.reuse, R160, R204 ;  /* 0x000000a0bccc723c */ /* 0x040ff000000810cc */
[C---:B------:R-:W-:Y:S08]  /*ad9f0*/  HMMA.1688.F32.TF32 R200, R188.reuse, R164, R200 ;  /* 0x000000a4bcc8723c */ /* 0x040ff000000810c8 */
[C---:B------:R-:W-:Y:S08]  /*ada00*/  HMMA.1688.F32.TF32 R196, R188.reuse, R168, R196 ;  /* 0x000000a8bcc4723c */ /* 0x040ff000000810c4 */
[C---:B------:R-:W-:Y:S08]  /*ada10*/  HMMA.1688.F32.TF32 R192, R188.reuse, R172, R192 ;  /* 0x000000acbcc0723c */ /* 0x040ff000000810c0 */
[----:B------:R-:W-:Y:S08]  /*ada20*/  HMMA.1688.F32.TF32 R188, R188, R176, R180 ;  /* 0x000000b0bcbc723c */ /* 0x000ff000000810b4 */
[C---:B------:R-:W-:Y:S08]  /*ada30*/  HMMA.1688.F32.TF32 R180, R184.reuse, R52, R48 ;  /* 0x00000034b8b4723c */ /* 0x040ff00000081030 */
[C---:B------:R-:W-:Y:S01]  /*ada40*/  HMMA.1688.F32.TF32 R48, R184.reuse, R56, R44 ;  /* 0x00000038b830723c */ /* 0x040fe2000008102c */
[----:B------:R-:W-:Y:S07]  /*ada50*/  STL.64 [R1+0x12e0], R208 ;  /* 0x0012e0d001007387 */ /* 0x000fee0000100a00 */
[C---:B------:R-:W-:Y:S01]  /*ada60*/  HMMA.1688.F32.TF32 R44, R184.reuse, R60, R40 ;  /* 0x0000003cb82c723c */ /* 0x040fe20000081028 */
[----:B------:R-:W-:Y:S07]  /*ada70*/  STL.64 [R1+0x12e8], R210 ;  /* 0x0012e8d201007387 */ /* 0x000fee0000100a00 */
        /* <DEDUP_REMOVED lines=12> */
[----:B------:R1:W-:Y:S01]  /*adb40*/  STL.64 [R1+0x118], R182 ;  /* 0x000118b601007387 */ /* 0x0003e20000100a00 */
[C---:B---3--:R-:W-:Y:S03]  /*adb50*/  HMMA.1688.F32.TF32 R36, R184.reuse, R68, R24 ;  /* 0x00000044b824723c */ /* 0x048fe60000081018 */
        /* <DEDUP_REMOVED lines=10> */
[----:B-1----:R-:W3:Y:S04]  /*adc00*/  LDL.LU.64 R180, [R1+0x6e0] ;  /* 0x0006e00001b47983 */ /* 0x002ee80000300a00 */
[----:B------:R-:W3:Y:S01]  /*adc10*/  LDL.LU.64 R182, [R1+0x6e8] ;  /* 0x0006e80001b67983 */ /* 0x000ee20000300a00 */
[C---:B--2---:R-:W-:Y:S08]  /*adc20*/  HMMA.1688.F32.TF32 R32, R184.reuse, R72, R32 ;  /* 0x00000048b820723c */ /* 0x044ff00000081020 */
[C---:B----4-:R-:W-:Y:S11]  /*adc30*/  HMMA.1688.F32.TF32 R28, R184.reuse, R76, R28 ;  /* 0x0000004cb81c723c */ /* 0x050ff6000008101c */
[----:B------:R-:W-:Y:S04]  /*adc40*/  @!UPT UIADD3 URZ, URZ, URZ, URZ ;  /* 0x0000003f3f3ff290 */ /* 0x000fe8000fffe03f */
[----:B------:R1:W-:Y:S04]  /*adc50*/  STL.64 [R1+0xc0], R32 ;  /* 0x0000c02001007387 */ /* 0x0003e80000100a00 */
[----:B------:R2:W-:Y:S04]  /*adc60*/  STL.64 [R1+0xc8], R34 ;  /* 0x0000c82201007387 */ /* 0x0005e80000100a00 */
[----:B------:R-:W4:Y:S04]  /*adc70*/  LDL.LU.64 R196, [R1+0x2790] ;  /* 0x0027900001c47983 */ /* 0x000f280000300a00 */
[----:B------:R-:W4:Y:S04]  /*adc80*/  LDL.LU.64 R198, [R1+0x2798] ;  /* 0x0027980001c67983 */ /* 0x000f280000300a00 */
        /* <DEDUP_REMOVED lines=15> */
[----:B--2---:R-:W2:Y:S04]  /*add80*/  LDL.LU.64 R34, [R1+0x2728] ;  /* 0x0027280001227983 */ /* 0x004ea80000300a00 */
[----:B------:R-:W2:Y:S04]  /*add90*/  LDL.LU.64 R28, [R1+0x2710] ;  /* 0x00271000011c7983 */ /* 0x000ea80000300a00 */
[----:B------:R-:W2:Y:S01]  /*adda0*/  LDL.LU.64 R30, [R1+0x2718] ;  /* 0x00271800011e7983 */ /* 0x000ea20000300a00 */
[C---:B---3--:R-:W-:Y:S03]  /*addb0*/  HMMA.1688.F32.TF32 R200, R184.reuse, R80, R24 ;  /* 0x00000050b8c8723c */ /* 0x048fe60000081018 */
[----:B------:R-:W3:Y:S04]  /*addc0*/  LDL.LU.64 R24, [R1+0x2700] ;  /* 0x0027000001187983 */ /* 0x000ee80000300a00 */
[----:B------:R-:W3:Y:S11]  /*addd0*/  LDL.LU.64 R26, [R1+0x2708] ;  /* 0x00270800011a7983 */ /* 0x000ef60000300a00 */
[----:B------:R-:W-:Y:S05]  /*adde0*/  @!UPT UIADD3 URZ, URZ, URZ, URZ ;  /* 0x0000003f3f3ff290 */ /* 0x000fea000fffe03f */
[----:B------:R-:W-:Y:S04]  /*addf0*/  STL.64 [R1+0xa0], R200 ;  /* 0x0000a0c801007387 */ /* 0x000fe80000100a00 */
[----:B------:R1:W-:Y:S02]  /*ade00*/  STL.64 [R1+0xa8], R202 ;  /* 0x0000a8ca01007387 */ /* 0x0003e40000100a00 */
[C---:B-1----:R-:W-:Y:S02]  /*ade10*/  HMMA.1688.F32.TF32 R200, R184.reuse, R84, R180 ;  /* 0x00000054b8c8723c */ /* 0x042fe400000810b4 */
[----:B------:R-:W-:Y:S04]  /*ade20*/  LDS R180, [R2+0x300] ;  /* 0x0003000002b47984 */ /* 0x000fe80000000800 */
[----:B------:R-:W-:Y:S04]  /*ade30*/  LDS R182, [R2+0x2300] ;  /* 0x0023000002b67984 */ /* 0x000fe80000000800 */
[----:B------:R-:W-:Y:S04]  /*ade40*/  LDS R181, [R0+0x300] ;  /* 0x0003000000b57984 */ /* 0x000fe80000000800 */
[----:B------:R-:W1:Y:S09]  /*ade50*/  LDS R183, [R0+0x2300] ;  /* 0x0023000000b77984 */ /* 0x000e720000000800 */
[----:B------:R-:W-:Y:S04]  /*ade60*/  STL.64 [R1+0x90], R200 ;  /* 0x000090c801007387 */ /* 0x000fe80000100a00 */
[----:B------:R4:W-:Y:S02]  /*ade70*/  STL.64 [R1+0x98], R202 ;  /* 0x000098ca01007387 */ /* 0x0009e40000100a00 */
[C---:B----4-:R-:W-:Y:S08]  /*ade80*/  HMMA.1688.F32.TF32 R200, R184.reuse, R88, R196 ;  /* 0x00000058b8c8723c */ /* 0x050ff000000810c4 */
[C---:B------:R-:W-:Y:S08]  /*ade90*/  HMMA.1688.F32.TF32 R196, R184.reuse, R92, R192 ;  /* 0x0000005cb8c4723c */ /* 0x040ff000000810c0 */
[C---:B------:R-:W-:Y:S08]  /*adea0*/  HMMA.1688.F32.TF32 R192, R184.reuse, R96, R188 ;  /* 0x00000060b8c0723c */ /* 0x040ff000000810bc */
[C---:B------:R-:W-:Y:S08]  /*adeb0*/  HMMA.1688.F32.TF32 R188, R184.reuse, R100, R48 ;  /* 0x00000064b8bc723c */ /* 0x040ff00000081030 */
[C---:B------:R-:W-:Y:S08]  /*adec0*/  HMMA.1688.F32.TF32 R48, R184.reuse, R104, R44 ;  /* 0x00000068b830723c */ /* 0x040ff0000008102c */
[C---:B------:R-:W-:Y:S08]  /*aded0*/  HMMA.1688.F32.TF32 R44, R184.reuse, R108, R40 ;  /* 0x0000006cb82c723c */ /* 0x040ff00000081028 */
[C---:B------:R-:W-:Y:S08]  /*adee0*/  HMMA.1688.F32.TF32 R40, R184.reuse, R112, R36 ;  /* 0x00000070b828723c */ /* 0x040ff00000081024 */
[C---:B--2---:R-:W-:Y:S01]  /*adef0*/  HMMA.1688.F32.TF32 R36, R184.reuse, R116, R32 ;  /* 0x00000074b824723c */ /* 0x044fe20000081020 */
        /* <DEDUP_REMOVED lines=47> */
[----:B----4-:R-:W4:Y:S04]  /*ae1f0*/  LDL.LU.64 R32, [R1+0x700] ;  /* 0x0007000001207983 */ /* 0x010f280000300a00 */
[----:B-1----:R-:W4:Y:S01]  /*ae200*/  LDL.LU.64 R34, [R1+0x708] ;  /* 0x0007080001227983 */ /* 0x002f220000300a00 */
        /* <DEDUP_REMOVED lines=24> */
[C---:B------:R-:W-:Y:S01]  /*ae390*/  HMMA.1688.F32.TF32 R36, R184.reuse, R172, R36 ;  /* 0x000000acb824723c */ /* 0x040fe20000081024 */
[----:B------:R1:W-:Y:S07]  /*ae3a0*/  STL.64 [R1+0x11c0], R204 ;  /* 0x0011c0cc01007387 */ /* 0x0003ee0000100a00 */
[----:B----4-:R-:W-:Y:S01]  /*ae3b0*/  HMMA.1688.F32.TF32 R32, R184, R176, R32 ;  /* 0x000000b0b820723c */ /* 0x010fe20000081020 */
        /* <DEDUP_REMOVED lines=19> */
[----:B------:R-:W4:Y:S04]  /*ae4f0*/  LDL.LU.64 R224, [R1+0x1110] ;  /* 0x0011100001e07983 */ /* 0x000f280000300a00 */
        /* <DEDUP_REMOVED lines=8> */
[----:B------:R1:W-:Y:S04]  /*ae580*/  STL.64 [R1+0x1138], R30 ;  /* 0x0011381e01007387 */ /* 0x0003e80000100a00 */
[----:B------:R-:W4:Y:S01]  /*ae590*/  LDL.LU.64 R226, [R1+0x1118] ;  /* 0x0011180001e27983 */ /* 0x000f220000300a00 */
        /* <DEDUP_REMOVED lines=13> */
[----:B------:R-:W4:Y:S04]  /*ae670*/  LDL.LU.64 R204, [R1+0x25c0] ;  /* 0x0025c00001cc7983 */ /* 0x000f280000300a00 */
[----:B----4-:R-:W4:Y:S04]  /*ae680*/  LDL.LU.64 R206, [R1+0x25c8] ;  /* 0x0025c80001ce7983 */ /* 0x010f280000300a00 */
        /* <DEDUP_REMOVED lines=18> */
[----:B--2---:R-:W2:Y:S04]  /*ae7b0*/  LDL.LU.64 R28, [R1+0x2540] ;  /* 0x00254000011c7983 */ /* 0x004ea80000300a00 */
[----:B------:R-:W2:Y:S04]  /*ae7c0*/  LDL.LU.64 R30, [R1+0x2548] ;  /* 0x00254800011e7983 */ /* 0x000ea80000300a00 */
[----:B---3--:R-:W3:Y:S04]  /*ae7d0*/  LDL.LU.64 R24, [R1+0x1010] ;  /* 0x0010100001187983 */ /* 0x008ee80000300a00 */
[----:B------:R-:W3:Y:S01]  /*ae7e0*/  LDL.LU.64 R26, [R1+0x1018] ;  /* 0x00101800011a7983 */ /* 0x000ee20000300a00 */
[C---:B------:R-:W-:Y:S11]  /*ae7f0*/  HMMA.1688.F32.TF32 R244, R180.reuse, R60, R224 ;  /* 0x0000003cb4f4723c */ /* 0x040ff600000810e0 */
[----:B------:R-:W-:Y:S11]  /*ae800*/  @!UPT UIADD3 URZ, URZ, URZ, URZ ;  /* 0x0000003f3f3ff290 */ /* 0x000ff6000fffe03f */
[----:B------:R-:W-:Y:S01]  /*ae810*/  @!UPT UIADD3 URZ, URZ, URZ, URZ ;  /* 0x0000003f3f3ff290 */ /* 0x000fe2000fffe03f */
[----:B------:R-:W-:Y:S04]  /*ae820*/  STL.64 [R1+0x1110], R244 ;  /* 0x001110f401007387 */ /* 0x000fe80000100a00 */
[----:B------:R-:W-:Y:S01]  /*ae830*/  STL.64 [R1+0x1118], R246 ;  /* 0x001118f601007387 */ /* 0x000fe20000100a00 */
[C---:B------:R-:W-:Y:S08]  /*ae840*/  HMMA.1688.F32.TF32 R224, R180.reuse, R64, R220 ;  /* 0x00000040b4e0723c */ /* 0x040ff000000810dc */
[C---:B------:R-:W-:Y:S08]  /*ae850*/  HMMA.1688.F32.TF32 R220, R180.reuse, R68, R216 ;  /* 0x00000044b4dc723c */ /* 0x040ff000000810d8 */
[C---:B------:R-:W-:Y:S08]  /*ae860*/  HMMA.1688.F32.TF32 R216, R180.reuse, R72, R212 ;  /* 0x00000048b4d8723c */ /* 0x040ff000000810d4 */
[C---:B------:R-:W-:Y:S08]  /*ae870*/  HMMA.1688.F32.TF32 R212, R180.reuse, R76, R208 ;  /* 0x0000004cb4d4723c */ /* 0x040ff000000810d0 */
[C---:B----4-:R-:W-:Y:S08]  /*ae880*/  HMMA.1688.F32.TF32 R208, R180.reuse, R80, R204 ;  /* 0x00000050b4d0723c */ /* 0x050ff000000810cc */
        /* <DEDUP_REMOVED lines=11> */
[----:B------:R1:W-:Y:S07]  /*ae940*/  STL.64 [R1+0x10e0], R216 ;  /* 0x0010e0d801007387 */ /* 0x0003ee0000100a00 */
[C---:B------:R-:W-:Y:S01]  /*ae950*/  HMMA.1688.F32.TF32 R40, R180.reuse, R112, R36 ;  /* 0x00000070b428723c */ /* 0x040fe20000081024 */
[----:B------:R4:W-:Y:S04]  /*ae960*/  STL.64 [R1+0x10e8], R218 ;  /* 0x0010e8da01007387 */ /* 0x0009e80000100a00 */
[----:B------:R1:W-:Y:S03]  /*ae970*/  STL.64 [R1+0x10d0], R212 ;  /* 0x0010d0d401007387 */ /* 0x0003e60000100a00 */
[C---:B------:R-:W-:Y:S01]  /*ae980*/  HMMA.1688.F32.TF32 R36, R180.reuse, R116, R32 ;  /* 0x00000074b424723c */ /* 0x040fe20000081020 */
[----:B------:R1:W-:Y:S04]  /*ae990*/  STL.64 [R1+0x10d8], R214 ;  /* 0x0010d8d601007387 */ /* 0x0003e80000100a00 */
[----:B------:R1:W-:Y:S03]  /*ae9a0*/  STL.64 [R1+0x10c0], R208 ;  /* 0x0010c0d001007387 */ /* 0x0003e60000100a00 */
        /* <DEDUP_REMOVED lines=28> */
[----:B----4-:R-:W4:Y:S04]  /*aeb70*/  LDL.LU.64 R218, [R1+0x2528] ;  /* 0x0025280001da7983 */ /* 0x010f280000300a00 */
[----:B------:R-:W4:Y:S04]  /*aeb80*/  LDL.LU.64 R212, [R1+0xfe0] ;  /* 0x000fe00001d47983 */ /* 0x000f280000300a00 */
[----:B------:R-:W4:Y:S04]  /*aeb90*/  LDL.LU.64 R214, [R1+0xfe8] ;  /* 0x000fe80001d67983 */ /* 0x000f280000300a00 */
[----:B------:R-:W4:Y:S04]  /*aeba0*/  LDL.LU.64 R208, [R1+0x2510] ;  /* 0x0025100001d07983 */ /* 0x000f280000300a00 */
[----:B--2---:R-:W2:Y:S04]  /*aebb0*/  LDL.LU.64 R210, [R1+0x2518] ;  /* 0x0025180001d27983 */ /* 0x004ea80000300a00 */
        /* <DEDUP_REMOVED lines=21> */
[----:B------:R-:W2:Y:S01]  /*aed10*/  LDL.LU.64 R30, [R1+0x768] ;  /* 0x00076800011e7983 */ /* 0x000ea20000300a00 */
[C---:B---3--:R-:W-:Y:S03]  /*aed20*/  HMMA.1688.F32.TF32 R220, R180.reuse, R128, R24 ;  /* 0x00000080b4dc723c */ /* 0x048fe60000081018 */
[----:B------:R-:W4:Y:S04]  /*aed30*/  LDL.LU.64 R24, [R1+0x780] ;  /* 0x0007800001187983 */ /* 0x000f280000300a00 */
[----:B------:R-:W4:Y:S02]  /*aed40*/  LDL.LU.64 R26, [R1+0x788] ;  /* 0x00078800011a7983 */ /* 0x000f240000300a00 */
[C---:B----4-:R-:W-:Y:S08]  /*aed50*/  HMMA.1688.F32.TF32 R216, R180.reuse, R132, R216 ;  /* 0x00000084b4d8723c */ /* 0x050ff000000810d8 */
[C---:B------:R-:W-:Y:S08]  /*aed60*/  HMMA.1688.F32.TF32 R212, R180.reuse, R136, R212 ;  /* 0x00000088b4d4723c */ /* 0x040ff000000810d4 */
[C---:B--2---:R-:W-:Y:S08]  /*aed70*/  HMMA.1688.F32.TF32 R208, R180.reuse, R140, R208 ;  /* 0x0000008cb4d0723c */ /* 0x044ff000000810d0 */
        /* <DEDUP_REMOVED lines=13> */
[----:B------:R-:W-:Y:S01]  /*aee50*/  HMMA.1688.F32.TF32 R36, R180, R176, R36 ;  /* 0x000000b0b424723c */ /* 0x000fe20000081024 */
[----:B------:R-:W-:Y:S04]  /*aee60*/  STL.64 [R1+0xfe8], R214 ;  /* 0x000fe8d601007387 */ /* 0x000fe80000100a00 */
[----:B------:R-:W-:Y:S03]  /*aee70*/  STL.64 [R1+0xfd0], R208 ;  /* 0x000fd0d001007387 */ /* 0x000fe60000100a00 */
[C---:B------:R-:W-:Y:S01]  /*aee80*/  HMMA.1688.F32.TF32 R32, R184.reuse, R52, R32 ;  /* 0x00000034b820723c */ /* 0x040fe20000081020 */
[----:B------:R-:W-:Y:S04]  /*aee90*/  STL.64 [R1+0xfd8], R210 ;  /* 0x000fd8d201007387 */ /* 0x000fe80000100a00 */
[----:B------:R1:W-:Y:S03]  /*aeea0*/  STL.64 [R1+0xfc0], R204 ;  /* 0x000fc0cc01007387 */ /* 0x0003e60000100a00 */
        /* <DEDUP_REMOVED lines=24> */
[----:B----4-:R-:W3:Y:S04]  /*af030*/  LDL.LU.64 R200, [R1+0x7c0] ;  /* 0x0007c00001c87983 */ /* 0x010ee80000300a00 */
[----:B------:R-:W3:Y:S01]  /*af040*/  LDL.LU.64 R202, [R1+0x7c8] ;  /* 0x0007c80001ca7983 */ /* 0x000ee20000300a00 */
        /* <DEDUP_REMOVED lines=36> */
[C---:B------:R-:W-:Y:S08]  /*af290*/  HMMA.1688.F32.TF32 R192, R184.reuse, R80, R188 ;  /* 0x00000050b8c0723c */ /* 0x040ff000000810bc */
        /* <DEDUP_REMOVED lines=30> */
[----:B------:R-:W4:Y:S04]  /*af480*/  LDL.LU.64 R24, [R1+0x2490] ;  /* 0x0024900001187983 */ /* 0x000f280000300a00 */
[----:B------:R1:W-:Y:S04]  /*af490*/  STL.64 [R1+0xef0], R32 ;  /* 0x000ef02001007387 */ /* 0x0003e80000100a00 */
[----:B------:R1:W-:Y:S04]  /*af4a0*/  STL.64 [R1+0xef8], R34 ;  /* 0x000ef82201007387 */ /* 0x0003e80000100a00 */
        /* <DEDUP_REMOVED lines=18> */
[----:B---3--:R-:W2:Y:S04]  /*af5d0*/  LDL.LU.64 R190, [R1+0xe58] ;  /* 0x000e580001be7983 */ /* 0x008ea80000300a00 */
[----:B------:R-:W3:Y:S04]  /*af5e0*/  LDL.LU.64 R48, [R1+0x2450] ;  /* 0x0024500001307983 */ /* 0x000ee80000300a00 */
[----:B-1----:R-:W3:Y:S04]  /*af5f0*/  LDL.LU.64 R50, [R1+0x2458] ;  /* 0x0024580001327983 */ /* 0x002ee80000300a00 */
        /* <DEDUP_REMOVED lines=9> */
[----:B------:R-:W3:Y:S01]  /*af690*/  LDL.LU.64 R30, [R1+0xdf8] ;  /* 0x000df800011e7983 */ /* 0x000ee20000300a00 */
[C---:B----4-:R-:W-:Y:S03]  /*af6a0*/  HMMA.1688.F32.TF32 R220, R184.reuse, R116, R24 ;  /* 0x00000074b8dc723c */ /* 0x050fe60000081018 */
[----:B------:R-:W3:Y:S04]  /*af6b0*/  LDL.LU.64 R24, [R1+0xa10] ;  /* 0x000a100001187983 */ /* 0x000ee80000300a00 */
[----:B------:R-:W3:Y:S01]  /*af6c0*/  LDL.LU.64 R26, [R1+0xa18] ;  /* 0x000a1800011a7983 */ /* 0x000ee20000300a00 */
        /* <DEDUP_REMOVED lines=8> */
[C---:B--2---:R-:W-:Y:S01]  /*af750*/  HMMA.1688.F32.TF32 R188, R184.reuse, R148, R188 ;  /* 0x00000094b8bc723c */ /* 0x044fe200000810bc */
        /* <DEDUP_REMOVED lines=10> */
[C---:B------:R-:W-:Y:S01]  /*af800*/  HMMA.1688.F32.TF32 R32, R184.reuse, R168, R32 ;  /* 0x000000a8b820723c */ /* 0x040fe20000081020 */
[----:B------:R2:W-:Y:S04]  /*af810*/  STL.64 [R1+0xea8], R210 ;  /* 0x000ea8d201007387 */ /* 0x0005e80000100a00 */
        /* <DEDUP_REMOVED lines=19> */
[----:B-1----:R-:W4:Y:S04]  /*af950*/  LDL.LU.64 R208, [R1+0x2420] ;  /* 0x0024200001d07983 */ /* 0x002f280000300a00 */
[----:B------:R1:W-:Y:S04]  /*af960*/  STL.64 [R1+0xe00], R32 ;  /* 0x000e002001007387 */ /* 0x0003e80000100a00 */
[----:B------:R1:W-:Y:S04]  /*af970*/  STL.64 [R1+0xe08], R34 ;  /* 0x000e082201007387 */ /* 0x0003e80000100a00 */
[----:B--2---:R-:W4:Y:S04]  /*af980*/  LDL.LU.64 R210, [R1+0x2428] ;  /* 0x0024280001d27983 */ /* 0x004f280000300a00 */
[----:B------:R2:W-:Y:S04]  /*af990*/  STL.64 [R1+0xdf0], R28 ;  /* 0x000df01c01007387 */ /* 0x0005e80000100a00 */
[----:B------:R1:W-:Y:S04]  /*af9a0*/  STL.64 [R1+0xdf8], R30 ;  /* 0x000df81e01007387 */ /* 0x0003e80000100a00 */
[----:B---3--:R-:W4:Y:S04]  /*af9b0*/  LDL.LU.64 R204, [R1+0xdd0] ;  /* 0x000dd00001cc7983 */ /* 0x008f280000300a00 */
[----:B------:R-:W4:Y:S01]  /*af9c0*/  LDL.LU.64 R206, [R1+0xdd8] ;  /* 0x000dd80001ce7983 */ /* 0x000f220000300a00 */
[----:B------:R-:W-:Y:S03]  /*af9d0*/  HMMA.1688.F32.TF32 R24, R184, R176, R24 ;  /* 0x000000b0b818723c */ /* 0x000fe60000081018 */
[----:B------:R-:W-:Y:S04]  /*af9e0*/  LDS R184, [R2+0x480] ;  /* 0x0004800002b87984 */ /* 0x000fe80000000800 */
[----:B------:R-:W-:Y:S04]  /*af9f0*/  LDS R186, [R2+0x2480] ;  /* 0x0024800002ba7984 */ /* 0x000fe80000000800 */
[----:B------:R-:W-:Y:S04]  /*afa00*/  LDS R185, [R0+0x480] ;  /* 0x0004800000b97984 */ /* 0x000fe80000000800 */
[----:B------:R-:W1:Y:S08]  /*afa10*/  LDS R187, [R0+0x2480] ;  /* 0x0024800000bb7984 */ /* 0x000e700000000800 */
        /* <DEDUP_REMOVED lines=19> */
[----:B------:R-:W3:Y:S04]  /*afb50*/  LDL.LU.64 R34, [R1+0xd48] ;  /* 0x000d480001227983 */ /* 0x000ee80000300a00 */
[----:B--2---:R-:W2:Y:S04]  /*afb60*/  LDL.LU.64 R28, [R1+0x23d0] ;  /* 0x0023d000011c7983 */ /* 0x004ea80000300a00 */
[----:B------:R-:W2:Y:S04]  /*afb70*/  LDL.LU.64 R30, [R1+0x23d8] ;  /* 0x0023d800011e7983 */ /* 0x000ea80000300a00 */
[----:B------:R-:W2:Y:S04]  /*afb80*/  LDL.LU.64 R24, [R1+0xd20] ;  /* 0x000d200001187983 */ /* 0x000ea80000300a00 */
[----:B------:R-:W2:Y:S01]  /*afb90*/  LDL.LU.64 R26, [R1+0xd28] ;  /* 0x000d2800011a7983 */ /* 0x000ea20000300a00 */
[C---:B----4-:R-:W-:Y:S08]  /*afba0*/  HMMA.1688.F32.TF32 R208, R180.reuse, R52, R208 ;  /* 0x00000034b4d0723c */ /* 0x050ff000000810d0 */
[C---:B------:R-:W-:Y:S11]  /*afbb0*/  HMMA.1688.F32.TF32 R204, R180.reuse, R56, R204 ;  /* 0x00000038b4cc723c */ /* 0x040ff600000810cc */
[----:B------:R-:W-:Y:S04]  /*afbc0*/  @!UPT UIADD3 URZ, URZ, URZ, URZ ;  /* 0x0000003f3f3ff290 */ /* 0x000fe8000fffe03f */
[----:B------:R1:W-:Y:S04]  /*afbd0*/  STL.64 [R1+0xde0], R208 ;  /* 0x000de0d001007387 */ /* 0x0003e80000100a00 */
[----:B------:R4:W-:Y:S04]  /*afbe0*/  STL.64 [R1+0xde8], R210 ;  /* 0x000de8d201007387 */ /* 0x0009e80000100a00 */
[----:B------:R1:W-:Y:S04]  /*afbf0*/  STL.64 [R1+0xdd0], R204 ;  /* 0x000dd0cc01007387 */ /* 0x0003e80000100a00 */
[----:B------:R1:W-:Y:S01]  /*afc00*/  STL.64 [R1+0xdd8], R206 ;  /* 0x000dd8ce01007387 */ /* 0x0003e20000100a00 */
[C---:B---3--:R-:W-:Y:S08]  /*afc10*/  HMMA.1688.F32.TF32 R200, R180.reuse, R60, R200 ;  /* 0x0000003cb4c8723c */ /* 0x048ff000000810c8 */
        /* <DEDUP_REMOVED lines=10> */
[C---:B--2---:R-:W-:Y:S01]  /*afcc0*/  HMMA.1688.F32.TF32 R28, R180.reuse, R96, R28 ;  /* 0x00000060b41c723c */ /* 0x044fe2000008101c */
        /* <DEDUP_REMOVED lines=15> */
[----:B-1----:R-:W2:Y:S04]  /*afdc0*/  LDL.LU.64 R208, [R1+0x23c0] ;  /* 0x0023c00001d07983 */ /* 0x002ea80000300a00 */
[----:B------:R1:W-:Y:S04]  /*afdd0*/  STL.64 [R1+0xd40], R32 ;  /* 0x000d402001007387 */ /* 0x0003e80000100a00 */
[----:B------:R1:W-:Y:S04]  /*afde0*/  STL.64 [R1+0xd48], R34 ;  /* 0x000d482201007387 */ /* 0x0003e80000100a00 */
[----:B----4-:R-:W2:Y:S04]  /*afdf0*/  LDL.LU.64 R210, [R1+0x23c8] ;  /* 0x0023c80001d27983 */ /* 0x010ea80000300a00 */
[----:B------:R4:W-:Y:S04]  /*afe00*/  STL.64 [R1+0xd30], R28 ;  /* 0x000d301c01007387 */ /* 0x0009e80000100a00 */
[----:B------:R1:W-:Y:S04]  /*afe10*/  STL.64 [R1+0xd38], R30 ;  /* 0x000d381e01007387 */ /* 0x0003e80000100a00 */
[----:B------:R-:W2:Y:S04]  /*afe20*/  LDL.LU.64 R204, [R1+0xd00] ;  /* 0x000d000001cc7983 */ /* 0x000ea80000300a00 */
[----:B------:R-:W2:Y:S04]  /*afe30*/  LDL.LU.64 R206, [R1+0xd08] ;  /* 0x000d080001ce7983 */ /* 0x000ea80000300a00 */
[----:B------:R1:W-:Y:S04]  /*afe40*/  STL.64 [R1+0xd20], R24 ;  /* 0x000d201801007387 */ /* 0x0003e80000100a00 */
[----:B------:R1:W-:Y:S04]  /*afe50*/  STL.64 [R1+0xd28], R26 ;  /* 0x000d281a01007387 */ /* 0x0003e80000100a00 */
[----:B---3--:R-:W3:Y:S04]  /*afe60*/  LDL.LU.64 R200, [R1+0x23b0] ;  /* 0x0023b00001c87983 */ /* 0x008ee80000300a00 */
        /* <DEDUP_REMOVED lines=17> */
[----:B----4-:R-:W4:Y:S04]  /*aff80*/  LDL.LU.64 R28, [R1+0x2360] ;  /* 0x00236000011c7983 */ /* 0x010f280000300a00 */
[----:B------:R-:W4:Y:S04]  /*aff90*/  LDL.LU.64 R30, [R1+0x2368] ;  /* 0x00236800011e7983 */ /* 0x000f280000300a00 */
[----:B------:R-:W4:Y:S04]  /*affa0*/  LDL.LU.64 R24, [R1+0xc50] ;  /* 0x000c500001187983 */ /* 0x000f280000300a00 */
[----:B------:R-:W4:Y:S01]  /*affb0*/  LDL.LU.64 R26, [R1+0xc58] ;  /* 0x000c5800011a7983 */ /* 0x000f220000300a00 */
[C---:B--2---:R-:W-:Y:S08]  /*affc0*/  HMMA.1688.F32.TF32 R208, R180.reuse, R104, R208 ;  /* 0x00000068b4d0723c */ /* 0x044ff000000810d0 */
[C---:B------:R-:W-:Y:S08]  /*affd0*/  HMMA.1688.F32.TF32 R204, R180.reuse, R108, R204 ;  /* 0x0000006cb4cc723c */ /* 0x040ff000000810cc */
[C---:B---3--:R-:W-:Y:S08]  /*affe0*/  HMMA.1688.F32.TF32 R200, R180.reuse, R112, R200 ;  /* 0x00000070b4c8723c */ /* 0x048ff000000810c8 */
[C---:B------:R-:W-:Y:S01]  /*afff0*/  HMMA.1688.F32.TF32 R196, R180.reuse, R116, R196 ;  /* 0x00000074b4c4723c */ /* 0x040fe200000810c4 */
[----:B------:R-:W-:Y:S07]  /*b0000*/  STL.64 [R1+0xd10], R208 ;  /* 0x000d10d001007387 */ /* 0x000fee0000100a00 */
        /* <DEDUP_REMOVED lines=31> */
[----:B------:R1:W-:Y:S04]  /*b0200*/  STL.64 [R1+0xc50], R24 ;  /* 0x000c501801007387 */ /* 0x0003e80000100a00 */
[----:B------:R3:W-:Y:S04]  /*b0210*/  STL.64 [R1+0xc58], R26 ;  /* 0x000c581a01007387 */ /* 0x0007e80000100a00 */
[----:B-1----:R-:W4:Y:S04]  /*b0220*/  LDL.LU.64 R24, [R1+0xc30] ;  /* 0x000c300001187983 */ /* 0x002f280000300a00 */
[----:B---3--:R-:W4:Y:S04]  /*b0230*/  LDL.LU.64 R26, [R1+0xc38] ;  /* 0x000c3800011a7983 */ /* 0x008f280000300a00 */
[----:B------:R-:W3:Y:S01]  /*b0240*/  LDL.LU.64 R212, [R1+0x2340] ;  /* 0x0023400001d47983 */ /* 0x000ee20000300a00 */
[----:B------:R-:W-:Y:S03]  /*b0250*/  HMMA.1688.F32.TF32 R192, R180, R120, R192 ;  /* 0x00000078b4c0723c */ /* 0x000fe600000810c0 */
[----:B------:R-:W3:Y:S04]  /*b0260*/  LDL.LU.64 R214, [R1+0x2348] ;  /* 0x0023480001d67983 */ /* 0x000ee80000300a00 */
[----:B------:R-:W3:Y:S04]  /*b0270*/  LDL.LU.64 R208, [R1+0xc10] ;  /* 0x000c100001d07983 */ /* 0x000ee80000300a00 */
[----:B------:R-:W3:Y:S04]  /*b0280*/  LDL.LU.64 R210, [R1+0xc18] ;  /* 0x000c180001d27983 */ /* 0x000ee80000300a00 */
[----:B------:R-:W3:Y:S04]  /*b0290*/  LDL.LU.64 R204, [R1+0x2330] ;  /* 0x0023300001cc7983 */ /* 0x000ee80000300a00 */
[----:B------:R-:W3:Y:S04]  /*b02a0*/  LDL.LU.64 R206, [R1+0x2338] ;  /* 0x0023380001ce7983 */ /* 0x000ee80000300a00 */
[----:B------:R-:W3:Y:S04]  /*b02b0*/  LDL.LU.64 R200, [R1+0x9f0] ;  /* 0x0009f00001c87983 */ /* 0x000ee80000300a00 */
[----:B------:R-:W3:Y:S01]  /*b02c0*/  LDL.LU.64 R202, [R1+0x9f8] ;  /* 0x0009f80001ca7983 */ /* 0x000ee20000300a00 */
[----:B------:R-:W-:Y:S01]  /*b02d0*/  IMAD.MOV.U32 R247, RZ, RZ, R192 ;  /* 0x000000fffff77224 */ /* 0x000fe200078e00c0 */
[----:B------:R-:W-:Y:S01]  /*b02e0*/  MOV R244, R194 ;  /* 0x000000c200f47202 */ /* 0x000fe20000000f00 */
[----:B------:R-:W-:Y:S01]  /*b02f0*/  IMAD.MOV.U32 R246, RZ, RZ, R193 ;  /* 0x000000fffff67224 */ /* 0x000fe200078e00c1 */
[----:B------:R-:W3:Y:S01]  /*b0300*/  LDL.LU.64 R196, [R1+0x9d0] ;  /* 0x0009d00001c47983 */ /* 0x000ee20000300a00 */
[----:B------:R-:W-:-:S03]  /*b0310*/  IMAD.MOV.U32 R3, RZ, RZ, R195 ;  /* 0x000000ffff037224 */ /* 0x000fc600078e00c3 */
        /* <DEDUP_REMOVED lines=17> */
[C---:B--2---:R-:W-:Y:S08]  /*b0430*/  HMMA.1688.F32.TF32 R220, R180.reuse, R156, R216 ;  /* 0x0000009cb4dc723c */ /* 0x044ff000000810d8 */
[C---:B----4-:R-:W-:Y:S01]  /*b0440*/  HMMA.1688.F32.TF32 R216, R180.reuse, R160, R24 ;  /* 0x000000a0b4d8723c */ /* 0x050fe20000081018 */
[----:B------:R-:W2:Y:S11]  /*b0450*/  LDL.LU.64 R24, [R1+0xbf0] ;  /* 0x000bf00001187983 */ /* 0x000eb60000300a00 */
[----:B------:R-:W-:Y:S03]  /*b0460*/  @!UPT UIADD3 URZ, URZ, URZ, URZ ;  /* 0x0000003f3f3ff290 */ /* 0x000fe6000fffe03f */
[----:B------:R-:W-:Y:S04]  /*b0470*/  STL.64 [R1+0xc40], R220 ;  /* 0x000c40dc01007387 */ /* 0x000fe80000100a00 */
[----:B------:R-:W-:Y:S04]  /*b0480*/  STL.64 [R1+0xc48], R222 ;  /* 0x000c48de01007387 */ /* 0x000fe80000100a00 */
[----:B------:R-:W2:Y:S01]  /*b0490*/  LDL.LU.64 R26, [R1+0xbf8] ;  /* 0x000bf800011a7983 */ /* 0x000ea20000300a00 */
[C---:B---3--:R-:W-:Y:S08]  /*b04a0*/  HMMA.1688.F32.TF32 R212, R180.reuse, R164, R212 ;  /* 0x000000a4b4d4723c */ /* 0x048ff000000810d4 */
[C---:B------:R-:W-:Y:S08]  /*b04b0*/  HMMA.1688.F32.TF32 R208, R180.reuse, R168, R208 ;  /* 0x000000a8b4d0723c */ /* 0x040ff000000810d0 */
[C---:B------:R-:W-:Y:S08]  /*b04c0*/  HMMA.1688.F32.TF32 R204, R180.reuse, R172, R204 ;  /* 0x000000acb4cc723c */ /* 0x040ff000000810cc */
[----:B------:R-:W-:Y:S01]  /*b04d0*/  HMMA.1688.F32.TF32 R180, R180, R176, R200 ;  /* 0x000000b0b4b4723c */ /* 0x000fe200000810c8 */
[----:B------:R-:W-:Y:S04]  /*b04e0*/  STL.64 [R1+0xc30], R216 ;  /* 0x000c30d801007387 */ /* 0x000fe80000100a00 */
[----:B------:R-:W-:Y:S04]  /*b04f0*/  STL.64 [R1+0xc38], R218 ;  /* 0x000c38da01007387 */ /* 0x000fe80000100a00 */
[----:B------:R-:W-:Y:S01]  /*b0500*/  STL.64 [R1+0xc20], R212 ;  /* 0x000c20d401007387 */ /* 0x000fe20000100a00 */
[C---:B------:R-:W-:Y:S03]  /*b0510*/  HMMA.1688.F32.TF32 R196, R184.reuse, R52, R196 ;  /* 0x00000034b8c4723c */ /* 0x040fe600000810c4 */
[----:B------:R-:W-:Y:S04]  /*b0520*/  STL.64 [R1+0xc28], R214 ;  /* 0x000c28d601007387 */ /* 0x000fe80000100a00 */
[----:B------:R-:W-:Y:S01]  /*b0530*/  STL.64 [R1+0xc10], R208 ;  /* 0x000c10d001007387 */ /* 0x000fe20000100a00 */
[C---:B------:R-:W-:Y:S03]  /*b0540*/  HMMA.1688.F32.TF32 R192, R184.reuse, R56, R192 ;  /* 0x00000038b8c0723c */ /* 0x040fe600000810c0 */
[----:B------:R-:W-:Y:S04]  /*b0550*/  STL.64 [R1+0xc18], R210 ;  /* 0x000c18d201007387 */ /* 0x000fe80000100a00 */
[----:B------:R-:W-:Y:S04]  /*b0560*/  STL.64 [R1+0xc00], R204 ;  /* 0x000c00cc01007387 */ /* 0x000fe80000100a00 */
        /* <DEDUP_REMOVED lines=8> */
[C---:B------:R-:W-:Y:S01]  /*b05f0*/  HMMA.1688.F32.TF32 R32, R184.reuse, R80, R32 ;  /* 0x00000050b820723c */ /* 0x040fe20000081020 */
[----:B------:R1:W-:Y:S07]  /*b0600*/  STL.64 [R1+0x310], R196 ;  /* 0x000310c401007387 */ /* 0x0003ee0000100a00 */
[C---:B------:R-:W-:Y:S01]  /*b0610*/  HMMA.1688.F32.TF32 R28, R184.reuse, R84, R28 ;  /* 0x00000054b81c723c */ /* 0x040fe2000008101c */
        /* <DEDUP_REMOVED lines=17> */
[----:B------:R-:W2:Y:S04]  /*b0730*/  LDL.LU.64 R216, [R1+0x2320] ;  /* 0x0023200001d87983 */ /* 0x000ea80000300a00 */
[----:B------:R-:W2:Y:S04]  /*b0740*/  LDL.LU.64 R218, [R1+0x2328] ;  /* 0x0023280001da7983 */ /* 0x000ea80000300a00 */
        /* <DEDUP_REMOVED lines=36> */
[----:B------:R-:W2:Y:S01]  /*b0990*/  LDL.LU.64 R26, [R1+0xb08] ;  /* 0x000b0800011a7983 */ /* 0x000ea20000300a00 */
[C---:B------:R-:W-:Y:S11]  /*b09a0*/  HMMA.1688.F32.TF32 R216, R184.reuse, R92, R216 ;  /* 0x0000005cb8d8723c */ /* 0x040ff600000810d8 */
[----:B------:R-:W-:Y:S11]  /*b09b0*/  @!UPT UIADD3 URZ, URZ, URZ, URZ ;  /* 0x0000003f3f3ff290 */ /* 0x000ff6000fffe03f */
[----:B------:R-:W-:Y:S01]  /*b09c0*/  @!UPT UIADD3 URZ, URZ, URZ, URZ ;  /* 0x0000003f3f3ff290 */ /* 0x000fe2000fffe03f */
[----:B------:R-:W-:Y:S04]  /*b09d0*/  STL.64 [R1+0xbe0], R216 ;  /* 0x000be0d801007387 */ /* 0x000fe80000100a00 */
[----:B------:R-:W-:Y:S01]  /*b09e0*/  STL.64 [R1+0xbe8], R218 ;  /* 0x000be8da01007387 */ /* 0x000fe20000100a00 */
[C---:B----4-:R-:W-:Y:S08]  /*b09f0*/  HMMA.1688.F32.TF32 R212, R184.reuse, R96, R212 ;  /* 0x00000060b8d4723c */ /* 0x050ff000000810d4 */
[C---:B------:R-:W-:Y:S08]  /*b0a00*/  HMMA.1688.F32.TF32 R208, R184.reuse, R100, R208 ;  /* 0x00000064b8d0723c */ /* 0x040ff000000810d0 */
[C---:B------:R-:W-:Y:S08]  /*b0a10*/  HMMA.1688.F32.TF32 R204, R184.reuse, R104, R204 ;  /* 0x00000068b8cc723c */ /* 0x040ff000000810cc */
[C---:B------:R-:W-:Y:S08]  /*b0a20*/  HMMA.1688.F32.TF32 R200, R184.reuse, R108, R200 ;  /* 0x0000006cb8c8723c */ /* 0x040ff000000810c8 */
[C---:B---3--:R-:W-:Y:S08]  /*b0a30*/  HMMA.1688.F32.TF32 R196, R184.reuse, R112, R196 ;  /* 0x00000070b8c4723c */ /* 0x048ff000000810c4 */
[C---:B------:R-:W-:Y:S08]  /*b0a40*/  HMMA.1688.F32.TF32 R192, R184.reuse, R116, R192 ;  /* 0x00000074b8c0723c */ /* 0x040ff000000810c0 */
[C---:B------:R-:W-:Y:S08]  /*b0a50*/  HMMA.1688.F32.TF32 R188, R184.reuse, R120, R188 ;  /* 0x00000078b8bc723c */ /* 0x040ff000000810bc */
[C---:B------:R-:W-:Y:S01]  /*b0a60*/  HMMA.1688.F32.TF32 R48, R184.reuse, R124, R48 ;  /* 0x0000007cb830723c */ /* 0x040fe20000081030 */
[----:B------:R-:W-:Y:S07]  /*b0a70*/  STL.64 [R1+0xbd0], R212 ;  /* 0x000bd0d401007387 */ /* 0x000fee0000100a00 */
[C---:B------:R-:W-:Y:S01]  /*b0a80*/  HMMA.1688.F32.TF32 R44, R184.reuse, R128, R44 ;  /* 0x00000080b82c723c */ /* 0x040fe2000008102c */
[----:B------:R-:W-:Y:S07]  /*b0a90*/  STL.64 [R1+0xbd8], R214 ;  /* 0x000bd8d601007387 */ /* 0x000fee0000100a00 */
[C---:B------:R-:W-:Y:S01]  /*b0aa0*/  HMMA.1688.F32.TF32 R40, R184.reuse, R132, R40 ;  /* 0x00000084b828723c */ /* 0x040fe20000081028 */
[----:B------:R1:W-:Y:S07]  /*b0ab0*/  STL.64 [R1+0xbc0], R208 ;  /* 0x000bc0d001007387 */ /* 0x0003ee0000100a00 */
        /* <DEDUP_REMOVED lines=55> */
[C---:B--2---:R-:W-:Y:S08]  /*b0e30*/  HMMA.1688.F32.TF32 R208, R184.reuse, R152, R208 ;  /* 0x00000098b8d0723c */ /* 0x044ff000000810d0 */
[C---:B----4-:R-:W-:Y:S08]  /*b0e40*/  HMMA.1688.F32.TF32 R204, R184.reuse, R156, R204 ;  /* 0x0000009cb8cc723c */ /* 0x050ff000000810cc */
[C---:B------:R-:W-:Y:S08]  /*b0e50*/  HMMA.1688.F32.TF32 R200, R184.reuse, R160, R200 ;  /* 0x000000a0b8c8723c */ /* 0x040ff000000810c8 */
[C---:B------:R-:W-:Y:S08]  /*b0e60*/  HMMA.1688.F32.TF32 R196, R184.reuse, R164, R196 ;  /* 0x000000a4b8c4723c */ /* 0x040ff000000810c4 */
[C---:B------:R-:W-:Y:S08]  /*b0e70*/  HMMA.1688.F32.TF32 R192, R184.reuse, R168, R192 ;  /* 0x000000a8b8c0723c */ /* 0x040ff000000810c0 */
[C---:B------:R-:W-:Y:S08]  /*b0e80*/  HMMA.1688.F32.TF32 R188, R184.reuse, R172, R188 ;  /* 0x000000acb8bc723c */ /* 0x040ff000000810bc */
[----:B------:R-:W-:Y:S08]  /*b0e90*/  HMMA.1688.F32.TF32 R48, R184, R176, R48 ;  /* 0x000000b0b830723c */ /* 0x000ff00000081030 */
[C---:B------:R-:W-:Y:S01]  /*b0ea0*/  HMMA.1688.F32.TF32 R44, R180.reuse, R52, R44 ;  /* 0x00000034b42c723c */ /* 0x040fe2000008102c */
[----:B------:R1:W-:Y:S07]  /*b0eb0*/  STL.64 [R1+0xaf0], R208 ;  /* 0x000af0d001007387 */ /* 0x0003ee0000100a00 */
[C---:B------:R-:W-:Y:S01]  /*b0ec0*/  HMMA.1688.F32.TF32 R40, R180.reuse, R56, R40 ;  /* 0x00000038b428723c */ /* 0x040fe20000081028 */
[----:B------:R2:W-:Y:S07]  /*b0ed0*/  STL.64 [R1+0xaf8], R210 ;  /* 0x000af8d201007387 */ /* 0x0005ee0000100a00 */
        /* <DEDUP_REMOVED lines=62> */
[----:B------:R-:W-:Y:S04]  /*b12c0*/  LDS R184, [R2+0x580] ;  /* 0x0005800002b87984 */ /* 0x000fe80000000800 */
[----:B------:R-:W-:Y:S04]  /*b12d0*/  LDS R186, [R2+0x2580] ;  /* 0x0025800002ba7984 */ /* 0x000fe80000000800 */
[----:B------:R-:W-:Y:S04]  /*b12e0*/  LDS R185, [R0+0x580] ;  /* 0x0005800000b97984 */ /* 0x000fe80000000800 */
[----:B------:R-:W1:Y:S01]  /*b12f0*/  LDS R187, [R0+0x2580] ;  /* 0x0025800000bb7984 */ /* 0x000e620000000800 */
[C---:B---3--:R-:W-:Y:S11]  /*b1300*/  HMMA.1688.F32.TF32 R224, R180.reuse, R76, R224 ;  /* 0x0000004cb4e0723c */ /* 0x048ff600000810e0 */
[----:B------:R-:W-:Y:S11]  /*b1310*/  @!UPT UIADD3 URZ, URZ, URZ, URZ ;  /* 0x0000003f3f3ff290 */ /* 0x000ff6000fffe03f */
[----:B------:R-:W-:Y:S01]  /*b1320*/  @!UPT UIADD3 URZ, URZ, URZ, URZ ;  /* 0x0000003f3f3ff290 */ /* 0x000fe2000fffe03f */
[----:B------:R-:W-:Y:S04]  /*b1330*/  STL.64 [R1+0x9d0], R224 ;  /* 0x0009d0e001007387 */ /* 0x000fe80000100a00 */
[----:B------:R3:W-:Y:S02]  /*b1340*/  STL.64 [R1+0x9d8], R226 ;  /* 0x0009d8e201007387 */ /* 0x0007e40000100a00 */
[C---:B---3--:R-:W-:Y:S08]  /*b1350*/  HMMA.1688.F32.TF32 R224, R180.reuse, R80, R220 ;  /* 0x00000050b4e0723c */ /* 0x048ff000000810dc */
[C---:B------:R-:W-:Y:S08]  /*b1360*/  HMMA.1688.F32.TF32 R220, R180.reuse, R84, R216 ;  /* 0x00000054b4dc723c */ /* 0x040ff000000810d8 */
[C---:B------:R-:W-:Y:S08]  /*b1370*/  HMMA.1688.F32.TF32 R216, R180.reuse, R88, R212 ;  /* 0x00000058b4d8723c */ /* 0x040ff000000810d4 */
[C---:B--2---:R-:W-:Y:S08]  /*b1380*/  HMMA.1688.F32.TF32 R212, R180.reuse, R92, R208 ;  /* 0x0000005cb4d4723c */ /* 0x044ff000000810d0 */
        /* <DEDUP_REMOVED lines=75> */
[----:B------:R-:W4:Y:S04]  /*b1840*/  LDL.LU.64 R28, [R1+0x600] ;  /* 0x00060000011c7983 */ /* 0x000f280000300a00 */
[----:B------:R-:W4:Y:S01]  /*b1850*/  LDL.LU.64 R30, [R1+0x608] ;  /* 0x00060800011e7983 */ /* 0x000f220000300a00 */
[C---:B--2---:R-:W-:Y:S08]  /*b1860*/  HMMA.1688.F32.TF32 R216, R180.reuse, R148, R216 ;  /* 0x00000094b4d8723c */ /* 0x044ff000000810d8 */
[C---:B---3--:R-:W-:Y:S08]  /*b1870*/  HMMA.1688.F32.TF32 R212, R180.reuse, R152, R212 ;  /* 0x00000098b4d4723c */ /* 0x048ff000000810d4 */
[C---:B------:R-:W-:Y:S08]  /*b1880*/  HMMA.1688.F32.TF32 R208, R180.reuse, R156, R208 ;  /* 0x0000009cb4d0723c */ /* 0x040ff000000810d0 */
[C---:B------:R-:W-:Y:S08]  /*b1890*/  HMMA.1688.F32.TF32 R204, R180.reuse, R160, R204 ;  /* 0x000000a0b4cc723c */ /* 0x040ff000000810cc */
[C---:B------:R-:W-:Y:S08]  /*b18a0*/  HMMA.1688.F32.TF32 R200, R180.reuse, R164, R200 ;  /* 0x000000a4b4c8723c */ /* 0x040ff000000810c8 */
[C---:B------:R-:W-:Y:S08]  /*b18b0*/  HMMA.1688.F32.TF32 R196, R180.reuse, R168, R196 ;  /* 0x000000a8b4c4723c */ /* 0x040ff000000810c4 */
[C---:B------:R-:W-:Y:S01]  /*b18c0*/  HMMA.1688.F32.TF32 R192, R180.reuse, R172, R192 ;  /* 0x000000acb4c0723c */ /* 0x040fe200000810c0 */
[----:B------:R-:W-:Y:S07]  /*b18d0*/  STL.64 [R1+0x880], R220 ;  /* 0x000880dc01007387 */ /* 0x000fee0000100a00 */
[----:B------:R-:W-:Y:S01]  /*b18e0*/  HMMA.1688.F32.TF32 R188, R180, R176, R188 ;  /* 0x000000b0b4bc723c */ /* 0x000fe200000810bc */
        /* <DEDUP_REMOVED lines=38> */
[----:B--2---:R-:W2:Y:S01]  /*b1b50*/  LDL.LU.64 R182, [R1+0x468] ;  /* 0x0004680001b67983 */ /* 0x004ea20000300a00 */
[C---:B----4-:R-:W-:Y:S11]  /*b1b60*/  HMMA.1688.F32.TF32 R28, R184.reuse, R76, R28 ;  /* 0x0000004cb81c723c */ /* 0x050ff6000008101c */
[----:B------:R-:W-:Y:S11]  /*b1b70*/  @!UPT UIADD3 URZ, URZ, URZ, URZ ;  /* 0x0000003f3f3ff290 */ /* 0x000ff6000fffe03f */
[----:B------:R-:W-:Y:S01]  /*b1b80*/  @!UPT UIADD3 URZ, URZ, URZ, URZ ;  /* 0x0000003f3f3ff290 */ /* 0x000fe2000fffe03f */
        /* <DEDUP_REMOVED lines=18> */
[----:B-1----:R-:W2:Y:S04]  /*b1cb0*/  LDL.LU.64 R28, [R1+0x21c0] ;  /* 0x0021c000011c7983 */ /* 0x002ea80000300a00 */
[----:B----4-:R-:W4:Y:S01]  /*b1cc0*/  LDL.LU.64 R30, [R1+0x21c8] ;  /* 0x0021c800011e7983 */ /* 0x010f220000300a00 */
[C---:B---3--:R-:W-:Y:S03]  /*b1cd0*/  HMMA.1688.F32.TF32 R200, R184.reuse, R80, R24 ;  /* 0x00000050b8c8723c */ /* 0x048fe60000081018 */
[----:B------:R-:W3:Y:S04]  /*b1ce0*/  LDL.LU.64 R24, [R1+0x750] ;  /* 0x0007500001187983 */ /* 0x000ee80000300a00 */
[----:B------:R-:W3:Y:S11]  /*b1cf0*/  LDL.LU.64 R26, [R1+0x758] ;  /* 0x00075800011a7983 */ /* 0x000ef60000300a00 */
[----:B------:R-:W-:Y:S05]  /*b1d00*/  @!UPT UIADD3 URZ, URZ, URZ, URZ ;  /* 0x0000003f3f3ff290 */ /* 0x000fea000fffe03f */
[----:B------:R-:W-:Y:S04]  /*b1d10*/  STL.64 [R1+0x1f0], R200 ;  /* 0x0001f0c801007387 */ /* 0x000fe80000100a00 */
[----:B------:R2:W-:Y:S02]  /*b1d20*/  STL.64 [R1+0x1f8], R202 ;  /* 0x0001f8ca01007387 */ /* 0x0005e40000100a00 */
[C---:B--2---:R-:W-:Y:S02]  /*b1d30*/  HMMA.1688.F32.TF32 R200, R184.reuse, R84, R180 ;  /* 0x00000054b8c8723c */ /* 0x044fe400000810b4 */
[----:B------:R-:W-:Y:S04]  /*b1d40*/  LDS R180, [R2+0x600] ;  /* 0x0006000002b47984 */ /* 0x000fe80000000800 */
[----:B------:R-:W-:Y:S04]  /*b1d50*/  LDS R182, [R2+0x2600] ;  /* 0x0026000002b67984 */ /* 0x000fe80000000800 */
[----:B------:R-:W-:Y:S04]  /*b1d60*/  LDS R181, [R0+0x600] ;  /* 0x0006000000b57984 */ /* 0x000fe80000000800 */
[----:B------:R-:W1:Y:S09]  /*b1d70*/  LDS R183, [R0+0x2600] ;  /* 0x0026000000b77984 */ /* 0x000e720000000800 */
[----:B------:R-:W-:Y:S04]  /*b1d80*/  STL.64 [R1+0x1e0], R200 ;  /* 0x0001e0c801007387 */ /* 0x000fe80000100a00 */
[----:B------:R2:W-:Y:S02]  /*b1d90*/  STL.64 [R1+0x1e8], R202 ;  /* 0x0001e8ca01007387 */ /* 0x0005e40000100a00 */
[C---:B--2---:R-:W-:Y:S08]  /*b1da0*/  HMMA.1688.F32.TF32 R200, R184.reuse, R88, R196 ;  /* 0x00000058b8c8723c */ /* 0x044ff000000810c4 */
        /* <DEDUP_REMOVED lines=57> */
[----:B------:R-:W2:Y:S05]  /*b2140*/  LDL.LU.64 R28, [R1+0x2120] ;  /* 0x00212000011c7983 */ /* 0x000eaa0000300a00 */
[C---:B---3--:R-:W-:Y:S11]  /*b2150*/  HMMA.1688.F32.TF32 R24, R184.reuse, R132, R24 ;  /* 0x00000084b818723c */ /* 0x048ff60000081018 */
[----:B------:R-:W-:Y:S04]  /*b2160*/  @!UPT UIADD3 URZ, URZ, URZ, URZ ;  /* 0x0000003f3f3ff290 */ /* 0x000fe8000fffe03f */
[----:B------:R-:W-:Y:S04]  /*b2170*/  STL.64 [R1+0x740], R212 ;  /* 0x000740d401007387 */ /* 0x000fe80000100a00 */
[----:B------:R-:W-:Y:S04]  /*b2180*/  STL.64 [R1+0x748], R214 ;  /* 0x000748d601007387 */ /* 0x000fe80000100a00 */
[----:B------:R-:W2:Y:S04]  /*b2190*/  LDL.LU.64 R30, [R1+0x2128] ;  /* 0x00212800011e7983 */ /* 0x000ea80000300a00 */
        /* <DEDUP_REMOVED lines=38> */
[----:B------:R-:W-:Y:S04]  /*b2400*/  LDS R192, [R2+0x680] ;  /* 0x0006800002c07984 */ /* 0x000fe80000000800 */
[----:B------:R-:W-:Y:S04]  /*b2410*/  LDS R194, [R2+0x2680] ;  /* 0x0026800002c27984 */ /* 0x000fe80000000800 */
[----:B------:R-:W-:Y:S04]  /*b2420*/  LDS R193, [R0+0x680] ;  /* 0x0006800000c17984 */ /* 0x000fe80000000800 */
[----:B------:R-:W1:Y:S01]  /*b2430*/  LDS R195, [R0+0x2680] ;  /* 0x0026800000c37984 */ /* 0x000e620000000800 */
[C---:B--2---:R-:W-:Y:S08]  /*b2440*/  HMMA.1688.F32.TF32 R28, R180.reuse, R52, R28 ;  /* 0x00000034b41c723c */ /* 0x044ff0000008101c */
[C---:B---3--:R-:W-:Y:S11]  /*b2450*/  HMMA.1688.F32.TF32 R24, R180.reuse, R56, R24 ;  /* 0x00000038b418723c */ /* 0x048ff60000081018 */
[----:B------:R-:W-:Y:S04]  /*b2460*/  @!UPT UIADD3 URZ, URZ, URZ, URZ ;  /* 0x0000003f3f3ff290 */ /* 0x000fe8000fffe03f */
        /* <DEDUP_REMOVED lines=35> */
[----:B------:R-:W3:Y:S04]  /*b26a0*/  LDL.LU.64 R24, [R1+0x2000] ;  /* 0x0020000001187983 */ /* 0x000ee80000300a00 */
[----:B------:R-:W3:Y:S01]  /*b26b0*/  LDL.LU.64 R26, [R1+0x2008] ;  /* 0x00200800011a7983 */ /* 0x000ee20000300a00 */
[C---:B----4-:R-:W-:Y:S08]  /*b26c0*/  HMMA.1688.F32.TF32 R224, R180.reuse, R60, R224 ;  /* 0x0000003cb4e0723c */ /* 0x050ff000000810e0 */
[C---:B------:R-:W-:Y:S08]  /*b26d0*/  HMMA.1688.F32.TF32 R220, R180.reuse, R64, R220 ;  /* 0x00000040b4dc723c */ /* 0x040ff000000810dc */
[C---:B------:R-:W-:Y:S08]  /*b26e0*/  HMMA.1688.F32.TF32 R216, R180.reuse, R68, R216 ;  /* 0x00000044b4d8723c */ /* 0x040ff000000810d8 */
[C---:B------:R-:W-:Y:S08]  /*b26f0*/  HMMA.1688.F32.TF32 R212, R180.reuse, R72, R212 ;  /* 0x00000048b4d4723c */ /* 0x040ff000000810d4 */
[C---:B------:R-:W-:Y:S08]  /*b2700*/  HMMA.1688.F32.TF32 R208, R180.reuse, R76, R208 ;  /* 0x0000004cb4d0723c */ /* 0x040ff000000810d0 */
[C---:B--2---:R-:W-:Y:S08]  /*b2710*/  HMMA.1688.F32.TF32 R204, R180.reuse, R80, R204 ;  /* 0x00000050b4cc723c */ /* 0x044ff000000810cc */
        /* <DEDUP_REMOVED lines=16> */
[----:B------:R-:W-:Y:S03]  /*b2820*/  STL.64 [R1+0x620], R208 ;  /* 0x000620d001007387 */ /* 0x000fe60000100a00 */
[C---:B------:R-:W-:Y:S01]  /*b2830*/  HMMA.1688.F32.TF32 R32, R180.reuse, R116, R32 ;  /* 0x00000074b420723c */ /* 0x040fe20000081020 */
[----:B------:R-:W-:Y:S04]  /*b2840*/  STL.64 [R1+0x628], R210 ;  /* 0x000628d201007387 */ /* 0x000fe80000100a00 */
[----:B------:R-:W-:Y:S03]  /*b2850*/  STL.64 [R1+0x610], R204 ;  /* 0x000610cc01007387 */ /* 0x000fe60000100a00 */
[C---:B---3--:R-:W-:Y:S01]  /*b2860*/  HMMA.1688.F32.TF32 R28, R180.reuse, R120, R28 ;  /* 0x00000078b41c723c */ /* 0x048fe2000008101c */
        /* <DEDUP_REMOVED lines=58> */
[C---:B----4-:R-:W-:Y:S08]  /*b2c10*/  HMMA.1688.F32.TF32 R48, R180.reuse, R128, R48 ;  /* 0x00000080b430723c */ /* 0x050ff00000081030 */
[C---:B---3--:R-:W-:Y:S08]  /*b2c20*/  HMMA.1688.F32.TF32 R44, R180.reuse, R132, R44 ;  /* 0x00000084b42c723c */ /* 0x048ff0000008102c */
[C---:B------:R-:W-:Y:S08]  /*b2c30*/  HMMA.1688.F32.TF32 R40, R180.reuse, R136, R40 ;  /* 0x00000088b428723c */ /* 0x040ff00000081028 */
[C---:B------:R-:W-:Y:S01]  /*b2c40*/  HMMA.1688.F32.TF32 R36, R180.reuse, R140, R36 ;  /* 0x0000008cb424723c */ /* 0x040fe20000081024 */
[----:B------:R-:W-:Y:S07]  /*b2c50*/  STL.64 [R1+0x550], R48 ;  /* 0x0005503001007387 */ /* 0x000fee0000100a00 */
[C---:B------:R-:W-:Y:S01]  /*b2c60*/  HMMA.1688.F32.TF32 R32, R180.reuse, R144, R32 ;  /* 0x00000090b420723c */ /* 0x040fe20000081020 */
[----:B------:R1:W-:Y:S07]  /*b2c70*/  STL.64 [R1+0x558], R50 ;  /* 0x0005583201007387 */ /* 0x0003ee0000100a00 */
[C---:B------:R-:W-:Y:S01]  /*b2c80*/  HMMA.1688.F32.TF32 R28, R180.reuse, R148, R28 ;  /* 0x00000094b41c723c */ /* 0x040fe2000008101c */
[----:B-1----:R-:W3:Y:S07]  /*b2c90*/  LDL.LU.64 R50, [R1+0x7568] ;  /* 0x0075680001327983 */ /* 0x002eee0000300a00 */
[C---:B--2---:R-:W-:Y:S01]  /*b2ca0*/  HMMA.1688.F32.TF32 R24, R180.reuse, R152, R24 ;  /* 0x00000098b418723c */ /* 0x044fe20000081018 */
[----:B------:R-:W3:Y:S04]  /*b2cb0*/  LDL.LU.64 R48, [R1+0x7560] ;  /* 0x0075600001307983 */ /* 0x000ee80000300a00 */
[----:B------:R-:W-:Y:S03]  /*b2cc0*/  STL.64 [R1+0x540], R44 ;  /* 0x0005402c01007387 */ /* 0x000fe60000100a00 */
[C---:B------:R-:W-:Y:S01]  /*b2cd0*/  HMMA.1688.F32.TF32 R224, R180.reuse, R156, R224 ;  /* 0x0000009cb4e0723c */ /* 0x040fe200000810e0 */
[----:B------:R1:W-:Y:S07]  /*b2ce0*/  STL.64 [R1+0x548], R46 ;  /* 0x0005482e01007387 */ /* 0x0003ee0000100a00 */
[C---:B------:R-:W-:Y:S01]  /*b2cf0*/  HMMA.1688.F32.TF32 R220, R180.reuse, R160, R220 ;  /* 0x000000a0b4dc723c */ /* 0x040fe200000810dc */
[----:B-1----:R-:W2:Y:S04]  /*b2d00*/  LDL.LU.64 R46, [R1+0x7558] ;  /* 0x00755800012e7983 */ /* 0x002ea80000300a00 */
[----:B------:R-:W2:Y:S03]  /*b2d10*/  LDL.LU.64 R44, [R1+0x7550] ;  /* 0x00755000012c7983 */ /* 0x000ea60000300a00 */
[C---:B------:R-:W-:Y:S01]  /*b2d20*/  HMMA.1688.F32.TF32 R216, R180.reuse, R164, R216 ;  /* 0x000000a4b4d8723c */ /* 0x040fe200000810d8 */
[----:B------:R-:W-:Y:S04]  /*b2d30*/  STL.64 [R1+0x530], R40 ;  /* 0x0005302801007387 */ /* 0x000fe80000100a00 */
[----:B------:R1:W-:Y:S03]  /*b2d40*/  STL.64 [R1+0x538], R42 ;  /* 0x0005382a01007387 */ /* 0x0003e60000100a00 */
[C---:B------:R-:W-:Y:S08]  /*b2d50*/  HMMA.1688.F32.TF32 R212, R180.reuse, R168, R212 ;  /* 0x000000a8b4d4723c */ /* 0x040ff000000810d4 */
[C---:B------:R-:W-:Y:S01]  /*b2d60*/  HMMA.1688.F32.TF32 R208, R180.reuse, R172, R208 ;  /* 0x000000acb4d0723c */ /* 0x040fe200000810d0 */
[----:B-1----:R-:W4:Y:S04]  /*b2d70*/  LDL.LU.64 R42, [R1+0x7548] ;  /* 0x00754800012a7983 */ /* 0x002f280000300a00 */
[----:B------:R-:W4:Y:S03]  /*b2d80*/  LDL.LU.64 R40, [R1+0x7540] ;  /* 0x0075400001287983 */ /* 0x000f260000300a00 */
[----:B------:R-:W-:Y:S01]  /*b2d90*/  HMMA.1688.F32.TF32 R204, R180, R176, R204 ;  /* 0x000000b0b4cc723c */ /* 0x000fe200000810cc */
[----:B------:R-:W-:Y:S04]  /*b2da0*/  STL.64 [R1+0x520], R36 ;  /* 0x0005202401007387 */ /* 0x000fe80000100a00 */
[----:B------:R1:W-:Y:S03]  /*b2db0*/  STL.64 [R1+0x528], R38 ;  /* 0x0005282601007387 */ /* 0x0003e60000100a00 */
[C---:B------:R-:W-:Y:S01]  /*b2dc0*/  HMMA.1688.F32.TF32 R200, R192.reuse, R52, R200 ;  /* 0x00000034c0c8723c */ /* 0x040fe200000810c8 */
[----:B-1----:R-:W2:Y:S04]  /*b2dd0*/  LDL.LU.64 R38, [R1+0x7538] ;  /* 0x0075380001267983 */ /* 0x002ea80000300a00 */
[----:B------:R-:W2:Y:S03]  /*b2de0*/  LDL.LU.64 R36, [R1+0x7530] ;  /* 0x0075300001247983 */ /* 0x000ea60000300a00 */
[C---:B------:R-:W-:Y:S01]  /*b2df0*/  HMMA.1688.F32.TF32 R180, R192.reuse, R56, R196 ;  /* 0x00000038c0b4723c */ /* 0x040fe200000810c4 */
[----:B------:R-:W-:Y:S04]  /*b2e00*/  STL.64 [R1+0x510], R32 ;  /* 0x0005102001007387 */ /* 0x000fe80000100a00 */
[----:B------:R1:W-:Y:S03]  /*b2e10*/  STL.64 [R1+0x518], R34 ;  /* 0x0005182201007387 */ /* 0x0003e60000100a00 */
[C---:B------:R-:W-:Y:S01]  /*b2e20*/  HMMA.1688.F32.TF32 R188, R192.reuse, R60, R188 ;  /* 0x0000003cc0bc723c */ /* 0x040fe200000810bc */
[----:B-1----:R-:W2:Y:S04]  /*b2e30*/  LDL.LU.64 R34, [R1+0x7528] ;  /* 0x0075280001227983 */ /* 0x002ea80000300a00 */
[----:B------:R-:W2:Y:S04]  /*b2e40*/  LDL.LU.64 R32, [R1+0x7520] ;  /* 0x0075200001207983 */ /* 0x000ea80000300a00 */
[----:B------:R-:W-:Y:S04]  /*b2e50*/  STL.64 [R1+0x500], R28 ;  /* 0x0005001c01007387 */ /* 0x000fe80000100a00 */
[----:B------:R1:W-:Y:S04]  /*b2e60*/  STL.64 [R1+0x508], R30 ;  /* 0x0005081e01007387 */ /* 0x0003e80000100a00 */
[----:B-1----:R-:W2:Y:S04]  /*b2e70*/  LDL.LU.64 R30, [R1+0x7518] ;  /* 0x00751800011e7983 */ /* 0x002ea80000300a00 */
[----:B------:R-:W2:Y:S04]  /*b2e80*/  LDL.LU.64 R28, [R1+0x7510] ;  /* 0x00751000011c7983 */ /* 0x000ea80000300a00 */
[----:B------:R-:W-:Y:S04]  /*b2e90*/  STL.64 [R1+0x4f0], R24 ;  /* 0x0004f01801007387 */ /* 0x000fe80000100a00 */
[----:B------:R1:W-:Y:S04]  /*b2ea0*/  STL.64 [R1+0x4f8], R26 ;  /* 0x0004f81a01007387 */ /* 0x0003e80000100a00 */
[----:B-1----:R-:W2:Y:S04]  /*b2eb0*/  LDL.LU.64 R26, [R1+0x7508] ;  /* 0x00750800011a7983 */ /* 0x002ea80000300a00 */
[----:B------:R-:W2:Y:S04]  /*b2ec0*/  LDL.LU.64 R24, [R1+0x7500] ;  /* 0x0075000001187983 */ /* 0x000ea80000300a00 */
        /* <DEDUP_REMOVED lines=16> */
[C---:B------:R-:W-:Y:S03]  /*b2fd0*/  HMMA.1688.F32.TF32 R184, R192.reuse, R64, R184 ;  /* 0x00000040c0b8723c */ /* 0x040fe600000810b8 */
[----:B-1----:R-:W2:Y:S04]  /*b2fe0*/  LDL.LU.64 R180, [R1] ;  /* 0x0000000001b47983 */ /* 0x002ea80000300a00 */
[----:B------:R1:W-:Y:S04]  /*b2ff0*/  STL.64 [R1+0x190], R188 ;  /* 0x000190bc01007387 */ /* 0x0003e80000100a00 */
[----:B------:R1:W-:Y:S04]  /*b3000*/  STL.64 [R1+0x198], R190 ;  /* 0x000198be01007387 */ /* 0x0003e80000100a00 */
[----:B------:R-:W2:Y:S08]  /*b3010*/  LDL.LU.64 R182, [R1+0x8] ;  /* 0x0000080001b67983 */ /* 0x000eb00000300a00 */
[----:B------:R1:W-:Y:S04]  /*b3020*/  STL.64 [R1+0x180], R184 ;  /* 0x000180b801007387 */ /* 0x0003e80000100a00 */
[----:B------:R1:W-:Y:S04]  /*b3030*/  STL.64 [R1+0x188], R186 ;  /* 0x000188ba01007387 */ /* 0x0003e80000100a00 */
[----:B------:R-:W3:Y:S04]  /*b3040*/  LDL.LU.64 R216, [R1+0x1fd0] ;  /* 0x001fd00001d87983 */ /* 0x000ee80000300a00 */
[----:B------:R-:W3:Y:S04]  /*b3050*/  LDL.LU.64 R218, [R1+0x1fd8] ;  /* 0x001fd80001da7983 */ /* 0x000ee80000300a00 */
        /* <DEDUP_REMOVED lines=13> */
[----:B------:R-:W4:Y:S01]  /*b3130*/  LDL.LU.64 R186, [R1+0x428] ;  /* 0x0004280001ba7983 */ /* 0x000f220000300a00 */
[C---:B------:R-:W-:Y:S08]  /*b3140*/  HMMA.1688.F32.TF32 R220, R192.reuse, R72, R248 ;  /* 0x00000048c0dc723c */ /* 0x040ff000000810f8 */
[C---:B--2---:R-:W-:Y:S08]  /*b3150*/  HMMA.1688.F32.TF32 R224, R192.reuse, R68, R180 ;  /* 0x00000044c0e0723c */ /* 0x044ff000000810b4 */
[C---:B------:R-:W-:Y:S08]  /*b3160*/  HMMA.1688.F32.TF32 R180, R192.reuse, R76, R240 ;  /* 0x0000004cc0b4723c */ /* 0x040ff000000810f0 */
[C---:B---3--:R-:W-:Y:S07]  /*b3170*/  HMMA.1688.F32.TF32 R216, R192.reuse, R88, R216 ;  /* 0x00000058c0d8723c */ /* 0x048fee00000810d8 */
[----:B------:R-:W-:Y:S04]  /*b3180*/  STL.64 [R1+0x170], R224 ;  /* 0x000170e001007387 */ /* 0x000fe80000100a00 */
[----:B------:R1:W-:Y:S04]  /*b3190*/  STL.64 [R1+0x178], R226 ;  /* 0x000178e201007387 */ /* 0x0003e80000100a00 */
[----:B------:R-:W-:Y:S04]  /*b31a0*/  STL.64 [R1+0x160], R220 ;  /* 0x000160dc01007387 */ /* 0x000fe80000100a00 */
[----:B------:R2:W-:Y:S01]  /*b31b0*/  STL.64 [R1+0x168], R222 ;  /* 0x000168de01007387 */ /* 0x0005e20000100a00 */
[C---:B-1----:R-:W-:Y:S08]  /*b31c0*/  HMMA.1688.F32.TF32 R224, R192.reuse, R80, R236 ;  /* 0x00000050c0e0723c */ /* 0x042ff000000810ec */
        /* <DEDUP_REMOVED lines=26> */
[----:B------:R-:W4:Y:S04]  /*b3370*/  LDL.LU.64 R232, [R1+0x410] ;  /* 0x0004100001e87983 */ /* 0x000f280000300a00 */
[----:B------:R-:W-:Y:S04]  /*b3380*/  STL.64 [R1+0x430], R188 ;  /* 0x000430bc01007387 */ /* 0x000fe80000100a00 */
[----:B------:R-:W-:Y:S04]  /*b3390*/  STL.64 [R1+0x438], R190 ;  /* 0x000438be01007387 */ /* 0x000fe80000100a00 */
[----:B------:R-:W4:Y:S04]  /*b33a0*/  LDL.LU.64 R234, [R1+0x418] ;  /* 0x0004180001ea7983 */ /* 0x000f280000300a00 */
[----:B------:R2:W-:Y:S04]  /*b33b0*/  STL.64 [R1+0x420], R184 ;  /* 0x000420b801007387 */ /* 0x0005e80000100a00 */
[----:B------:R3:W-:Y:S04]  /*b33c0*/  STL.64 [R1+0x428], R186 ;  /* 0x000428ba01007387 */ /* 0x0007e80000100a00 */
[----:B-1----:R-:W4:Y:S04]  /*b33d0*/  LDL.LU.64 R224, [R1+0x400] ;  /* 0x0004000001e07983 */ /* 0x002f280000300a00 */
[----:B--2---:R-:W2:Y:S04]  /*b33e0*/  LDL.LU.64 R226, [R1+0x408] ;  /* 0x0004080001e27983 */ /* 0x004ea80000300a00 */
        /* <DEDUP_REMOVED lines=18> */
[----:B------:R-:W-:Y:S04]  /*b3510*/  LDS R180, [R2+0x700] ;  /* 0x0007000002b47984 */ /* 0x000fe80000000800 */
[----:B------:R-:W-:Y:S04]  /*b3520*/  LDS R182, [R2+0x2700] ;  /* 0x0027000002b67984 */ /* 0x000fe80000000800 */
[----:B------:R-:W-:Y:S04]  /*b3530*/  LDS R181, [R0+0x700] ;  /* 0x0007000000b57984 */ /* 0x000fe80000000800 */
[----:B------:R-:W1:Y:S01]  /*b3540*/  LDS R183, [R0+0x2700] ;  /* 0x0027000000b77984 */ /* 0x000e620000000800 */
[C---:B----4-:R-:W-:Y:S08]  /*b3550*/  HMMA.1688.F32.TF32 R236, R192.reuse, R120, R232 ;  /* 0x00000078c0ec723c */ /* 0x050ff000000810e8 */
[C---:B--2---:R-:W-:Y:S11]  /*b3560*/  HMMA.1688.F32.TF32 R232, R192.reuse, R124, R224 ;  /* 0x0000007cc0e8723c */ /* 0x044ff600000810e0 */
[----:B------:R-:W-:Y:S04]  /*b3570*/  @!UPT UIADD3 URZ, URZ, URZ, URZ ;  /* 0x0000003f3f3ff290 */ /* 0x000fe8000fffe03f */
[----:B------:R-:W-:Y:S01]  /*b3580*/  STL.64 [R1+0x410], R236 ;  /* 0x000410ec01007387 */ /* 0x000fe20000100a00 */
[C---:B---3--:R-:W-:Y:S03]  /*b3590*/  HMMA.1688.F32.TF32 R224, R192.reuse, R128, R196 ;  /* 0x00000080c0e0723c */ /* 0x048fe600000810c4 */
        /* <DEDUP_REMOVED lines=11> */
[----:B------:R-:W-:Y:S04]  /*b3650*/  STL.64 [R1+0x70], R224 ;  /* 0x000070e001007387 */ /* 0x000fe80000100a00 */
[----:B------:R4:W-:Y:S02]  /*b3660*/  STL.64 [R1+0x78], R226 ;  /* 0x000078e201007387 */ /* 0x0009e40000100a00 */
[C---:B----4-:R-:W-:Y:S08]  /*b3670*/  HMMA.1688.F32.TF32 R224, R192.reuse, R136, R220 ;  /* 0x00000088c0e0723c */ /* 0x050ff000000810dc */
[C---:B------:R-:W-:Y:S08]  /*b3680*/  HMMA.1688.F32.TF32 R220, R192.reuse, R140, R216 ;  /* 0x0000008cc0dc723c */ /* 0x040ff000000810d8 */
[C---:B------:R-:W-:Y:S07]  /*b3690*/  HMMA.1688.F32.TF32 R216, R192.reuse, R144, R188 ;  /* 0x00000090c0d8723c */ /* 0x040fee00000810bc */
[----:B------:R-:W-:Y:S04]  /*b36a0*/  STL.64 [R1+0x60], R224 ;  /* 0x000060e001007387 */ /* 0x000fe80000100a00 */
[----:B------:R-:W-:Y:S04]  /*b36b0*/  STL.64 [R1+0x68], R226 ;  /* 0x000068e201007387 */ /* 0x000fe80000100a00 */
[----:B------:R-:W4:Y:S04]  /*b36c0*/  LDL.LU.64 R188, [R1+0x1f00] ;  /* 0x001f000001bc7983 */ /* 0x000f280000300a00 */
[----:B------:R-:W-:Y:S04]  /*b36d0*/  STL.64 [R1+0x50], R220 ;  /* 0x000050dc01007387 */ /* 0x000fe80000100a00 */
[----:B------:R-:W-:Y:S04]  /*b36e0*/  STL.64 [R1+0x58], R222 ;  /* 0x000058de01007387 */ /* 0x000fe80000100a00 */
[----:B------:R-:W4:Y:S04]  /*b36f0*/  LDL.LU.64 R190, [R1+0x1f08] ;  /* 0x001f080001be7983 */ /* 0x000f280000300a00 */
[----:B------:R-:W-:Y:S04]  /*b3700*/  STL.64 [R1+0x40], R216 ;  /* 0x000040d801007387 */ /* 0x000fe80000100a00 */
[----:B------:R1:W-:Y:S02]  /*b3710*/  STL.64 [R1+0x48], R218 ;  /* 0x000048da01007387 */ /* 0x0003e40000100a00 */
[C---:B-1----:R-:W-:Y:S08]  /*b3720*/  HMMA.1688.F32.TF32 R216, R192.reuse, R148, R212 ;  /* 0x00000094c0d8723c */ /* 0x042ff000000810d4 */
[C---:B------:R-:W-:Y:S08]  /*b3730*/  HMMA.1688.F32.TF32 R212, R192.reuse, R152, R208 ;  /* 0x00000098c0d4723c */ /* 0x040ff000000810d0 */
[C---:B------:R-:W-:Y:S08]  /*b3740*/  HMMA.1688.F32.TF32 R208, R192.reuse, R156, R204 ;  /* 0x0000009cc0d0723c */ /* 0x040ff000000810cc */
[C---:B------:R-:W-:Y:S01]  /*b3750*/  HMMA.1688.F32.TF32 R204, R192.reuse, R160, R200 ;  /* 0x000000a0c0cc723c */ /* 0x040fe200000810c8 */
[----:B------:R-:W-:Y:S04]  /*b3760*/  STL.64 [R1+0x30], R216 ;  /* 0x000030d801007387 */ /* 0x000fe80000100a00 */
[----:B------:R-:W-:Y:S04]  /*b3770*/  STL.64 [R1+0x38], R218 ;  /* 0x000038da01007387 */ /* 0x000fe80000100a00 */
[----:B------:R-:W-:Y:S04]  /*b3780*/  STL.64 [R1+0x20], R212 ;  /* 0x000020d401007387 */ /* 0x000fe80000100a00 */
[----:B------:R-:W-:Y:S04]  /*b3790*/  STL.64 [R1+0x28], R214 ;  /* 0x000028d601007387 */ /* 0x000fe80000100a00 */
[----:B------:R-:W4:Y:S04]  /*b37a0*/  LDL.LU.64 R200, [R1+0x1ef0] ;  /* 0x001ef00001c87983 */ /* 0x000f280000300a00 */
[----:B------:R-:W-:Y:S04]  /*b37b0*/  STL.64 [R1+0x10], R208 ;  /* 0x000010d001007387 */ /* 0x000fe80000100a00 */
[----:B------:R-:W-:Y:S04]  /*b37c0*/  STL.64 [R1+0x18], R210 ;  /* 0x000018d201007387 */ /* 0x000fe80000100a00 */
[----:B------:R-:W4:Y:S04]  /*b37d0*/  LDL.LU.64 R202, [R1+0x1ef8] ;  /* 0x001ef80001ca7983 */ /* 0x000f280000300a00 */
[----:B------:R1:W-:Y:S04]  /*b37e0*/  STL.64 [R1], R204 ;  /* 0x000000cc01007387 */ /* 0x0003e80000100a00 */
[----:B------:R1:W-:Y:S04]  /*b37f0*/  STL.64 [R1+0x8], R206 ;  /* 0x000008ce01007387 */ /* 0x0003e80000100a00 */
[----:B-1----:R-:W4:Y:S04]  /*b3800*/  LDL.LU.64 R204, [R1+0x1ee0] ;  /* 0x001ee00001cc7983 */ /* 0x002f280000300a00 */
[----:B------:R-:W4:Y:S01]  /*b3810*/  LDL.LU.64 R206, [R1+0x1ee8] ;  /* 0x001ee80001ce7983 */ /* 0x000f220000300a00 */
[C---:B--2---:R-:W-:Y:S03]  /*b3820*/  HMMA.1688.F32.TF32 R248, R192.reuse, R164, R196 ;  /* 0x000000a4c0f8723c */ /* 0x044fe600000810c4 */
[----:B------:R-:W-:Y:S04]  /*b3830*/  LDS R196, [R2+0x780] ;  /* 0x0007800002c47984 */ /* 0x000fe80000000800 */
[----:B------:R-:W-:Y:S04]  /*b3840*/  LDS R198, [R2+0x2780] ;  /* 0x0027800002c67984 */ /* 0x000fe80000000800 */
[----:B------:R-:W-:Y:S04]  /*b3850*/  LDS R197, [R0+0x780] ;  /* 0x0007800000c57984 */ /* 0x000fe80000000800 */
[----:B------:R-:W1:Y:S08]  /*b3860*/  LDS R199, [R0+0x2780] ;  /* 0x0027800000c77984 */ /* 0x000e700000000800 */
[----:B------:R-:W-:Y:S01]  /*b3870*/  STL.64 [R1+0x70e8], R250 ;  /* 0x0070e8fa01007387 */ /* 0x000fe20000100a00 */
[C---:B---3--:R-:W-:Y:S03]  /*b3880*/  HMMA.1688.F32.TF32 R184, R192.reuse, R168, R184 ;  /* 0x000000a8c0b8723c */ /* 0x048fe600000810b8 */
[----:B------:R-:W-:Y:S04]  /*b3890*/  STL.64 [R1+0x70e0], R248 ;  /* 0x0070e0f801007387 */ /* 0x000fe80000100a00 */
[----:B------:R-:W2:Y:S04]  /*b38a0*/  LDL.LU.64 R208, [R1+0x1ed0] ;  /* 0x001ed00001d07983 */ /* 0x000ea80000300a00 */
[----:B------:R-:W2:Y:S11]  /*b38b0*/  LDL.LU.64 R210, [R1+0x1ed8] ;  /* 0x001ed80001d27983 */ /* 0x000eb60000300a00 */
[----:B------:R-:W-:Y:S01]  /*b38c0*/  @!UPT UIADD3 URZ, URZ, URZ, URZ ;  /* 0x0000003f3f3ff290 */ /* 0x000fe2000fffe03f */
[----:B------:R-:W-:Y:S04]  /*b38d0*/  STL.64 [R1+0x70f8], R186 ;  /* 0x0070f8ba01007387 */ /* 0x000fe80000100a00 */
[----:B------:R3:W-:Y:S04]  /*b38e0*/  STL.64 [R1+0x70f0], R184 ;  /* 0x0070f0b801007387 */ /* 0x0007e80000100a00 */
[----:B------:R-:W2:Y:S04]  /*b38f0*/  LDL.LU.64 R212, [R1+0x1ec0] ;  /* 0x001ec00001d47983 */ /* 0x000ea80000300a00 */
[----:B------:R-:W2:Y:S04]  /*b3900*/  LDL.LU.64 R214, [R1+0x1ec8] ;  /* 0x001ec80001d67983 */ /* 0x000ea80000300a00 */
[----:B---3--:R-:W3:Y:S04]  /*b3910*/  LDL.LU.64 R184, [R1+0x1eb0] ;  /* 0x001eb00001b87983 */ /* 0x008ee80000300a00 */
[----:B------:R-:W3:Y:S01]  /*b3920*/  LDL.LU.64 R186, [R1+0x1eb8] ;  /* 0x001eb80001ba7983 */ /* 0x000ee20000300a00 */
[C---:B----4-:R-:W-:Y:S08]  /*b3930*/  HMMA.1688.F32.TF32 R188, R192.reuse, R172, R188 ;  /* 0x000000acc0bc723c */ /* 0x050ff000000810bc */
[----:B------:R-:W-:Y:S11]  /*b3940*/  HMMA.1688.F32.TF32 R192, R192, R176, R228 ;  /* 0x000000b0c0c0723c */ /* 0x000ff600000810e4 */
[----:B------:R-:W-:Y:S04]  /*b3950*/  @!UPT UIADD3 URZ, URZ, URZ, URZ ;  /* 0x0000003f3f3ff290 */ /* 0x000fe8000fffe03f */
[----:B------:R-:W-:Y:S04]  /*b3960*/  STL.64 [R1+0x7108], R190 ;  /* 0x007108be01007387 */ /* 0x000fe80000100a00 */
[----:B------:R4:W-:Y:S04]  /*b3970*/  STL.64 [R1+0x7100], R188 ;  /* 0x007100bc01007387 */ /* 0x0009e80000100a00 */
[----:B------:R-:W-:Y:S04]  /*b3980*/  STL.64 [R1+0x7118], R194 ;  /* 0x007118c201007387 */ /* 0x000fe80000100a00 */
[----:B------:R1:W-:Y:S04]  /*b3990*/  STL.64 [R1+0x7110], R192 ;  /* 0x007110c001007387 */ /* 0x0003e80000100a00 */
[----:B----4-:R-:W4:Y:S04]  /*b39a0*/  LDL.LU.64 R188, [R1+0x1ea0] ;  /* 0x001ea00001bc7983 */ /* 0x010f280000300a00 */
[----:B------:R-:W4:Y:S01]  /*b39b0*/  LDL.LU.64 R190, [R1+0x1ea8] ;  /* 0x001ea80001be7983 */ /* 0x000f220000300a00 */
[C---:B------:R-:W-:Y:S08]  /*b39c0*/  HMMA.1688.F32.TF32 R200, R180.reuse, R52, R200 ;  /* 0x00000034b4c8723c */ /* 0x040ff000000810c8 */
[C---:B------:R-:W-:Y:S11]  /*b39d0*/  HMMA.1688.F32.TF32 R204, R180.reuse, R56, R204 ;  /* 0x00000038b4cc723c */ /* 0x040ff600000810cc */
[----:B------:R-:W-:Y:S04]  /*b39e0*/  @!UPT UIADD3 URZ, URZ, URZ, URZ ;  /* 0x0000003f3f3ff290 */ /* 0x000fe8000fffe03f */
[----:B------:R-:W-:Y:S04]  /*b39f0*/  STL [R1+0x7038], R200 ;  /* 0x007038c801007387 */ /* 0x000fe80000100800 */
[----:B------:R-:W-:Y:S04]  /*b3a00*/  STL [R1+0x7034], R201 ;  /* 0x007034c901007387 */ /* 0x000fe80000100800 */
[----:B------:R-:W-:Y:S04]  /*b3a10*/  STL [R1+0x7030], R202 ;  /* 0x007030ca01007387 */ /* 0x000fe80000100800 */
[----:B------:R-:W-:Y:S04]  /*b3a20*/  STL [R1+0x702c], R203 ;  /* 0x00702ccb01007387 */ /* 0x000fe80000100800 */
[----:B------:R-:W4:Y:S04]  /*b3a30*/  LDL.LU.64 R224, [R1+0x1e90] ;  /* 0x001e900001e07983 */ /* 0x000f280000300a00 */
[----:B------:R-:W4:Y:S04]  /*b3a40*/  LDL.LU.64 R226, [R1+0x1e98] ;  /* 0x001e980001e27983 */ /* 0x000f280000300a00 */
[----:B------:R-:W-:Y:S04]  /*b3a50*/  STL [R1+0x703c], R204 ;  /* 0x00703ccc01007387 */ /* 0x000fe80000100800 */
[----:B------:R1:W-:Y:S04]  /*b3a60*/  STL [R1+0x7028], R205 ;  /* 0x007028cd01007387 */ /* 0x0003e80000100800 */
[----:B------:R-:W-:Y:S04]  /*b3a70*/  STL [R1+0x7024], R206 ;  /* 0x007024ce01007387 */ /* 0x000fe80000100800 */
[----:B------:R2:W-:Y:S04]  /*b3a80*/  STL [R1+0x7020], R207 ;  /* 0x007020cf01007387 */ /* 0x0005e80000100800 */
[----:B-1----:R-:W4:Y:S04]  /*b3a90*/  LDL.LU.64 R192, [R1+0x1e80] ;  /* 0x001e800001c07983 */ /* 0x002f280000300a00 */
[----:B------:R-:W4:Y:S01]  /*b3aa0*/  LDL.LU.64 R194, [R1+0x1e88] ;  /* 0x001e880001c27983 */ /* 0x000f220000300a00 */
[C---:B--2---:R-:W-:Y:S11]  /*b3ab0*/  HMMA.1688.F32.TF32 R208, R180.reuse, R60, R208 ;  /* 0x0000003cb4d0723c */ /* 0x044ff600000810d0 */
[----:B------:R-:W-:Y:S11]  /*b3ac0*/  @!UPT UIADD3 URZ, URZ, URZ, URZ ;  /* 0x0000003f3f3ff290 */ /* 0x000ff6000fffe03f */
[----:B------:R-:W-:Y:S01]  /*b3ad0*/  @!UPT UIADD3 URZ, URZ, URZ, URZ ;  /* 0x0000003f3f3ff290 */ /* 0x000fe2000fffe03f */
[----:B------:R-:W-:Y:S01]  /*b3ae0*/  STL [R1+0x701c], R208 ;  /* 0x00701cd001007387 */ /* 0x000fe20000100800 */
[C---:B------:R-:W-:Y:S03]  /*b3af0*/  HMMA.1688.F32.TF32 R212, R180.reuse, R64, R212 ;  /* 0x00000040b4d4723c */ /* 0x040fe600000810d4 */
[----:B------:R-:W-:Y:S04]  /*b3b00*/  STL [R1+0x7018], R209 ;  /* 0x007018d101007387 */ /* 0x000fe80000100800 */
[----:B------:R-:W-:Y:S04]  /*b3b10*/  STL [R1+0x7014], R210 ;  /* 0x007014d201007387 */ /* 0x000fe80000100800 */
[----:B------:R-:W-:Y:S04]  /*b3b20*/  STL [R1+0x7010], R211 ;  /* 0x007010d301007387 */ /* 0x000fe80000100800 */
[----:B------:R-:W2:Y:S04]  /*b3b30*/  LDL.LU.64 R204, [R1+0x1e70] ;  /* 0x001e700001cc7983 */ /* 0x000ea80000300a00 */
[----:B------:R-:W2:Y:S01]  /*b3b40*/  LDL.LU.64 R206, [R1+0x1e78] ;  /* 0x001e780001ce7983 */ /* 0x000ea20000300a00 */
[C---:B---3--:R-:W-:Y:S03]  /*b3b50*/  HMMA.1688.F32.TF32 R216, R180.reuse, R68, R184 ;  /* 0x00000044b4d8723c */ /* 0x048fe600000810b8 */
[----:B------:R-:W-:Y:S04]  /*b3b60*/  STL [R1+0x700c], R212 ;  /* 0x00700cd401007387 */ /* 0x000fe80000100800 */
[----:B------:R-:W-:Y:S04]  /*b3b70*/  STL [R1+0x7008], R213 ;  /* 0x007008d501007387 */ /* 0x000fe80000100800 */
[----:B------:R-:W-:Y:S04]  /*b3b80*/  STL [R1+0x7004], R214 ;  /* 0x007004d601007387 */ /* 0x000fe80000100800 */
[----:B------:R-:W-:Y:S04]  /*b3b90*/  STL [R1+0x7000], R215 ;  /* 0x007000d701007387 */ /* 0x000fe80000100800 */
[----:B------:R-:W3:Y:S04]  /*b3ba0*/  LDL.LU.64 R184, [R1+0x1e60] ;  /* 0x001e600001b87983 */ /* 0x000ee80000300a00 */
[----:B------:R-:W3:Y:S04]  /*b3bb0*/  LDL.LU.64 R186, [R1+0x1e68] ;  /* 0x001e680001ba7983 */ /* 0x000ee80000300a00 */
[----:B------:R-:W-:Y:S04]  /*b3bc0*/  STL [R1+0x6ffc], R216 ;  /* 0x006ffcd801007387 */ /* 0x000fe80000100800 */
[----:B------:R-:W-:Y:S04]  /*b3bd0*/  STL [R1+0x6ff8], R217 ;  /* 0x006ff8d901007387 */ /* 0x000fe80000100800 */
[----:B------:R-:W-:Y:S04]  /*b3be0*/  STL [R1+0x6ff4], R218 ;  /* 0x006ff4da01007387 */ /* 0x000fe80000100800 */
[----:B------:R-:W-:Y:S04]  /*b3bf0*/  STL [R1+0x6ff0], R219 ;  /* 0x006ff0db01007387 */ /* 0x000fe80000100800 */
[----:B------:R-:W3:Y:S04]  /*b3c00*/  LDL.LU.64 R200, [R1+0x1e50] ;  /* 0x001e500001c87983 */ /* 0x000ee80000300a00 */
[----:B------:R-:W3:Y:S01]  /*b3c10*/  LDL.LU.64 R202, [R1+0x1e58] ;  /* 0x001e580001ca7983 */ /* 0x000ee20000300a00 */
[C---:B----4-:R-:W-:Y:S03]  /*b3c20*/  HMMA.1688.F32.TF32 R220, R180.reuse, R72, R188 ;  /* 0x00000048b4dc723c */ /* 0x050fe600000810bc */
[----:B------:R-:W3:Y:S04]  /*b3c30*/  LDL.LU.64 R188, [R1+0x1ca0] ;  /* 0x001ca00001bc7983 */ /* 0x000ee80000300a00 */
[----:B------:R-:W3:Y:S11]  /*b3c40*/  LDL.LU.64 R190, [R1+0x1ca8] ;  /* 0x001ca80001be7983 */ /* 0x000ef60000300a00 */
[----:B------:R-:W-:Y:S05]  /*b3c50*/  @!UPT UIADD3 URZ, URZ, URZ, URZ ;  /* 0x0000003f3f3ff290 */ /* 0x000fea000fffe03f */
[----:B------:R-:W-:Y:S04]  /*b3c60*/  STL [R1+0x704c], R220 ;  /* 0x00704cdc01007387 */ /* 0x000fe80000100800 */
[----:B------:R-:W-:Y:S04]  /*b3c70*/  STL [R1+0x7048], R221 ;  /* 0x007048dd01007387 */ /* 0x000fe80000100800 */
[----:B------:R-:W-:Y:S04]  /*b3c80*/  STL [R1+0x7044], R222 ;  /* 0x007044de01007387 */ /* 0x000fe80000100800 */
[----:B------:R-:W-:Y:S01]  /*b3c90*/  STL [R1+0x7040], R223 ;  /* 0x007040df01007387 */ /* 0x000fe20000100800 */
[C---:B------:R-:W-:Y:S08]  /*b3ca0*/  HMMA.1688.F32.TF32 R224, R180.reuse, R76, R224 ;  /* 0x0000004cb4e0723c */ /* 0x040ff000000810e0 */
[C---:B------:R-:W-:Y:S11]  /*b3cb0*/  HMMA.1688.F32.TF32 R228, R180.reuse, R80, R192 ;  /* 0x00000050b4e4723c */ /* 0x040ff600000810c0 */
[----:B------:R-:W-:Y:S04]  /*b3cc0*/  @!UPT UIADD3 URZ, URZ, URZ, URZ ;  /* 0x0000003f3f3ff290 */ /* 0x000fe8000fffe03f */
[----:B------:R-:W-:Y:S04]  /*b3cd0*/  STL [R1+0x7058], R224 ;  /* 0x007058e001007387 */ /* 0x000fe80000100800 */
[----:B------:R-:W-:Y:S04]  /*b3ce0*/  STL [R1+0x7054], R225 ;  /* 0x007054e101007387 */ /* 0x000fe80000100800 */
[----:B------:R-:W-:Y:S04]  /*b3cf0*/  STL [R1+0x7050], R226 ;  /* 0x007050e201007387 */ /* 0x000fe80000100800 */
[----:B------:R1:W-:Y:S04]  /*b3d00*/  STL [R1+0x6fec], R227 ;  /* 0x006fece301007387 */ /* 0x0003e80000100800 */
[----:B------:R-:W3:Y:S04]  /*b3d10*/  LDL.LU.64 R192, [R1+0x1cc0] ;  /* 0x001cc00001c07983 */ /* 0x000ee80000300a00 */
[----:B------:R-:W3:Y:S04]  /*b3d20*/  LDL.LU.64 R194, [R1+0x1cc8] ;  /* 0x001cc80001c27983 */ /* 0x000ee80000300a00 */
[----:B------:R-:W-:Y:S04]  /*b3d30*/  STL [R1+0x7068], R228 ;  /* 0x007068e401007387 */ /* 0x000fe80000100800 */
[----:B------:R-:W-:Y:S04]  /*b3d40*/  STL [R1+0x7064], R229 ;  /* 0x007064e501007387 */ /* 0x000fe80000100800 */
[----:B------:R-:W-:Y:S04]  /*b3d50*/  STL [R1+0x7060], R230 ;  /* 0x007060e601007387 */ /* 0x000fe80000100800 */
[----:B------:R-:W-:Y:S01]  /*b3d60*/  STL [R1+0x705c], R231 ;  /* 0x00705ce701007387 */ /* 0x000fe20000100800 */
[C---:B--2---:R-:W-:Y:S11]  /*b3d70*/  HMMA.1688.F32.TF32 R232, R180.reuse, R84, R204 ;  /* 0x00000054b4e8723c */ /* 0x044ff600000810cc */
[----:B------:R-:W-:Y:S11]  /*b3d80*/  @!UPT UIADD3 URZ, URZ, URZ, URZ ;  /* 0x0000003f3f3ff290 */ /* 0x000ff6000fffe03f */
[----:B------:R-:W-:Y:S01]  /*b3d90*/  @!UPT UIADD3 URZ, URZ, URZ, URZ ;  /* 0x0000003f3f3ff290 */ /* 0x000fe2000fffe03f */
[----:B------:R-:W-:Y:S01]  /*b3da0*/  STL [R1+0x7070], R232 ;  /* 0x007070e801007387 */ /* 0x000fe20000100800 */
[C---:B---3--:R-:W-:Y:S03]  /*b3db0*/  HMMA.1688.F32.TF32 R236, R180.reuse, R88, R184 ;  /* 0x00000058b4ec723c */ /* 0x048fe600000810b8 */
[----:B------:R-:W-:Y:S04]  /*b3dc0*/  STL [R1+0x706c], R233 ;  /* 0x00706ce901007387 */ /* 0x000fe80000100800 */
[----:B------:R2:W-:Y:S04]  /*b3dd0*/  STL [R1+0x6fe8], R234 ;  /* 0x006fe8ea01007387 */ /* 0x0005e80000100800 */
[----:B------:R3:W-:Y:S04]  /*b3de0*/  STL [R1+0x6fe4], R235 ;  /* 0x006fe4eb01007387 */ /* 0x0007e80000100800 */
[----:B------:R-:W4:Y:S04]  /*b3df0*/  LDL.LU.64 R184, [R1+0x1cd0] ;  /* 0x001cd00001b87983 */ /* 0x000f280000300a00 */
[----:B------:R-:W4:Y:S01]  /*b3e00*/  LDL.LU.64 R186, [R1+0x1cd8] ;  /* 0x001cd80001ba7983 */ /* 0x000f220000300a00 */
[C---:B------:R-:W-:Y:S03]  /*b3e10*/  HMMA.1688.F32.TF32 R240, R180.reuse, R92, R200 ;  /* 0x0000005cb4f0723c */ /* 0x040fe600000810c8 */
[----:B------:R-:W-:Y:S04]  /*b3e20*/  STL [R1+0x707c], R236 ;  /* 0x00707cec01007387 */ /* 0x000fe80000100800 */
[----:B------:R-:W-:Y:S01]  /*b3e30*/  STL [R1+0x7078], R237 ;  /* 0x007078ed01007387 */ /* 0x000fe20000100800 */
[----:B------:R-:W-:Y:S03]  /*b3e40*/  HMMA.1688.F32.TF32 R188, R180, R96, R188 ;  /* 0x00000060b4bc723c */ /* 0x000fe600000810bc */
[----:B------:R-:W-:Y:S04]  /*b3e50*/  STL [R1+0x7074], R238 ;  /* 0x007074ee01007387 */ /* 0x000fe80000100800 */
[----:B------:R1:W-:Y:S08]  /*b3e60*/  STL [R1+0x6fe0], R239 ;  /* 0x006fe0ef01007387 */ /* 0x0003f00000100800 */
[----:B------:R-:W-:Y:S04]  /*b3e70*/  STL [R1+0x708c], R240 ;  /* 0x00708cf001007387 */ /* 0x000fe80000100800 */
[----:B------:R-:W-:Y:S04]  /*b3e80*/  STL [R1+0x7088], R241 ;  /* 0x007088f101007387 */ /* 0x000fe80000100800 */
[----:B------:R3:W-:Y:S04]  /*b3e90*/  STL [R1+0x7084], R242 ;  /* 0x007084f201007387 */ /* 0x0007e80000100800 */
[----:B------:R3:W-:Y:S01]  /*b3ea0*/  STL [R1+0x7080], R243 ;  /* 0x007080f301007387 */ /* 0x0007e20000100800 */
[----:B-1----:R-:W-:Y:S01]  /*b3eb0*/  IMAD.MOV.U32 R227, RZ, RZ, R188 ;  /* 0x000000ffffe37224 */ /* 0x002fe200078e00bc */
[----:B--2---:R-:W-:Y:S01]  /*b3ec0*/  MOV R234, R189 ;  /* 0x000000bd00ea7202 */ /* 0x004fe20000000f00 */
[----:B---3--:R-:W-:Y:S01]  /*b3ed0*/  IMAD.MOV.U32 R235, RZ, RZ, R190 ;  /* 0x000000ffffeb7224 */ /* 0x008fe200078e00be */
[----:B------:R-:W2:Y:S01]  /*b3ee0*/  LDL.LU.64 R188, [R1+0x1ce0] ;  /* 0x001ce00001bc7983 */ /* 0x000ea20000300a00 */
[----:B------:R-:W-:-:S03]  /*b3ef0*/  IMAD.MOV.U32 R239, RZ, RZ, R191 ;  /* 0x000000ffffef7224 */ /* 0x000fc600078e00bf */
[----:B------:R-:W2:Y:S04]  /*b3f00*/  LDL.LU.64 R190, [R1+0x1ce8] ;  /* 0x001ce80001be7983 */ /* 0x000ea80000300a00 */
[----:B------:R1:W-:Y:S04]  /*b3f10*/  STL [R1+0x709c], R239 ;  /* 0x00709cef01007387 */ /* 0x0003e80000100800 */
[----:B------:R3:W-:Y:S04]  /*b3f20*/  STL [R1+0x7098], R235 ;  /* 0x007098eb01007387 */ /* 0x0007e80000100800 */
[----:B------:R1:W-:Y:S04]  /*b3f30*/  STL [R1+0x7094], R234 ;  /* 0x007094ea01007387 */ /* 0x0003e80000100800 */
[----:B------:R1:W-:Y:S01]  /*b3f40*/  STL [R1+0x7090], R227 ;  /* 0x007090e301007387 */ /* 0x0003e20000100800 */
[C---:B------:R-:W-:Y:S11]  /*b3f50*/  HMMA.1688.F32.TF32 R192, R180.reuse, R100, R192 ;  /* 0x00000064b4c0723c */ /* 0x040ff600000810c0 */
[----:B------:R-:W-:Y:S11]  /*b3f60*/  @!UPT UIADD3 URZ, URZ, URZ, URZ ;  /* 0x0000003f3f3ff290 */ /* 0x000ff6000fffe03f */
[----:B------:R-:W-:Y:S02]  /*b3f70*/  @!UPT UIADD3 URZ, URZ, URZ, URZ ;  /* 0x0000003f3f3ff290 */ /* 0x000fe4000fffe03f */
[----:B------:R-:W-:Y:S01]  /*b3f80*/  MOV R216, R192 ;  /* 0x000000c000d87202 */ /* 0x000fe20000000f00 */
        /* <DEDUP_REMOVED lines=9> */
[C---:B----4-:R-:W-:Y:S11]  /*b4020*/  HMMA.1688.F32.TF32 R184, R180.reuse, R104, R184 ;  /* 0x00000068b4b8723c */ /* 0x050ff600000810b8 */
[----:B------:R-:W-:Y:S11]  /*b4030*/  @!UPT UIADD3 URZ, URZ, URZ, URZ ;  /* 0x0000003f3f3ff290 */ /* 0x000ff6000fffe03f */
[----:B------:R-:W-:Y:S02]  /*b4040*/  @!UPT UIADD3 URZ, URZ, URZ, URZ ;  /* 0x0000003f3f3ff290 */ /* 0x000fe4000fffe03f */
[----:B------:R-:W-:Y:S01]  /*b4050*/  IMAD.MOV.U32 R212, RZ, RZ, R184 ;  /* 0x000000ffffd47224 */ /* 0x000fe200078e00b8 */
[----:B------:R-:W-:Y:S01]  /*b4060*/  MOV R214, R186 ;  /* 0x000000ba00d67202 */ /* 0x000fe20000000f00 */
[----:B------:R-:W-:Y:S02]  /*b4070*/  IMAD.MOV.U32 R213, RZ, RZ, R185 ;  /* 0x000000ffffd57224 */ /* 0x000fe400078e00b9 */
[----:B------:R-:W-:Y:S01]  /*b4080*/  IMAD.MOV.U32 R215, RZ, RZ, R187 ;  /* 0x000000ffffd77224 */ /* 0x000fe200078e00bb */
[----:B------:R-:W4:Y:S04]  /*b4090*/  LDL.LU.64 R184, [R1+0x1d10] ;  /* 0x001d100001b87983 */ /* 0x000f280000300a00 */
[----:B------:R-:W4:Y:S04]  /*b40a0*/  LDL.LU.64 R186, [R1+0x1d18] ;  /* 0x001d180001ba7983 */ /* 0x000f280000300a00 */
[----:B------:R-:W4:Y:S04]  /*b40b0*/  LDL.LU.64 R200, [R1+0x1d20] ;  /* 0x001d200001c87983 */ /* 0x000f280000300a00 */
[----:B------:R-:W4:Y:S01]  /*b40c0*/  LDL.LU.64 R202, [R1+0x1d28] ;  /* 0x001d280001ca7983 */ /* 0x000f220000300a00 */
[----:B--2---:R-:W-:Y:S03]  /*b40d0*/  HMMA.1688.F32.TF32 R188, R180, R108, R188 ;  /* 0x0000006cb4bc723c */ /* 0x004fe600000810bc */
[----:B------:R-:W-:Y:S04]  /*b40e0*/  STL [R1+0x70bc], R215 ;  /* 0x0070bcd701007387 */ /* 0x000fe80000100800 */
[----:B------:R-:W-:Y:S04]  /*b40f0*/  STL [R1+0x70b8], R214 ;  /* 0x0070b8d601007387 */ /* 0x000fe80000100800 */
[----:B------:R-:W-:Y:S04]  /*b4100*/  STL [R1+0x70b4], R213 ;  /* 0x0070b4d501007387 */ /* 0x000fe80000100800 */
[----:B------:R-:W-:Y:S09]  /*b4110*/  STL [R1+0x70b0], R212 ;  /* 0x0070b0d401007387 */ /* 0x000ff20000100800 */
[----:B------:R-:W-:Y:S01]  /*b4120*/  IMAD.MOV.U32 R208, RZ, RZ, R188 ;  /* 0x000000ffffd07224 */ /* 0x000fe200078e00bc */
[----:B------:R-:W-:Y:S01]  /*b4130*/  MOV R209, R189 ;  /* 0x000000bd00d17202 */ /* 0x000fe20000000f00 */
[----:B------:R-:W-:Y:S01]  /*b4140*/  IMAD.MOV.U32 R210, RZ, RZ, R190 ;  /* 0x000000ffffd27224 */ /* 0x000fe200078e00be */
[----:B------:R-:W2:Y:S01]  /*b4150*/  LDL.LU.64 R188, [R1+0x1d30] ;  /* 0x001d300001bc7983 */ /* 0x000ea20000300a00 */
[----:B------:R-:W-:-:S03]  /*b4160*/  IMAD.MOV.U32 R211, RZ, RZ, R191 ;  /* 0x000000ffffd37224 */ /* 0x000fc600078e00bf */
[----:B------:R-:W2:Y:S04]  /*b4170*/  LDL.LU.64 R190, [R1+0x1d38] ;  /* 0x001d380001be7983 */ /* 0x000ea80000300a00 */
[----:B------:R-:W-:Y:S04]  /*b4180*/  STL [R1+0x70cc], R211 ;  /* 0x0070ccd301007387 */ /* 0x000fe80000100800 */
[----:B------:R-:W-:Y:S04]  /*b4190*/  STL [R1+0x70c8], R210 ;  /* 0x0070c8d201007387 */ /* 0x000fe80000100800 */
[----:B------:R-:W-:Y:S04]  /*b41a0*/  STL [R1+0x70c4], R209 ;  /* 0x0070c4d101007387 */ /* 0x000fe80000100800 */
[----:B------:R1:W-:Y:S01]  /*b41b0*/  STL [R1+0x70c0], R208 ;  /* 0x0070c0d001007387 */ /* 0x0003e20000100800 */
[C---:B---3--:R-:W-:Y:S11]  /*b41c0*/  HMMA.1688.F32.TF32 R192, R180.reuse, R112, R192 ;  /* 0x00000070b4c0723c */ /* 0x048ff600000810c0 */
[----:B------:R-:W-:Y:S11]  /*b41d0*/  @!UPT UIADD3 URZ, URZ, URZ, URZ ;  /* 0x0000003f3f3ff290 */ /* 0x000ff6000fffe03f */
[----:B------:R-:W-:Y:S02]  /*b41e0*/  @!UPT UIADD3 URZ, URZ, URZ, URZ ;  /* 0x0000003f3f3ff290 */ /* 0x000fe4000fffe03f */
[----:B------:R-:W-:Y:S01]  /*b41f0*/  MOV R226, R195 ;  /* 0x000000c300e27202 */ /* 0x000fe20000000f00 */
[----:B------:R-:W-:Y:S01]  /*b4200*/  IMAD.MOV.U32 R225, RZ, RZ, R194 ;  /* 0x000000ffffe17224 */ /* 0x000fe200078e00c2 */
[----:B------:R-:W-:Y:S01]  /*b4210*/  MOV R231, R192 ;  /* 0x000000c000e77202 */ /* 0x000fe20000000f00 */
[----:B------:R-:W-:Y:S02]  /*b4220*/  IMAD.MOV.U32 R224, RZ, RZ, R193 ;  /* 0x000000ffffe07224 */ /* 0x000fe400078e00c1 */
[----:B------:R-:W3:Y:S04]  /*b4230*/  LDL.LU.64 R192, [R1+0x1d40] ;  /* 0x001d400001c07983 */ /* 0x000ee80000300a00 */
[----:B------:R-:W3:Y:S04]  /*b4240*/  LDL.LU.64 R194, [R1+0x1d48] ;  /* 0x001d480001c27983 */ /* 0x000ee80000300a00 */
[----:B------:R-:W-:Y:S04]  /*b4250*/  STL [R1+0x70dc], R226 ;  /* 0x0070dce201007387 */ /* 0x000fe80000100800 */
[----:B------:R-:W-:Y:S04]  /*b4260*/  STL [R1+0x70d8], R225 ;  /* 0x0070d8e101007387 */ /* 0x000fe80000100800 */
[----:B------:R-:W-:Y:S04]  /*b4270*/  STL [R1+0x70d4], R224 ;  /* 0x0070d4e001007387 */ /* 0x000fe80000100800 */
[----:B------:R-:W-:Y:S01]  /*b4280*/  STL [R1+0x70d0], R231 ;  /* 0x0070d0e701007387 */ /* 0x000fe20000100800 */
        /* <DEDUP_REMOVED lines=9> */
[C---:B--2---:R-:W-:Y:S11]  /*b4320*/  HMMA.1688.F32.TF32 R188, R180.reuse, R124, R188 ;  /* 0x0000007cb4bc723c */ /* 0x044ff600000810bc */
[----:B------:R-:W-:Y:S11]  /*b4330*/  @!UPT UIADD3 URZ, URZ, URZ, URZ ;  /* 0x0000003f3f3ff290 */ /* 0x000ff6000fffe03f */
[----:B------:R-:W-:Y:S02]  /*b4340*/  @!UPT UIADD3 URZ, URZ, URZ, URZ ;  /* 0x0000003f3f3ff290 */ /* 0x000fe4000fffe03f */
[----:B------:R-:W-:Y:S01]  /*b4350*/  MOV R220, R188 ;  /* 0x000000bc00dc7202 */ /* 0x000fe20000000f00 */
[----:B------:R-:W-:Y:S01]  /*b4360*/  IMAD.MOV.U32 R221, RZ, RZ, R189 ;  /* 0x000000ffffdd7224 */ /* 0x000fe200078e00bd */
[----:B------:R-:W-:Y:S01]  /*b4370*/  MOV R223, R191 ;  /* 0x000000bf00df7202 */ /* 0x000fe20000000f00 */
[----:B------:R-:W-:Y:S01]  /*b4380*/  IMAD.MOV.U32 R222, RZ, RZ, R190 ;  /* 0x000000ffffde7224 */ /* 0x000fe200078e00be */
[----:B------:R-:W2:Y:S04]  /*b4390*/  LDL.LU.64 R188, [R1+0x1d70] ;  /* 0x001d700001bc7983 */ /* 0x000ea80000300a00 */
[----:B------:R-:W2:Y:S01]  /*b43a0*/  LDL.LU.64 R190, [R1+0x1d78] ;  /* 0x001d780001be7983 */ /* 0x000ea20000300a00 */
[----:B------:R-:W-:Y:S03]  /*b43b0*/  HMMA.1688.F32.TF32 R200, R180, R120, R200 ;  /* 0x00000078b4c8723c */ /* 0x000fe600000810c8 */
[----:B------:R-:W-:Y:S04]  /*b43c0*/  STL.64 [R1+0x7128], R222 ;  /* 0x007128de01007387 */ /* 0x000fe80000100a00 */
[----:B------:R1:W-:Y:S11]  /*b43d0*/  STL.64 [R1+0x7120], R220 ;  /* 0x007120dc01007387 */ /* 0x0003f60000100a00 */
[----:B------:R-:W-:Y:S06]  /*b43e0*/  @!UPT UIADD3 URZ, URZ, URZ, URZ ;  /* 0x0000003f3f3ff290 */ /* 0x000fec000fffe03f */
[----:B------:R-:W-:Y:S01]  /*b43f0*/  IMAD.MOV.U32 R236, RZ, RZ, R200 ;  /* 0x000000ffffec7224 */ /* 0x000fe200078e00c8 */
[----:B------:R-:W-:Y:S01]  /*b4400*/  MOV R237, R201 ;  /* 0x000000c900ed7202 */ /* 0x000fe20000000f00 */
[----:B------:R-:W-:Y:S01]  /*b4410*/  IMAD.MOV.U32 R238, RZ, RZ, R202 ;  /* 0x000000ffffee7224 */ /* 0x000fe200078e00ca */
[----:B------:R-:W2:Y:S01]  /*b4420*/  LDL.LU.64 R200, [R1+0x1d90] ;  /* 0x001d900001c87983 */ /* 0x000ea20000300a00 */
[----:B------:R-:W-:-:S03]  /*b4430*/  IMAD.MOV.U32 R232, RZ, RZ, R203 ;  /* 0x000000ffffe87224 */ /* 0x000fc600078e00cb */
[----:B------:R-:W2:Y:S01]  /*b4440*/  LDL.LU.64 R202, [R1+0x1d98] ;  /* 0x001d980001ca7983 */ /* 0x000ea20000300a00 */
[C---:B---3--:R-:W-:Y:S11]  /*b4450*/  HMMA.1688.F32.TF32 R192, R180.reuse, R128, R192 ;  /* 0x00000080b4c0723c */ /* 0x048ff600000810c0 */
[----:B------:R-:W-:Y:S11]  /*b4460*/  @!UPT UIADD3 URZ, URZ, URZ, URZ ;  /* 0x0000003f3f3ff290 */ /* 0x000ff6000fffe03f */
[----:B------:R-:W-:Y:S02]  /*b4470*/  @!UPT UIADD3 URZ, URZ, URZ, URZ ;  /* 0x0000003f3f3ff290 */ /* 0x000fe4000fffe03f */
[----:B------:R-:W-:Y:S01]  /*b4480*/  MOV R242, R194 ;  /* 0x000000c200f27202 */ /* 0x000fe20000000f00 */
[----:B------:R-:W-:Y:S02]  /*b4490*/  IMAD.MOV.U32 R243, RZ, RZ, R195 ;  /* 0x000000fffff37224 */ /* 0x000fe400078e00c3 */
[----:B------:R-:W-:Y:S02]  /*b44a0*/  IMAD.MOV.U32 R240, RZ, RZ, R192 ;  /* 0x000000fffff07224 */ /* 0x000fe400078e00c0 */
[----:B------:R-:W-:Y:S01]  /*b44b0*/  IMAD.MOV.U32 R241, RZ, RZ, R193 ;  /* 0x000000fffff17224 */ /* 0x000fe200078e00c1 */
[----:B------:R-:W-:Y:S04]  /*b44c0*/  STL.64 [R1+0x7138], R242 ;  /* 0x007138f201007387 */ /* 0x000fe80000100a00 */
[----:B------:R-:W-:Y:S01]  /*b44d0*/  STL.64 [R1+0x7130], R240 ;  /* 0x007130f001007387 */ /* 0x000fe20000100a00 */
[----:B----4-:R-:W-:Y:S11]  /*b44e0*/  HMMA.1688.F32.TF32 R184, R180, R132, R184 ;  /* 0x00000084b4b8723c */ /* 0x010ff600000810b8 */
[----:B------:R-:W-:Y:S11]  /*b44f0*/  @!UPT UIADD3 URZ, URZ, URZ, URZ ;  /* 0x0000003f3f3ff290 */ /* 0x000ff6000fffe03f */
[----:B------:R-:W-:Y:S02]  /*b4500*/  @!UPT UIADD3 URZ, URZ, URZ, URZ ;  /* 0x0000003f3f3ff290 */ /* 0x000fe4000fffe03f */
[----:B-1----:R-:W-:Y:S01]  /*b4510*/  IMAD.MOV.U32 R239, RZ, RZ, R184 ;  /* 0x000000ffffef7224 */ /* 0x002fe200078e00b8 */
[----:B------:R-:W-:Y:S01]  /*b4520*/  MOV R235, R185 ;  /* 0x000000b900eb7202 */ /* 0x000fe20000000f00 */
[----:B------:R-:W-:Y:S01]  /*b4530*/  IMAD.MOV.U32 R234, RZ, RZ, R186 ;  /* 0x000000ffffea7224 */ /* 0x000fe200078e00ba */
[----:B------:R-:W3:Y:S01]  /*b4540*/  LDL.LU.64 R184, [R1+0x1da0] ;  /* 0x001da00001b87983 */ /* 0x000ee20000300a00 */
[----:B------:R-:W-:-:S03]  /*b4550*/  IMAD.MOV.U32 R227, RZ, RZ, R187 ;  /* 0x000000ffffe37224 */ /* 0x000fc600078e00bb */
[----:B------:R-:W3:Y:S04]  /*b4560*/  LDL.LU.64 R186, [R1+0x1da8] ;  /* 0x001da80001ba7983 */ /* 0x000ee80000300a00 */
[----:B------:R-:W4:Y:S04]  /*b4570*/  LDL.LU.64 R192, [R1+0x1db0] ;  /* 0x001db00001c07983 */ /* 0x000f280000300a00 */
[----:B------:R-:W4:Y:S01]  /*b4580*/  LDL.LU.64 R194, [R1+0x1db8] ;  /* 0x001db80001c27983 */ /* 0x000f220000300a00 */
[C---:B--2---:R-:W-:Y:S03]  /*b4590*/  HMMA.1688.F32.TF32 R188, R180.reuse, R136, R188 ;  /* 0x00000088b4bc723c */ /* 0x044fe600000810bc */
[----:B------:R-:W-:Y:S04]  /*b45a0*/  STL.64 [R1+0x7158], R234 ;  /* 0x007158ea01007387 */ /* 0x000fe80000100a00 */
[----:B------:R-:W-:Y:S04]  /*b45b0*/  STL.64 [R1+0x7150], R232 ;  /* 0x007150e801007387 */ /* 0x000fe80000100a00 */
[----:B------:R-:W-:Y:S04]  /*b45c0*/  STL.64 [R1+0x7148], R238 ;  /* 0x007148ee01007387 */ /* 0x000fe80000100a00 */
[----:B------:R-:W-:Y:S09]  /*b45d0*/  STL.64 [R1+0x7140], R236 ;  /* 0x007140ec01007387 */ /* 0x000ff20000100a00 */
[----:B------:R-:W-:Y:S01]  /*b45e0*/  MOV R219, R188 ;  /* 0x000000bc00db7202 */ /* 0x000fe20000000f00 */
[----:B------:R-:W-:Y:S01]  /*b45f0*/  IMAD.MOV.U32 R218, RZ, RZ, R189 ;  /* 0x000000ffffda7224 */ /* 0x000fe200078e00bd */
[----:B------:R-:W-:Y:S01]  /*b4600*/  MOV R216, R191 ;  /* 0x000000bf00d87202 */ /* 0x000fe20000000f00 */
[----:B------:R-:W-:Y:S01]  /*b4610*/  IMAD.MOV.U32 R217, RZ, RZ, R190 ;  /* 0x000000ffffd97224 */ /* 0x000fe200078e00be */
[----:B------:R-:W2:Y:S04]  /*b4620*/  LDL.LU.64 R188, [R1+0x1de0] ;  /* 0x001de00001bc7983 */ /* 0x000ea80000300a00 */
[----:B------:R-:W2:Y:S04]  /*b4630*/  LDL.LU.64 R190, [R1+0x1de8] ;  /* 0x001de80001be7983 */ /* 0x000ea80000300a00 */
[----:B------:R-:W-:Y:S04]  /*b4640*/  STL.64 [R1+0x7168], R218 ;  /* 0x007168da01007387 */ /* 0x000fe80000100a00 */
[----:B------:R1:W-:Y:S01]  /*b4650*/  STL.64 [R1+0x7160], R216 ;  /* 0x007160d801007387 */ /* 0x0003e20000100a00 */
[C---:B------:R-:W-:Y:S11]  /*b4660*/  HMMA.1688.F32.TF32 R208, R180.reuse, R140, R200 ;  /* 0x0000008cb4d0723c */ /* 0x040ff600000810c8 */
[----:B------:R-:W-:Y:S11]  /*b4670*/  @!UPT UIADD3 URZ, URZ, URZ, URZ ;  /* 0x0000003f3f3ff290 */ /* 0x000ff6000fffe03f */
[----:B------:R-:W-:Y:S02]  /*b4680*/  @!UPT UIADD3 URZ, URZ, URZ, URZ ;  /* 0x0000003f3f3ff290 */ /* 0x000fe4000fffe03f */
[----:B------:R-:W-:Y:S01]  /*b4690*/  MOV R201, R210 ;  /* 0x000000d200c97202 */ /* 0x000fe20000000f00 */
[----:B------:R-:W-:Y:S02]  /*b46a0*/  IMAD.MOV.U32 R202, RZ, RZ, R211 ;  /* 0x000000ffffca7224 */ /* 0x000fe400078e00d3 */
[----:B------:R-:W-:Y:S02]  /*b46b0*/  IMAD.MOV.U32 R204, RZ, RZ, R208 ;  /* 0x000000ffffcc7224 */ /* 0x000fe400078e00d0 */
[----:B------:R-:W-:Y:S01]  /*b46c0*/  IMAD.MOV.U32 R200, RZ, RZ, R209 ;  /* 0x000000ffffc87224 */ /* 0x000fe200078e00d1 */
[C---:B---3--:R-:W-:Y:S08]  /*b46d0*/  HMMA.1688.F32.TF32 R184, R180.reuse, R144, R184 ;  /* 0x00000090b4b8723c */ /* 0x048ff000000810b8 */
[----:B----4-:R-:W-:Y:S11]  /*b46e0*/  HMMA.1688.F32.TF32 R192, R180, R148, R192 ;  /* 0x00000094b4c0723c */ /* 0x010ff600000810c0 */
[----:B------:R-:W-:Y:S05]  /*b46f0*/  @!UPT UIADD3 URZ, URZ, URZ, URZ ;  /* 0x0000003f3f3ff290 */ /* 0x000fea000fffe03f */
[----:B------:R-:W-:Y:S01]  /*b4700*/  IMAD.MOV.U32 R215, RZ, RZ, R184 ;  /* 0x000000ffffd77224 */ /* 0x000fe200078e00b8 */
[----:B------:R-:W-:Y:S01]  /*b4710*/  MOV R214, R185 ;  /* 0x000000b900d67202 */ /* 0x000fe20000000f00 */
[----:B------:R-:W-:Y:S01]  /*b4720*/  IMAD.MOV.U32 R213, RZ, RZ, R186 ;  /* 0x000000ffffd57224 */ /* 0x000fe200078e00ba */
[----:B------:R-:W3:Y:S01]  /*b4730*/  LDL.LU.64 R184, [R1+0x1df0] ;  /* 0x001df00001b87983 */ /* 0x000ee20000300a00 */
[----:B------:R-:W-:-:S03]  /*b4740*/  IMAD.MOV.U32 R212, RZ, RZ, R187 ;  /* 0x000000ffffd47224 */ /* 0x000fc600078e00bb */
[----:B------:R-:W3:Y:S01]  /*b4750*/  LDL.LU.64 R186, [R1+0x1df8] ;  /* 0x001df80001ba7983 */ /* 0x000ee20000300a00 */
[----:B------:R-:W-:Y:S01]  /*b4760*/  MOV R211, R192 ;  /* 0x000000c000d37202 */ /* 0x000fe20000000f00 */
[----:B------:R-:W-:Y:S01]  /*b4770*/  IMAD.MOV.U32 R210, RZ, RZ, R193 ;  /* 0x000000ffffd27224 */ /* 0x000fe200078e00c1 */
[----:B------:R-:W-:Y:S01]  /*b4780*/  MOV R208, R195 ;  /* 0x000000c300d07202 */ /* 0x000fe20000000f00 */
[----:B------:R-:W-:Y:S01]  /*b4790*/  STL.64 [R1+0x7178], R214 ;  /* 0x007178d601007387 */ /* 0x000fe20000100a00 */
[----:B------:R-:W-:-:S03]  /*b47a0*/  IMAD.MOV.U32 R209, RZ, RZ, R194 ;  /* 0x000000ffffd17224 */ /* 0x000fc600078e00c2 */
[----:B------:R4:W-:Y:S04]  /*b47b0*/  STL.64 [R1+0x7170], R212 ;  /* 0x007170d401007387 */ /* 0x0009e80000100a00 */
[----:B------:R-:W3:Y:S04]  /*b47c0*/  LDL.LU.64 R220, [R1+0x1e00] ;  /* 0x001e000001dc7983 */ /* 0x000ee80000300a00 */
[----:B------:R-:W3:Y:S04]  /*b47d0*/  LDL.LU.64 R222, [R1+0x1e08] ;  /* 0x001e080001de7983 */ /* 0x000ee80000300a00 */
[----:B------:R-:W-:Y:S04]  /*b47e0*/  STL.64 [R1+0x7188], R210 ;  /* 0x007188d201007387 */ /* 0x000fe80000100a00 */
[----:B------:R2:W-:Y:S04]  /*b47f0*/  STL.64 [R1+0x7180], R208 ;  /* 0x007180d001007387 */ /* 0x0005e80000100a00 */
[----:B-1----:R-:W3:Y:S04]  /*b4800*/  LDL.LU.64 R216, [R1+0x1e10] ;  /* 0x001e100001d87983 */ /* 0x002ee80000300a00 */
[----:B------:R-:W3:Y:S04]  /*b4810*/  LDL.LU.64 R218, [R1+0x1e18] ;  /* 0x001e180001da7983 */ /* 0x000ee80000300a00 */
[----:B------:R-:W3:Y:S04]  /*b4820*/  LDL.LU.64 R192, [R1+0x1e20] ;  /* 0x001e200001c07983 */ /* 0x000ee80000300a00 */
[----:B------:R-:W3:Y:S01]  /*b4830*/  LDL.LU.64 R194, [R1+0x1e28] ;  /* 0x001e280001c27983 */ /* 0x000ee20000300a00 */
[C---:B--2---:R-:W-:Y:S03]  /*b4840*/  HMMA.1688.F32.TF32 R188, R180.reuse, R152, R188 ;  /* 0x00000098b4bc723c */ /* 0x044fe600000810bc */
[----:B----4-:R-:W2:Y:S04]  /*b4850*/  LDL.LU.64 R212, [R1+0x1e40] ;  /* 0x001e400001d47983 */ /* 0x010ea80000300a00 */
[----:B------:R-:W2:Y:S11]  /*b4860*/  LDL.LU.64 R214, [R1+0x1e48] ;  /* 0x001e480001d67983 */ /* 0x000eb60000300a00 */
[----:B------:R-:W-:Y:S06]  /*b4870*/  @!UPT UIADD3 URZ, URZ, URZ, URZ ;  /* 0x0000003f3f3ff290 */ /* 0x000fec000fffe03f */
[----:B------:R-:W-:Y:S01]  /*b4880*/  IMAD.MOV.U32 R231, RZ, RZ, R191 ;  /* 0x000000ffffe77224 */ /* 0x000fe200078e00bf */
[----:B------:R-:W-:Y:S01]  /*b4890*/  MOV R224, R190 ;  /* 0x000000be00e07202 */ /* 0x000fe20000000f00 */
[----:B------:R-:W-:Y:S02]  /*b48a0*/  IMAD.MOV.U32 R226, RZ, RZ, R188 ;  /* 0x000000ffffe27224 */ /* 0x000fe400078e00bc */
[----:B------:R-:W-:Y:S01]  /*b48b0*/  IMAD.MOV.U32 R225, RZ, RZ, R189 ;  /* 0x000000ffffe17224 */ /* 0x000fe200078e00bd */
[----:B------:R-:W-:Y:S04]  /*b48c0*/  STL.64 [R1+0x71a8], R230 ;  /* 0x0071a8e601007387 */ /* 0x000fe80000100a00 */
[----:B------:R-:W-:Y:S04]  /*b48d0*/  STL.64 [R1+0x71a0], R228 ;  /* 0x0071a0e401007387 */ /* 0x000fe80000100a00 */
[----:B------:R-:W-:Y:S04]  /*b48e0*/  STL.64 [R1+0x7198], R226 ;  /* 0x007198e201007387 */ /* 0x000fe80000100a00 */
[----:B------:R-:W-:Y:S04]  /*b48f0*/  STL.64 [R1+0x7190], R224 ;  /* 0x007190e001007387 */ /* 0x000fe80000100a00 */
[----:B------:R-:W4:Y:S04]  /*b4900*/  LDL.LU.64 R208, [R1+0x1e30] ;  /* 0x001e300001d07983 */ /* 0x000f280000300a00 */
[----:B------:R-:W4:Y:S04]  /*b4910*/  LDL.LU.64 R210, [R1+0x1e38] ;  /* 0x001e380001d27983 */ /* 0x000f280000300a00 */
[----:B------:R-:W2:Y:S04]  /*b4920*/  LDL.LU.64 R188, [R1+0x1dd0] ;  /* 0x001dd00001bc7983 */ /* 0x000ea80000300a00 */
[----:B------:R-:W2:Y:S01]  /*b4930*/  LDL.LU.64 R190, [R1+0x1dd8] ;  /* 0x001dd80001be7983 */ /* 0x000ea20000300a00 */
[C---:B---3--:R-:W-:Y:S11]  /*b4940*/  HMMA.1688.F32.TF32 R184, R180.reuse, R156, R184 ;  /* 0x0000009cb4b8723c */ /* 0x048ff600000810b8 */
[----:B------:R-:W-:Y:S11]  /*b4950*/  @!UPT UIADD3 URZ, URZ, URZ, URZ ;  /* 0x0000003f3f3ff290 */ /* 0x000ff6000fffe03f */
[----:B------:R-:W-:Y:S02]  /*b4960*/  @!UPT UIADD3 URZ, URZ, URZ, URZ ;  /* 0x0000003f3f3ff290 */ /* 0x000fe4000fffe03f */
[----:B------:R-:W-:Y:S01]  /*b4970*/  IMAD.MOV.U32 R206, RZ, RZ, R186 ;  /* 0x000000ffffce7224 */ /* 0x000fe200078e00ba */
[----:B------:R-:W-:Y:S01]  /*b4980*/  MOV R205, R185 ;  /* 0x000000b900cd7202 */ /* 0x000fe20000000f00 */
[----:B------:R-:W-:Y:S02]  /*b4990*/  IMAD.MOV.U32 R207, RZ, RZ, R187 ;  /* 0x000000ffffcf7224 */ /* 0x000fe400078e00bb */
[----:B------:R-:W-:Y:S02]  /*b49a0*/  IMAD.MOV.U32 R203, RZ, RZ, R184 ;  /* 0x000000ffffcb7224 */ /* 0x000fe400078e00b8 */
[----:B------:R-:W3:Y:S04]  /*b49b0*/  LDL.LU.64 R184, [R1+0x1dc0] ;  /* 0x001dc00001b87983 */ /* 0x000ee80000300a00 */
[----:B------:R-:W3:Y:S04]  /*b49c0*/  LDL.LU.64 R186, [R1+0x1dc8] ;  /* 0x001dc80001ba7983 */ /* 0x000ee80000300a00 */
[----:B------:R-:W-:Y:S04]  /*b49d0*/  STL.64 [R1+0x71c8], R206 ;  /* 0x0071c8ce01007387 */ /* 0x000fe80000100a00 */
[----:B------:R1:W-:Y:S04]  /*b49e0*/  STL.64 [R1+0x71c0], R204 ;  /* 0x0071c0cc01007387 */ /* 0x0003e80000100a00 */
[----:B------:R-:W-:Y:S04]  /*b49f0*/  STL.64 [R1+0x71b8], R202 ;  /* 0x0071b8ca01007387 */ /* 0x000fe80000100a00 */
[----:B------:R1:W-:Y:S01]  /*b4a00*/  STL.64 [R1+0x71b0], R200 ;  /* 0x0071b0c801007387 */ /* 0x0003e20000100a00 */
[C---:B------:R-:W-:Y:S03]  /*b4a10*/  HMMA.1688.F32.TF32 R216, R180.reuse, R164, R216 ;  /* 0x000000a4b4d8723c */ /* 0x040fe600000810d8 */
[----:B-1----:R-:W3:Y:S04]  /*b4a20*/  LDL.LU.64 R204, [R1+0x1d80] ;  /* 0x001d800001cc7983 */ /* 0x002ee80000300a00 */
[----:B------:R-:W3:Y:S01]  /*b4a30*/  LDL.LU.64 R206, [R1+0x1d88] ;  /* 0x001d880001ce7983 */ /* 0x000ee20000300a00 */
[C---:B------:R-:W-:Y:S08]  /*b4a40*/  HMMA.1688.F32.TF32 R200, R180.reuse, R160, R220 ;  /* 0x000000a0b4c8723c */ /* 0x040ff000000810dc */
[C---:B------:R-:W-:Y:S11]  /*b4a50*/  HMMA.1688.F32.TF32 R192, R180.reuse, R168, R192 ;  /* 0x000000a8b4c0723c */ /* 0x040ff600000810c0 */
[----:B------:R-:W-:Y:S04]  /*b4a60*/  @!UPT UIADD3 URZ, URZ, URZ, URZ ;  /* 0x0000003f3f3ff290 */ /* 0x000fe8000fffe03f */
[----:B------:R1:W-:Y:S04]  /*b4a70*/  STL.64 [R1+0x1e00], R200 ;  /* 0x001e00c801007387 */ /* 0x0003e80000100a00 */
[----:B------:R2:W-:Y:S04]  /*b4a80*/  STL.64 [R1+0x1e08], R202 ;  /* 0x001e08ca01007387 */ /* 0x0005e80000100a00 */
[----:B-1----:R-:W3:Y:S04]  /*b4a90*/  LDL.LU.64 R200, [R1+0x1d50] ;  /* 0x001d500001c87983 */ /* 0x002ee80000300a00 */
[----:B------:R-:W-:Y:S04]  /*b4aa0*/  STL.64 [R1+0x1e10], R216 ;  /* 0x001e10d801007387 */ /* 0x000fe80000100a00 */
[----:B------:R-:W-:Y:S04]  /*b4ab0*/  STL.64 [R1+0x1e18], R218 ;  /* 0x001e18da01007387 */ /* 0x000fe80000100a00 */
[----:B--2---:R-:W2:Y:S04]  /*b4ac0*/  LDL.LU.64 R202, [R1+0x1d58] ;  /* 0x001d580001ca7983 */ /* 0x004ea80000300a00 */
[----:B------:R1:W-:Y:S04]  /*b4ad0*/  STL.64 [R1+0x1e20], R192 ;  /* 0x001e20c001007387 */ /* 0x0003e80000100a00 */
[----:B------:R4:W-:Y:S04]  /*b4ae0*/  STL.64 [R1+0x1e28], R194 ;  /* 0x001e28c201007387 */ /* 0x0009e80000100a00 */
[----:B-1----:R-:W2:Y:S04]  /*b4af0*/  LDL.LU.64 R192, [R1+0x1cf0] ;  /* 0x001cf00001c07983 */ /* 0x002ea80000300a00 */
[----:B----4-:R-:W4:Y:S01]  /*b4b00*/  LDL.LU.64 R194, [R1+0x1cf8] ;  /* 0x001cf80001c27983 */ /* 0x010f220000300a00 */
[C---:B------:R-:W-:Y:S08]  /*b4b10*/  HMMA.1688.F32.TF32 R212, R180.reuse, R172, R212 ;  /* 0x000000acb4d4723c */ /* 0x040ff000000810d4 */
[----:B------:R-:W-:Y:S08]  /*b4b20*/  HMMA.1688.F32.TF32 R208, R180, R176, R208 ;  /* 0x000000b0b4d0723c */ /* 0x000ff000000810d0 */
        /* <DEDUP_REMOVED lines=9> */
[C---:B---3--:R-:W-:Y:S02]  /*b4bc0*/  HMMA.1688.F32.TF32 R180, R196.reuse, R56, R184 ;  /* 0x00000038c4b4723c */ /* 0x048fe400000810b8 */
[----:B------:R-:W3:Y:S04]  /*b4bd0*/  LDL.LU.64 R184, [R1+0x1c90] ;  /* 0x001c900001b87983 */ /* 0x000ee80000300a00 */
[----:B------:R-:W3:Y:S02]  /*b4be0*/  LDL.LU.64 R186, [R1+0x1c98] ;  /* 0x001c980001ba7983 */ /* 0x000ee40000300a00 */
[----:B------:R-:W-:Y:S11]  /*b4bf0*/  HMMA.1688.F32.TF32 R204, R196, R60, R204 ;  /* 0x0000003cc4cc723c */ /* 0x000ff600000810cc */
[----:B------:R-:W-:Y:S04]  /*b4c00*/  @!UPT UIADD3 URZ, URZ, URZ, URZ ;  /* 0x0000003f3f3ff290 */ /* 0x000fe8000fffe03f */
[----:B------:R1:W-:Y:S04]  /*b4c10*/  STL.64 [R1+0x1e50], R180 ;  /* 0x001e50b401007387 */ /* 0x0003e80000100a00 */
[----:B------:R1:W-:Y:S04]  /*b4c20*/  STL.64 [R1+0x1e58], R182 ;  /* 0x001e58b601007387 */ /* 0x0003e80000100a00 */
[----:B-1----:R-:W3:Y:S04]  /*b4c30*/  LDL.LU.64 R180, [R1+0x1c20] ;  /* 0x001c200001b47983 */ /* 0x002ee80000300a00 */
[----:B------:R-:W3:Y:S01]  /*b4c40*/  LDL.LU.64 R182, [R1+0x1c28] ;  /* 0x001c280001b67983 */ /* 0x000ee20000300a00 */
[----:B------:R-:W-:Y:S01]  /*b4c50*/  IMAD.MOV.U32 R245, RZ, RZ, R207 ;  /* 0x000000fffff57224 */ /* 0x000fe200078e00cf */
[----:B------:R-:W-:-:S02]  /*b4c60*/  MOV R252, R206 ;  /* 0x000000ce00fc7202 */ /* 0x000fc40000000f00 */
[----:B------:R-:W-:Y:S04]  /*b4c70*/  STL.64 [R1+0x1e40], R204 ;  /* 0x001e40cc01007387 */ /* 0x000fe80000100a00 */
[----:B------:R-:W-:Y:S01]  /*b4c80*/  STL [R1+0x6f74], R245 ;  /* 0x006f74f501007387 */ /* 0x000fe20000100800 */
[C---:B--2---:R-:W-:Y:S08]  /*b4c90*/  HMMA.1688.F32.TF32 R200, R196.reuse, R64, R200 ;  /* 0x00000040c4c8723c */ /* 0x044ff000000810c8 */
[C---:B----4-:R-:W-:Y:S01]  /*b4ca0*/  HMMA.1688.F32.TF32 R192, R196.reuse, R68, R192 ;  /* 0x00000044c4c0723c */ /* 0x050fe200000810c0 */
[----:B------:R1:W-:Y:S11]  /*b4cb0*/  STL [R1+0x6f70], R252 ;  /* 0x006f70fc01007387 */ /* 0x0003f60000100800 */
[----:B------:R-:W-:Y:S03]  /*b4cc0*/  @!UPT UIADD3 URZ, URZ, URZ, URZ ;  /* 0x0000003f3f3ff290 */ /* 0x000fe6000fffe03f */
[----:B------:R2:W-:Y:S04]  /*b4cd0*/  STL.64 [R1+0x1e30], R200 ;  /* 0x001e30c801007387 */ /* 0x0005e80000100a00 */
[----:B------:R4:W-:Y:S05]  /*b4ce0*/  STL.64 [R1+0x1e38], R202 ;  /* 0x001e38ca01007387 */ /* 0x0009ea0000100a00 */
[----:B-1----:R-:W-:Y:S01]  /*b4cf0*/  MOV R252, R195 ;  /* 0x000000c300fc7202 */ /* 0x002fe20000000f00 */
[----:B------:R-:W-:Y:S01]  /*b4d00*/  IMAD.MOV.U32 R245, RZ, RZ, R194 ;  /* 0x000000fffff57224 */ /* 0x000fe200078e00c2 */
[----:B------:R1:W-:Y:S04]  /*b4d10*/  STL.64 [R1+0x1dd0], R192 ;  /* 0x001dd0c001007387 */ /* 0x0003e80000100a00 */
[----:B------:R-:W-:Y:S04]  /*b4d20*/  STL [R1+0x6fcc], R252 ;  /* 0x006fccfc01007387 */ /* 0x000fe80000100800 */
[----:B------:R-:W-:Y:S04]  /*b4d30*/  STL [R1+0x6fc8], R245 ;  /* 0x006fc8f501007387 */ /* 0x000fe80000100800 */
[----:B--2---:R-:W2:Y:S04]  /*b4d40*/  LDL.LU.64 R200, [R1+0xad0] ;  /* 0x000ad00001c87983 */ /* 0x004ea80000300a00 */
[----:B----4-:R-:W2:Y:S01]  /*b4d50*/  LDL.LU.64 R202, [R1+0xad8] ;  /* 0x000ad80001ca7983 */ /* 0x010ea20000300a00 */
[C---:B------:R-:W-:Y:S11]  /*b4d60*/  HMMA.1688.F32.TF32 R188, R196.reuse, R72, R188 ;  /* 0x00000048c4bc723c */ /* 0x040ff600000810bc */
[----:B------:R-:W-:Y:S11]  /*b4d70*/  @!UPT UIADD3 URZ, URZ, URZ, URZ ;  /* 0x0000003f3f3ff290 */ /* 0x000ff6000fffe03f */
[----:B------:R-:W-:Y:S01]  /*b4d80*/  @!UPT UIADD3 URZ, URZ, URZ, URZ ;  /* 0x0000003f3f3ff290 */ /* 0x000fe2000fffe03f */
[----:B------:R4:W-:Y:S04]  /*b4d90*/  STL.64 [R1+0x1dc0], R188 ;  /* 0x001dc0bc01007387 */ /* 0x0009e80000100a00 */
[----:B------:R3:W-:Y:S04]  /*b4da0*/  STL.64 [R1+0x1dc8], R190 ;  /* 0x001dc8be01007387 */ /* 0x0007e80000100a00 */
[----:B-1----:R-:W2:Y:S04]  /*b4db0*/  LDL.LU.64 R192, [R1+0xac0] ;  /* 0x000ac00001c07983 */ /* 0x002ea80000300a00 */
[----:B------:R-:W2:Y:S04]  /*b4dc0*/  LDL.LU.64 R194, [R1+0xac8] ;  /* 0x000ac80001c27983 */ /* 0x000ea80000300a00 */
[----:B----4-:R-:W4:Y:S01]  /*b4dd0*/  LDL.LU.64 R188, [R1+0xab0] ;  /* 0x000ab00001bc7983 */ /* 0x010f220000300a00 */
[C---:B------:R-:W-:Y:S08]  /*b4de0*/  HMMA.1688.F32.TF32 R204, R196.reuse, R84, R48 ;  /* 0x00000054c4cc723c */ /* 0x040ff00000081030 */
[C---:B------:R-:W-:Y:S08]  /*b4df0*/  HMMA.1688.F32.TF32 R48, R196.reuse, R88, R44 ;  /* 0x00000058c430723c */ /* 0x040ff0000008102c */
[----:B------:R-:W-:Y:S01]  /*b4e00*/  HMMA.1688.F32.TF32 R44, R196, R92, R40 ;  /* 0x0000005cc42c723c */ /* 0x000fe20000081028 */
        /* <DEDUP_REMOVED lines=8> */
[----:B------:R-:W-:Y:S04]  /*b4e90*/  LDS R40, [R2+0x4000] ;  /* 0x0040000002287984 */ /* 0x000fe80000000800 */
[----:B------:R-:W-:Y:S04]  /*b4ea0*/  LDS R42, [R2+0x6000] ;  /* 0x00600000022a7984 */ /* 0x000fe80000000800 */
[----:B------:R-:W-:Y:S04]  /*b4eb0*/  LDS R41, [R0+0x4000] ;  /* 0x0040000000297984 */ /* 0x000fe80000000800 */
[----:B------:R-:W1:Y:S01]  /*b4ec0*/  LDS R43, [R0+0x6000] ;  /* 0x00600000002b7984 */ /* 0x000e620000000800 */
[C---:B---3--:R-:W-:Y:S11]  /*b4ed0*/  HMMA.1688.F32.TF32 R184, R196.reuse, R76, R184 ;  /* 0x0000004cc4b8723c */ /* 0x048ff600000810b8 */
[----:B------:R-:W-:Y:S11]  /*b4ee0*/  @!UPT UIADD3 URZ, URZ, URZ, URZ ;  /* 0x0000003f3f3ff290 */ /* 0x000ff6000fffe03f */
[----:B------:R-:W-:Y:S01]  /*b4ef0*/  @!UPT UIADD3 URZ, URZ, URZ, URZ ;  /* 0x0000003f3f3ff290 */ /* 0x000fe2000fffe03f */
[----:B------:R3:W-:Y:S04]  /*b4f00*/  STL.64 [R1+0x1d80], R184 ;  /* 0x001d80b801007387 */ /* 0x0007e80000100a00 */
[----:B------:R1:W-:Y:S04]  /*b4f10*/  STL.64 [R1+0x1d88], R186 ;  /* 0x001d88ba01007387 */ /* 0x0003e80000100a00 */
[----:B------:R-:W4:Y:S01]  /*b4f20*/  LDL.LU.64 R190, [R1+0xab8] ;  /* 0x000ab80001be7983 */ /* 0x000f220000300a00 */
[C---:B------:R-:W-:Y:S11]  /*b4f30*/  HMMA.1688.F32.TF32 R180, R196.reuse, R80, R180 ;  /* 0x00000050c4b4723c */ /* 0x040ff600000810b4 */
[----:B------:R-:W-:Y:S11]  /*b4f40*/  @!UPT UIADD3 URZ, URZ, URZ, URZ ;  /* 0x0000003f3f3ff290 */ /* 0x000ff6000fffe03f */
[----:B------:R-:W-:Y:S01]  /*b4f50*/  @!UPT UIADD3 URZ, URZ, URZ, URZ ;  /* 0x0000003f3f3ff290 */ /* 0x000fe2000fffe03f */
[----:B------:R1:W-:Y:S04]  /*b4f60*/  STL.64 [R1+0x1d50], R180 ;  /* 0x001d50b401007387 */ /* 0x0003e80000100a00 */
[----:B------:R1:W-:Y:S04]  /*b4f70*/  STL.64 [R1+0x1d58], R182 ;  /* 0x001d58b601007387 */ /* 0x0003e80000100a00 */
[----:B---3--:R-:W3:Y:S04]  /*b4f80*/  LDL.LU.64 R184, [R1+0xaa0] ;  /* 0x000aa00001b87983 */ /* 0x008ee80000300a00 */
[----:B-1----:R-:W3:Y:S04]  /*b4f90*/  LDL.LU.64 R186, [R1+0xaa8] ;  /* 0x000aa80001ba7983 */ /* 0x002ee80000300a00 */
[----:B------:R-:W3:Y:S04]  /*b4fa0*/  LDL.LU.64 R180, [R1+0xa80] ;  /* 0x000a800001b47983 */ /* 0x000ee80000300a00 */
[----:B------:R-:W3:Y:S04]  /*b4fb0*/  LDL.LU.64 R182, [R1+0xa88] ;  /* 0x000a880001b67983 */ /* 0x000ee80000300a00 */
[----:B------:R-:W-:Y:S04]  /*b4fc0*/  STL.64 [R1+0x1cf0], R204 ;  /* 0x001cf0cc01007387 */ /* 0x000fe80000100a00 */
[----:B------:R-:W-:Y:S04]  /*b4fd0*/  STL.64 [R1+0x1cf8], R206 ;  /* 0x001cf8ce01007387 */ /* 0x000fe80000100a00 */
[----:B------:R-:W-:Y:S04]  /*b4fe0*/  STL.64 [R1+0x1cb0], R48 ;  /* 0x001cb03001007387 */ /* 0x000fe80000100a00 */
[----:B------:R-:W-:Y:S04]  /*b4ff0*/  STL.64 [R1+0x1cb8], R50 ;  /* 0x001cb83201007387 */ /* 0x000fe80000100a00 */
[----:B------:R1:W-:Y:S04]  /*b5000*/  STL.64 [R1+0x1c90], R44 ;  /* 0x001c902c01007387 */ /* 0x0003e80000100a00 */
[----:B------:R2:W-:Y:S04]  /*b5010*/  STL.64 [R1+0x1c98], R46 ;  /* 0x001c982e01007387 */ /* 0x0005e80000100a00 */
[----:B-1----:R-:W3:Y:S01]  /*b5020*/  LDL.LU.64 R44, [R1+0xa60] ;  /* 0x000a6000012c7983 */ /* 0x002ee20000300a00 */
[C---:B--2---:R-:W-:Y:S11]  /*b5030*/  HMMA.1688.F32.TF32 R200, R196.reuse, R96, R200 ;  /* 0x00000060c4c8723c */ /* 0x044ff600000810c8 */
[----:B------:R-:W-:Y:S11]  /*b5040*/  @!UPT UIADD3 URZ, URZ, URZ, URZ ;  /* 0x0000003f3f3ff290 */ /* 0x000ff6000fffe03f */
[----:B------:R-:W-:Y:S01]  /*b5050*/  @!UPT UIADD3 URZ, URZ, URZ, URZ ;  /* 0x0000003f3f3ff290 */ /* 0x000fe2000fffe03f */
[----:B------:R-:W-:Y:S04]  /*b5060*/  STL.64 [R1+0xad0], R200 ;  /* 0x000ad0c801007387 */ /* 0x000fe80000100a00 */
[----:B------:R-:W-:Y:S04]  /*b5070*/  STL.64 [R1+0xad8], R202 ;  /* 0x000ad8ca01007387 */ /* 0x000fe80000100a00 */
[----:B------:R-:W2:Y:S01]  /*b5080*/  LDL.LU.64 R46, [R1+0xa68] ;  /* 0x000a6800012e7983 */ /* 0x000ea20000300a00 */
[C---:B------:R-:W-:Y:S11]  /*b5090*/  HMMA.1688.F32.TF32 R48, R196.reuse, R100, R192 ;  /* 0x00000064c430723c */ /* 0x040ff600000810c0 */
[----:B------:R-:W-:Y:S11]  /*b50a0*/  @!UPT UIADD3 URZ, URZ, URZ, URZ ;  /* 0x0000003f3f3ff290 */ /* 0x000ff6000fffe03f */
[----:B------:R-:W-:Y:S01]  /*b50b0*/  @!UPT UIADD3 URZ, URZ, URZ, URZ ;  /* 0x0000003f3f3ff290 */ /* 0x000fe2000fffe03f */
[----:B------:R-:W-:Y:S04]  /*b50c0*/  STL.64 [R1+0xac0], R48 ;  /* 0x000ac03001007387 */ /* 0x000fe80000100a00 */
[----:B------:R4:W-:Y:S04]  /*b50d0*/  STL.64 [R1+0xac8], R50 ;  /* 0x000ac83201007387 */ /* 0x0009e80000100a00 */
[----:B------:R-:W2:Y:S04]  /*b50e0*/  LDL.LU.64 R192, [R1+0x980] ;  /* 0x0009800001c07983 */ /* 0x000ea80000300a00 */
[----:B------:R-:W2:Y:S01]  /*b50f0*/  LDL.LU.64 R194, [R1+0x988] ;  /* 0x0009880001c27983 */ /* 0x000ea20000300a00 */
[C---:B----4-:R-:W-:Y:S11]  /*b5100*/  HMMA.1688.F32.TF32 R48, R196.reuse, R104, R188 ;  /* 0x00000068c430723c */ /* 0x050ff600000810bc */
[----:B------:R-:W-:Y:S11]  /*b5110*/  @!UPT UIADD3 URZ, URZ, URZ, URZ ;  /* 0x0000003f3f3ff290 */ /* 0x000ff6000fffe03f */
[----:B------:R-:W-:Y:S01]  /*b5120*/  @!UPT UIADD3 URZ, URZ, URZ, URZ ;  /* 0x0000003f3f3ff290 */ /* 0x000fe2000fffe03f */
[----:B------:R3:W-:Y:S01]  /*b5130*/  STL.64 [R1+0xab0], R48 ;  /* 0x000ab03001007387 */ /* 0x0007e20000100a00 */
[----:B------:R-:W-:Y:S02]  /*b5140*/  IMAD.MOV.U32 R252, RZ, RZ, R50 ;  /* 0x000000fffffc7224 */ /* 0x000fe400078e0032 */
[----:B------:R-:W-:Y:S02]  /*b5150*/  IMAD.MOV.U32 R245, RZ, RZ, R51 ;  /* 0x000000fffff57224 */ /* 0x000fe400078e0033 */
[C---:B---3--:R-:W-:Y:S03]  /*b5160*/  HMMA.1688.F32.TF32 R48, R196.reuse, R108, R184 ;  /* 0x0000006cc430723c */ /* 0x048fe600000810b8 */
[----:B------:R-:W-:Y:S04]  /*b5170*/  STL [R1+0x6fd4], R245 ;  /* 0x006fd4f501007387 */ /* 0x000fe80000100800 */
[----:B------:R-:W-:Y:S04]  /*b5180*/  STL [R1+0x6fd0], R252 ;  /* 0x006fd0fc01007387 */ /* 0x000fe80000100800 */
[----:B------:R-:W3:Y:S04]  /*b5190*/  LDL.LU.64 R188, [R1+0x970] ;  /* 0x0009700001bc7983 */ /* 0x000ee80000300a00 */
[----:B------:R-:W3:Y:S08]  /*b51a0*/  LDL.LU.64 R190, [R1+0x978] ;  /* 0x0009780001be7983 */ /* 0x000ef00000300a00 */
[----:B------:R-:W-:Y:S04]  /*b51b0*/  STL.64 [R1+0xaa0], R48 ;  /* 0x000aa03001007387 */ /* 0x000fe80000100a00 */
[----:B------:R1:W-:Y:S04]  /*b51c0*/  STL.64 [R1+0xaa8], R50 ;  /* 0x000aa83201007387 */ /* 0x0003e80000100a00 */
[----:B------:R-:W4:Y:S04]  /*b51d0*/  LDL.LU.64 R184, [R1+0x940] ;  /* 0x0009400001b87983 */ /* 0x000f280000300a00 */
[----:B------:R-:W4:Y:S01]  /*b51e0*/  LDL.LU.64 R186, [R1+0x948] ;  /* 0x0009480001ba7983 */ /* 0x000f220000300a00 */
[C---:B-1----:R-:W-:Y:S11]  /*b51f0*/  HMMA.1688.F32.TF32 R48, R196.reuse, R112, R180 ;  /* 0x00000070c430723c */ /* 0x042ff600000810b4 */
[----:B------:R-:W-:Y:S11]  /*b5200*/  @!UPT UIADD3 URZ, URZ, URZ, URZ ;  /* 0x0000003f3f3ff290 */ /* 0x000ff6000fffe03f */
[----:B------:R-:W-:Y:S02]  /*b5210*/  @!UPT UIADD3 URZ, URZ, URZ, URZ ;  /* 0x0000003f3f3ff290 */ /* 0x000fe4000fffe03f */
[----:B------:R-:W-:Y:S01]  /*b5220*/  IMAD.MOV.U32 R252, RZ, RZ, R51 ;  /* 0x000000fffffc7224 */ /* 0x000fe200078e0033 */
[----:B------:R-:W-:Y:S01]  /*b5230*/  MOV R245, R50 ;  /* 0x0000003200f57202 */ /* 0x000fe20000000f00 */
[----:B------:R1:W-:Y:S04]  /*b5240*/  STL.64 [R1+0xa80], R48 ;  /* 0x000a803001007387 */ /* 0x0003e80000100a00 */
[----:B------:R-:W3:Y:S04]  /*b5250*/  LDL.LU.64 R180, [R1+0x920] ;  /* 0x0009200001b47983 */ /* 0x000ee80000300a00 */
[----:B------:R-:W3:Y:S01]  /*b5260*/  LDL.LU.64 R182, [R1+0x928] ;  /* 0x0009280001b67983 */ /* 0x000ee20000300a00 */
[C---:B--2---:R-:W-:Y:S03]  /*b5270*/  HMMA.1688.F32.TF32 R44, R196.reuse, R116, R44 ;  /* 0x00000074c42c723c */ /* 0x044fe6000008102c */
[----:B------:R-:W-:Y:S04]  /*b5280*/  STL [R1+0x6fdc], R252 ;  /* 0x006fdcfc01007387 */ /* 0x000fe80000100800 */
[----:B------:R-:W-:Y:S11]  /*b5290*/  STL [R1+0x6fd8], R245 ;  /* 0x006fd8f501007387 */ /* 0x000ff60000100800 */
[----:B------:R-:W-:Y:S05]  /*b52a0*/  @!UPT UIADD3 URZ, URZ, URZ, URZ ;  /* 0x0000003f3f3ff290 */ /* 0x000fea000fffe03f */
[----:B------:R2:W-:Y:S04]  /*b52b0*/  STL.64 [R1+0xa60], R44 ;  /* 0x000a602c01007387 */ /* 0x0005e80000100a00 */
[----:B-1----:R-:W3:Y:S04]  /*b52c0*/  LDL.LU.64 R48, [R1+0x820] ;  /* 0x0008200001307983 */ /* 0x002ee80000300a00 */
[----:B------:R-:W3:Y:S01]  /*b52d0*/  LDL.LU.64 R50, [R1+0x828] ;  /* 0x0008280001327983 */ /* 0x000ee20000300a00 */
[----:B------:R-:W-:Y:S01]  /*b52e0*/  HMMA.1688.F32.TF32 R192, R196, R120, R192 ;  /* 0x00000078c4c0723c */ /* 0x000fe200000810c0 */
[----:B------:R-:W-:Y:S01]  /*b52f0*/  IMAD.MOV.U32 R117, RZ, RZ, R46 ;  /* 0x000000ffff757224 */ /* 0x000fe200078e002e */
[----:B------:R-:W-:Y:S01]  /*b5300*/  MOV R116, R47 ;  /* 0x0000002f00747202 */ /* 0x000fe20000000f00 */
[----:B--2---:R-:W2:Y:S04]  /*b5310*/  LDL.LU.64 R44, [R1+0x810] ;  /* 0x00081000012c7983 */ /* 0x004ea80000300a00 */
[----:B------:R-:W2:Y:S04]  /*b5320*/  LDL.LU.64 R46, [R1+0x818] ;  /* 0x00081800012e7983 */ /* 0x000ea80000300a00 */
[----:B------:R-:W-:Y:S04]  /*b5330*/  STL.64 [R1+0x7298], R118 ;  /* 0x0072987601007387 */ /* 0x000fe80000100a00 */
[----:B------:R-:W-:Y:S04]  /*b5340*/  STL.64 [R1+0x7290], R116 ;  /* 0x0072907401007387 */ /* 0x000fe80000100a00 */
[----:B------:R-:W-:Y:S05]  /*b5350*/  STL.64 [R1+0x72b8], R110 ;  /* 0x0072b86e01007387 */ /* 0x000fea0000100a00 */
[----:B------:R-:W-:Y:S01]  /*b5360*/  MOV R109, R194 ;  /* 0x000000c2006d7202 */ /* 0x000fe20000000f00 */
[----:B------:R-:W-:-:S05]  /*b5370*/  IMAD.MOV.U32 R108, RZ, RZ, R195 ;  /* 0x000000ffff6c7224 */ /* 0x000fca00078e00c3 */
[----:B------:R4:W-:Y:S01]  /*b5380*/  STL.64 [R1+0x72b0], R108 ;  /* 0x0072b06c01007387 */ /* 0x0009e20000100a00 */
[----:B------:R-:W-:Y:S02]  /*b5390*/  IMAD.MOV.U32 R113, RZ, RZ, R192 ;  /* 0x000000ffff717224 */ /* 0x000fe400078e00c0 */
[----:B------:R-:W-:Y:S01]  /*b53a0*/  IMAD.MOV.U32 R112, RZ, RZ, R193 ;  /* 0x000000ffff707224 */ /* 0x000fe200078e00c1 */
[----:B------:R-:W-:Y:S04]  /*b53b0*/  STL.64 [R1+0x72a8], R114 ;  /* 0x0072a87201007387 */ /* 0x000fe80000100a00 */
[----:B------:R-:W-:Y:S04]  /*b53c0*/  STL.64 [R1+0x72a0], R112 ;  /* 0x0072a07001007387 */ /* 0x000fe80000100a00 */
[----:B------:R1:W-:Y:S01]  /*b53d0*/  STL.64 [R1+0x7258], R246 ;  /* 0x007258f601007387 */ /* 0x0003e20000100a00 */
[----:B------:R-:W-:Y:S01]  /*b53e0*/  IMAD.MOV.U32 R192, RZ, RZ, R8 ;  /* 0x000000ffffc07224 */ /* 0x000fe200078e0008 */
[----:B------:R-:W-:Y:S01]  /*b53f0*/  MOV R193, R9 ;  /* 0x0000000900c17202 */ /* 0x000fe20000000f00 */
[----:B------:R-:W-:-:S02]  /*b5400*/  IMAD.MOV.U32 R194, RZ, RZ, R10 ;  /* 0x000000ffffc27224 */ /* 0x000fc400078e000a */
[----:B------:R-:W-:Y:S01]  /*b5410*/  IMAD.MOV.U32 R195, RZ, RZ, R11 ;  /* 0x000000ffffc37224 */ /* 0x000fe200078e000b */
[C---:B----4-:R-:W-:Y:S11]  /*b5420*/  HMMA.1688.F32.TF32 R108, R196.reuse, R128, R184 ;  /* 0x00000080c46c723c */ /* 0x050ff600000810b8 */
[----:B------:R-:W-:Y:S11]  /*b5430*/  @!UPT UIADD3 URZ, URZ, URZ, URZ ;  /* 0x0000003f3f3ff290 */ /* 0x000ff6000fffe03f */
[----:B------:R-:W-:Y:S02]  /*b5440*/  @!UPT UIADD3 URZ, URZ, URZ, URZ ;  /* 0x0000003f3f3ff290 */ /* 0x000fe4000fffe03f */
[----:B------:R-:W-:Y:S01]  /*b5450*/  MOV R252, R108 ;  /* 0x0000006c00fc7202 */ /* 0x000fe20000000f00 */
[----:B------:R-:W-:Y:S01]  /*b5460*/  IMAD.MOV.U32 R245, RZ, RZ, R109 ;  /* 0x000000fffff57224 */ /* 0x000fe200078e006d */
[----:B------:R-:W-:Y:S01]  /*b5470*/  MOV R128, R111 ;  /* 0x0000006f00807202 */ /* 0x000fe20000000f00 */
[----:B------:R-:W-:Y:S02]  /*b5480*/  IMAD.MOV.U32 R129, RZ, RZ, R110 ;  /* 0x000000ffff817224 */ /* 0x000fe400078e006e */
[----:B---3--:R-:W-:Y:S01]  /*b5490*/  HMMA.1688.F32.TF32 R108, R196, R132, R180 ;  /* 0x00000084c46c723c */ /* 0x008fe200000810b4 */
[----:B------:R3:W-:Y:S01]  /*b54a0*/  STL.64 [R1+0x7250], R244 ;  /* 0x007250f401007387 */ /* 0x0007e20000100a00 */
[----:B------:R-:W-:Y:S01]  /*b54b0*/  MOV R184, R16 ;  /* 0x0000001000b87202 */ /* 0x000fe20000000f00 */
[----:B------:R-:W-:Y:S01]  /*b54c0*/  IMAD.MOV.U32 R185, RZ, RZ, R17 ;  /* 0x000000ffffb97224 */ /* 0x000fe200078e0011 */
[----:B------:R-:W-:Y:S01]  /*b54d0*/  MOV R187, R19 ;  /* 0x0000001300bb7202 */ /* 0x000fe20000000f00 */
[----:B------:R-:W-:-:S03]  /*b54e0*/  IMAD.MOV.U32 R186, RZ, RZ, R18 ;  /* 0x000000ffffba7224 */ /* 0x000fc600078e0012 */
[C---:B------:R-:W-:Y:S07]  /*b54f0*/  HMMA.1688.F32.TF32 R116, R196.reuse, R124, R188 ;  /* 0x0000007cc474723c */ /* 0x040fee00000810bc */
[----:B------:R-:W-:Y:S01]  /*b5500*/  IMAD.MOV.U32 R188, RZ, RZ, R12 ;  /* 0x000000ffffbc7224 */ /* 0x000fe200078e000c */
[----:B------:R-:W-:Y:S01]  /*b5510*/  MOV R190, R14 ;  /* 0x0000000e00be7202 */ /* 0x000fe20000000f00 */
[----:B------:R-:W-:Y:S01]  /*b5520*/  IMAD.MOV.U32 R189, RZ, RZ, R13 ;  /* 0x000000ffffbd7224 */ /* 0x000fe200078e000d */
[C---:B------:R-:W-:Y:S01]  /*b5530*/  HMMA.1688.F32.TF32 R180, R196.reuse, R136, R48 ;  /* 0x00000088c4b4723c */ /* 0x040fe20000081030 */
[----:B------:R-:W-:Y:S11]  /*b5540*/  IMAD.MOV.U32 R191, RZ, RZ, R15 ;  /* 0x000000ffffbf7224 */ /* 0x000ff600078e000f */
[----:B------:R-:W-:Y:S11]  /*b5550*/  @!UPT UIADD3 URZ, URZ, URZ, URZ ;  /* 0x0000003f3f3ff290 */ /* 0x000ff6000fffe03f */
[----:B------:R-:W-:Y:S04]  /*b5560*/  STL.64 [R1+0x6f58], R182 ;  /* 0x006f58b601007387 */ /* 0x000fe80000100a00 */
[----:B------:R-:W-:Y:S04]  /*b5570*/  STL.64 [R1+0x6f50], R180 ;  /* 0x006f50b401007387 */ /* 0x000fe80000100a00 */
[----:B------:R-:W4:Y:S04]  /*b5580*/  LDL.LU R20, [R1+0x74fc] ;  /* 0x0074fc0001147983 */ /* 0x000f280000300800 */
[----:B------:R-:W4:Y:S04]  /*b5590*/  LDL.LU R21, [R1+0x74f8] ;  /* 0x0074f80001157983 */ /* 0x000f280000300800 */
[----:B------:R-:W4:Y:S04]  /*b55a0*/  LDL.LU R22, [R1+0x74f4] ;  /* 0x0074f40001167983 */ /* 0x000f280000300800 */
[----:B------:R-:W4:Y:S04]  /*b55b0*/  LDL.LU R23, [R1+0x74f0] ;  /* 0x0074f00001177983 */ /* 0x000f280000300800 */
        /* <DEDUP_REMOVED lines=16> */
[C---:B--2---:R-:W-:Y:S08]  /*b56c0*/  HMMA.1688.F32.TF32 R48, R196.reuse, R140, R44 ;  /* 0x0000008cc430723c */ /* 0x044ff0000008102c */
[C---:B------:R-:W-:Y:S08]  /*b56d0*/  HMMA.1688.F32.TF32 R44, R196.reuse, R144, R36 ;  /* 0x00000090c42c723c */ /* 0x040ff00000081024 */
[C---:B------:R-:W-:Y:S08]  /*b56e0*/  HMMA.1688.F32.TF32 R36, R196.reuse, R148, R32 ;  /* 0x00000094c424723c */ /* 0x040ff00000081020 */
[C---:B------:R-:W-:Y:S08]  /*b56f0*/  HMMA.1688.F32.TF32 R32, R196.reuse, R152, R28 ;  /* 0x00000098c420723c */ /* 0x040ff0000008101c */
[----:B------:R-:W-:Y:S01]  /*b5700*/  HMMA.1688.F32.TF32 R28, R196, R156, R24 ;  /* 0x0000009cc41c723c */ /* 0x000fe20000081018 */
[----:B------:R2:W-:Y:S04]  /*b5710*/  STL.64 [R1+0x6f68], R50 ;  /* 0x006f683201007387 */ /* 0x0005e80000100a00 */
[----:B------:R1:W-:Y:S04]  /*b5720*/  STL.64 [R1+0x6f60], R48 ;  /* 0x006f603001007387 */ /* 0x0003e80000100a00 */
[----:B------:R1:W-:Y:S04]  /*b5730*/  STL.64 [R1+0x6f80], R46 ;  /* 0x006f802e01007387 */ /* 0x0003e80000100a00 */
[----:B------:R1:W-:Y:S04]  /*b5740*/  STL.64 [R1+0x6f78], R44 ;  /* 0x006f782c01007387 */ /* 0x0003e80000100a00 */
[----:B------:R-:W-:Y:S04]  /*b5750*/  STL.64 [R1+0x6f90], R38 ;  /* 0x006f902601007387 */ /* 0x000fe80000100a00 */
[----:B------:R1:W-:Y:S04]  /*b5760*/  STL.64 [R1+0x6f88], R36 ;  /* 0x006f882401007387 */ /* 0x0003e80000100a00 */
[----:B------:R-:W-:Y:S04]  /*b5770*/  STL.64 [R1+0x6fa0], R34 ;  /* 0x006fa02201007387 */ /* 0x000fe80000100a00 */
[----:B------:R-:W-:Y:S04]  /*b5780*/  STL.64 [R1+0x6f98], R32 ;  /* 0x006f982001007387 */ /* 0x000fe80000100a00 */
[----:B------:R1:W-:Y:S04]  /*b5790*/  STL.64 [R1+0x6fb0], R30 ;  /* 0x006fb01e01007387 */ /* 0x0003e80000100a00 */
        /* <DEDUP_REMOVED lines=17> */
[C---:B----4-:R-:W-:Y:S08]  /*b58b0*/  HMMA.1688.F32.TF32 R24, R196.reuse, R160, R20 ;  /* 0x000000a0c418723c */ /* 0x050ff00000081014 */
[C---:B---3--:R-:W-:Y:S08]  /*b58c0*/  HMMA.1688.F32.TF32 R20, R196.reuse, R164, R16 ;  /* 0x000000a4c414723c */ /* 0x048ff00000081010 */
[C---:B------:R-:W-:Y:S08]  /*b58d0*/  HMMA.1688.F32.TF32 R16, R196.reuse, R168, R12 ;  /* 0x000000a8c410723c */ /* 0x040ff0000008100c */
[----:B------:R-:W-:Y:S08]  /*b58e0*/  HMMA.1688.F32.TF32 R12, R196, R172, R8 ;  /* 0x000000acc40c723c */ /* 0x000ff00000081008 */
[C---:B------:R-:W-:Y:S11]  /*b58f0*/  HMMA.1688.F32.TF32 R8, R40.reuse, R58, R192 ;  /* 0x0000003a2808723c */ /* 0x040ff600000810c0 */
[----:B------:R-:W-:Y:S11]  /*b5900*/  @!UPT UIADD3 URZ, URZ, URZ, URZ ;  /* 0x0000003f3f3ff290 */ /* 0x000ff6000fffe03f */
[----:B------:R-:W-:Y:S02]  /*b5910*/  @!UPT UIADD3 URZ, URZ, URZ, URZ ;  /* 0x0000003f3f3ff290 */ /* 0x000fe4000fffe03f */
[----:B------:R-:W-:Y:S01]  /*b5920*/  IMAD.MOV.U32 R81, RZ, RZ, R8 ;  /* 0x000000ffff517224 */ /* 0x000fe200078e0008 */
[----:B------:R-:W-:Y:S01]  /*b5930*/  MOV R80, R9 ;  /* 0x0000000900507202 */ /* 0x000fe20000000f00 */
[----:B------:R-:W-:Y:S02]  /*b5940*/  IMAD.MOV.U32 R77, RZ, RZ, R10 ;  /* 0x000000ffff4d7224 */ /* 0x000fe400078e000a */
[----:B------:R-:W-:Y:S02]  /*b5950*/  IMAD.MOV.U32 R76, RZ, RZ, R11 ;  /* 0x000000ffff4c7224 */ /* 0x000fe400078e000b */
[C---:B------:R-:W-:Y:S11]  /*b5960*/  HMMA.1688.F32.TF32 R8, R40.reuse, R62, R188 ;  /* 0x0000003e2808723c */ /* 0x040ff600000810bc */
[----:B------:R-:W-:Y:S11]  /*b5970*/  @!UPT UIADD3 URZ, URZ, URZ, URZ ;  /* 0x0000003f3f3ff290 */ /* 0x000ff6000fffe03f */
[----:B------:R-:W-:Y:S02]  /*b5980*/  @!UPT UIADD3 URZ, URZ, URZ, URZ ;  /* 0x0000003f3f3ff290 */ /* 0x000fe4000fffe03f */
[----:B------:R-:W-:Y:S01]  /*b5990*/  MOV R89, R8 ;  /* 0x0000000800597202 */ /* 0x000fe20000000f00 */
[----:B------:R-:W-:Y:S01]  /*b59a0*/  IMAD.MOV.U32 R88, RZ, RZ, R9 ;  /* 0x000000ffff587224 */ /* 0x000fe200078e0009 */
[----:B------:R-:W-:Y:S01]  /*b59b0*/  MOV R84, R11 ;  /* 0x0000000b00547202 */ /* 0x000fe20000000f00 */
[----:B------:R-:W-:Y:S02]  /*b59c0*/  IMAD.MOV.U32 R85, RZ, RZ, R10 ;  /* 0x000000ffff557224 */ /* 0x000fe400078e000a */
[----:B------:R-:W-:Y:S08]  /*b59d0*/  HMMA.1688.F32.TF32 R8, R40, R66, R184 ;  /* 0x000000422808723c */ /* 0x000ff000000810b8 */
[----:B------:R-:W-:Y:S01]  /*b59e0*/  HMMA.1688.F32.TF32 R196, R196, R176, R4 ;  /* 0x000000b0c4c4723c */ /* 0x000fe20000081004 */
[----:B------:R3:W-:Y:S11]  /*b59f0*/  STL.64 [R1+0x6fc0], R26 ;  /* 0x006fc01a01007387 */ /* 0x0007f60000100a00 */
[----:B------:R-:W-:Y:S04]  /*b5a00*/  @!UPT UIADD3 URZ, URZ, URZ, URZ ;  /* 0x0000003f3f3ff290 */ /* 0x000fe8000fffe03f */
[----:B------:R-:W-:Y:S01]  /*b5a10*/  IMAD.MOV.U32 R97, RZ, RZ, R8 ;  /* 0x000000ffff617224 */ /* 0x000fe200078e0008 */
[----:B------:R-:W-:Y:S01]  /*b5a20*/  MOV R93, R10 ;  /* 0x0000000a005d7202 */ /* 0x000fe20000000f00 */
[----:B------:R-:W-:Y:S02]  /*b5a30*/  IMAD.MOV.U32 R96, RZ, RZ, R9 ;  /* 0x000000ffff607224 */ /* 0x000fe400078e0009 */
[----:B------:R-:W-:Y:S02]  /*b5a40*/  IMAD.MOV.U32 R92, RZ, RZ, R11 ;  /* 0x000000ffff5c7224 */ /* 0x000fe400078e000b */
[----:B------:R-:W-:Y:S01]  /*b5a50*/  IMAD.MOV.U32 R184, RZ, RZ, R99 ;  /* 0x000000ffffb87224 */ /* 0x000fe200078e0063 */
[----:B------:R-:W-:Y:S01]  /*b5a60*/  HMMA.1688.F32.TF32 R8, R40, R70, R248 ;  /* 0x000000462808723c */ /* 0x000fe200000810f8 */
[----:B------:R4:W-:Y:S04]  /*b5a70*/  STL.64 [R1+0x6fb8], R24 ;  /* 0x006fb81801007387 */ /* 0x0009e80000100a00 */
[----:B------:R1:W-:Y:S04]  /*b5a80*/  STL.64 [R1+0x71d8], R22 ;  /* 0x0071d81601007387 */ /* 0x0003e80000100a00 */
[----:B------:R1:W-:Y:S04]  /*b5a90*/  STL.64 [R1+0x71d0], R20 ;  /* 0x0071d01401007387 */ /* 0x0003e80000100a00 */
[----:B------:R-:W-:Y:S04]  /*b5aa0*/  STL.64 [R1+0x71e8], R18 ;  /* 0x0071e81201007387 */ /* 0x000fe80000100a00 */
[----:B------:R-:W-:Y:S04]  /*b5ab0*/  STL.64 [R1+0x71e0], R16 ;  /* 0x0071e01001007387 */ /* 0x000fe80000100a00 */
[----:B------:R-:W-:Y:S04]  /*b5ac0*/  STL.64 [R1+0x71f8], R14 ;  /* 0x0071f80e01007387 */ /* 0x000fe80000100a00 */
[----:B------:R-:W-:Y:S04]  /*b5ad0*/  STL.64 [R1+0x71f0], R12 ;  /* 0x0071f00c01007387 */ /* 0x000fe80000100a00 */
[----:B------:R-:W-:Y:S01]  /*b5ae0*/  STL.64 [R1+0x7208], R198 ;  /* 0x007208c601007387 */ /* 0x000fe20000100a00 */
[----:B------:R-:W-:-:S03]  /*b5af0*/  MOV R185, R98 ;  /* 0x0000006200b97202 */ /* 0x000fc60000000f00 */
[----:B------:R-:W-:Y:S01]  /*b5b00*/  STL.64 [R1+0x7200], R196 ;  /* 0x007200c401007387 */ /* 0x000fe20000100a00 */
[----:B------:R-:W-:-:S03]  /*b5b10*/  IMAD.MOV.U32 R186, RZ, RZ, R103 ;  /* 0x000000ffffba7224 */ /* 0x000fc600078e0067 */
[----:B------:R-:W2:Y:S01]  /*b5b20*/  LDL.LU R99, [R1+0x74ac] ;  /* 0x0074ac0001637983 */ /* 0x000ea20000300800 */
[----:B------:R-:W-:-:S03]  /*b5b30*/  IMAD.MOV.U32 R187, RZ, RZ, R102 ;  /* 0x000000ffffbb7224 */ /* 0x000fc600078e0066 */
[----:B------:R-:W-:Y:S01]  /*b5b40*/  STL.64 [R1+0x36c0], R8 ;  /* 0x0036c00801007387 */ /* 0x000fe20000100a00 */
[----:B------:R-:W-:-:S03]  /*b5b50*/  MOV R188, R167 ;  /* 0x000000a700bc7202 */ /* 0x000fc60000000f00 */
[----:B------:R1:W-:Y:S01]  /*b5b60*/  STL.64 [R1+0x36c8], R10 ;  /* 0x0036c80a01007387 */ /* 0x0003e20000100a00 */
[----:B------:R-:W-:-:S03]  /*b5b70*/  IMAD.MOV.U32 R189, RZ, RZ, R166 ;  /* 0x000000ffffbd7224 */ /* 0x000fc600078e00a6 */
[----:B------:R-:W2:Y:S01]  /*b5b80*/  LDL.LU R98, [R1+0x74a8] ;  /* 0x0074a80001627983 */ /* 0x000ea20000300800 */
[----:B------:R-:W-:-:S03]  /*b5b90*/  IMAD.MOV.U32 R190, RZ, RZ, R171 ;  /* 0x000000ffffbe7224 */ /* 0x000fc600078e00ab */
[----:B------:R-:W2:Y:S01]  /*b5ba0*/  LDL.LU R103, [R1+0x74a4] ;  /* 0x0074a40001677983 */ /* 0x000ea20000300800 */
[----:B------:R-:W-:-:S03]  /*b5bb0*/  MOV R191, R170 ;  /* 0x000000aa00bf7202 */ /* 0x000fc60000000f00 */
[----:B------:R-:W2:Y:S01]  /*b5bc0*/  LDL.LU R102, [R1+0x74a0] ;  /* 0x0074a00001667983 */ /* 0x000ea20000300800 */
[----:B------:R-:W-:-:S03]  /*b5bd0*/  IMAD.MOV.U32 R192, RZ, RZ, R143 ;  /* 0x000000ffffc07224 */ /* 0x000fc600078e008f */
[----:B------:R-:W2:Y:S01]  /*b5be0*/  LDL.LU R167, [R1+0x749c] ;  /* 0x00749c0001a77983 */ /* 0x000ea20000300800 */
[----:B------:R-:W-:-:S03]  /*b5bf0*/  IMAD.MOV.U32 R193, RZ, RZ, R142 ;  /* 0x000000ffffc17224 */ /* 0x000fc600078e008e */
[----:B------:R-:W3:Y:S01]  /*b5c00*/  LDL.LU R166, [R1+0x7498] ;  /* 0x0074980001a67983 */ /* 0x000ee20000300800 */
[----:B------:R-:W-:-:S03]  /*b5c10*/  MOV R194, R147 ;  /* 0x0000009300c27202 */ /* 0x000fc60000000f00 */
[----:B------:R-:W4:Y:S01]  /*b5c20*/  LDL.LU R171, [R1+0x7494] ;  /* 0x0074940001ab7983 */ /* 0x000f220000300800 */
[----:B------:R-:W-:-:S03]  /*b5c30*/  IMAD.MOV.U32 R195, RZ, RZ, R146 ;  /* 0x000000ffffc37224 */ /* 0x000fc600078e0092 */
[----:B------:R-:W4:Y:S04]  /*b5c40*/  LDL.LU R170, [R1+0x7490] ;  /* 0x0074900001aa7983 */ /* 0x000f280000300800 */
[----:B------:R-:W4:Y:S04]  /*b5c50*/  LDL.LU R143, [R1+0x748c] ;  /* 0x00748c00018f7983 */ /* 0x000f280000300800 */
[----:B------:R-:W4:Y:S04]  /*b5c60*/  LDL.LU R142, [R1+0x7488] ;  /* 0x00748800018e7983 */ /* 0x000f280000300800 */
[----:B------:R-:W4:Y:S04]  /*b5c70*/  LDL.LU R147, [R1+0x7484] ;  /* 0x0074840001937983 */ /* 0x000f280000300800 */
[----:B------:R-:W4:Y:S04]  /*b5c80*/  LDL.LU R146, [R1+0x7480] ;  /* 0x0074800001927983 */ /* 0x000f280000300800 */
[----:B------:R-:W4:Y:S04]  /*b5c90*/  LDL.LU R159, [R1+0x747c] ;  /* 0x00747c00019f7983 */ /* 0x000f280000300800 */
[----:B------:R-:W1:Y:S04]  /*b5ca0*/  LDL.LU R158, [R1+0x7478] ;  /* 0x00747800019e7983 */ /* 0x000e680000300800 */
        /* <DEDUP_REMOVED lines=14> */
[----:B------:R-:W-:Y:S01]  /*b5d90*/  MOV R208, R178 ;  /* 0x000000b200d07202 */ /* 0x000fe20000000f00 */
[----:B------:R-:W-:-:S02]  /*b5da0*/  IMAD.MOV.U32 R209, RZ, RZ, R179 ;  /* 0x000000ffffd17224 */ /* 0x000fc400078e00b3 */
[----:B------:R-:W4:Y:S01]  /*b5db0*/  LDL.LU R178, [R1+0x743c] ;  /* 0x00743c0001b27983 */ /* 0x000f220000300800 */
[----:B------:R-:W-:Y:S01]  /*b5dc0*/  IMAD.MOV.U32 R210, RZ, RZ, R174 ;  /* 0x000000ffffd27224 */ /* 0x000fe200078e00ae */
[----:B------:R-:W-:Y:S02]  /*b5dd0*/  MOV R211, R175 ;  /* 0x000000af00d37202 */ /* 0x000fe40000000f00 */
[----:B------:R-:W4:Y:S01]  /*b5de0*/  LDL.LU R179, [R1+0x7438] ;  /* 0x0074380001b37983 */ /* 0x000f220000300800 */
[----:B------:R-:W-:-:S03]  /*b5df0*/  IMAD.MOV.U32 R228, RZ, RZ, R127 ;  /* 0x000000ffffe47224 */ /* 0x000fc600078e007f */
[----:B------:R-:W4:Y:S01]  /*b5e00*/  LDL.LU R174, [R1+0x7434] ;  /* 0x0074340001ae7983 */ /* 0x000f220000300800 */
[----:B------:R-:W-:Y:S01]  /*b5e10*/  IMAD.MOV.U32 R229, RZ, RZ, R126 ;  /* 0x000000ffffe57224 */ /* 0x000fe200078e007e */
[----:B------:R-:W-:Y:S02]  /*b5e20*/  MOV R230, R131 ;  /* 0x0000008300e67202 */ /* 0x000fe40000000f00 */
[----:B------:R-:W4:Y:S01]  /*b5e30*/  LDL.LU R175, [R1+0x7430] ;  /* 0x0074300001af7983 */ /* 0x000f220000300800 */
[----:B------:R-:W-:-:S03]  /*b5e40*/  IMAD.MOV.U32 R231, RZ, RZ, R130 ;  /* 0x000000ffffe77224 */ /* 0x000fc600078e0082 */
[----:B------:R-:W4:Y:S04]  /*b5e50*/  LDL.LU R127, [R1+0x742c] ;  /* 0x00742c00017f7983 */ /* 0x000f280000300800 */
[----:B------:R-:W4:Y:S04]  /*b5e60*/  LDL.LU R126, [R1+0x7428] ;  /* 0x00742800017e7983 */ /* 0x000f280000300800 */
[----:B------:R-:W4:Y:S04]  /*b5e70*/  LDL.LU R131, [R1+0x7424] ;  /* 0x0074240001837983 */ /* 0x000f280000300800 */
[----:B------:R-:W4:Y:S01]  /*b5e80*/  LDL.LU R130, [R1+0x7420] ;  /* 0x0074200001827983 */ /* 0x000f220000300800 */
        /* <DEDUP_REMOVED lines=11> */
[----:B------:R-:W-:Y:S01]  /*b5f40*/  LDS R4, [R2+0x4080] ;  /* 0x0040800002047984 */ /* 0x000fe20000000800 */
[----:B------:R-:W-:-:S03]  /*b5f50*/  IMAD.MOV.U32 R218, RZ, RZ, R90 ;  /* 0x000000ffffda7224 */ /* 0x000fc600078e005a */
[----:B------:R-:W-:Y:S04]  /*b5f60*/  LDS R6, [R2+0x6080] ;  /* 0x0060800002067984 */ /* 0x000fe80000000800 */
[----:B------:R-:W-:Y:S04]  /*b5f70*/  LDS R5, [R0+0x4080] ;  /* 0x0040800000057984 */ /* 0x000fe80000000800 */
[----:B------:R-:W1:Y:S01]  /*b5f80*/  LDS R7, [R0+0x6080] ;  /* 0x0060800000077984 */ /* 0x000e620000000800 */
[----:B--2---:R-:W-:Y:S02]  /*b5f90*/  IMAD.MOV.U32 R207, RZ, RZ, R167 ;  /* 0x000000ffffcf7224 */ /* 0x004fe400078e00a7 */
[----:B---3--:R-:W-:Y:S01]  /*b5fa0*/  IMAD.MOV.U32 R206, RZ, RZ, R166 ;  /* 0x000000ffffce7224 */ /* 0x008fe200078e00a6 */
[----:B----4-:R-:W-:Y:S01]  /*b5fb0*/  MOV R205, R171 ;  /* 0x000000ab00cd7202 */ /* 0x010fe20000000f00 */
[----:B------:R-:W-:-:S02]  /*b5fc0*/  IMAD.MOV.U32 R204, RZ, RZ, R170 ;  /* 0x000000ffffcc7224 */ /* 0x000fc400078e00aa */
[----:B------:R-:W2:Y:S04]  /*b5fd0*/  LDL.LU R170, [R1+0x741c] ;  /* 0x00741c0001aa7983 */ /* 0x000ea80000300800 */
[----:B------:R-:W3:Y:S04]  /*b5fe0*/  LDL.LU R171, [R1+0x7418] ;  /* 0x0074180001ab7983 */ /* 0x000ee80000300800 */
[----:B------:R-:W4:Y:S01]  /*b5ff0*/  LDL.LU R166, [R1+0x7414] ;  /* 0x0074140001a67983 */ /* 0x000f220000300800 */
[----:B------:R-:W-:Y:S02]  /*b6000*/  IMAD.MOV.U32 R202, RZ, RZ, R142 ;  /* 0x000000ffffca7224 */ /* 0x000fe400078e008e */
[----:B------:R-:W-:Y:S01]  /*b6010*/  IMAD.MOV.U32 R201, RZ, RZ, R147 ;  /* 0x000000ffffc97224 */ /* 0x000fe200078e0093 */
[----:B------:R-:W4:Y:S01]  /*b6020*/  LDL.LU R167, [R1+0x7410] ;  /* 0x0074100001a77983 */ /* 0x000f220000300800 */
[----:B------:R-:W-:-:S03]  /*b6030*/  MOV R200, R146 ;  /* 0x0000009200c87202 */ /* 0x000fc60000000f00 */
[----:B------:R-:W4:Y:S01]  /*b6040*/  LDL.LU R146, [R1+0x740c] ;  /* 0x00740c0001927983 */ /* 0x000f220000300800 */
[----:B------:R-:W-:-:S03]  /*b6050*/  MOV R203, R143 ;  /* 0x0000008f00cb7202 */ /* 0x000fc60000000f00 */
[----:B------:R-:W4:Y:S04]  /*b6060*/  LDL.LU R147, [R1+0x7408] ;  /* 0x0074080001937983 */ /* 0x000f280000300800 */
[----:B------:R-:W4:Y:S01]  /*b6070*/  LDL.LU R142, [R1+0x7404] ;  /* 0x00740400018e7983 */ /* 0x000f220000300800 */
[----:B-1----:R-:W-:Y:S01]  /*b6080*/  MOV R246, R158 ;  /* 0x0000009e00f67202 */ /* 0x002fe20000000f00 */
[----:B------:R-:W-:Y:S02]  /*b6090*/  IMAD.MOV.U32 R245, RZ, RZ, R163 ;  /* 0x000000fffff57224 */ /* 0x000fe400078e00a3 */
[----:B------:R-:W4:Y:S01]  /*b60a0*/  LDL.LU R143, [R1+0x7400] ;  /* 0x00740000018f7983 */ /* 0x000f220000300800 */
[----:B------:R-:W-:-:S03]  /*b60b0*/  IMAD.MOV.U32 R244, RZ, RZ, R162 ;  /* 0x000000fffff47224 */ /* 0x000fc600078e00a2 */
[----:B------:R-:W4:Y:S01]  /*b60c0*/  LDL.LU R162, [R1+0x73fc] ;  /* 0x0073fc0001a27983 */ /* 0x000f220000300800 */
[----:B------:R-:W-:-:S03]  /*b60d0*/  IMAD.MOV.U32 R247, RZ, RZ, R159 ;  /* 0x000000fffff77224 */ /* 0x000fc600078e009f */
[----:B------:R-:W4:Y:S04]  /*b60e0*/  LDL.LU R163, [R1+0x73f8] ;  /* 0x0073f80001a37983 */ /* 0x000f280000300800 */
[----:B------:R-:W4:Y:S04]  /*b60f0*/  LDL.LU R158, [R1+0x73f4] ;  /* 0x0073f400019e7983 */ /* 0x000f280000300800 */
[----:B------:R-:W4:Y:S01]  /*b6100*/  LDL.LU R159, [R1+0x73f0] ;  /* 0x0073f000019f7983 */ /* 0x000f220000300800 */
[----:B------:R-:W-:Y:S02]  /*b6110*/  IMAD.MOV.U32 R51, RZ, RZ, R138 ;  /* 0x000000ffff337224 */ /* 0x000fe400078e008a */
[----:B------:R-:W-:Y:S01]  /*b6120*/  IMAD.MOV.U32 R50, RZ, RZ, R139 ;  /* 0x000000ffff327224 */ /* 0x000fe200078e008b */
[----:B------:R-:W-:Y:S01]  /*b6130*/  MOV R49, R134 ;  /* 0x0000008600317202 */ /* 0x000fe20000000f00 */
[----:B------:R-:W-:-:S02]  /*b6140*/  IMAD.MOV.U32 R48, RZ, RZ, R135 ;  /* 0x000000ffff307224 */ /* 0x000fc400078e0087 */
[----:B------:R-:W4:Y:S04]  /*b6150*/  LDL.LU R135, [R1+0x73ec] ;  /* 0x0073ec0001877983 */ /* 0x000f280000300800 */
[----:B------:R-:W4:Y:S04]  /*b6160*/  LDL.LU R134, [R1+0x73e8] ;  /* 0x0073e80001867983 */ /* 0x000f280000300800 */
        /* <DEDUP_REMOVED lines=8> */
[----:B------:R-:W4:Y:S04]  /*b61f0*/  LDL.LU R150, [R1+0x73d4] ;  /* 0x0073d40001967983 */ /* 0x000f280000300800 */
[----:B------:R-:W4:Y:S01]  /*b6200*/  LDL.LU R151, [R1+0x73d0] ;  /* 0x0073d00001977983 */ /* 0x000f220000300800 */
[----:B------:R-:W-:Y:S02]  /*b6210*/  IMAD.MOV.U32 R37, RZ, RZ, R174 ;  /* 0x000000ffff257224 */ /* 0x000fe400078e00ae */
[----:B------:R-:W-:Y:S01]  /*b6220*/  IMAD.MOV.U32 R36, RZ, RZ, R175 ;  /* 0x000000ffff247224 */ /* 0x000fe200078e00af */
[----:B------:R-:W-:Y:S01]  /*b6230*/  MOV R38, R179 ;  /* 0x000000b300267202 */ /* 0x000fe20000000f00 */
[----:B------:R-:W4:Y:S01]  /*b6240*/  LDL.LU R175, [R1+0x73cc] ;  /* 0x0073cc0001af7983 */ /* 0x000f220000300800 */
[----:B------:R-:W-:-:S03]  /*b6250*/  IMAD.MOV.U32 R39, RZ, RZ, R178 ;  /* 0x000000ffff277224 */ /* 0x000fc600078e00b2 */
[----:B------:R-:W4:Y:S04]  /*b6260*/  LDL.LU R174, [R1+0x73c8] ;  /* 0x0073c80001ae7983 */ /* 0x000f280000300800 */
[----:B------:R-:W4:Y:S04]  /*b6270*/  LDL.LU R179, [R1+0x73c4] ;  /* 0x0073c40001b37983 */ /* 0x000f280000300800 */
[----:B------:R-:W4:Y:S01]  /*b6280*/  LDL.LU R178, [R1+0x73c0] ;  /* 0x0073c00001b27983 */ /* 0x000f220000300800 */
        /* <DEDUP_REMOVED lines=15> */
[----:B------:R-:W-:Y:S01]  /*b6380*/  MOV R22, R163 ;  /* 0x000000a300167202 */ /* 0x000fe20000000f00 */
        /* <DEDUP_REMOVED lines=14> */
[----:B------:R-:W4:Y:S04]  /*b6470*/  LDL.LU R155, [R1+0x7384] ;  /* 0x00738400019b7983 */ /* 0x000f280000300800 */
[----:B------:R-:W4:Y:S01]  /*b6480*/  LDL.LU R154, [R1+0x7380] ;  /* 0x00738000019a7983 */ /* 0x000f220000300800 */
[----:B------:R-:W-:Y:S01]  /*b6490*/  HMMA.1688.F32.TF32 R108, R40, R54, R220 ;  /* 0x00000036286c723c */ /* 0x000fe200000810dc */
[----:B------:R-:W-:Y:S01]  /*b64a0*/  IMAD.MOV.U32 R13, RZ, RZ, R179 ;  /* 0x000000ffff0d7224 */ /* 0x000fe200078e00b3 */
[----:B------:R-:W-:Y:S01]  /*b64b0*/  MOV R12, R178 ;  /* 0x000000b2000c7202 */ /* 0x000fe20000000f00 */
[----:B------:R-:W-:Y:S01]  /*b64c0*/  IMAD.MOV.U32 R14, RZ, RZ, R174 ;  /* 0x000000ffff0e7224 */ /* 0x000fe200078e00ae */
[----:B------:R-:W4:Y:S01]  /*b64d0*/  LDL.LU R178, [R1+0x737c] ;  /* 0x00737c0001b27983 */ /* 0x000f220000300800 */
[----:B------:R-:W-:-:S03]  /*b64e0*/  MOV R15, R175 ;  /* 0x000000af000f7202 */ /* 0x000fc60000000f00 */
[----:B------:R-:W4:Y:S04]  /*b64f0*/  LDL.LU R179, [R1+0x7378] ;  /* 0x0073780001b37983 */ /* 0x000f280000300800 */
[----:B------:R-:W4:Y:S04]  /*b6500*/  LDL.LU R174, [R1+0x7374] ;  /* 0x0073740001ae7983 */ /* 0x000f280000300800 */
[----:B------:R-:W4:Y:S08]  /*b6510*/  LDL.LU R175, [R1+0x7370] ;  /* 0x0073700001af7983 */ /* 0x000f300000300800 */
        /* <DEDUP_REMOVED lines=23> */
[----:B------:R-:W-:Y:S02]  /*b6690*/  IMAD.MOV.U32 R223, RZ, RZ, R78 ;  /* 0x000000ffffdf7224 */ /* 0x000fe400078e004e */
[----:B------:R-:W-:Y:S01]  /*b66a0*/  IMAD.MOV.U32 R248, RZ, RZ, R79 ;  /* 0x000000fffff87224 */ /* 0x000fe200078e004f */
[----:B------:R-:W-:Y:S01]  /*b66b0*/  MOV R249, R87 ;  /* 0x0000005700f97202 */ /* 0x000fe20000000f00 */
[----:B------:R-:W-:Y:S02]  /*b66c0*/  IMAD.MOV.U32 R250, RZ, RZ, R82 ;  /* 0x000000fffffa7224 */ /* 0x000fe400078e0052 */
[----:B------:R-:W-:-:S02]  /*b66d0*/  IMAD.MOV.U32 R251, RZ, RZ, R83 ;  /* 0x000000fffffb7224 */ /* 0x000fc400078e0053 */
[----:B--2---:R-:W-:Y:S01]  /*b66e0*/  IMAD.MOV.U32 R199, RZ, RZ, R167 ;  /* 0x000000ffffc77224 */ /* 0x004fe200078e00a7 */
[----:B---3--:R-:W-:Y:S01]  /*b66f0*/  MOV R198, R166 ;  /* 0x000000a600c67202 */ /* 0x008fe20000000f00 */
[----:B----4-:R-:W-:Y:S02]  /*b6700*/  IMAD.MOV.U32 R197, RZ, RZ, R171 ;  /* 0x000000ffffc57224 */ /* 0x010fe400078e00ab */
[----:B------:R-:W-:Y:S02]  /*b6710*/  IMAD.MOV.U32 R196, RZ, RZ, R170 ;  /* 0x000000ffffc47224 */ /* 0x000fe400078e00aa */
[----:B------:R-:W2:Y:S04]  /*b6720*/  LDL.LU R170, [R1+0x736c] ;  /* 0x00736c0001aa7983 */ /* 0x000ea80000300800 */
[----:B------:R-:W2:Y:S04]  /*b6730*/  LDL.LU R171, [R1+0x7368] ;  /* 0x0073680001ab7983 */ /* 0x000ea80000300800 */
[----:B------:R-:W3:Y:S04]  /*b6740*/  LDL.LU R166, [R1+0x7364] ;  /* 0x0073640001a67983 */ /* 0x000ee80000300800 */
[----:B------:R-:W3:Y:S01]  /*b6750*/  LDL.LU R167, [R1+0x7360] ;  /* 0x0073600001a77983 */ /* 0x000ee20000300800 */
[----:B------:R-:W-:-:S02]  /*b6760*/  IMAD.MOV.U32 R115, RZ, RZ, R159 ;  /* 0x000000ffff737224 */ /* 0x000fc400078e009f */
[----:B------:R-:W-:Y:S01]  /*b6770*/  IMAD.MOV.U32 R114, RZ, RZ, R158 ;  /* 0x000000ffff727224 */ /* 0x000fe200078e009e */
[----:B------:R-:W-:Y:S01]  /*b6780*/  MOV R113, R163 ;  /* 0x000000a300717202 */ /* 0x000fe20000000f00 */
[----:B------:R-:W-:Y:S02]  /*b6790*/  IMAD.MOV.U32 R112, RZ, RZ, R162 ;  /* 0x000000ffff707224 */ /* 0x000fe400078e00a2 */
[----:B------:R-:W4:Y:S04]  /*b67a0*/  LDL.LU R162, [R1+0x735c] ;  /* 0x00735c0001a27983 */ /* 0x000f280000300800 */
[----:B------:R-:W4:Y:S04]  /*b67b0*/  LDL.LU R163, [R1+0x7358] ;  /* 0x0073580001a37983 */ /* 0x000f280000300800 */
[----:B------:R-:W2:Y:S04]  /*b67c0*/  LDL.LU R158, [R1+0x7354] ;  /* 0x00735400019e7983 */ /* 0x000ea80000300800 */
[----:B------:R-:W2:Y:S01]  /*b67d0*/  LDL.LU R159, [R1+0x7350] ;  /* 0x00735000019f7983 */ /* 0x000ea20000300800 */
        /* <DEDUP_REMOVED lines=8> */
[----:B------:R-:W2:Y:S04]  /*b6860*/  LDL.LU R154, [R1+0x734c] ;  /* 0x00734c00019a7983 */ /* 0x000ea80000300800 */
        /* <DEDUP_REMOVED lines=30> */
[----:B------:R-:W3:Y:S04]  /*b6a50*/  LDL.LU R78, [R1+0x72d0] ;  /* 0x0072d000014e7983 */ /* 0x000ee80000300800 */
[----:B------:R-:W3:Y:S04]  /*b6a60*/  LDL.LU R79, [R1+0x72cc] ;  /* 0x0072cc00014f7983 */ /* 0x000ee80000300800 */
[----:B------:R-:W4:Y:S04]  /*b6a70*/  LDL.LU R87, [R1+0x72c8] ;  /* 0x0072c80001577983 */ /* 0x000f280000300800 */
[----:B------:R-:W4:Y:S04]  /*b6a80*/  LDL.LU R82, [R1+0x72c4] ;  /* 0x0072c40001527983 */ /* 0x000f280000300800 */
[----:B------:R-:W4:Y:S01]  /*b6a90*/  LDL.LU R83, [R1+0x72c0] ;  /* 0x0072c00001537983 */ /* 0x000f220000300800 */
[C---:B--2---:R-:W-:Y:S08]  /*b6aa0*/  HMMA.1688.F32.TF32 R108, R40.reuse, R74, R108 ;  /* 0x0000004a286c723c */ /* 0x044ff0000008106c */
[C---:B---3--:R-:W-:Y:S08]  /*b6ab0*/  HMMA.1688.F32.TF32 R112, R40.reuse, R78, R112 ;  /* 0x0000004e2870723c */ /* 0x048ff00000081070 */
[C---:B----4-:R-:W-:Y:S07]  /*b6ac0*/  HMMA.1688.F32.TF32 R116, R40.reuse, R82, R116 ;  /* 0x000000522874723c */ /* 0x050fee0000081074 */
[----:B------:R-:W-:Y:S04]  /*b6ad0*/  STL.64 [R1+0x36b0], R108 ;  /* 0x0036b06c01007387 */ /* 0x000fe80000100a00 */
[----:B------:R1:W-:Y:S04]  /*b6ae0*/  STL.64 [R1+0x36b8], R110 ;  /* 0x0036b86e01007387 */ /* 0x0003e80000100a00 */
[----:B-1----:R-:W2:Y:S04]  /*b6af0*/  LDL.LU.64 R110, [R1+0x72b8] ;  /* 0x0072b800016e7983 */ /* 0x002ea80000300a00 */
[----:B------:R-:W3:Y:S04]  /*b6b00*/  LDL.LU.64 R108, [R1+0x72b0] ;  /* 0x0072b000016c7983 */ /* 0x000ee80000300a00 */
[----:B------:R-:W-:Y:S04]  /*b6b10*/  STL.64 [R1+0x36a0], R112 ;  /* 0x0036a07001007387 */ /* 0x000fe80000100a00 */
[----:B------:R1:W-:Y:S04]  /*b6b20*/  STL.64 [R1+0x36a8], R114 ;  /* 0x0036a87201007387 */ /* 0x0003e80000100a00 */
[----:B-1----:R-:W4:Y:S04]  /*b6b30*/  LDL.LU.64 R114, [R1+0x72a8] ;  /* 0x0072a80001727983 */ /* 0x002f280000300a00 */
[----:B------:R-:W3:Y:S04]  /*b6b40*/  LDL.LU.64 R112, [R1+0x72a0] ;  /* 0x0072a00001707983 */ /* 0x000ee80000300a00 */
[----:B------:R-:W-:Y:S04]  /*b6b50*/  STL.64 [R1+0x3690], R116 ;  /* 0x0036907401007387 */ /* 0x000fe80000100a00 */
[----:B------:R1:W-:Y:S04]  /*b6b60*/  STL.64 [R1+0x3698], R118 ;  /* 0x0036987601007387 */ /* 0x0003e80000100a00 */
[----:B-1----:R-:W3:Y:S01]  /*b6b70*/  LDL.LU.64 R118, [R1+0x7298] ;  /* 0x0072980001767983 */ /* 0x002ee20000300a00 */
[C---:B------:R-:W-:Y:S03]  /*b6b80*/  HMMA.1688.F32.TF32 R196, R40.reuse, R86, R196 ;  /* 0x0000005628c4723c */ /* 0x040fe600000810c4 */
[----:B------:R-:W3:Y:S11]  /*b6b90*/  LDL.LU.64 R116, [R1+0x7290] ;  /* 0x0072900001747983 */ /* 0x000ef60000300a00 */
[----:B------:R-:W-:Y:S09]  /*b6ba0*/  @!UPT UIADD3 URZ, URZ, URZ, URZ ;  /* 0x0000003f3f3ff290 */ /* 0x000ff2000fffe03f */
[----:B------:R-:W-:Y:S04]  /*b6bb0*/  STL.64 [R1+0x3680], R196 ;  /* 0x003680c401007387 */ /* 0x000fe80000100a00 */
[----:B------:R1:W-:Y:S02]  /*b6bc0*/  STL.64 [R1+0x3688], R198 ;  /* 0x003688c601007387 */ /* 0x0003e40000100a00 */
[C---:B-1----:R-:W-:Y:S08]  /*b6bd0*/  HMMA.1688.F32.TF32 R196, R40.reuse, R90, R12 ;  /* 0x0000005a28c4723c */ /* 0x042ff0000008100c */
[C---:B------:R-:W-:Y:S08]  /*b6be0*/  HMMA.1688.F32.TF32 R12, R40.reuse, R94, R8 ;  /* 0x0000005e280c723c */ /* 0x040ff00000081008 */
[C---:B------:R-:W-:Y:S07]  /*b6bf0*/  HMMA.1688.F32.TF32 R8, R40.reuse, R98, R16 ;  /* 0x000000622808723c */ /* 0x040fee0000081010 */
[----:B------:R-:W-:Y:S01]  /*b6c00*/  STL.64 [R1+0x3670], R196 ;  /* 0x003670c401007387 */ /* 0x000fe20000100a00 */
[C---:B------:R-:W-:Y:S03]  /*b6c10*/  HMMA.1688.F32.TF32 R16, R40.reuse, R102, R20 ;  /* 0x000000662810723c */ /* 0x040fe60000081014 */
[----:B------:R-:W-:Y:S04]  /*b6c20*/  STL.64 [R1+0x3678], R198 ;  /* 0x003678c601007387 */ /* 0x000fe80000100a00 */
[----:B------:R-:W-:Y:S04]  /*b6c30*/  STL.64 [R1+0x3660], R12 ;  /* 0x0036600c01007387 */ /* 0x000fe80000100a00 */
[----:B------:R1:W-:Y:S04]  /*b6c40*/  STL.64 [R1+0x3668], R14 ;  /* 0x0036680e01007387 */ /* 0x0003e80000100a00 */
[----:B------:R-:W-:Y:S04]  /*b6c50*/  STL.64 [R1+0x3650], R8 ;  /* 0x0036500801007387 */ /* 0x000fe80000100a00 */
[----:B------:R2:W-:Y:S01]  /*b6c60*/  STL.64 [R1+0x3658], R10 ;  /* 0x0036580a01007387 */ /* 0x0005e20000100a00 */
[C---:B-1----:R-:W-:Y:S03]  /*b6c70*/  HMMA.1688.F32.TF32 R12, R40.reuse, R106, R24 ;  /* 0x0000006a280c723c */ /* 0x042fe60000081018 */
[----:B------:R-:W-:Y:S04]  /*b6c80*/  STL.64 [R1+0x3640], R16 ;  /* 0x0036401001007387 */ /* 0x000fe80000100a00 */
[----:B------:R4:W-:Y:S11]  /*b6c90*/  STL.64 [R1+0x3648], R18 ;  /* 0x0036481201007387 */ /* 0x0009f60000100a00 */
[----:B------:R-:W-:Y:S05]  /*b6ca0*/  @!UPT UIADD3 URZ, URZ, URZ, URZ ;  /* 0x0000003f3f3ff290 */ /* 0x000fea000fffe03f */
[----:B------:R-:W-:Y:S04]  /*b6cb0*/  STL.64 [R1+0x3630], R12 ;  /* 0x0036300c01007387 */ /* 0x000fe80000100a00 */
[----:B------:R-:W-:Y:S01]  /*b6cc0*/  STL.64 [R1+0x3638], R14 ;  /* 0x0036380e01007387 */ /* 0x000fe20000100a00 */
[C---:B--2---:R-:W-:Y:S08]  /*b6cd0*/  HMMA.1688.F32.TF32 R8, R40.reuse, R110, R28 ;  /* 0x0000006e2808723c */ /* 0x044ff0000008101c */
[C---:B----4-:R-:W-:Y:S11]  /*b6ce0*/  HMMA.1688.F32.TF32 R16, R40.reuse, R114, R32 ;  /* 0x000000722810723c */ /* 0x050ff60000081020 */
[----:B------:R-:W-:Y:S04]  /*b6cf0*/  @!UPT UIADD3 URZ, URZ, URZ, URZ ;  /* 0x0000003f3f3ff290 */ /* 0x000fe8000fffe03f */
[----:B------:R-:W-:Y:S04]  /*b6d00*/  STL.64 [R1+0x3620], R8 ;  /* 0x0036200801007387 */ /* 0x000fe80000100a00 */
[----:B------:R1:W-:Y:S02]  /*b6d10*/  STL.64 [R1+0x3628], R10 ;  /* 0x0036280a01007387 */ /* 0x0003e40000100a00 */
[C---:B-1----:R-:W-:Y:S08]  /*b6d20*/  HMMA.1688.F32.TF32 R8, R40.reuse, R122, R44 ;  /* 0x0000007a2808723c */ /* 0x042ff0000008102c */
[C---:B---3--:R-:W-:Y:S01]  /*b6d30*/  HMMA.1688.F32.TF32 R12, R40.reuse, R118, R36 ;  /* 0x00000076280c723c */ /* 0x048fe20000081024 */
[----:B------:R-:W-:Y:S04]  /*b6d40*/  STL.64 [R1+0x3610], R16 ;  /* 0x0036101001007387 */ /* 0x000fe80000100a00 */
[----:B------:R1:W-:Y:S03]  /*b6d50*/  STL.64 [R1+0x3618], R18 ;  /* 0x0036181201007387 */ /* 0x0003e60000100a00 */
[C---:B-1----:R-:W-:Y:S11]  /*b6d60*/  HMMA.1688.F32.TF32 R16, R40.reuse, R126, R48 ;  /* 0x0000007e2810723c */ /* 0x042ff60000081030 */
[----:B------:R-:W-:Y:S04]  /*b6d70*/  @!UPT UIADD3 URZ, URZ, URZ, URZ ;  /* 0x0000003f3f3ff290 */ /* 0x000fe8000fffe03f */
[----:B------:R-:W-:Y:S04]  /*b6d80*/  STL.64 [R1+0x3600], R12 ;  /* 0x0036000c01007387 */ /* 0x000fe80000100a00 */
[----:B------:R1:W-:Y:S04]  /*b6d90*/  STL.64 [R1+0x3608], R14 ;  /* 0x0036080e01007387 */ /* 0x0003e80000100a00 */
[----:B------:R-:W-:Y:S04]  /*b6da0*/  STL.64 [R1+0x35f0], R8 ;  /* 0x0035f00801007387 */ /* 0x000fe80000100a00 */
[----:B------:R2:W-:Y:S01]  /*b6db0*/  STL.64 [R1+0x35f8], R10 ;  /* 0x0035f80a01007387 */ /* 0x0005e20000100a00 */
[C---:B-1----:R-:W-:Y:S08]  /*b6dc0*/  HMMA.1688.F32.TF32 R12, R40.reuse, R130, R180 ;  /* 0x00000082280c723c */ /* 0x042ff000000810b4 */
[C---:B--2---:R-:W-:Y:S01]  /*b6dd0*/  HMMA.1688.F32.TF32 R8, R40.reuse, R134, R244 ;  /* 0x000000862808723c */ /* 0x044fe200000810f4 */
[----:B------:R-:W-:Y:S04]  /*b6de0*/  STL.64 [R1+0x35e0], R16 ;  /* 0x0035e01001007387 */ /* 0x000fe80000100a00 */
[----:B------:R1:W-:Y:S10]  /*b6df0*/  STL.64 [R1+0x35e8], R18 ;  /* 0x0035e81201007387 */ /* 0x0003f40000100a00 */
[----:B------:R-:W-:Y:S01]  /*b6e00*/  STL.64 [R1+0x35d0], R12 ;  /* 0x0035d00c01007387 */ /* 0x000fe20000100a00 */
[C---:B-1----:R-:W-:Y:S03]  /*b6e10*/  HMMA.1688.F32.TF32 R16, R40.reuse, R138, R200 ;  /* 0x0000008a2810723c */ /* 0x042fe600000810c8 */
[----:B------:R1:W-:Y:S04]  /*b6e20*/  STL.64 [R1+0x35d8], R14 ;  /* 0x0035d80e01007387 */ /* 0x0003e80000100a00 */
[----:B------:R-:W-:Y:S04]  /*b6e30*/  STL.64 [R1+0x35c0], R8 ;  /* 0x0035c00801007387 */ /* 0x000fe80000100a00 */
[----:B------:R2:W-:Y:S01]  /*b6e40*/  STL.64 [R1+0x35c8], R10 ;  /* 0x0035c80a01007387 */ /* 0x0005e20000100a00 */
[C---:B-1----:R-:W-:Y:S08]  /*b6e50*/  HMMA.1688.F32.TF32 R12, R40.reuse, R142, R204 ;  /* 0x0000008e280c723c */ /* 0x042ff000000810cc */
[C---:B--2---:R-:W-:Y:S03]  /*b6e60*/  HMMA.1688.F32.TF32 R8, R40.reuse, R146, R224 ;  /* 0x000000922808723c */ /* 0x044fe600000810e0 */
[----:B------:R-:W-:Y:S04]  /*b6e70*/  STL.64 [R1+0x35b0], R16 ;  /* 0x0035b01001007387 */ /* 0x000fe80000100a00 */
[----:B------:R1:W-:Y:S08]  /*b6e80*/  STL.64 [R1+0x35b8], R18 ;  /* 0x0035b81201007387 */ /* 0x0003f00000100a00 */
        /* <DEDUP_REMOVED lines=23> */
[----:B-1----:R-:W-:Y:S08]  /*b7000*/  HMMA.1688.F32.TF32 R12, R40, R178, R220 ;  /* 0x000000b2280c723c */ /* 0x002ff000000810dc */
        /* <DEDUP_REMOVED lines=11> */
[----:B------:R-:W-:Y:S04]  /*b70c0*/  STL.64 [R1+0x22a8], R18 ;  /* 0x0022a81201007387 */ /* 0x000fe80000100a00 */
[----:B------:R-:W2:Y:S04]  /*b70d0*/  LDL.LU R184, [R1+0x18b0] ;  /* 0x0018b00001b87983 */ /* 0x000ea80000300800 */
[----:B------:R-:W-:Y:S04]  /*b70e0*/  STL.64 [R1+0x2290], R12 ;  /* 0x0022900c01007387 */ /* 0x000fe80000100a00 */
[----:B------:R-:W-:Y:S04]  /*b70f0*/  STL.64 [R1+0x2298], R14 ;  /* 0x0022980e01007387 */ /* 0x000fe80000100a00 */
[----:B------:R1:W-:Y:S04]  /*b7100*/  STL.64 [R1+0x2280], R8 ;  /* 0x0022800801007387 */ /* 0x0003e80000100a00 */
[----:B------:R3:W-:Y:S04]  /*b7110*/  STL.64 [R1+0x2288], R10 ;  /* 0x0022880a01007387 */ /* 0x0007e80000100a00 */
[----:B------:R-:W2:Y:S04]  /*b7120*/  LDL.LU R185, [R1+0x18b4] ;  /* 0x0018b40001b97983 */ /* 0x000ea80000300800 */
[----:B------:R-:W2:Y:S04]  /*b7130*/  LDL.LU R186, [R1+0x18b8] ;  /* 0x0018b80001ba7983 */ /* 0x000ea80000300800 */
[----:B------:R-:W2:Y:S04]  /*b7140*/  LDL.LU R187, [R1+0x18bc] ;  /* 0x0018bc0001bb7983 */ /* 0x000ea80000300800 */
[----:B------:R-:W4:Y:S04]  /*b7150*/  LDL.LU R188, [R1+0x18c0] ;  /* 0x0018c00001bc7983 */ /* 0x000f280000300800 */
[----:B------:R-:W4:Y:S04]  /*b7160*/  LDL.LU R189, [R1+0x18c4] ;  /* 0x0018c40001bd7983 */ /* 0x000f280000300800 */
[----:B------:R-:W4:Y:S04]  /*b7170*/  LDL.LU R190, [R1+0x18c8] ;  /* 0x0018c80001be7983 */ /* 0x000f280000300800 */
[----:B------:R-:W4:Y:S04]  /*b7180*/  LDL.LU R191, [R1+0x18cc] ;  /* 0x0018cc0001bf7983 */ /* 0x000f280000300800 */
        /* <DEDUP_REMOVED lines=60> */
[----:B-1----:R-:W2:Y:S04]  /*b7550*/  LDL.LU R8, [R1+0x1a20] ;  /* 0x001a200001087983 */ /* 0x002ea80000300800 */
[----:B------:R-:W2:Y:S04]  /*b7560*/  LDL.LU R9, [R1+0x1a24] ;  /* 0x001a240001097983 */ /* 0x000ea80000300800 */
[----:B---3--:R-:W2:Y:S04]  /*b7570*/  LDL.LU R10, [R1+0x1a28] ;  /* 0x001a2800010a7983 */ /* 0x008ea80000300800 */
[----:B------:R-:W2:Y:S04]  /*b7580*/  LDL.LU R11, [R1+0x1a2c] ;  /* 0x001a2c00010b7983 */ /* 0x000ea80000300800 */
[----:B------:R-:W3:Y:S04]  /*b7590*/  LDL.LU R12, [R1+0x1a30] ;  /* 0x001a3000010c7983 */ /* 0x000ee80000300800 */
[----:B------:R-:W3:Y:S04]  /*b75a0*/  LDL.LU R13, [R1+0x1a34] ;  /* 0x001a3400010d7983 */ /* 0x000ee80000300800 */
[----:B------:R-:W3:Y:S04]  /*b75b0*/  LDL.LU R14, [R1+0x1a38] ;  /* 0x001a3800010e7983 */ /* 0x000ee80000300800 */
[----:B------:R-:W3:Y:S04]  /*b75c0*/  LDL.LU R15, [R1+0x1a3c] ;  /* 0x001a3c00010f7983 */ /* 0x000ee80000300800 */
[----:B------:R-:W2:Y:S04]  /*b75d0*/  LDL.LU R16, [R1+0x1a10] ;  /* 0x001a100001107983 */ /* 0x000ea80000300800 */
[----:B------:R-:W2:Y:S04]  /*b75e0*/  LDL.LU R17, [R1+0x1a14] ;  /* 0x001a140001117983 */ /* 0x000ea80000300800 */
        /* <DEDUP_REMOVED lines=30> */
[C---:B---3--:R-:W-:Y:S08]  /*b77d0*/  HMMA.1688.F32.TF32 R40, R4.reuse, R70, R12 ;  /* 0x000000460428723c */ /* 0x048ff0000008100c */
[C---:B--2---:R-:W-:Y:S08]  /*b77e0*/  HMMA.1688.F32.TF32 R12, R4.reuse, R74, R8 ;  /* 0x0000004a040c723c */ /* 0x044ff00000081008 */
[C---:B----4-:R-:W-:Y:S07]  /*b77f0*/  HMMA.1688.F32.TF32 R8, R4.reuse, R78, R16 ;  /* 0x0000004e0408723c */ /* 0x050fee0000081010 */
[----:B------:R-:W-:Y:S01]  /*b7800*/  STL.64 [R1+0x2270], R40 ;  /* 0x0022702801007387 */ /* 0x000fe20000100a00 */
[C---:B------:R-:W-:Y:S03]  /*b7810*/  HMMA.1688.F32.TF32 R16, R4.reuse, R82, R20 ;  /* 0x000000520410723c */ /* 0x040fe60000081014 */
[----:B------:R-:W-:Y:S04]  /*b7820*/  STL.64 [R1+0x2278], R42 ;  /* 0x0022782a01007387 */ /* 0x000fe80000100a00 */
[----:B------:R-:W-:Y:S04]  /*b7830*/  STL.64 [R1+0x2260], R12 ;  /* 0x0022600c01007387 */ /* 0x000fe80000100a00 */
[----:B------:R1:W-:Y:S02]  /*b7840*/  STL.64 [R1+0x2268], R14 ;  /* 0x0022680e01007387 */ /* 0x0003e40000100a00 */
[C---:B-1----:R-:W-:Y:S02]  /*b7850*/  HMMA.1688.F32.TF32 R12, R4.reuse, R86, R24 ;  /* 0x00000056040c723c */ /* 0x042fe40000081018 */
[----:B------:R-:W-:Y:S04]  /*b7860*/  STL.64 [R1+0x2250], R8 ;  /* 0x0022500801007387 */ /* 0x000fe80000100a00 */
[----:B------:R-:W-:Y:S04]  /*b7870*/  STL.64 [R1+0x2258], R10 ;  /* 0x0022580a01007387 */ /* 0x000fe80000100a00 */
[----:B------:R-:W-:Y:S04]  /*b7880*/  STL.64 [R1+0x2240], R16 ;  /* 0x0022401001007387 */ /* 0x000fe80000100a00 */
[----:B------:R-:W-:Y:S01]  /*b7890*/  STL.64 [R1+0x2248], R18 ;  /* 0x0022481201007387 */ /* 0x000fe20000100a00 */
[C---:B------:R-:W-:Y:S03]  /*b78a0*/  HMMA.1688.F32.TF32 R20, R4.reuse, R94, R32 ;  /* 0x0000005e0414723c */ /* 0x040fe60000081020 */
[----:B------:R-:W-:Y:S04]  /*b78b0*/  LDS R8, [R2+0x4100] ;  /* 0x0041000002087984 */ /* 0x000fe80000000800 */
[----:B------:R-:W-:Y:S04]  /*b78c0*/  LDS R10, [R2+0x6100] ;  /* 0x00610000020a7984 */ /* 0x000fe80000000800 */
[----:B------:R-:W-:Y:S04]  /*b78d0*/  STL.64 [R1+0x2230], R12 ;  /* 0x0022300c01007387 */ /* 0x000fe80000100a00 */
[----:B------:R1:W-:Y:S04]  /*b78e0*/  STL.64 [R1+0x2238], R14 ;  /* 0x0022380e01007387 */ /* 0x0003e80000100a00 */
[----:B------:R-:W-:Y:S04]  /*b78f0*/  LDS R9, [R0+0x4100] ;  /* 0x0041000000097984 */ /* 0x000fe80000000800 */
[----:B------:R-:W2:Y:S01]  /*b7900*/  LDS R11, [R0+0x6100] ;  /* 0x00610000000b7984 */ /* 0x000ea20000000800 */
[C---:B-1----:R-:W-:Y:S08]  /*b7910*/  HMMA.1688.F32.TF32 R12, R4.reuse, R90, R28 ;  /* 0x0000005a040c723c */ /* 0x042ff0000008101c */
[C---:B------:R-:W-:Y:S11]  /*b7920*/  HMMA.1688.F32.TF32 R16, R4.reuse, R98, R36 ;  /* 0x000000620410723c */ /* 0x040ff60000081024 */
[----:B------:R-:W-:Y:S04]  /*b7930*/  @!UPT UIADD3 URZ, URZ, URZ, URZ ;  /* 0x0000003f3f3ff290 */ /* 0x000fe8000fffe03f */
[----:B------:R-:W-:Y:S04]  /*b7940*/  STL.64 [R1+0x3510], R12 ;  /* 0x0035100c01007387 */ /* 0x000fe80000100a00 */
[----:B------:R1:W-:Y:S02]  /*b7950*/  STL.64 [R1+0x3518], R14 ;  /* 0x0035180e01007387 */ /* 0x0003e40000100a00 */
[C---:B-1----:R-:W-:Y:S02]  /*b7960*/  HMMA.1688.F32.TF32 R12, R4.reuse, R102, R44 ;  /* 0x00000066040c723c */ /* 0x042fe4000008102c */
[----:B------:R-:W-:Y:S04]  /*b7970*/  STL.64 [R1+0x3500], R20 ;  /* 0x0035001401007387 */ /* 0x000fe80000100a00 */
[----:B------:R1:W-:Y:S04]  /*b7980*/  STL.64 [R1+0x3508], R22 ;  /* 0x0035081601007387 */ /* 0x0003e80000100a00 */
[----:B------:R-:W-:Y:S04]  /*b7990*/  STL.64 [R1+0x34f0], R16 ;  /* 0x0034f01001007387 */ /* 0x000fe80000100a00 */
[----:B------:R3:W-:Y:S01]  /*b79a0*/  STL.64 [R1+0x34f8], R18 ;  /* 0x0034f81201007387 */ /* 0x0007e20000100a00 */
[C---:B-1----:R-:W-:Y:S08]  /*b79b0*/  HMMA.1688.F32.TF32 R20, R4.reuse, R106, R48 ;  /* 0x0000006a0414723c */ /* 0x042ff00000081030 */
[----:B------:R-:W-:Y:S01]  /*b79c0*/  STL.64 [R1+0x34e0], R12 ;  /* 0x0034e00c01007387 */ /* 0x000fe20000100a00 */
[C---:B---3--:R-:W-:Y:S03]  /*b79d0*/  HMMA.1688.F32.TF32 R16, R4.reuse, R110, R180 ;  /* 0x0000006e0410723c */ /* 0x048fe600000810b4 */
[----:B------:R1:W-:Y:S05]  /*b79e0*/  STL.64 [R1+0x34e8], R14 ;  /* 0x0034e80e01007387 */ /* 0x0003ea0000100a00 */
[C---:B-1----:R-:W-:Y:S06]  /*b79f0*/  HMMA.1688.F32.TF32 R12, R4.reuse, R114, R244 ;  /* 0x00000072040c723c */ /* 0x042fec00000810f4 */
[----:B------:R-:W-:Y:S04]  /*b7a00*/  STL.64 [R1+0x34d0], R20 ;  /* 0x0034d01401007387 */ /* 0x000fe80000100a00 */
[----:B------:R1:W-:Y:S05]  /*b7a10*/  STL.64 [R1+0x34d8], R22 ;  /* 0x0034d81601007387 */ /* 0x0003ea0000100a00 */
[----:B------:R-:W-:Y:S04]  /*b7a20*/  STL.64 [R1+0x34c0], R16 ;  /* 0x0034c01001007387 */ /* 0x000fe80000100a00 */
[----:B------:R3:W-:Y:S01]  /*b7a30*/  STL.64 [R1+0x34c8], R18 ;  /* 0x0034c81201007387 */ /* 0x0007e20000100a00 */
[C---:B-1----:R-:W-:Y:S03]  /*b7a40*/  HMMA.1688.F32.TF32 R20, R4.reuse, R118, R200 ;  /* 0x000000760414723c */ /* 0x042fe600000810c8 */
[----:B------:R-:W-:Y:S05]  /*b7a50*/  STL.64 [R1+0x34b0], R12 ;  /* 0x0034b00c01007387 */ /* 0x000fea0000100a00 */
[C---:B---3--:R-:W-:Y:S01]  /*b7a60*/  HMMA.1688.F32.TF32 R16, R4.reuse, R122, R204 ;  /* 0x0000007a0410723c */ /* 0x048fe200000810cc */
[----:B------:R1:W-:Y:S07]  /*b7a70*/  STL.64 [R1+0x34b8], R14 ;  /* 0x0034b80e01007387 */ /* 0x0003ee0000100a00 */
[C---:B-1----:R-:W-:Y:S07]  /*b7a80*/  HMMA.1688.F32.TF32 R12, R4.reuse, R126, R224 ;  /* 0x0000007e040c723c */ /* 0x042fee00000810e0 */
[----:B------:R-:W-:Y:S04]  /*b7a90*/  STL.64 [R1+0x34a0], R20 ;  /* 0x0034a01401007387 */ /* 0x000fe80000100a00 */
[----:B------:R1:W-:Y:S04]  /*b7aa0*/  STL.64 [R1+0x34a8], R22 ;  /* 0x0034a81601007387 */ /* 0x0003e80000100a00 */
        /* <DEDUP_REMOVED lines=34> */
[----:B------:R1:W-:Y:S04]  /*b7cd0*/  STL.64 [R1+0x33e0], R20 ;  /* 0x0033e01401007387 */ /* 0x0003e80000100a00 */
[----:B------:R3:W-:Y:S04]  /*b7ce0*/  STL.64 [R1+0x33e8], R22 ;  /* 0x0033e81601007387 */ /* 0x0007e80000100a00 */
[----:B------:R-:W4:Y:S04]  /*b7cf0*/  LDL.LU R184, [R1+0x1700] ;  /* 0x0017000001b87983 */ /* 0x000f280000300800 */
[----:B------:R-:W-:Y:S04]  /*b7d00*/  STL.64 [R1+0x33d0], R16 ;  /* 0x0033d01001007387 */ /* 0x000fe80000100a00 */
[----:B------:R-:W-:Y:S04]  /*b7d10*/  STL.64 [R1+0x33d8], R18 ;  /* 0x0033d81201007387 */ /* 0x000fe80000100a00 */
[----:B------:R1:W-:Y:S04]  /*b7d20*/  STL.64 [R1+0x33c0], R12 ;  /* 0x0033c00c01007387 */ /* 0x0003e80000100a00 */
[----:B------:R1:W-:Y:S04]  /*b7d30*/  STL.64 [R1+0x33c8], R14 ;  /* 0x0033c80e01007387 */ /* 0x0003e80000100a00 */
        /* <DEDUP_REMOVED lines=107> */
[----:B---3--:R-:W-:Y:S03]  /*b83f0*/  HMMA.1688.F32.TF32 R40, R4, R178, R196 ;  /* 0x000000b20428723c */ /* 0x008fe600000810c4 */
[----:B------:R-:W-:Y:S04]  /*b8400*/  LDS R4, [R2+0x4180] ;  /* 0x0041800002047984 */ /* 0x000fe80000000800 */
[----:B------:R-:W-:Y:S01]  /*b8410*/  LDS R6, [R2+0x6180] ;  /* 0x0061800002067984 */ /* 0x000fe20000000800 */
[C---:B--2---:R-:W-:Y:S03]  /*b8420*/  HMMA.1688.F32.TF32 R20, R8.reuse, R62, R20 ;  /* 0x0000003e0814723c */ /* 0x044fe60000081014 */
[----:B------:R-:W-:Y:S04]  /*b8430*/  LDS R5, [R0+0x4180] ;  /* 0x0041800000057984 */ /* 0x000fe80000000800 */
[----:B------:R-:W1:Y:S08]  /*b8440*/  LDS R7, [R0+0x6180] ;  /* 0x0061800000077984 */ /* 0x000e700000000800 */
[----:B------:R-:W-:Y:S04]  /*b8450*/  STL.64 [R1+0x2220], R40 ;  /* 0x0022202801007387 */ /* 0x000fe80000100a00 */
[----:B------:R4:W-:Y:S02]  /*b8460*/  STL.64 [R1+0x2228], R42 ;  /* 0x0022282a01007387 */ /* 0x0009e40000100a00 */
[C---:B----4-:R-:W-:Y:S08]  /*b8470*/  HMMA.1688.F32.TF32 R40, R8.reuse, R54, R12 ;  /* 0x000000360828723c */ /* 0x050ff0000008100c */
[C---:B------:R-:W-:Y:S08]  /*b8480*/  HMMA.1688.F32.TF32 R12, R8.reuse, R58, R16 ;  /* 0x0000003a080c723c */ /* 0x040ff00000081010 */
[C---:B------:R-:W-:Y:S07]  /*b8490*/  HMMA.1688.F32.TF32 R16, R8.reuse, R66, R24 ;  /* 0x000000420810723c */ /* 0x040fee0000081018 */
[----:B------:R-:W-:Y:S04]  /*b84a0*/  STL.64 [R1+0x33b0], R40 ;  /* 0x0033b02801007387 */ /* 0x000fe80000100a00 */
[----:B------:R-:W-:Y:S04]  /*b84b0*/  STL.64 [R1+0x33b8], R42 ;  /* 0x0033b82a01007387 */ /* 0x000fe80000100a00 */
[----:B------:R-:W-:Y:S04]  /*b84c0*/  STL.64 [R1+0x33a0], R12 ;  /* 0x0033a00c01007387 */ /* 0x000fe80000100a00 */
[----:B------:R2:W-:Y:S02]  /*b84d0*/  STL.64 [R1+0x33a8], R14 ;  /* 0x0033a80e01007387 */ /* 0x0005e40000100a00 */
[C---:B--2---:R-:W-:Y:S02]  /*b84e0*/  HMMA.1688.F32.TF32 R12, R8.reuse, R70, R28 ;  /* 0x00000046080c723c */ /* 0x044fe4000008101c */
[----:B------:R-:W-:Y:S04]  /*b84f0*/  STL.64 [R1+0x3390], R20 ;  /* 0x0033901401007387 */ /* 0x000fe80000100a00 */
[----:B------:R2:W-:Y:S04]  /*b8500*/  STL.64 [R1+0x3398], R22 ;  /* 0x0033981601007387 */ /* 0x0005e80000100a00 */
[----:B------:R-:W-:Y:S04]  /*b8510*/  STL.64 [R1+0x3380], R16 ;  /* 0x0033801001007387 */ /* 0x000fe80000100a00 */
[----:B------:R3:W-:Y:S01]  /*b8520*/  STL.64 [R1+0x3388], R18 ;  /* 0x0033881201007387 */ /* 0x0007e20000100a00 */
[C---:B--2---:R-:W-:Y:S08]  /*b8530*/  HMMA.1688.F32.TF32 R20, R8.reuse, R74, R32 ;  /* 0x0000004a0814723c */ /* 0x044ff00000081020 */
[----:B------:R-:W-:Y:S01]  /*b8540*/  STL.64 [R1+0x3370], R12 ;  /* 0x0033700c01007387 */ /* 0x000fe20000100a00 */
[C---:B---3--:R-:W-:Y:S03]  /*b8550*/  HMMA.1688.F32.TF32 R16, R8.reuse, R78, R36 ;  /* 0x0000004e0810723c */ /* 0x048fe60000081024 */
[----:B------:R2:W-:Y:S05]  /*b8560*/  STL.64 [R1+0x3378], R14 ;  /* 0x0033780e01007387 */ /* 0x0005ea0000100a00 */
[C---:B--2---:R-:W-:Y:S06]  /*b8570*/  HMMA.1688.F32.TF32 R12, R8.reuse, R82, R44 ;  /* 0x00000052080c723c */ /* 0x044fec000008102c */
[----:B------:R-:W-:Y:S04]  /*b8580*/  STL.64 [R1+0x3360], R20 ;  /* 0x0033601401007387 */ /* 0x000fe80000100a00 */
[----:B------:R2:W-:Y:S05]  /*b8590*/  STL.64 [R1+0x3368], R22 ;  /* 0x0033681601007387 */ /* 0x0005ea0000100a00 */
[----:B------:R-:W-:Y:S04]  /*b85a0*/  STL.64 [R1+0x3350], R16 ;  /* 0x0033501001007387 */ /* 0x000fe80000100a00 */
[----:B------:R3:W-:Y:S01]  /*b85b0*/  STL.64 [R1+0x3358], R18 ;  /* 0x0033581201007387 */ /* 0x0007e20000100a00 */
[C---:B--2---:R-:W-:Y:S03]  /*b85c0*/  HMMA.1688.F32.TF32 R20, R8.reuse, R86, R48 ;  /* 0x000000560814723c */ /* 0x044fe60000081030 */
[----:B------:R-:W-:Y:S05]  /*b85d0*/  STL.64 [R1+0x3340], R12 ;  /* 0x0033400c01007387 */ /* 0x000fea0000100a00 */
[C---:B---3--:R-:W-:Y:S01]  /*b85e0*/  HMMA.1688.F32.TF32 R16, R8.reuse, R90, R180 ;  /* 0x0000005a0810723c */ /* 0x048fe200000810b4 */
[----:B------:R2:W-:Y:S07]  /*b85f0*/  STL.64 [R1+0x3348], R14 ;  /* 0x0033480e01007387 */ /* 0x0005ee0000100a00 */
[C---:B--2---:R-:W-:Y:S07]  /*b8600*/  HMMA.1688.F32.TF32 R12, R8.reuse, R94, R244 ;  /* 0x0000005e080c723c */ /* 0x044fee00000810f4 */
[----:B------:R-:W-:Y:S04]  /*b8610*/  STL.64 [R1+0x3330], R20 ;  /* 0x0033301401007387 */ /* 0x000fe80000100a00 */
[----:B------:R2:W-:Y:S04]  /*b8620*/  STL.64 [R1+0x3338], R22 ;  /* 0x0033381601007387 */ /* 0x0005e80000100a00 */
        /* <DEDUP_REMOVED lines=113> */
[----:B--2---:R-:W2:Y:S04]  /*b8d40*/  LDL.LU R20, [R1+0x16b0] ;  /* 0x0016b00001147983 */ /* 0x004ea80000300800 */
[----:B------:R-:W2:Y:S04]  /*b8d50*/  LDL.LU R21, [R1+0x16b4] ;  /* 0x0016b40001157983 */ /* 0x000ea80000300800 */
[----:B---3--:R-:W2:Y:S04]  /*b8d60*/  LDL.LU R22, [R1+0x16b8] ;  /* 0x0016b80001167983 */ /* 0x008ea80000300800 */
[----:B------:R-:W2:Y:S04]  /*b8d70*/  LDL.LU R23, [R1+0x16bc] ;  /* 0x0016bc0001177983 */ /* 0x000ea80000300800 */
[----:B-1----:R-:W3:Y:S04]  /*b8d80*/  LDL.LU R12, [R1+0x16d0] ;  /* 0x0016d000010c7983 */ /* 0x002ee80000300800 */
[----:B------:R-:W3:Y:S04]  /*b8d90*/  LDL.LU R13, [R1+0x16d4] ;  /* 0x0016d400010d7983 */ /* 0x000ee80000300800 */
[----:B------:R-:W3:Y:S04]  /*b8da0*/  LDL.LU R14, [R1+0x16d8] ;  /* 0x0016d800010e7983 */ /* 0x000ee80000300800 */
[----:B------:R-:W3:Y:S04]  /*b8db0*/  LDL.LU R15, [R1+0x16dc] ;  /* 0x0016dc00010f7983 */ /* 0x000ee80000300800 */
[----:B------:R-:W2:Y:S04]  /*b8dc0*/  LDL.LU R196, [R1+0x16e0] ;  /* 0x0016e00001c47983 */ /* 0x000ea80000300800 */
[----:B------:R-:W2:Y:S04]  /*b8dd0*/  LDL.LU R197, [R1+0x16e4] ;  /* 0x0016e40001c57983 */ /* 0x000ea80000300800 */
        /* <DEDUP_REMOVED lines=36> */
[C---:B----4-:R-:W-:Y:S11]  /*b9020*/  HMMA.1688.F32.TF32 R12, R8.reuse, R166, R16 ;  /* 0x000000a6080c723c */ /* 0x050ff60000081010 */
[----:B------:R-:W-:Y:S04]  /*b9030*/  @!UPT UIADD3 URZ, URZ, URZ, URZ ;  /* 0x0000003f3f3ff290 */ /* 0x000fe8000fffe03f */
[----:B------:R-:W-:Y:S01]  /*b9040*/  STL.64 [R1+0x3210], R196 ;  /* 0x003210c401007387 */ /* 0x000fe20000100a00 */
[C---:B------:R-:W-:Y:S03]  /*b9050*/  HMMA.1688.F32.TF32 R20, R8.reuse, R170, R20 ;  /* 0x000000aa0814723c */ /* 0x040fe60000081014 */
[----:B------:R-:W-:Y:S04]  /*b9060*/  STL.64 [R1+0x3218], R198 ;  /* 0x003218c601007387 */ /* 0x000fe80000100a00 */
[----:B------:R-:W-:Y:S01]  /*b9070*/  STL.64 [R1+0x3200], R40 ;  /* 0x0032002801007387 */ /* 0x000fe20000100a00 */
[C---:B------:R-:W-:Y:S03]  /*b9080*/  HMMA.1688.F32.TF32 R16, R8.reuse, R174, R24 ;  /* 0x000000ae0810723c */ /* 0x040fe60000081018 */
[----:B------:R-:W-:Y:S04]  /*b9090*/  STL.64 [R1+0x3208], R42 ;  /* 0x0032082a01007387 */ /* 0x000fe80000100a00 */
[----:B------:R-:W-:Y:S04]  /*b90a0*/  STL.64 [R1+0x31f0], R12 ;  /* 0x0031f00c01007387 */ /* 0x000fe80000100a00 */
[----:B------:R1:W-:Y:S02]  /*b90b0*/  STL.64 [R1+0x31f8], R14 ;  /* 0x0031f80e01007387 */ /* 0x0003e40000100a00 */
[----:B-1----:R-:W-:Y:S02]  /*b90c0*/  HMMA.1688.F32.TF32 R12, R8, R178, R28 ;  /* 0x000000b2080c723c */ /* 0x002fe4000008101c */
[----:B------:R-:W-:Y:S04]  /*b90d0*/  STL.64 [R1+0x31e0], R20 ;  /* 0x0031e01401007387 */ /* 0x000fe80000100a00 */
[----:B------:R-:W-:Y:S02]  /*b90e0*/  STL.64 [R1+0x31e8], R22 ;  /* 0x0031e81601007387 */ /* 0x000fe40000100a00 */
[C---:B------:R-:W-:Y:S02]  /*b90f0*/  HMMA.1688.F32.TF32 R8, R4.reuse, R54, R32 ;  /* 0x000000360408723c */ /* 0x040fe40000081020 */
[----:B------:R-:W-:Y:S04]  /*b9100*/  STL.64 [R1+0x31d0], R16 ;  /* 0x0031d01001007387 */ /* 0x000fe80000100a00 */
[----:B------:R1:W-:Y:S09]  /*b9110*/  STL.64 [R1+0x31d8], R18 ;  /* 0x0031d81201007387 */ /* 0x0003f20000100a00 */
[----:B------:R-:W-:Y:S01]  /*b9120*/  STL.64 [R1+0x2210], R12 ;  /* 0x0022100c01007387 */ /* 0x000fe20000100a00 */
[C---:B-1----:R-:W-:Y:S03]  /*b9130*/  HMMA.1688.F32.TF32 R16, R4.reuse, R58, R36 ;  /* 0x0000003a0410723c */ /* 0x042fe60000081024 */
[----:B------:R1:W-:Y:S05]  /*b9140*/  STL.64 [R1+0x2218], R14 ;  /* 0x0022180e01007387 */ /* 0x0003ea0000100a00 */
[C---:B-1----:R-:W-:Y:S01]  /*b9150*/  HMMA.1688.F32.TF32 R12, R4.reuse, R62, R44 ;  /* 0x0000003e040c723c */ /* 0x042fe2000008102c */
[----:B------:R-:W-:Y:S04]  /*b9160*/  STL.64 [R1+0x2200], R8 ;  /* 0x0022000801007387 */ /* 0x000fe80000100a00 */
[----:B------:R1:W-:Y:S10]  /*b9170*/  STL.64 [R1+0x2208], R10 ;  /* 0x0022080a01007387 */ /* 0x0003f40000100a00 */
[----:B------:R-:W-:Y:S04]  /*b9180*/  STL.64 [R1+0x21f0], R16 ;  /* 0x0021f01001007387 */ /* 0x000fe80000100a00 */
[----:B------:R2:W-:Y:S01]  /*b9190*/  STL.64 [R1+0x21f8], R18 ;  /* 0x0021f81201007387 */ /* 0x0005e20000100a00 */
[C---:B-1----:R-:W-:Y:S03]  /*b91a0*/  HMMA.1688.F32.TF32 R8, R4.reuse, R66, R48 ;  /* 0x000000420408723c */ /* 0x042fe60000081030 */
[----:B------:R-:W-:Y:S05]  /*b91b0*/  STL.64 [R1+0x21e0], R12 ;  /* 0x0021e00c01007387 */ /* 0x000fea0000100a00 */
[C---:B--2---:R-:W-:Y:S01]  /*b91c0*/  HMMA.1688.F32.TF32 R16, R4.reuse, R70, R180 ;  /* 0x000000460410723c */ /* 0x044fe200000810b4 */
        /* <DEDUP_REMOVED lines=29> */
[----:B------:R1:W-:Y:S02]  /*b93a0*/  STL.64 [R1+0x31b8], R18 ;  /* 0x0031b81201007387 */ /* 0x0003e40000100a00 */
[C---:B-1----:R-:W-:Y:S11]  /*b93b0*/  HMMA.1688.F32.TF32 R16, R4.reuse, R106, R236 ;  /* 0x0000006a0410723c */ /* 0x042ff600000810ec */
        /* <DEDUP_REMOVED lines=143> */
[----:B------:R-:W-:Y:S04]  /*b9cb0*/  STL.64 [R1+0x30f0], R12 ;  /* 0x0030f00c01007387 */ /* 0x000fe80000100a00 */
[----:B------:R1:W-:Y:S02]  /*b9cc0*/  STL.64 [R1+0x30f8], R14 ;  /* 0x0030f80e01007387 */ /* 0x0003e40000100a00 */
[C---:B-1----:R-:W-:Y:S02]  /*b9cd0*/  HMMA.1688.F32.TF32 R12, R4.reuse, R154, R24 ;  /* 0x0000009a040c723c */ /* 0x042fe40000081018 */
        /* <DEDUP_REMOVED lines=17> */
[----:B-1----:R-:W-:Y:S07]  /*b9df0*/  HMMA.1688.F32.TF32 R12, R4, R178, R180 ;  /* 0x000000b2040c723c */ /* 0x002fee00000810b4 */
[----:B------:R-:W-:Y:S04]  /*b9e00*/  STL.64 [R1+0x3080], R20 ;  /* 0x0030801401007387 */ /* 0x000fe80000100a00 */
[----:B------:R-:W-:Y:S04]  /*b9e10*/  STL.64 [R1+0x3088], R22 ;  /* 0x0030881601007387 */ /* 0x000fe80000100a00 */
[----:B------:R-:W-:Y:S04]  /*b9e20*/  STL.64 [R1+0x3070], R16 ;  /* 0x0030701001007387 */ /* 0x000fe80000100a00 */
[----:B------:R-:W-:Y:S04]  /*b9e30*/  STL.64 [R1+0x3078], R18 ;  /* 0x0030781201007387 */ /* 0x000fe80000100a00 */
[----:B------:R-:W-:Y:S04]  /*b9e40*/  LDS R4, [R2+0x4280] ;  /* 0x0042800002047984 */ /* 0x000fe80000000800 */
[----:B------:R-:W-:Y:S04]  /*b9e50*/  LDS R6, [R2+0x6280] ;  /* 0x0062800002067984 */ /* 0x000fe80000000800 */
[----:B------:R-:W-:Y:S04]  /*b9e60*/  STL.64 [R1+0x2170], R12 ;  /* 0x0021700c01007387 */ /* 0x000fe80000100a00 */
[----:B------:R1:W-:Y:S04]  /*b9e70*/  STL.64 [R1+0x2178], R14 ;  /* 0x0021780e01007387 */ /* 0x0003e80000100a00 */
[----:B------:R-:W-:Y:S04]  /*b9e80*/  LDS R5, [R0+0x4280] ;  /* 0x0042800000057984 */ /* 0x000fe80000000800 */
[----:B------:R-:W2:Y:S01]  /*b9e90*/  LDS R7, [R0+0x6280] ;  /* 0x0062800000077984 */ /* 0x000ea20000000800 */
[C---:B-1----:R-:W-:Y:S08]  /*b9ea0*/  HMMA.1688.F32.TF32 R12, R8.reuse, R54, R244 ;  /* 0x00000036080c723c */ /* 0x042ff000000810f4 */
[C---:B------:R-:W-:Y:S08]  /*b9eb0*/  HMMA.1688.F32.TF32 R20, R8.reuse, R58, R200 ;  /* 0x0000003a0814723c */ /* 0x040ff000000810c8 */
[C---:B------:R-:W-:Y:S07]  /*b9ec0*/  HMMA.1688.F32.TF32 R16, R8.reuse, R62, R204 ;  /* 0x0000003e0810723c */ /* 0x040fee00000810cc */
        /* <DEDUP_REMOVED lines=42> */
[----:B------:R1:W-:Y:S04]  /*ba170*/  STL.64 [R1+0x2f80], R16 ;  /* 0x002f801001007387 */ /* 0x0003e80000100a00 */
[----:B------:R1:W-:Y:S04]  /*ba180*/  STL.64 [R1+0x2f88], R18 ;  /* 0x002f881201007387 */ /* 0x0003e80000100a00 */
[----:B------:R-:W-:Y:S04]  /*ba190*/  STL.64 [R1+0x2f70], R12 ;  /* 0x002f700c01007387 */ /* 0x000fe80000100a00 */
        /* <DEDUP_REMOVED lines=100> */
[C---:B--2---:R-:W-:Y:S08]  /*ba7e0*/  HMMA.1688.F32.TF32 R12, R8.reuse, R122, R20 ;  /* 0x0000007a080c723c */ /* 0x044ff00000081014 */
[C---:B---3--:R-:W-:Y:S08]  /*ba7f0*/  HMMA.1688.F32.TF32 R16, R8.reuse, R118, R16 ;  /* 0x000000760810723c */ /* 0x048ff00000081010 */
[C---:B----4-:R-:W-:Y:S11]  /*ba800*/  HMMA.1688.F32.TF32 R20, R8.reuse, R126, R24 ;  /* 0x0000007e0814723c */ /* 0x050ff60000081018 */
        /* <DEDUP_REMOVED lines=42> */
[C---:B--2---:R-:W-:Y:S08]  /*baab0*/  HMMA.1688.F32.TF32 R12, R4.reuse, R54, R216 ;  /* 0x00000036040c723c */ /* 0x044ff000000810d8 */
[C---:B------:R-:W-:Y:S01]  /*baac0*/  HMMA.1688.F32.TF32 R8, R4.reuse, R58, R236 ;  /* 0x0000003a0408723c */ /* 0x040fe200000810ec */
[----:B------:R-:W-:Y:S04]  /*baad0*/  STL.64 [R1+0x2e80], R20 ;  /* 0x002e801401007387 */ /* 0x000fe80000100a00 */
[----:B------:R-:W-:Y:S04]  /*baae0*/  STL.64 [R1+0x2e88], R22 ;  /* 0x002e881601007387 */ /* 0x000fe80000100a00 */
[----:B------:R-:W-:Y:S04]  /*baaf0*/  STL.64 [R1+0x2160], R16 ;  /* 0x0021601001007387 */ /* 0x000fe80000100a00 */
[----:B------:R1:W-:Y:S04]  /*bab00*/  STL.64 [R1+0x2168], R18 ;  /* 0x0021681201007387 */ /* 0x0003e80000100a00 */
[----:B------:R-:W-:Y:S04]  /*bab10*/  STL.64 [R1+0x2150], R12 ;  /* 0x0021500c01007387 */ /* 0x000fe80000100a00 */
[----:B------:R2:W-:Y:S01]  /*bab20*/  STL.64 [R1+0x2158], R14 ;  /* 0x0021580e01007387 */ /* 0x0005e20000100a00 */
[C---:B-1----:R-:W-:Y:S03]  /*bab30*/  HMMA.1688.F32.TF32 R16, R4.reuse, R62, R232 ;  /* 0x0000003e0410723c */ /* 0x042fe600000810e8 */
[----:B------:R-:W-:Y:S04]  /*bab40*/  STL.64 [R1+0x2140], R8 ;  /* 0x0021400801007387 */ /* 0x000fe80000100a00 */
[----:B------:R1:W-:Y:S01]  /*bab50*/  STL.64 [R1+0x2148], R10 ;  /* 0x0021480a01007387 */ /* 0x0003e20000100a00 */
[C---:B--2---:R-:W-:Y:S08]  /*bab60*/  HMMA.1688.F32.TF32 R12, R4.reuse, R66, R240 ;  /* 0x00000042040c723c */ /* 0x044ff000000810f0 */
[C---:B-1----:R-:W-:Y:S07]  /*bab70*/  HMMA.1688.F32.TF32 R8, R4.reuse, R70, R220 ;  /* 0x000000460408723c */ /* 0x042fee00000810dc */
[----:B------:R-:W-:Y:S04]  /*bab80*/  STL.64 [R1+0x2130], R16 ;  /* 0x0021301001007387 */ /* 0x000fe80000100a00 */
[----:B------:R-:W-:Y:S04]  /*bab90*/  STL.64 [R1+0x2138], R18 ;  /* 0x0021381201007387 */ /* 0x000fe80000100a00 */
[----:B------:R-:W-:Y:S04]  /*baba0*/  STL.64 [R1+0x7288], R70 ;  /* 0x0072884601007387 */ /* 0x000fe80000100a00 */
[----:B------:R-:W-:Y:S04]  /*babb0*/  STL.64 [R1+0x2120], R12 ;  /* 0x0021200c01007387 */ /* 0x000fe80000100a00 */
[----:B------:R-:W-:Y:S04]  /*babc0*/  STL.64 [R1+0x2128], R14 ;  /* 0x0021280e01007387 */ /* 0x000fe80000100a00 */
[----:B------:R-:W-:Y:S04]  /*babd0*/  STL.64 [R1+0x7280], R68 ;  /* 0x0072804401007387 */ /* 0x000fe80000100a00 */
[----:B------:R-:W-:Y:S04]  /*babe0*/  STL.64 [R1+0x2110], R8 ;  /* 0x0021100801007387 */ /* 0x000fe80000100a00 */
[----:B------:R1:W-:Y:S02]  /*babf0*/  STL.64 [R1+0x2118], R10 ;  /* 0x0021180a01007387 */ /* 0x0003e40000100a00 */
[C---:B-1----:R-:W-:Y:S02]  /*bac00*/  HMMA.1688.F32.TF32 R8, R4.reuse, R74, R192 ;  /* 0x0000004a0408723c */ /* 0x042fe400000810c0 */
[----:B------:R-:W-:Y:S04]  /*bac10*/  STL.64 [R1+0x7278], R74 ;  /* 0x0072784a01007387 */ /* 0x000fe80000100a00 */
[----:B------:R-:W-:Y:S11]  /*bac20*/  STL.64 [R1+0x7270], R72 ;  /* 0x0072704801007387 */ /* 0x000ff60000100a00 */
[----:B------:R-:W-:Y:S06]  /*bac30*/  @!UPT UIADD3 URZ, URZ, URZ, URZ ;  /* 0x0000003f3f3ff290 */ /* 0x000fec000fffe03f */
[----:B------:R-:W-:Y:S04]  /*bac40*/  STL.64 [R1+0x2100], R8 ;  /* 0x0021000801007387 */ /* 0x000fe80000100a00 */
[----:B------:R1:W-:Y:S02]  /*bac50*/  STL.64 [R1+0x2108], R10 ;  /* 0x0021080a01007387 */ /* 0x0003e40000100a00 */
[C---:B-1----:R-:W-:Y:S02]  /*bac60*/  HMMA.1688.F32.TF32 R8, R4.reuse, R78, R188 ;  /* 0x0000004e0408723c */ /* 0x042fe400000810bc */
[----:B------:R-:W-:Y:S04]  /*bac70*/  STL.64 [R1+0x7268], R78 ;  /* 0x0072684e01007387 */ /* 0x000fe80000100a00 */
[----:B------:R-:W-:Y:S02]  /*bac80*/  STL.64 [R1+0x7260], R76 ;  /* 0x0072604c01007387 */ /* 0x000fe40000100a00 */
[C---:B------:R-:W-:Y:S11]  /*bac90*/  HMMA.1688.F32.TF32 R12, R4.reuse, R82, R184 ;  /* 0x00000052040c723c */ /* 0x040ff600000810b8 */
[----:B------:R-:W-:Y:S04]  /*baca0*/  @!UPT UIADD3 URZ, URZ, URZ, URZ ;  /* 0x0000003f3f3ff290 */ /* 0x000fe8000fffe03f */
[----:B------:R-:W-:Y:S04]  /*bacb0*/  STL.64 [R1+0x20f0], R8 ;  /* 0x0020f00801007387 */ /* 0x000fe80000100a00 */
[----:B------:R1:W-:Y:S02]  /*bacc0*/  STL.64 [R1+0x20f8], R10 ;  /* 0x0020f80a01007387 */ /* 0x0003e40000100a00 */
[C---:B-1----:R-:W-:Y:S02]  /*bacd0*/  HMMA.1688.F32.TF32 R8, R4.reuse, R86, R248 ;  /* 0x000000560408723c */ /* 0x042fe400000810f8 */
[----:B------:R-:W2:Y:S04]  /*bace0*/  LDL.LU R248, [R1+0x1110] ;  /* 0x0011100001f87983 */ /* 0x000ea80000300800 */
[----:B------:R1:W-:Y:S04]  /*bacf0*/  STL.64 [R1+0x20e0], R12 ;  /* 0x0020e00c01007387 */ /* 0x0003e80000100a00 */
[----:B------:R3:W-:Y:S11]  /*bad00*/  STL.64 [R1+0x20e8], R14 ;  /* 0x0020e80e01007387 */ /* 0x0007f60000100a00 */
[----:B------:R-:W-:Y:S02]  /*bad10*/  @!UPT UIADD3 URZ, URZ, URZ, URZ ;  /* 0x0000003f3f3ff290 */ /* 0x000fe4000fffe03f */
[----:B------:R-:W-:Y:S04]  /*bad20*/  STL.64 [R1+0x20d0], R8 ;  /* 0x0020d00801007387 */ /* 0x000fe80000100a00 */
[----:B------:R-:W-:Y:S04]  /*bad30*/  STL.64 [R1+0x20d8], R10 ;  /* 0x0020d80a01007387 */ /* 0x000fe80000100a00 */
        /* <DEDUP_REMOVED lines=103> */
[----:B------:R-:W-:Y:S04]  /*bb3b0*/  LDS R8, [R2+0x4300] ;  /* 0x0043000002087984 */ /* 0x000fe80000000800 */
[----:B------:R-:W-:Y:S04]  /*bb3c0*/  LDS R10, [R2+0x6300] ;  /* 0x00630000020a7984 */ /* 0x000fe80000000800 */
[----:B------:R-:W-:Y:S04]  /*bb3d0*/  LDS R9, [R0+0x4300] ;  /* 0x0043000000097984 */ /* 0x000fe80000000800 */
[----:B------:R-:W1:Y:S01]  /*bb3e0*/  LDS R11, [R0+0x6300] ;  /* 0x00630000000b7984 */ /* 0x000e620000000800 */
[C---:B--2---:R-:W-:Y:S08]  /*bb3f0*/  HMMA.1688.F32.TF32 R40, R4.reuse, R90, R12 ;  /* 0x0000005a0428723c */ /* 0x044ff0000008100c */
[C---:B------:R-:W-:Y:S08]  /*bb400*/  HMMA.1688.F32.TF32 R12, R4.reuse, R94, R16 ;  /* 0x0000005e040c723c */ /* 0x040ff00000081010 */
[C---:B---3--:R-:W-:Y:S07]  /*bb410*/  HMMA.1688.F32.TF32 R20, R4.reuse, R98, R20 ;  /* 0x000000620414723c */ /* 0x048fee0000081014 */
[----:B------:R-:W-:Y:S01]  /*bb420*/  STL.64 [R1+0x2e70], R40 ;  /* 0x002e702801007387 */ /* 0x000fe20000100a00 */
[C---:B------:R-:W-:Y:S03]  /*bb430*/  HMMA.1688.F32.TF32 R16, R4.reuse, R102, R24 ;  /* 0x000000660410723c */ /* 0x040fe60000081018 */
        /* <DEDUP_REMOVED lines=10> */
[C---:B----4-:R-:W-:Y:S03]  /*bb4e0*/  HMMA.1688.F32.TF32 R16, R4.reuse, R114, R36 ;  /* 0x000000720410723c */ /* 0x050fe60000081024 */
        /* <DEDUP_REMOVED lines=46> */
[----:B--2---:R-:W-:Y:S07]  /*bb7d0*/  HMMA.1688.F32.TF32 R12, R4, R178, R192 ;  /* 0x000000b2040c723c */ /* 0x004fee00000810c0 */
[----:B------:R-:W-:Y:S04]  /*bb7e0*/  STL.64 [R1+0x2d30], R20 ;  /* 0x002d301401007387 */ /* 0x000fe80000100a00 */
[----:B------:R1:W-:Y:S04]  /*bb7f0*/  STL.64 [R1+0x2d38], R22 ;  /* 0x002d381601007387 */ /* 0x0003e80000100a00 */
[----:B------:R-:W-:Y:S04]  /*bb800*/  STL.64 [R1+0x2d20], R16 ;  /* 0x002d201001007387 */ /* 0x000fe80000100a00 */
[----:B------:R2:W-:Y:S01]  /*bb810*/  STL.64 [R1+0x2d28], R18 ;  /* 0x002d281201007387 */ /* 0x0005e20000100a00 */
[C---:B-1----:R-:W-:Y:S03]  /*bb820*/  HMMA.1688.F32.TF32 R20, R8.reuse, R54, R188 ;  /* 0x000000360814723c */ /* 0x042fe600000810bc */
[----:B------:R-:W-:Y:S04]  /*bb830*/  LDS R4, [R2+0x4380] ;  /* 0x0043800002047984 */ /* 0x000fe80000000800 */
[----:B------:R-:W-:Y:S01]  /*bb840*/  LDS R6, [R2+0x6380] ;  /* 0x0063800002067984 */ /* 0x000fe20000000800 */
[C---:B--2---:R-:W-:Y:S03]  /*bb850*/  HMMA.1688.F32.TF32 R16, R8.reuse, R58, R184 ;  /* 0x0000003a0810723c */ /* 0x044fe600000810b8 */
[----:B------:R-:W-:Y:S04]  /*bb860*/  STL.64 [R1+0x20c0], R12 ;  /* 0x0020c00c01007387 */ /* 0x000fe80000100a00 */
[----:B------:R1:W-:Y:S04]  /*bb870*/  STL.64 [R1+0x20c8], R14 ;  /* 0x0020c80e01007387 */ /* 0x0003e80000100a00 */
[----:B------:R-:W-:Y:S04]  /*bb880*/  LDS R5, [R0+0x4380] ;  /* 0x0043800000057984 */ /* 0x000fe80000000800 */
[----:B------:R-:W2:Y:S01]  /*bb890*/  LDS R7, [R0+0x6380] ;  /* 0x0063800000077984 */ /* 0x000ea20000000800 */
[C---:B-1----:R-:W-:Y:S03]  /*bb8a0*/  HMMA.1688.F32.TF32 R12, R8.reuse, R62, R248 ;  /* 0x0000003e080c723c */ /* 0x042fe600000810f8 */
[----:B------:R1:W-:Y:S04]  /*bb8b0*/  STL.64 [R1+0x2d10], R20 ;  /* 0x002d101401007387 */ /* 0x0003e80000100a00 */
[----:B------:R3:W-:Y:S04]  /*bb8c0*/  STL.64 [R1+0x2d18], R22 ;  /* 0x002d181601007387 */ /* 0x0007e80000100a00 */
[----:B------:R-:W2:Y:S04]  /*bb8d0*/  LDL.LU R184, [R1+0x3c0] ;  /* 0x0003c00001b87983 */ /* 0x000ea80000300800 */
[----:B------:R4:W-:Y:S04]  /*bb8e0*/  STL.64 [R1+0x2d00], R16 ;  /* 0x002d001001007387 */ /* 0x0009e80000100a00 */
[----:B------:R1:W-:Y:S04]  /*bb8f0*/  STL.64 [R1+0x2d08], R18 ;  /* 0x002d081201007387 */ /* 0x0003e80000100a00 */
[----:B------:R1:W-:Y:S04]  /*bb900*/  STL.64 [R1+0x2cf0], R12 ;  /* 0x002cf00c01007387 */ /* 0x0003e80000100a00 */
[----:B------:R1:W-:Y:S04]  /*bb910*/  STL.64 [R1+0x2cf8], R14 ;  /* 0x002cf80e01007387 */ /* 0x0003e80000100a00 */
        /* <DEDUP_REMOVED lines=67> */
[----:B----4-:R-:W3:Y:S04]  /*bbd50*/  LDL.LU R16, [R1+0x1090] ;  /* 0x0010900001107983 */ /* 0x010ee80000300800 */
[----:B------:R-:W3:Y:S04]  /*bbd60*/  LDL.LU R17, [R1+0x1094] ;  /* 0x0010940001117983 */ /* 0x000ee80000300800 */
[----:B------:R-:W3:Y:S04]  /*bbd70*/  LDL.LU R18, [R1+0x1098] ;  /* 0x0010980001127983 */ /* 0x000ee80000300800 */
[----:B------:R-:W3:Y:S04]  /*bbd80*/  LDL.LU R19, [R1+0x109c] ;  /* 0x00109c0001137983 */ /* 0x000ee80000300800 */
        /* <DEDUP_REMOVED lines=52> */
[C---:B--2---:R-:W-:Y:S11]  /*bc0d0*/  HMMA.1688.F32.TF32 R68, R8.reuse, R66, R68 ;  /* 0x000000420844723c */ /* 0x044ff60000081044 */
[----:B------:R-:W-:Y:S11]  /*bc0e0*/  @!UPT UIADD3 URZ, URZ, URZ, URZ ;  /* 0x0000003f3f3ff290 */ /* 0x000ff6000fffe03f */
[----:B------:R-:W-:Y:S01]  /*bc0f0*/  @!UPT UIADD3 URZ, URZ, URZ, URZ ;  /* 0x0000003f3f3ff290 */ /* 0x000fe2000fffe03f */
[----:B------:R-:W-:Y:S04]  /*bc100*/  STL.64 [R1+0x2ce0], R68 ;  /* 0x002ce04401007387 */ /* 0x000fe80000100a00 */
[----:B------:R1:W-:Y:S04]  /*bc110*/  STL.64 [R1+0x2ce8], R70 ;  /* 0x002ce84601007387 */ /* 0x0003e80000100a00 */
[----:B-1----:R-:W2:Y:S04]  /*bc120*/  LDL.LU.64 R70, [R1+0x7288] ;  /* 0x0072880001467983 */ /* 0x002ea80000300a00 */
[----:B------:R-:W3:Y:S01]  /*bc130*/  LDL.LU.64 R68, [R1+0x7280] ;  /* 0x0072800001447983 */ /* 0x000ee20000300a00 */
[C---:B--2---:R-:W-:Y:S11]  /*bc140*/  HMMA.1688.F32.TF32 R72, R8.reuse, R70, R72 ;  /* 0x000000460848723c */ /* 0x044ff60000081048 */
[----:B------:R-:W-:Y:S11]  /*bc150*/  @!UPT UIADD3 URZ, URZ, URZ, URZ ;  /* 0x0000003f3f3ff290 */ /* 0x000ff6000fffe03f */
[----:B------:R-:W-:Y:S01]  /*bc160*/  @!UPT UIADD3 URZ, URZ, URZ, URZ ;  /* 0x0000003f3f3ff290 */ /* 0x000fe2000fffe03f */
[----:B------:R-:W-:Y:S04]  /*bc170*/  STL.64 [R1+0x2cd0], R72 ;  /* 0x002cd04801007387 */ /* 0x000fe80000100a00 */
[----:B------:R1:W-:Y:S04]  /*bc180*/  STL.64 [R1+0x2cd8], R74 ;  /* 0x002cd84a01007387 */ /* 0x0003e80000100a00 */
[----:B-1----:R-:W3:Y:S04]  /*bc190*/  LDL.LU.64 R74, [R1+0x7278] ;  /* 0x00727800014a7983 */ /* 0x002ee80000300a00 */
[----:B------:R-:W2:Y:S01]  /*bc1a0*/  LDL.LU.64 R72, [R1+0x7270] ;  /* 0x0072700001487983 */ /* 0x000ea20000300a00 */
[C---:B---3--:R-:W-:Y:S11]  /*bc1b0*/  HMMA.1688.F32.TF32 R76, R8.reuse, R74, R76 ;  /* 0x0000004a084c723c */ /* 0x048ff6000008104c */
[----:B------:R-:W-:Y:S11]  /*bc1c0*/  @!UPT UIADD3 URZ, URZ, URZ, URZ ;  /* 0x0000003f3f3ff290 */ /* 0x000ff6000fffe03f */
[----:B------:R-:W-:Y:S01]  /*bc1d0*/  @!UPT UIADD3 URZ, URZ, URZ, URZ ;  /* 0x0000003f3f3ff290 */ /* 0x000fe2000fffe03f */
[----:B------:R-:W-:Y:S04]  /*bc1e0*/  STL.64 [R1+0x2cc0], R76 ;  /* 0x002cc04c01007387 */ /* 0x000fe80000100a00 */
[----:B------:R1:W-:Y:S04]  /*bc1f0*/  STL.64 [R1+0x2cc8], R78 ;  /* 0x002cc84e01007387 */ /* 0x0003e80000100a00 */
[----:B-1----:R-:W3:Y:S01]  /*bc200*/  LDL.LU.64 R78, [R1+0x7268] ;  /* 0x00726800014e7983 */ /* 0x002ee20000300a00 */
[C---:B------:R-:W-:Y:S03]  /*bc210*/  HMMA.1688.F32.TF32 R40, R8.reuse, R82, R40 ;  /* 0x000000520828723c */ /* 0x040fe60000081028 */
[----:B------:R-:W2:Y:S05]  /*bc220*/  LDL.LU.64 R76, [R1+0x7260] ;  /* 0x00726000014c7983 */ /* 0x000eaa0000300a00 */
[C---:B----4-:R-:W-:Y:S08]  /*bc230*/  HMMA.1688.F32.TF32 R196, R8.reuse, R86, R196 ;  /* 0x0000005608c4723c */ /* 0x050ff000000810c4 */
[C---:B------:R-:W-:Y:S08]  /*bc240*/  HMMA.1688.F32.TF32 R16, R8.reuse, R94, R16 ;  /* 0x0000005e0810723c */ /* 0x040ff00000081010 */
[C---:B---3--:R-:W-:Y:S11]  /*bc250*/  HMMA.1688.F32.TF32 R244, R8.reuse, R78, R244 ;  /* 0x0000004e08f4723c */ /* 0x048ff600000810f4 */
[----:B------:R-:W-:Y:S11]  /*bc260*/  @!UPT UIADD3 URZ, URZ, URZ, URZ ;  /* 0x0000003f3f3ff290 */ /* 0x000ff6000fffe03f */
[----:B------:R-:W-:Y:S01]  /*bc270*/  @!UPT UIADD3 URZ, URZ, URZ, URZ ;  /* 0x0000003f3f3ff290 */ /* 0x000fe2000fffe03f */
[----:B------:R-:W-:Y:S04]  /*bc280*/  STL.64 [R1+0x2cb0], R244 ;  /* 0x002cb0f401007387 */ /* 0x000fe80000100a00 */
[----:B------:R1:W-:Y:S04]  /*bc290*/  STL.64 [R1+0x2cb8], R246 ;  /* 0x002cb8f601007387 */ /* 0x0003e80000100a00 */
[----:B-1----:R-:W3:Y:S04]  /*bc2a0*/  LDL.LU.64 R246, [R1+0x7258] ;  /* 0x0072580001f67983 */ /* 0x002ee80000300a00 */
[----:B------:R-:W4:Y:S04]  /*bc2b0*/  LDL.LU.64 R244, [R1+0x7250] ;  /* 0x0072500001f47983 */ /* 0x000f280000300a00 */
[----:B------:R-:W-:Y:S04]  /*bc2c0*/  STL.64 [R1+0x2ca0], R40 ;  /* 0x002ca02801007387 */ /* 0x000fe80000100a00 */
[----:B------:R1:W-:Y:S02]  /*bc2d0*/  STL.64 [R1+0x2ca8], R42 ;  /* 0x002ca82a01007387 */ /* 0x0003e40000100a00 */
[C---:B-1----:R-:W-:Y:S08]  /*bc2e0*/  HMMA.1688.F32.TF32 R40, R8.reuse, R90, R12 ;  /* 0x0000005a0828723c */ /* 0x042ff0000008100c */
[C---:B------:R-:W-:Y:S01]  /*bc2f0*/  HMMA.1688.F32.TF32 R12, R8.reuse, R98, R20 ;  /* 0x00000062080c723c */ /* 0x040fe20000081014 */
[----:B------:R-:W-:Y:S04]  /*bc300*/  STL.64 [R1+0x2c90], R196 ;  /* 0x002c90c401007387 */ /* 0x000fe80000100a00 */
[----:B------:R-:W-:Y:S03]  /*bc310*/  STL.64 [R1+0x2c98], R198 ;  /* 0x002c98c601007387 */ /* 0x000fe60000100a00 */
[C---:B------:R-:W-:Y:S07]  /*bc320*/  HMMA.1688.F32.TF32 R20, R8.reuse, R102, R24 ;  /* 0x000000660814723c */ /* 0x040fee0000081018 */
[----:B------:R-:W-:Y:S04]  /*bc330*/  STL.64 [R1+0x2c80], R40 ;  /* 0x002c802801007387 */ /* 0x000fe80000100a00 */
[----:B------:R-:W-:Y:S04]  /*bc340*/  STL.64 [R1+0x2c88], R42 ;  /* 0x002c882a01007387 */ /* 0x000fe80000100a00 */
        /* <DEDUP_REMOVED lines=61> */
[----:B------:R1:W-:Y:S04]  /*bc720*/  STL.64 [R1+0x2b30], R20 ;  /* 0x002b301401007387 */ /* 0x0003e80000100a00 */
[----:B------:R2:W-:Y:S04]  /*bc730*/  STL.64 [R1+0x2b38], R22 ;  /* 0x002b381601007387 */ /* 0x0005e80000100a00 */
[----:B------:R1:W-:Y:S04]  /*bc740*/  STL.64 [R1+0x20b0], R16 ;  /* 0x0020b01001007387 */ /* 0x0003e80000100a00 */
[----:B------:R1:W-:Y:S04]  /*bc750*/  STL.64 [R1+0x20b8], R18 ;  /* 0x0020b81201007387 */ /* 0x0003e80000100a00 */
[----:B------:R-:W3:Y:S04]  /*bc760*/  LDL.LU R184, [R1+0xe20] ;  /* 0x000e200001b87983 */ /* 0x000ee80000300800 */
[----:B------:R1:W-:Y:S04]  /*bc770*/  STL.64 [R1+0x20a0], R12 ;  /* 0x0020a00c01007387 */ /* 0x0003e80000100a00 */
[----:B------:R1:W-:Y:S04]  /*bc780*/  STL.64 [R1+0x20a8], R14 ;  /* 0x0020a80e01007387 */ /* 0x0003e80000100a00 */
[----:B------:R-:W-:Y:S04]  /*bc790*/  STL.64 [R1+0x2090], R8 ;  /* 0x0020900801007387 */ /* 0x000fe80000100a00 */
[----:B------:R1:W-:Y:S04]  /*bc7a0*/  STL.64 [R1+0x2098], R10 ;  /* 0x0020980a01007387 */ /* 0x0003e80000100a00 */
        /* <DEDUP_REMOVED lines=59> */
[----:B-1----:R-:W3:Y:S04]  /*bcb60*/  LDL.LU R20, [R1+0x360] ;  /* 0x0003600001147983 */ /* 0x002ee80000300800 */
[----:B------:R-:W3:Y:S04]  /*bcb70*/  LDL.LU R21, [R1+0x364] ;  /* 0x0003640001157983 */ /* 0x000ee80000300800 */
[----:B--2---:R-:W2:Y:S04]  /*bcb80*/  LDL.LU R22, [R1+0x368] ;  /* 0x0003680001167983 */ /* 0x004ea80000300800 */
        /* <DEDUP_REMOVED lines=46> */
[C---:B------:R-:W-:Y:S11]  /*bce70*/  HMMA.1688.F32.TF32 R8, R4.reuse, R66, R196 ;  /* 0x000000420408723c */ /* 0x040ff600000810c4 */
[----:B------:R-:W-:Y:S04]  /*bce80*/  @!UPT UIADD3 URZ, URZ, URZ, URZ ;  /* 0x0000003f3f3ff290 */ /* 0x000fe8000fffe03f */
[----:B------:R-:W-:Y:S04]  /*bce90*/  STL.64 [R1+0x2080], R40 ;  /* 0x0020802801007387 */ /* 0x000fe80000100a00 */
[----:B------:R3:W-:Y:S02]  /*bcea0*/  STL.64 [R1+0x2088], R42 ;  /* 0x0020882a01007387 */ /* 0x0007e40000100a00 */
[C---:B---3--:R-:W-:Y:S08]  /*bceb0*/  HMMA.1688.F32.TF32 R40, R4.reuse, R70, R12 ;  /* 0x000000460428723c */ /* 0x048ff0000008100c */
[C---:B------:R-:W-:Y:S01]  /*bcec0*/  HMMA.1688.F32.TF32 R12, R4.reuse, R74, R16 ;  /* 0x0000004a040c723c */ /* 0x040fe20000081010 */
[----:B------:R-:W-:Y:S04]  /*bced0*/  STL.64 [R1+0x2070], R8 ;  /* 0x0020700801007387 */ /* 0x000fe80000100a00 */
[----:B------:R1:W-:Y:S03]  /*bcee0*/  STL.64 [R1+0x2078], R10 ;  /* 0x0020780a01007387 */ /* 0x0003e60000100a00 */
[C---:B------:R-:W-:Y:S07]  /*bcef0*/  HMMA.1688.F32.TF32 R16, R4.reuse, R82, R24 ;  /* 0x000000520410723c */ /* 0x040fee0000081018 */
[----:B------:R-:W-:Y:S01]  /*bcf00*/  STL.64 [R1+0x2060], R40 ;  /* 0x0020602801007387 */ /* 0x000fe20000100a00 */
[C---:B-1----:R-:W-:Y:S03]  /*bcf10*/  HMMA.1688.F32.TF32 R8, R4.reuse, R78, R20 ;  /* 0x0000004e0408723c */ /* 0x042fe60000081014 */
[----:B------:R-:W-:Y:S04]  /*bcf20*/  STL.64 [R1+0x2068], R42 ;  /* 0x0020682a01007387 */ /* 0x000fe80000100a00 */
[----:B------:R-:W-:Y:S04]  /*bcf30*/  STL.64 [R1+0x2050], R12 ;  /* 0x0020500c01007387 */ /* 0x000fe80000100a00 */
[----:B------:R1:W-:Y:S02]  /*bcf40*/  STL.64 [R1+0x2058], R14 ;  /* 0x0020580e01007387 */ /* 0x0003e40000100a00 */
[C---:B-1----:R-:W-:Y:S10]  /*bcf50*/  HMMA.1688.F32.TF32 R12, R4.reuse, R86, R28 ;  /* 0x00000056040c723c */ /* 0x042ff4000008101c */
[----:B------:R-:W-:Y:S04]  /*bcf60*/  STL.64 [R1+0x1c40], R8 ;  /* 0x001c400801007387 */ /* 0x000fe80000100a00 */
[----:B------:R-:W-:Y:S04]  /*bcf70*/  STL.64 [R1+0x1c48], R10 ;  /* 0x001c480a01007387 */ /* 0x000fe80000100a00 */
[----:B------:R-:W-:Y:S04]  /*bcf80*/  STL.64 [R1+0x1c30], R16 ;  /* 0x001c301001007387 */ /* 0x000fe80000100a00 */
[----:B------:R4:W-:Y:S01]  /*bcf90*/  STL.64 [R1+0x1c38], R18 ;  /* 0x001c381201007387 */ /* 0x0009e20000100a00 */
[C---:B------:R-:W-:Y:S03]  /*bcfa0*/  HMMA.1688.F32.TF32 R20, R4.reuse, R98, R44 ;  /* 0x000000620414723c */ /* 0x040fe6000008102c */
[----:B------:R-:W-:Y:S04]  /*bcfb0*/  LDS R8, [R2+0x4400] ;  /* 0x0044000002087984 */ /* 0x000fe80000000800 */
[----:B------:R-:W-:Y:S04]  /*bcfc0*/  LDS R10, [R2+0x6400] ;  /* 0x00640000020a7984 */ /* 0x000fe80000000800 */
[----:B------:R-:W-:Y:S01]  /*bcfd0*/  STL.64 [R1+0x820], R12 ;  /* 0x0008200c01007387 */ /* 0x000fe20000100a00 */
[C---:B----4-:R-:W-:Y:S03]  /*bcfe0*/  HMMA.1688.F32.TF32 R16, R4.reuse, R90, R32 ;  /* 0x0000005a0410723c */ /* 0x050fe60000081020 */
[----:B------:R1:W-:Y:S04]  /*bcff0*/  STL.64 [R1+0x828], R14 ;  /* 0x0008280e01007387 */ /* 0x0003e80000100a00 */
[----:B------:R-:W-:Y:S04]  /*bd000*/  LDS R9, [R0+0x4400] ;  /* 0x0044000000097984 */ /* 0x000fe80000000800 */
[----:B------:R-:W2:Y:S01]  /*bd010*/  LDS R11, [R0+0x6400] ;  /* 0x00640000000b7984 */ /* 0x000ea20000000800 */
[C---:B-1----:R-:W-:Y:S11]  /*bd020*/  HMMA.1688.F32.TF32 R12, R4.reuse, R94, R36 ;  /* 0x0000005e040c723c */ /* 0x042ff60000081024 */
[----:B------:R-:W-:Y:S04]  /*bd030*/  STL.64 [R1+0x2b20], R16 ;  /* 0x002b201001007387 */ /* 0x000fe80000100a00 */
[----:B------:R1:W-:Y:S08]  /*bd040*/  STL.64 [R1+0x2b28], R18 ;  /* 0x002b281201007387 */ /* 0x0003f00000100a00 */
        /* <DEDUP_REMOVED lines=50> */
[----:B------:R-:W-:Y:S04]  /*bd370*/  STL.64 [R1+0x2a18], R22 ;  /* 0x002a181601007387 */ /* 0x000fe80000100a00 */
[----:B------:R-:W3:Y:S04]  /*bd380*/  LDL.LU R184, [R1+0xce0] ;  /* 0x000ce00001b87983 */ /* 0x000ee80000300800 */
[----:B------:R-:W-:Y:S04]  /*bd390*/  STL.64 [R1+0x2a00], R16 ;  /* 0x002a001001007387 */ /* 0x000fe80000100a00 */
[----:B------:R1:W-:Y:S04]  /*bd3a0*/  STL.64 [R1+0x2a08], R18 ;  /* 0x002a081201007387 */ /* 0x0003e80000100a00 */
[----:B------:R-:W-:Y:S04]  /*bd3b0*/  STL.64 [R1+0x29f0], R12 ;  /* 0x0029f00c01007387 */ /* 0x000fe80000100a00 */
[----:B------:R4:W-:Y:S04]  /*bd3c0*/  STL.64 [R1+0x29f8], R14 ;  /* 0x0029f80e01007387 */ /* 0x0009e80000100a00 */
[----:B------:R-:W3:Y:S04]  /*bd3d0*/  LDL.LU R185, [R1+0xce4] ;  /* 0x000ce40001b97983 */ /* 0x000ee80000300800 */
[----:B------:R-:W3:Y:S04]  /*bd3e0*/  LDL.LU R186, [R1+0xce8] ;  /* 0x000ce80001ba7983 */ /* 0x000ee80000300800 */
[----:B------:R-:W3:Y:S04]  /*bd3f0*/  LDL.LU R187, [R1+0xcec] ;  /* 0x000cec0001bb7983 */ /* 0x000ee80000300800 */
        /* <DEDUP_REMOVED lines=40> */
[----:B------:R-:W1:Y:S04]  /*bd680*/  LDL.LU R32, [R1+0xdf0] ;  /* 0x000df00001207983 */ /* 0x000e680000300800 */
[----:B------:R-:W1:Y:S04]  /*bd690*/  LDL.LU R33, [R1+0xdf4] ;  /* 0x000df40001217983 */ /* 0x000e680000300800 */
[----:B------:R-:W1:Y:S04]  /*bd6a0*/  LDL.LU R34, [R1+0xdf8] ;  /* 0x000df80001227983 */ /* 0x000e680000300800 */
[----:B------:R-:W1:Y:S04]  /*bd6b0*/  LDL.LU R35, [R1+0xdfc] ;  /* 0x000dfc0001237983 */ /* 0x000e680000300800 */
        /* <DEDUP_REMOVED lines=32> */
[----:B------:R-:W-:Y:S01]  /*bd8c0*/  MOV R248, R247 ;  /* 0x000000f700f87202 */ /* 0x000fe20000000f00 */
[----:B------:R-:W-:Y:S01]  /*bd8d0*/  IMAD.MOV.U32 R249, RZ, RZ, R246 ;  /* 0x000000fffff97224 */ /* 0x000fe200078e00f6 */
[----:B------:R-:W-:Y:S01]  /*bd8e0*/  MOV R251, R3 ;  /* 0x0000000300fb7202 */ /* 0x000fe20000000f00 */
[----:B------:R-:W-:Y:S01]  /*bd8f0*/  IMAD.MOV.U32 R250, RZ, RZ, R244 ;  /* 0x000000fffffa7224 */ /* 0x000fe200078e00f4 */
[C---:B-1----:R-:W-:Y:S08]  /*bd900*/  HMMA.1688.F32.TF32 R16, R4.reuse, R174, R32 ;  /* 0x000000ae0410723c */ /* 0x042ff00000081020 */
[C---:B--2---:R-:W-:Y:S08]  /*bd910*/  HMMA.1688.F32.TF32 R20, R4.reuse, R170, R28 ;  /* 0x000000aa0414723c */ /* 0x044ff0000008101c */
[----:B----4-:R-:W-:Y:S01]  /*bd920*/  HMMA.1688.F32.TF32 R12, R4, R178, R36 ;  /* 0x000000b2040c723c */ /* 0x010fe20000081024 */
[----:B------:R-:W-:Y:S04]  /*bd930*/  LDS R4, [R2+0x4480] ;  /* 0x0044800002047984 */ /* 0x000fe80000000800 */
[----:B------:R-:W-:Y:S10]  /*bd940*/  LDS R6, [R2+0x6480] ;  /* 0x0064800002067984 */ /* 0x000ff40000000800 */
[----:B------:R-:W-:Y:S04]  /*bd950*/  STL.64 [R1+0x29e0], R20 ;  /* 0x0029e01401007387 */ /* 0x000fe80000100a00 */
[----:B------:R-:W-:Y:S04]  /*bd960*/  STL.64 [R1+0x29e8], R22 ;  /* 0x0029e81601007387 */ /* 0x000fe80000100a00 */
[----:B------:R-:W-:Y:S04]  /*bd970*/  STL.64 [R1+0x29d0], R16 ;  /* 0x0029d01001007387 */ /* 0x000fe80000100a00 */
[----:B------:R-:W-:Y:S04]  /*bd980*/  STL.64 [R1+0x29d8], R18 ;  /* 0x0029d81201007387 */ /* 0x000fe80000100a00 */
[----:B------:R-:W-:Y:S04]  /*bd990*/  STL.64 [R1+0x810], R12 ;  /* 0x0008100c01007387 */ /* 0x000fe80000100a00 */
[----:B------:R3:W-:Y:S04]  /*bd9a0*/  STL.64 [R1+0x818], R14 ;  /* 0x0008180e01007387 */ /* 0x0007e80000100a00 */
[----:B------:R-:W-:Y:S04]  /*bd9b0*/  LDS R5, [R0+0x4480] ;  /* 0x0044800000057984 */ /* 0x000fe80000000800 */
[----:B------:R-:W1:Y:S01]  /*bd9c0*/  LDS R7, [R0+0x6480] ;  /* 0x0064800000077984 */ /* 0x000e620000000800 */
[C---:B---3--:R-:W-:Y:S08]  /*bd9d0*/  HMMA.1688.F32.TF32 R12, R8.reuse, R54, R44 ;  /* 0x00000036080c723c */ /* 0x048ff0000008102c */
[C---:B------:R-:W-:Y:S08]  /*bd9e0*/  HMMA.1688.F32.TF32 R20, R8.reuse, R58, R48 ;  /* 0x0000003a0814723c */ /* 0x040ff00000081030 */
[C---:B------:R-:W-:Y:S07]  /*bd9f0*/  HMMA.1688.F32.TF32 R16, R8.reuse, R62, R180 ;  /* 0x0000003e0810723c */ /* 0x040fee00000810b4 */
        /* <DEDUP_REMOVED lines=22> */
[----:B------:R-:W-:Y:S04]  /*bdb60*/  STL.64 [R1+0x2958], R22 ;  /* 0x0029581601007387 */ /* 0x000fe80000100a00 */
[----:B------:R-:W-:Y:S04]  /*bdb70*/  STL.64 [R1+0x2940], R16 ;  /* 0x0029401001007387 */ /* 0x000fe80000100a00 */
[----:B------:R2:W-:Y:S05]  /*bdb80*/  STL.64 [R1+0x2948], R18 ;  /* 0x0029481201007387 */ /* 0x0005ea0000100a00 */
[----:B------:R-:W-:Y:S01]  /*bdb90*/  IMAD.MOV.U32 R247, RZ, RZ, R12 ;  /* 0x000000fffff77224 */ /* 0x000fe200078e000c */
[----:B--2---:R-:W-:Y:S01]  /*bdba0*/  HMMA.1688.F32.TF32 R16, R8, R94, R236 ;  /* 0x0000005e0810723c */ /* 0x004fe200000810ec */
[----:B------:R-:W-:Y:S01]  /*bdbb0*/  IMAD.MOV.U32 R246, RZ, RZ, R13 ;  /* 0x000000fffff67224 */ /* 0x000fe200078e000d */
[----:B------:R-:W-:Y:S01]  /*bdbc0*/  MOV R244, R14 ;  /* 0x0000000e00f47202 */ /* 0x000fe20000000f00 */
[----:B------:R-:W-:-:S05]  /*bdbd0*/  IMAD.MOV.U32 R3, RZ, RZ, R15 ;  /* 0x000000ffff037224 */ /* 0x000fca00078e000f */
[C---:B------:R-:W-:Y:S01]  /*bdbe0*/  HMMA.1688.F32.TF32 R12, R8.reuse, R98, R232 ;  /* 0x00000062080c723c */ /* 0x040fe200000810e8 */
[----:B------:R-:W-:Y:S04]  /*bdbf0*/  STL.64 [R1+0x7218], R246 ;  /* 0x007218f601007387 */ /* 0x000fe80000100a00 */
[----:B------:R-:W-:Y:S03]  /*bdc00*/  STL.64 [R1+0x7210], R244 ;  /* 0x007210f401007387 */ /* 0x000fe60000100a00 */
[C---:B------:R-:W-:Y:S07]  /*bdc10*/  HMMA.1688.F32.TF32 R20, R8.reuse, R102, R240 ;  /* 0x000000660814723c */ /* 0x040fee00000810f0 */
[----:B------:R-:W-:Y:S04]  /*bdc20*/  STL.64 [R1+0x2920], R16 ;  /* 0x0029201001007387 */ /* 0x000fe80000100a00 */
[----:B------:R2:W-:Y:S04]  /*bdc30*/  STL.64 [R1+0x2928], R18 ;  /* 0x0029281201007387 */ /* 0x0005e80000100a00 */
[----:B------:R-:W-:Y:S04]  /*bdc40*/  STL.64 [R1+0x2910], R12 ;  /* 0x0029100c01007387 */ /* 0x000fe80000100a00 */
[----:B------:R3:W-:Y:S01]  /*bdc50*/  STL.64 [R1+0x2918], R14 ;  /* 0x0029180e01007387 */ /* 0x0007e20000100a00 */
[C---:B--2---:R-:W-:Y:S08]  /*bdc60*/  HMMA.1688.F32.TF32 R16, R8.reuse, R106, R220 ;  /* 0x0000006a0810723c */ /* 0x044ff000000810dc */
[C---:B---3--:R-:W-:Y:S01]  /*bdc70*/  HMMA.1688.F32.TF32 R12, R8.reuse, R110, R192 ;  /* 0x0000006e080c723c */ /* 0x048fe200000810c0 */
[----:B------:R-:W-:Y:S04]  /*bdc80*/  STL.64 [R1+0x2900], R20 ;  /* 0x0029001401007387 */ /* 0x000fe80000100a00 */
[----:B------:R2:W-:Y:S10]  /*bdc90*/  STL.64 [R1+0x2908], R22 ;  /* 0x0029081601007387 */ /* 0x0005f40000100a00 */
[----:B------:R-:W-:Y:S01]  /*bdca0*/  STL.64 [R1+0x28f0], R16 ;  /* 0x0028f01001007387 */ /* 0x000fe20000100a00 */
[C---:B--2---:R-:W-:Y:S03]  /*bdcb0*/  HMMA.1688.F32.TF32 R20, R8.reuse, R114, R188 ;  /* 0x000000720814723c */ /* 0x044fe600000810bc */
[----:B------:R2:W-:Y:S04]  /*bdcc0*/  STL.64 [R1+0x28f8], R18 ;  /* 0x0028f81201007387 */ /* 0x0005e80000100a00 */
[----:B------:R-:W-:Y:S04]  /*bdcd0*/  STL.64 [R1+0x28e0], R12 ;  /* 0x0028e00c01007387 */ /* 0x000fe80000100a00 */
[----:B------:R3:W-:Y:S01]  /*bdce0*/  STL.64 [R1+0x28e8], R14 ;  /* 0x0028e80e01007387 */ /* 0x0007e20000100a00 */
[C---:B--2---:R-:W-:Y:S08]  /*bdcf0*/  HMMA.1688.F32.TF32 R16, R8.reuse, R118, R184 ;  /* 0x000000760810723c */ /* 0x044ff000000810b8 */
[C---:B---3--:R-:W-:Y:S03]  /*bdd00*/  HMMA.1688.F32.TF32 R12, R8.reuse, R122, R248 ;  /* 0x0000007a080c723c */ /* 0x048fe600000810f8 */
[----:B------:R2:W-:Y:S04]  /*bdd10*/  STL.64 [R1+0x28d0], R20 ;  /* 0x0028d01401007387 */ /* 0x0005e80000100a00 */
[----:B------:R3:W-:Y:S04]  /*bdd20*/  STL.64 [R1+0x28d8], R22 ;  /* 0x0028d81601007387 */ /* 0x0007e80000100a00 */
[----:B------:R-:W4:Y:S04]  /*bdd30*/  LDL.LU R184, [R1+0xbd0] ;  /* 0x000bd00001b87983 */ /* 0x000f280000300800 */
[----:B------:R1:W-:Y:S04]  /*bdd40*/  STL.64 [R1+0x28c0], R16 ;  /* 0x0028c01001007387 */ /* 0x0003e80000100a00 */
[----:B------:R1:W-:Y:S04]  /*bdd50*/  STL.64 [R1+0x28c8], R18 ;  /* 0x0028c81201007387 */ /* 0x0003e80000100a00 */
        /* <DEDUP_REMOVED lines=111> */
[C---:B----4-:R-:W-:Y:S08]  /*be450*/  HMMA.1688.F32.TF32 R244, R8.reuse, R126, R40 ;  /* 0x0000007e08f4723c */ /* 0x050ff00000081028 */
[C---:B------:R-:W-:Y:S08]  /*be460*/  HMMA.1688.F32.TF32 R40, R8.reuse, R134, R12 ;  /* 0x000000860828723c */ /* 0x040ff0000008100c */
[C---:B------:R-:W-:Y:S07]  /*be470*/  HMMA.1688.F32.TF32 R12, R8.reuse, R142, R20 ;  /* 0x0000008e080c723c */ /* 0x040fee0000081014 */
        /* <DEDUP_REMOVED lines=30> */
[----:B--2---:R-:W-:Y:S03]  /*be660*/  HMMA.1688.F32.TF32 R12, R8, R178, R204 ;  /* 0x000000b2080c723c */ /* 0x004fe600000810cc */
[----:B------:R-:W-:Y:S04]  /*be670*/  STL.64 [R1+0x27f0], R20 ;  /* 0x0027f01401007387 */ /* 0x000fe80000100a00 */
[----:B------:R-:W-:Y:S01]  /*be680*/  STL.64 [R1+0x27f8], R22 ;  /* 0x0027f81601007387 */ /* 0x000fe20000100a00 */
[C---:B------:R-:W-:Y:S07]  /*be690*/  HMMA.1688.F32.TF32 R8, R4.reuse, R54, R224 ;  /* 0x000000360408723c */ /* 0x040fee00000810e0 */
        /* <DEDUP_REMOVED lines=25> */
[----:B------:R-:W-:Y:S01]  /*be830*/  STL.64 [R1+0x1ae8], R10 ;  /* 0x001ae80a01007387 */ /* 0x000fe20000100a00 */
[C---:B------:R-:W-:Y:S03]  /*be840*/  HMMA.1688.F32.TF32 R20, R4.reuse, R94, R188 ;  /* 0x0000005e0414723c */ /* 0x040fe600000810bc */
[----:B------:R-:W-:Y:S04]  /*be850*/  LDS R8, [R2+0x4500] ;  /* 0x0045000002087984 */ /* 0x000fe80000000800 */
[----:B------:R-:W-:Y:S04]  /*be860*/  LDS R10, [R2+0x6500] ;  /* 0x00650000020a7984 */ /* 0x000fe80000000800 */
[----:B------:R-:W-:Y:S04]  /*be870*/  STL.64 [R1+0x1ac0], R16 ;  /* 0x001ac01001007387 */ /* 0x000fe80000100a00 */
[----:B------:R-:W-:Y:S04]  /*be880*/  STL.64 [R1+0x1ac8], R18 ;  /* 0x001ac81201007387 */ /* 0x000fe80000100a00 */
        /* <DEDUP_REMOVED lines=10> */
[----:B------:R1:W-:Y:S04]  /*be930*/  STL.64 [R1+0x27c0], R20 ;  /* 0x0027c01401007387 */ /* 0x0003e80000100a00 */
[----:B------:R3:W-:Y:S04]  /*be940*/  STL.64 [R1+0x27c8], R22 ;  /* 0x0027c81601007387 */ /* 0x0007e80000100a00 */
[----:B------:R-:W4:Y:S04]  /*be950*/  LDL.LU R184, [R1+0x9d0] ;  /* 0x0009d00001b87983 */ /* 0x000f280000300800 */
[----:B------:R1:W-:Y:S04]  /*be960*/  STL.64 [R1+0x27b0], R16 ;  /* 0x0027b01001007387 */ /* 0x0003e80000100a00 */
[----:B------:R1:W-:Y:S05]  /*be970*/  STL.64 [R1+0x27b8], R18 ;  /* 0x0027b81201007387 */ /* 0x0003ea0000100a00 */
        /* <DEDUP_REMOVED lines=130> */
[C---:B--2---:R-:W-:Y:S03]  /*bf1a0*/  HMMA.1688.F32.TF32 R16, R4.reuse, R138, R36 ;  /* 0x0000008a0410723c */ /* 0x044fe60000081024 */
        /* <DEDUP_REMOVED lines=32> */
[----:B------:R1:W-:Y:S04]  /*bf3b0*/  STL.64 [R1+0x2688], R18 ;  /* 0x0026881201007387 */ /* 0x0003e80000100a00 */
[----:B------:R-:W-:Y:S04]  /*bf3c0*/  LDS R4, [R2+0x4580] ;  /* 0x0045800002047984 */ /* 0x000fe80000000800 */
[----:B------:R-:W-:Y:S04]  /*bf3d0*/  LDS R6, [R2+0x6580] ;  /* 0x0065800002067984 */ /* 0x000fe80000000800 */
[----:B------:R-:W-:Y:S01]  /*bf3e0*/  STL.64 [R1+0x120], R12 ;  /* 0x0001200c01007387 */ /* 0x000fe20000100a00 */
[C---:B-1----:R-:W-:Y:S03]  /*bf3f0*/  HMMA.1688.F32.TF32 R16, R8.reuse, R54, R236 ;  /* 0x000000360810723c */ /* 0x042fe600000810ec */
[----:B------:R1:W-:Y:S04]  /*bf400*/  STL.64 [R1+0x128], R14 ;  /* 0x0001280e01007387 */ /* 0x0003e80000100a00 */
[----:B------:R-:W-:Y:S04]  /*bf410*/  LDS R5, [R0+0x4580] ;  /* 0x0045800000057984 */ /* 0x000fe80000000800 */
[----:B------:R-:W2:Y:S01]  /*bf420*/  LDS R7, [R0+0x6580] ;  /* 0x0065800000077984 */ /* 0x000ea20000000800 */
[C---:B-1----:R-:W-:Y:S08]  /*bf430*/  HMMA.1688.F32.TF32 R12, R8.reuse, R58, R232 ;  /* 0x0000003a080c723c */ /* 0x042ff000000810e8 */
[C---:B------:R-:W-:Y:S03]  /*bf440*/  HMMA.1688.F32.TF32 R20, R8.reuse, R62, R240 ;  /* 0x0000003e0814723c */ /* 0x040fe600000810f0 */
        /* <DEDUP_REMOVED lines=18> */
[----:B------:R1:W-:Y:S04]  /*bf570*/  STL.64 [R1+0x2610], R16 ;  /* 0x0026101001007387 */ /* 0x0003e80000100a00 */
[----:B------:R4:W-:Y:S04]  /*bf580*/  STL.64 [R1+0x2618], R18 ;  /* 0x0026181201007387 */ /* 0x0009e80000100a00 */
[----:B------:R1:W-:Y:S04]  /*bf590*/  STL.64 [R1+0x2600], R12 ;  /* 0x0026000c01007387 */ /* 0x0003e80000100a00 */
        /* <DEDUP_REMOVED lines=62> */
[----:B----4-:R-:W2:Y:S04]  /*bf980*/  LDL.LU R18, [R1+0x9a8] ;  /* 0x0009a80001127983 */ /* 0x010ea80000300800 */
[----:B------:R-:W2:Y:S04]  /*bf990*/  LDL.LU R19, [R1+0x9ac] ;  /* 0x0009ac0001137983 */ /* 0x000ea80000300800 */
[----:B------:R-:W4:Y:S04]  /*bf9a0*/  LDL.LU R12, [R1+0x9b0] ;  /* 0x0009b000010c7983 */ /* 0x000f280000300800 */
[----:B------:R-:W4:Y:S04]  /*bf9b0*/  LDL.LU R13, [R1+0x9b4] ;  /* 0x0009b400010d7983 */ /* 0x000f280000300800 */
[----:B------:R-:W4:Y:S04]  /*bf9c0*/  LDL.LU R14, [R1+0x9b8] ;  /* 0x0009b800010e7983 */ /* 0x000f280000300800 */
[----:B------:R-:W4:Y:S04]  /*bf9d0*/  LDL.LU R15, [R1+0x9bc] ;  /* 0x0009bc00010f7983 */ /* 0x000f280000300800 */
        /* <DEDUP_REMOVED lines=32> */
[C---:B----4-:R-:W-:Y:S08]  /*bfbe0*/  HMMA.1688.F32.TF32 R40, R8.reuse, R86, R12 ;  /* 0x000000560828723c */ /* 0x050ff0000008100c */
[C---:B--2---:R-:W-:Y:S08]  /*bfbf0*/  HMMA.1688.F32.TF32 R12, R8.reuse, R90, R16 ;  /* 0x0000005a080c723c */ /* 0x044ff00000081010 */
[C---:B---3--:R-:W-:Y:S07]  /*bfc00*/  HMMA.1688.F32.TF32 R20, R8.reuse, R94, R20 ;  /* 0x0000005e0814723c */ /* 0x048fee0000081014 */
        /* <DEDUP_REMOVED lines=8> */
[----:B------:R-:W2:Y:S04]  /*bfc90*/  LDL.LU R248, [R1+0x250] ;  /* 0x0002500001f87983 */ /* 0x000ea80000300800 */
[----:B------:R-:W-:Y:S04]  /*bfca0*/  STL.64 [R1+0x25c0], R16 ;  /* 0x0025c01001007387 */ /* 0x000fe80000100a00 */
[----:B------:R-:W-:Y:S05]  /*bfcb0*/  STL.64 [R1+0x25c8], R18 ;  /* 0x0025c81201007387 */ /* 0x000fea0000100a00 */
[----:B------:R-:W-:Y:S04]  /*bfcc0*/  STL.64 [R1+0x25b0], R12 ;  /* 0x0025b00c01007387 */ /* 0x000fe80000100a00 */
[----:B------:R1:W-:Y:S04]  /*bfcd0*/  STL.64 [R1+0x25b8], R14 ;  /* 0x0025b80e01007387 */ /* 0x0003e80000100a00 */
[----:B------:R-:W2:Y:S04]  /*bfce0*/  LDL.LU R249, [R1+0x254] ;  /* 0x0002540001f97983 */ /* 0x000ea80000300800 */
[----:B------:R-:W2:Y:S04]  /*bfcf0*/  LDL.LU R250, [R1+0x258] ;  /* 0x0002580001fa7983 */ /* 0x000ea80000300800 */
[----:B------:R-:W2:Y:S01]  /*bfd00*/  LDL.LU R251, [R1+0x25c] ;  /* 0x00025c0001fb7983 */ /* 0x000ea20000300800 */
        /* <DEDUP_REMOVED lines=50> */
[----:B-1----:R-:W-:Y:S08]  /*c0030*/  HMMA.1688.F32.TF32 R12, R8, R178, R188 ;  /* 0x000000b2080c723c */ /* 0x002ff000000810bc */
[C---:B------:R-:W-:Y:S01]  /*c0040*/  HMMA.1688.F32.TF32 R8, R4.reuse, R54, R184 ;  /* 0x000000360408723c */ /* 0x040fe200000810b8 */
[----:B------:R-:W-:Y:S04]  /*c0050*/  STL.64 [R1+0x24a0], R20 ;  /* 0x0024a01401007387 */ /* 0x000fe80000100a00 */
[----:B------:R-:W-:Y:S04]  /*c0060*/  STL.64 [R1+0x24a8], R22 ;  /* 0x0024a81601007387 */ /* 0x000fe80000100a00 */
[----:B------:R-:W-:Y:S04]  /*c0070*/  STL.64 [R1+0x2490], R16 ;  /* 0x0024901001007387 */ /* 0x000fe80000100a00 */
[----:B------:R-:W-:Y:S04]  /*c0080*/  STL.64 [R1+0x2498], R18 ;  /* 0x0024981201007387 */ /* 0x000fe80000100a00 */
[----:B------:R-:W-:Y:S04]  /*c0090*/  STL.64 [R1+0x1a38], R14 ;  /* 0x001a380e01007387 */ /* 0x000fe80000100a00 */
[----:B------:R-:W3:Y:S04]  /*c00a0*/  LDL.LU R216, [R1+0x240] ;  /* 0x0002400001d87983 */ /* 0x000ee80000300800 */
[----:B------:R-:W-:Y:S04]  /*c00b0*/  STL.64 [R1+0x1690], R8 ;  /* 0x0016900801007387 */ /* 0x000fe80000100a00 */
[----:B------:R2:W-:Y:S04]  /*c00c0*/  STL.64 [R1+0x1698], R10 ;  /* 0x0016980a01007387 */ /* 0x0005e80000100a00 */
[----:B------:R-:W3:Y:S04]  /*c00d0*/  LDL.LU R217, [R1+0x244] ;  /* 0x0002440001d97983 */ /* 0x000ee80000300800 */
[----:B------:R-:W3:Y:S04]  /*c00e0*/  LDL.LU R218, [R1+0x248] ;  /* 0x0002480001da7983 */ /* 0x000ee80000300800 */
[----:B------:R-:W3:Y:S04]  /*c00f0*/  LDL.LU R219, [R1+0x24c] ;  /* 0x00024c0001db7983 */ /* 0x000ee80000300800 */
[----:B------:R-:W4:Y:S04]  /*c0100*/  LDL.LU R236, [R1+0x230] ;  /* 0x0002300001ec7983 */ /* 0x000f280000300800 */
[----:B------:R-:W4:Y:S04]  /*c0110*/  LDL.LU R237, [R1+0x234] ;  /* 0x0002340001ed7983 */ /* 0x000f280000300800 */
[----:B------:R-:W4:Y:S01]  /*c0120*/  LDL.LU R238, [R1+0x238] ;  /* 0x0002380001ee7983 */ /* 0x000f220000300800 */
[C---:B--2---:R-:W-:Y:S03]  /*c0130*/  HMMA.1688.F32.TF32 R8, R4.reuse, R58, R248 ;  /* 0x0000003a0408723c */ /* 0x044fe600000810f8 */
[----:B------:R-:W4:Y:S04]  /*c0140*/  LDL.LU R239, [R1+0x23c] ;  /* 0x00023c0001ef7983 */ /* 0x000f280000300800 */
[----:B------:R-:W2:Y:S11]  /*c0150*/  LDL.LU R232, [R1+0x220] ;  /* 0x0002200001e87983 */ /* 0x000eb60000300800 */
[----:B------:R-:W-:Y:S05]  /*c0160*/  @!UPT UIADD3 URZ, URZ, URZ, URZ ;  /* 0x0000003f3f3ff290 */ /* 0x000fea000fffe03f */
[----:B------:R-:W-:Y:S04]  /*c0170*/  STL.64 [R1+0x1670], R8 ;  /* 0x0016700801007387 */ /* 0x000fe80000100a00 */
        /* <DEDUP_REMOVED lines=28> */
[----:B------:R-:W-:Y:S01]  /*c0340*/  STL.64 [R1+0x7248], R66 ;  /* 0x0072484201007387 */ /* 0x000fe20000100a00 */
[----:B------:R-:W-:Y:S01]  /*c0350*/  IMAD.MOV.U32 R64, RZ, RZ, R12 ;  /* 0x000000ffff407224 */ /* 0x000fe200078e000c */
[----:B------:R-:W-:Y:S01]  /*c0360*/  MOV R65, R13 ;  /* 0x0000000d00417202 */ /* 0x000fe20000000f00 */
[C---:B---3--:R-:W-:Y:S08]  /*c0370*/  HMMA.1688.F32.TF32 R8, R4.reuse, R62, R216 ;  /* 0x0000003e0408723c */ /* 0x048ff000000810d8 */
[C---:B----4-:R-:W-:Y:S11]  /*c0380*/  HMMA.1688.F32.TF32 R40, R4.reuse, R66, R236 ;  /* 0x000000420428723c */ /* 0x050ff600000810ec */
[----:B------:R-:W-:Y:S04]  /*c0390*/  @!UPT UIADD3 URZ, URZ, URZ, URZ ;  /* 0x0000003f3f3ff290 */ /* 0x000fe8000fffe03f */
[----:B------:R-:W-:Y:S04]  /*c03a0*/  STL.64 [R1+0x1650], R8 ;  /* 0x0016500801007387 */ /* 0x000fe80000100a00 */
[----:B------:R2:W-:Y:S04]  /*c03b0*/  STL.64 [R1+0x1658], R10 ;  /* 0x0016580a01007387 */ /* 0x0005e80000100a00 */
[----:B------:R-:W-:Y:S01]  /*c03c0*/  STL.64 [R1+0x7240], R64 ;  /* 0x0072404001007387 */ /* 0x000fe20000100a00 */
[C---:B--2---:R-:W-:Y:S03]  /*c03d0*/  HMMA.1688.F32.TF32 R8, R4.reuse, R70, R232 ;  /* 0x000000460408723c */ /* 0x044fe600000810e8 */
[----:B------:R-:W-:Y:S04]  /*c03e0*/  STL [R1+0x6e74], R40 ;  /* 0x006e742801007387 */ /* 0x000fe80000100800 */
[----:B------:R-:W-:Y:S04]  /*c03f0*/  STL [R1+0x6e70], R41 ;  /* 0x006e702901007387 */ /* 0x000fe80000100800 */
[----:B------:R-:W-:Y:S04]  /*c0400*/  STL [R1+0x6e6c], R42 ;  /* 0x006e6c2a01007387 */ /* 0x000fe80000100800 */
[----:B------:R-:W-:Y:S04]  /*c0410*/  STL [R1+0x6e68], R43 ;  /* 0x006e682b01007387 */ /* 0x000fe80000100800 */
[----:B------:R-:W-:Y:S04]  /*c0420*/  STL.64 [R1+0x7238], R70 ;  /* 0x0072384601007387 */ /* 0x000fe80000100a00 */
[----:B------:R-:W-:Y:S04]  /*c0430*/  STL.64 [R1+0x7230], R68 ;  /* 0x0072304401007387 */ /* 0x000fe80000100a00 */
        /* <DEDUP_REMOVED lines=9> */
[C---:B-1----:R-:W-:Y:S08]  /*c04d0*/  HMMA.1688.F32.TF32 R8, R4.reuse, R78, R220 ;  /* 0x0000004e0408723c */ /* 0x042ff000000810dc */
[C---:B------:R-:W-:Y:S11]  /*c04e0*/  HMMA.1688.F32.TF32 R16, R4.reuse, R90, R184 ;  /* 0x0000005a0410723c */ /* 0x040ff600000810b8 */
[----:B------:R-:W-:Y:S05]  /*c04f0*/  @!UPT UIADD3 URZ, URZ, URZ, URZ ;  /* 0x0000003f3f3ff290 */ /* 0x000fea000fffe03f */
[----:B------:R-:W-:Y:S01]  /*c0500*/  MOV R42, R10 ;  /* 0x0000000a002a7202 */ /* 0x000fe20000000f00 */
[----:B------:R-:W-:Y:S02]  /*c0510*/  IMAD.MOV.U32 R43, RZ, RZ, R11 ;  /* 0x000000ffff2b7224 */ /* 0x000fe400078e000b */
[----:B------:R-:W-:Y:S02]  /*c0520*/  IMAD.MOV.U32 R40, RZ, RZ, R8 ;  /* 0x000000ffff287224 */ /* 0x000fe400078e0008 */
[----:B------:R-:W-:Y:S01]  /*c0530*/  IMAD.MOV.U32 R41, RZ, RZ, R9 ;  /* 0x000000ffff297224 */ /* 0x000fe200078e0009 */
[----:B------:R-:W-:Y:S01]  /*c0540*/  STL.64 [R1+0x6e80], R42 ;  /* 0x006e802a01007387 */ /* 0x000fe20000100a00 */
[C---:B------:R-:W-:Y:S03]  /*c0550*/  HMMA.1688.F32.TF32 R8, R4.reuse, R86, R188 ;  /* 0x000000560408723c */ /* 0x040fe600000810bc */
[----:B------:R-:W-:Y:S04]  /*c0560*/  STL.64 [R1+0x6e78], R40 ;  /* 0x006e782801007387 */ /* 0x000fe80000100a00 */
[----:B------:R-:W-:Y:S04]  /*c0570*/  STL.64 [R1+0x15d0], R12 ;  /* 0x0015d00c01007387 */ /* 0x000fe80000100a00 */
[----:B------:R1:W-:Y:S02]  /*c0580*/  STL.64 [R1+0x15d8], R14 ;  /* 0x0015d80e01007387 */ /* 0x0003e40000100a00 */
[----:B-1----:R-:W-:Y:S10]  /*c0590*/  HMMA.1688.F32.TF32 R12, R4, R94, R248 ;  /* 0x0000005e040c723c */ /* 0x002ff400000810f8 */
[----:B------:R-:W-:Y:S04]  /*c05a0*/  STL.64 [R1+0x15b0], R8 ;  /* 0x0015b00801007387 */ /* 0x000fe80000100a00 */
[----:B------:R-:W-:Y:S04]  /*c05b0*/  STL.64 [R1+0x2480], R16 ;  /* 0x0024801001007387 */ /* 0x000fe80000100a00 */
[----:B------:R1:W-:Y:S04]  /*c05c0*/  STL.64 [R1+0x2488], R18 ;  /* 0x0024881201007387 */ /* 0x0003e80000100a00 */
[----:B------:R-:W2:Y:S01]  /*c05d0*/  LDL.LU R188, [R1+0x1d0] ;  /* 0x0001d00001bc7983 */ /* 0x000ea20000300800 */
[----:B------:R-:W-:Y:S01]  /*c05e0*/  IMAD.MOV.U32 R53, RZ, RZ, R10 ;  /* 0x000000ffff357224 */ /* 0x000fe200078e000a */
[----:B------:R-:W-:-:S02]  /*c05f0*/  MOV R52, R11 ;  /* 0x0000000b00347202 */ /* 0x000fc40000000f00 */
[----:B------:R-:W-:Y:S04]  /*c0600*/  LDS R8, [R2+0x4600] ;  /* 0x0046000002087984 */ /* 0x000fe80000000800 */
[----:B------:R-:W-:Y:S04]  /*c0610*/  LDS R10, [R2+0x6600] ;  /* 0x00660000020a7984 */ /* 0x000fe80000000800 */
[----:B------:R-:W-:Y:S04]  /*c0620*/  STL.64 [R1+0x2470], R12 ;  /* 0x0024700c01007387 */ /* 0x000fe80000100a00 */
        /* <DEDUP_REMOVED lines=93> */
[----:B------:R-:W1:Y:S02]  /*c0c00*/  LDS R11, [R0+0x6600] ;  /* 0x00660000000b7984 */ /* 0x000e640000000800 */
[C---:B-1----:R-:W-:Y:S08]  /*c0c10*/  HMMA.1688.F32.TF32 R16, R4.reuse, R102, R24 ;  /* 0x000000660410723c */ /* 0x042ff00000081018 */
[C---:B--2---:R-:W-:Y:S08]  /*c0c20*/  HMMA.1688.F32.TF32 R20, R4.reuse, R98, R20 ;  /* 0x000000620414723c */ /* 0x044ff00000081014 */
[----:B---3--:R-:W-:Y:S11]  /*c0c30*/  HMMA.1688.F32.TF32 R12, R4, R106, R28 ;  /* 0x0000006a040c723c */ /* 0x008ff6000008101c */
[----:B------:R-:W-:Y:S04]  /*c0c40*/  @!UPT UIADD3 URZ, URZ, URZ, URZ ;  /* 0x0000003f3f3ff290 */ /* 0x000fe8000fffe03f */
[----:B------:R-:W-:Y:S04]  /*c0c50*/  STL.64 [R1+0x2460], R20 ;  /* 0x0024601401007387 */ /* 0x000fe80000100a00 */
[----:B------:R-:W-:Y:S04]  /*c0c60*/  STL.64 [R1+0x2468], R22 ;  /* 0x0024681601007387 */ /* 0x000fe80000100a00 */
[----:B------:R-:W-:Y:S04]  /*c0c70*/  STL.64 [R1+0x2450], R16 ;  /* 0x0024501001007387 */ /* 0x000fe80000100a00 */
[----:B------:R-:W-:Y:S04]  /*c0c80*/  STL.64 [R1+0x2458], R18 ;  /* 0x0024581201007387 */ /* 0x000fe80000100a00 */
[----:B------:R1:W-:Y:S01]  /*c0c90*/  STL.64 [R1+0x2440], R12 ;  /* 0x0024400c01007387 */ /* 0x0003e20000100a00 */
[----:B------:R-:W-:-:S02]  /*c0ca0*/  IMAD.MOV.U32 R57, RZ, RZ, R14 ;  /* 0x000000ffff397224 */ /* 0x000fc400078e000e */
[----:B------:R-:W-:Y:S02]  /*c0cb0*/  IMAD.MOV.U32 R56, RZ, RZ, R15 ;  /* 0x000000ffff387224 */ /* 0x000fe400078e000f */
[C---:B-1----:R-:W-:Y:S08]  /*c0cc0*/  HMMA.1688.F32.TF32 R12, R4.reuse, R110, R32 ;  /* 0x0000006e040c723c */ /* 0x042ff00000081020 */
[C---:B----4-:R-:W-:Y:S11]  /*c0cd0*/  HMMA.1688.F32.TF32 R16, R4.reuse, R114, R36 ;  /* 0x000000720410723c */ /* 0x050ff60000081024 */
[----:B------:R-:W-:Y:S04]  /*c0ce0*/  @!UPT UIADD3 URZ, URZ, URZ, URZ ;  /* 0x0000003f3f3ff290 */ /* 0x000fe8000fffe03f */
[----:B------:R1:W-:Y:S01]  /*c0cf0*/  STL.64 [R1+0x2430], R12 ;  /* 0x0024300c01007387 */ /* 0x0003e20000100a00 */
[----:B------:R-:W-:Y:S01]  /*c0d00*/  MOV R61, R14 ;  /* 0x0000000e003d7202 */ /* 0x000fe20000000f00 */
[----:B------:R-:W-:Y:S02]  /*c0d10*/  IMAD.MOV.U32 R60, RZ, RZ, R15 ;  /* 0x000000ffff3c7224 */ /* 0x000fe400078e000f */
[C---:B-1----:R-:W-:Y:S04]  /*c0d20*/  HMMA.1688.F32.TF32 R12, R4.reuse, R118, R44 ;  /* 0x00000076040c723c */ /* 0x042fe8000008102c */
[----:B------:R-:W-:Y:S04]  /*c0d30*/  STL.64 [R1+0x2420], R16 ;  /* 0x0024201001007387 */ /* 0x000fe80000100a00 */
[----:B------:R1:W-:Y:S01]  /*c0d40*/  STL.64 [R1+0x2428], R18 ;  /* 0x0024281201007387 */ /* 0x0003e20000100a00 */
[C---:B------:R-:W-:Y:S08]  /*c0d50*/  HMMA.1688.F32.TF32 R20, R4.reuse, R122, R48 ;  /* 0x0000007a0414723c */ /* 0x040ff00000081030 */
[C---:B-1----:R-:W-:Y:S06]  /*c0d60*/  HMMA.1688.F32.TF32 R16, R4.reuse, R126, R180 ;  /* 0x0000007e0410723c */ /* 0x042fec00000810b4 */
[----:B------:R-:W-:Y:S04]  /*c0d70*/  STL.64 [R1+0x2410], R12 ;  /* 0x0024100c01007387 */ /* 0x000fe80000100a00 */
[----:B------:R1:W-:Y:S02]  /*c0d80*/  STL.64 [R1+0x2418], R14 ;  /* 0x0024180e01007387 */ /* 0x0003e40000100a00 */
[C---:B-1----:R-:W-:Y:S03]  /*c0d90*/  HMMA.1688.F32.TF32 R12, R4.reuse, R130, R200 ;  /* 0x00000082040c723c */ /* 0x042fe600000810c8 */
[----:B------:R-:W-:Y:S04]  /*c0da0*/  STL.64 [R1+0x2400], R20 ;  /* 0x0024001401007387 */ /* 0x000fe80000100a00 */
[----:B------:R1:W-:Y:S04]  /*c0db0*/  STL.64 [R1+0x2408], R22 ;  /* 0x0024081601007387 */ /* 0x0003e80000100a00 */
[----:B------:R-:W-:Y:S04]  /*c0dc0*/  STL.64 [R1+0x23f0], R16 ;  /* 0x0023f01001007387 */ /* 0x000fe80000100a00 */
[----:B------:R2:W-:Y:S01]  /*c0dd0*/  STL.64 [R1+0x23f8], R18 ;  /* 0x0023f81201007387 */ /* 0x0005e20000100a00 */
[C---:B-1----:R-:W-:Y:S07]  /*c0de0*/  HMMA.1688.F32.TF32 R20, R4.reuse, R134, R204 ;  /* 0x000000860414723c */ /* 0x042fee00000810cc */
[----:B------:R-:W-:Y:S01]  /*c0df0*/  STL.64 [R1+0x23e0], R12 ;  /* 0x0023e00c01007387 */ /* 0x000fe20000100a00 */
[C---:B--2---:R-:W-:Y:S03]  /*c0e00*/  HMMA.1688.F32.TF32 R16, R4.reuse, R138, R224 ;  /* 0x0000008a0410723c */ /* 0x044fe600000810e0 */
[----:B------:R1:W-:Y:S05]  /*c0e10*/  STL.64 [R1+0x23e8], R14 ;  /* 0x0023e80e01007387 */ /* 0x0003ea0000100a00 */
        /* <DEDUP_REMOVED lines=37> */
[----:B------:R-:W2:Y:S04]  /*c1070*/  LDL.LU R184, [R1+0x1c0] ;  /* 0x0001c00001b87983 */ /* 0x000ea80000300800 */
[----:B------:R-:W-:Y:S01]  /*c1080*/  LDS R5, [R0+0x4680] ;  /* 0x0046800000057984 */ /* 0x000fe20000000800 */
[C---:B-1----:R-:W-:Y:S03]  /*c1090*/  HMMA.1688.F32.TF32 R12, R8.reuse, R58, R248 ;  /* 0x0000003a080c723c */ /* 0x042fe600000810f8 */
[----:B------:R-:W1:Y:S08]  /*c10a0*/  LDS R7, [R0+0x6680] ;  /* 0x0066800000077984 */ /* 0x000e700000000800 */
[----:B------:R3:W-:Y:S04]  /*c10b0*/  STL.64 [R1+0x2320], R16 ;  /* 0x0023201001007387 */ /* 0x0007e80000100a00 */
[----:B------:R4:W-:Y:S08]  /*c10c0*/  STL.64 [R1+0x2328], R18 ;  /* 0x0023281201007387 */ /* 0x0009f00000100a00 */
        /* <DEDUP_REMOVED lines=69> */
[----:B---3--:R-:W3:Y:S04]  /*c1520*/  LDL.LU R16, [R1+0x5f0] ;  /* 0x0005f00001107983 */ /* 0x008ee80000300800 */
[----:B------:R-:W3:Y:S04]  /*c1530*/  LDL.LU R17, [R1+0x5f4] ;  /* 0x0005f40001117983 */ /* 0x000ee80000300800 */
[----:B----4-:R-:W3:Y:S04]  /*c1540*/  LDL.LU R18, [R1+0x5f8] ;  /* 0x0005f80001127983 */ /* 0x010ee80000300800 */
        /* <DEDUP_REMOVED lines=25> */
[----:B-1----:R-:W3:Y:S04]  /*c16e0*/  LDL.LU R12, [R1+0x600] ;  /* 0x00060000010c7983 */ /* 0x002ee80000300800 */
        /* <DEDUP_REMOVED lines=59> */
[----:B------:R1:W-:Y:S04]  /*c1aa0*/  STL.64 [R1+0x2048], R198 ;  /* 0x002048c601007387 */ /* 0x0003e80000100a00 */
[----:B-1----:R-:W2:Y:S04]  /*c1ab0*/  LDL.LU.64 R198, [R1+0x7208] ;  /* 0x0072080001c67983 */ /* 0x002ea80000300a00 */
[----:B------:R-:W2:Y:S04]  /*c1ac0*/  LDL.LU.64 R196, [R1+0x7200] ;  /* 0x0072000001c47983 */ /* 0x000ea80000300a00 */
[----:B------:R-:W-:Y:S04]  /*c1ad0*/  STL.64 [R1+0x2030], R40 ;  /* 0x0020302801007387 */ /* 0x000fe80000100a00 */
[----:B------:R1:W-:Y:S02]  /*c1ae0*/  STL.64 [R1+0x2038], R42 ;  /* 0x0020382a01007387 */ /* 0x0003e40000100a00 */
[C---:B-1----:R-:W-:Y:S08]  /*c1af0*/  HMMA.1688.F32.TF32 R40, R8.reuse, R86, R12 ;  /* 0x000000560828723c */ /* 0x042ff0000008100c */
[C---:B------:R-:W-:Y:S08]  /*c1b00*/  HMMA.1688.F32.TF32 R12, R8.reuse, R94, R20 ;  /* 0x0000005e080c723c */ /* 0x040ff00000081014 */
[C---:B------:R-:W-:Y:S07]  /*c1b10*/  HMMA.1688.F32.TF32 R20, R8.reuse, R98, R24 ;  /* 0x000000620814723c */ /* 0x040fee0000081018 */
[----:B------:R-:W-:Y:S04]  /*c1b20*/  STL.64 [R1+0x2020], R40 ;  /* 0x0020202801007387 */ /* 0x000fe80000100a00 */
[----:B------:R-:W-:Y:S04]  /*c1b30*/  STL.64 [R1+0x2028], R42 ;  /* 0x0020282a01007387 */ /* 0x000fe80000100a00 */
[----:B------:R-:W-:Y:S04]  /*c1b40*/  STL.64 [R1+0x2010], R16 ;  /* 0x0020101001007387 */ /* 0x000fe80000100a00 */
[----:B------:R1:W-:Y:S04]  /*c1b50*/  STL.64 [R1+0x2018], R18 ;  /* 0x0020181201007387 */ /* 0x0003e80000100a00 */
[----:B------:R-:W-:Y:S04]  /*c1b60*/  STL.64 [R1+0x2000], R12 ;  /* 0x0020000c01007387 */ /* 0x000fe80000100a00 */
[----:B------:R1:W-:Y:S02]  /*c1b70*/  STL.64 [R1+0x2008], R14 ;  /* 0x0020080e01007387 */ /* 0x0003e40000100a00 */
[C---:B-1----:R-:W-:Y:S08]  /*c1b80*/  HMMA.1688.F32.TF32 R16, R8.reuse, R102, R28 ;  /* 0x000000660810723c */ /* 0x042ff0000008101c */
[C---:B------:R-:W-:Y:S01]  /*c1b90*/  HMMA.1688.F32.TF32 R12, R8.reuse, R106, R32 ;  /* 0x0000006a080c723c */ /* 0x040fe20000081020 */
[----:B------:R-:W-:Y:S04]  /*c1ba0*/  STL.64 [R1+0x1ff0], R20 ;  /* 0x001ff01401007387 */ /* 0x000fe80000100a00 */
[----:B------:R1:W-:Y:S10]  /*c1bb0*/  STL.64 [R1+0x1ff8], R22 ;  /* 0x001ff81601007387 */ /* 0x0003f40000100a00 */
[----:B------:R-:W-:Y:S01]  /*c1bc0*/  STL.64 [R1+0x1fe0], R16 ;  /* 0x001fe01001007387 */ /* 0x000fe20000100a00 */
[C---:B-1----:R-:W-:Y:S03]  /*c1bd0*/  HMMA.1688.F32.TF32 R20, R8.reuse, R110, R36 ;  /* 0x0000006e0814723c */ /* 0x042fe60000081024 */
[----:B------:R1:W-:Y:S04]  /*c1be0*/  STL.64 [R1+0x1fe8], R18 ;  /* 0x001fe81201007387 */ /* 0x0003e80000100a00 */
[----:B------:R-:W-:Y:S04]  /*c1bf0*/  STL.64 [R1+0x1fd0], R12 ;  /* 0x001fd00c01007387 */ /* 0x000fe80000100a00 */
[----:B------:R1:W-:Y:S02]  /*c1c00*/  STL.64 [R1+0x1fd8], R14 ;  /* 0x001fd80e01007387 */ /* 0x0003e40000100a00 */
[C---:B-1----:R-:W-:Y:S08]  /*c1c10*/  HMMA.1688.F32.TF32 R16, R8.reuse, R114, R44 ;  /* 0x000000720810723c */ /* 0x042ff0000008102c */
[C---:B------:R-:W-:Y:S02]  /*c1c20*/  HMMA.1688.F32.TF32 R12, R8.reuse, R118, R48 ;  /* 0x00000076080c723c */ /* 0x040fe40000081030 */
[----:B------:R-:W-:Y:S04]  /*c1c30*/  STL.64 [R1+0x1fc0], R20 ;  /* 0x001fc01401007387 */ /* 0x000fe80000100a00 */
[----:B------:R1:W-:Y:S09]  /*c1c40*/  STL.64 [R1+0x1fc8], R22 ;  /* 0x001fc81601007387 */ /* 0x0003f20000100a00 */
        /* <DEDUP_REMOVED lines=31> */
[----:B------:R3:W-:Y:S01]  /*c1e40*/  STL.64 [R1+0x1f18], R14 ;  /* 0x001f180e01007387 */ /* 0x0007e20000100a00 */
[C---:B-1----:R-:W-:Y:S08]  /*c1e50*/  HMMA.1688.F32.TF32 R16, R8.reuse, R162, R240 ;  /* 0x000000a20810723c */ /* 0x042ff000000810f0 */
[C---:B---3--:R-:W-:Y:S03]  /*c1e60*/  HMMA.1688.F32.TF32 R12, R8.reuse, R166, R220 ;  /* 0x000000a6080c723c */ /* 0x048fe600000810dc */
        /* <DEDUP_REMOVED lines=8> */
[----:B---3--:R-:W-:Y:S08]  /*c1ef0*/  HMMA.1688.F32.TF32 R12, R8, R178, R184 ;  /* 0x000000b2080c723c */ /* 0x008ff000000810b8 */
[C---:B------:R-:W-:Y:S01]  /*c1f00*/  HMMA.1688.F32.TF32 R8, R4.reuse, R54, R248 ;  /* 0x000000360408723c */ /* 0x040fe200000810f8 */
[----:B------:R-:W-:Y:S04]  /*c1f10*/  STL.64 [R1+0x1ed0], R20 ;  /* 0x001ed01401007387 */ /* 0x000fe80000100a00 */
[----:B------:R-:W-:Y:S04]  /*c1f20*/  STL.64 [R1+0x1ed8], R22 ;  /* 0x001ed81601007387 */ /* 0x000fe80000100a00 */
[----:B------:R-:W-:Y:S04]  /*c1f30*/  STL.64 [R1+0x1ec0], R16 ;  /* 0x001ec01001007387 */ /* 0x000fe80000100a00 */
[----:B------:R-:W-:Y:S04]  /*c1f40*/  STL.64 [R1+0x1ec8], R18 ;  /* 0x001ec81201007387 */ /* 0x000fe80000100a00 */
[----:B------:R-:W3:Y:S04]  /*c1f50*/  LDL.LU R48, [R1+0x10] ;  /* 0x0000100001307983 */ /* 0x000ee80000300800 */
[----:B------:R-:W-:Y:S04]  /*c1f60*/  STL.64 [R1+0x1eb0], R12 ;  /* 0x001eb00c01007387 */ /* 0x000fe80000100a00 */
[----:B------:R-:W-:Y:S04]  /*c1f70*/  STL.64 [R1+0x1eb8], R14 ;  /* 0x001eb80e01007387 */ /* 0x000fe80000100a00 */
        /* <DEDUP_REMOVED lines=53> */
[----:B-1----:R-:W4:Y:S04]  /*c22d0*/  LDL.LU R8, [R1+0x130] ;  /* 0x0001300001087983 */ /* 0x002f280000300800 */
        /* <DEDUP_REMOVED lines=51> */
[----:B------:R-:W4:Y:S04]  /*c2610*/  LDL.LU R180, [R1] ;  /* 0x0000000001b47983 */ /* 0x000f280000300800 */
[----:B------:R-:W4:Y:S04]  /*c2620*/  LDL.LU R181, [R1+0x4] ;  /* 0x0000040001b57983 */ /* 0x000f280000300800 */
[----:B------:R-:W4:Y:S04]  /*c2630*/  LDL.LU R182, [R1+0x8] ;  /* 0x0000080001b67983 */ /* 0x000f280000300800 */
[----:B------:R-:W4:Y:S01]  /*c2640*/  LDL.LU R183, [R1+0xc] ;  /* 0x00000c0001b77983 */ /* 0x000f220000300800 */
[C---:B--2---:R-:W-:Y:S08]  /*c2650*/  HMMA.1688.F32.TF32 R188, R4.reuse, R122, R188 ;  /* 0x0000007a04bc723c */ /* 0x044ff000000810bc */
[C---:B---3--:R-:W-:Y:S08]  /*c2660*/  HMMA.1688.F32.TF32 R192, R4.reuse, R118, R192 ;  /* 0x0000007604c0723c */ /* 0x048ff000000810c0 */
[C---:B----4-:R-:W-:Y:S08]  /*c2670*/  HMMA.1688.F32.TF32 R240, R4.reuse, R110, R240 ;  /* 0x0000006e04f0723c */ /* 0x050ff000000810f0 */
[C---:B------:R-:W-:Y:S08]  /*c2680*/  HMMA.1688.F32.TF32 R236, R4.reuse, R106, R236 ;  /* 0x0000006a04ec723c */ /* 0x040ff000000810ec */
        /* <DEDUP_REMOVED lines=8> */
[C---:B------:R-:W-:Y:S11]  /*c2710*/  HMMA.1688.F32.TF32 R20, R4.reuse, R66, R20 ;  /* 0x000000420414723c */ /* 0x040ff60000081014 */
[----:B------:R-:W-:Y:S04]  /*c2720*/  @!UPT UIADD3 URZ, URZ, URZ, URZ ;  /* 0x0000003f3f3ff290 */ /* 0x000fe8000fffe03f */
[----:B------:R-:W-:Y:S04]  /*c2730*/  STL.64 [R1+0x1e90], R12 ;  /* 0x001e900c01007387 */ /* 0x000fe80000100a00 */
[----:B------:R1:W-:Y:S01]  /*c2740*/  STL.64 [R1+0x1e98], R14 ;  /* 0x001e980e01007387 */ /* 0x0003e20000100a00 */
[C---:B------:R-:W-:Y:S03]  /*c2750*/  HMMA.1688.F32.TF32 R224, R4.reuse, R82, R224 ;  /* 0x0000005204e0723c */ /* 0x040fe600000810e0 */
[----:B-1----:R-:W2:Y:S04]  /*c2760*/  LDL.LU.64 R14, [R1+0x71f8] ;  /* 0x0071f800010e7983 */ /* 0x002ea80000300a00 */
[----:B------:R-:W2:Y:S04]  /*c2770*/  LDL.LU.64 R12, [R1+0x71f0] ;  /* 0x0071f000010c7983 */ /* 0x000ea80000300a00 */
[----:B------:R-:W-:Y:S01]  /*c2780*/  STL.64 [R1+0x1c80], R16 ;  /* 0x001c801001007387 */ /* 0x000fe20000100a00 */
[C---:B------:R-:W-:Y:S03]  /*c2790*/  HMMA.1688.F32.TF32 R208, R4.reuse, R90, R208 ;  /* 0x0000005a04d0723c */ /* 0x040fe600000810d0 */
[----:B------:R1:W-:Y:S04]  /*c27a0*/  STL.64 [R1+0x1c88], R18 ;  /* 0x001c881201007387 */ /* 0x0003e80000100a00 */
[----:B-1----:R-:W3:Y:S04]  /*c27b0*/  LDL.LU.64 R18, [R1+0x71e8] ;  /* 0x0071e80001127983 */ /* 0x002ee80000300a00 */
[----:B------:R-:W3:Y:S04]  /*c27c0*/  LDL.LU.64 R16, [R1+0x71e0] ;  /* 0x0071e00001107983 */ /* 0x000ee80000300a00 */
[----:B------:R-:W-:Y:S04]  /*c27d0*/  STL.64 [R1+0x1c70], R20 ;  /* 0x001c701401007387 */ /* 0x000fe80000100a00 */
[----:B------:R1:W-:Y:S01]  /*c27e0*/  STL.64 [R1+0x1c78], R22 ;  /* 0x001c781601007387 */ /* 0x0003e20000100a00 */
[C---:B------:R-:W-:Y:S03]  /*c27f0*/  HMMA.1688.F32.TF32 R216, R4.reuse, R98, R216 ;  /* 0x0000006204d8723c */ /* 0x040fe600000810d8 */
[----:B-1----:R-:W4:Y:S04]  /*c2800*/  LDL.LU.64 R22, [R1+0x71d8] ;  /* 0x0071d80001167983 */ /* 0x002f280000300a00 */
[----:B------:R-:W4:Y:S04]  /*c2810*/  LDL.LU.64 R20, [R1+0x71d0] ;  /* 0x0071d00001147983 */ /* 0x000f280000300a00 */
        /* <DEDUP_REMOVED lines=9> */
[----:B------:R1:W-:Y:S01]  /*c28b0*/  STL.64 [R1+0x1c28], R230 ;  /* 0x001c28e601007387 */ /* 0x0003e20000100a00 */
[C---:B------:R-:W-:Y:S03]  /*c28c0*/  HMMA.1688.F32.TF32 R220, R4.reuse, R114, R220 ;  /* 0x0000007204dc723c */ /* 0x040fe600000810dc */
        /* <DEDUP_REMOVED lines=9> */
[----:B------:R1:W-:Y:S01]  /*c2960*/  STL.64 [R1+0x1bd8], R210 ;  /* 0x001bd8d201007387 */ /* 0x0003e20000100a00 */
[C---:B------:R-:W-:Y:S03]  /*c2970*/  HMMA.1688.F32.TF32 R184, R4.reuse, R126, R184 ;  /* 0x0000007e04b8723c */ /* 0x040fe600000810b8 */
[----:B------:R-:W-:Y:S04]  /*c2980*/  LDS R8, [R2+0x4700] ;  /* 0x0047000002087984 */ /* 0x000fe80000000800 */
[----:B------:R-:W-:Y:S04]  /*c2990*/  LDS R10, [R2+0x6700] ;  /* 0x00670000020a7984 */ /* 0x000fe80000000800 */
[----:B-1----:R-:W2:Y:S04]  /*c29a0*/  LDL.LU.64 R210, [R1+0x7188] ;  /* 0x0071880001d27983 */ /* 0x002ea80000300a00 */
[----:B------:R-:W2:Y:S04]  /*c29b0*/  LDL.LU.64 R208, [R1+0x7180] ;  /* 0x0071800001d07983 */ /* 0x000ea80000300a00 */
[----:B------:R-:W-:Y:S04]  /*c29c0*/  STL.64 [R1+0x1bc0], R212 ;  /* 0x001bc0d401007387 */ /* 0x000fe80000100a00 */
[----:B------:R1:W-:Y:S01]  /*c29d0*/  STL.64 [R1+0x1bc8], R214 ;  /* 0x001bc8d601007387 */ /* 0x0003e20000100a00 */
[C---:B------:R-:W-:Y:S03]  /*c29e0*/  HMMA.1688.F32.TF32 R248, R4.reuse, R130, R248 ;  /* 0x0000008204f8723c */ /* 0x040fe600000810f8 */
[----:B------:R-:W-:Y:S04]  /*c29f0*/  LDS R9, [R0+0x4700] ;  /* 0x0047000000097984 */ /* 0x000fe80000000800 */
[----:B------:R-:W2:Y:S04]  /*c2a00*/  LDS R11, [R0+0x6700] ;  /* 0x00670000000b7984 */ /* 0x000ea80000000800 */
        /* <DEDUP_REMOVED lines=8> */
[----:B-1----:R-:W3:Y:S04]  /*c2a90*/  LDL.LU.64 R234, [R1+0x7158] ;  /* 0x0071580001ea7983 */ /* 0x002ee80000300a00 */
[----:B------:R-:W3:Y:S04]  /*c2aa0*/  LDL.LU.64 R232, [R1+0x7150] ;  /* 0x0071500001e87983 */ /* 0x000ee80000300a00 */
        /* <DEDUP_REMOVED lines=22> */
[----:B-1----:R-:W4:Y:S04]  /*c2c10*/  LDL.LU.64 R186, [R1+0x70f8] ;  /* 0x0070f80001ba7983 */ /* 0x002f280000300a00 */
[----:B------:R-:W4:Y:S04]  /*c2c20*/  LDL.LU.64 R184, [R1+0x70f0] ;  /* 0x0070f00001b87983 */ /* 0x000f280000300a00 */
[----:B------:R-:W-:Y:S04]  /*c2c30*/  STL.64 [R1+0x1ab0], R248 ;  /* 0x001ab0f801007387 */ /* 0x000fe80000100a00 */
[----:B------:R1:W-:Y:S04]  /*c2c40*/  STL.64 [R1+0x1ab8], R250 ;  /* 0x001ab8fa01007387 */ /* 0x0003e80000100a00 */
[----:B-1----:R-:W4:Y:S04]  /*c2c50*/  LDL.LU.64 R250, [R1+0x70e8] ;  /* 0x0070e80001fa7983 */ /* 0x002f280000300a00 */
[----:B------:R-:W4:Y:S01]  /*c2c60*/  LDL.LU.64 R248, [R1+0x70e0] ;  /* 0x0070e00001f87983 */ /* 0x000f220000300a00 */
[C---:B------:R-:W-:Y:S08]  /*c2c70*/  HMMA.1688.F32.TF32 R40, R4.reuse, R134, R40 ;  /* 0x000000860428723c */ /* 0x040ff00000081028 */
[C---:B------:R-:W-:Y:S11]  /*c2c80*/  HMMA.1688.F32.TF32 R24, R4.reuse, R138, R24 ;  /* 0x0000008a0418723c */ /* 0x040ff60000081018 */
[----:B------:R-:W-:Y:S04]  /*c2c90*/  @!UPT UIADD3 URZ, URZ, URZ, URZ ;  /* 0x0000003f3f3ff290 */ /* 0x000fe8000fffe03f */
[----:B------:R-:W-:Y:S04]  /*c2ca0*/  STL.64 [R1+0x1a90], R40 ;  /* 0x001a902801007387 */ /* 0x000fe80000100a00 */
[----:B------:R1:W-:Y:S04]  /*c2cb0*/  STL.64 [R1+0x1a98], R42 ;  /* 0x001a982a01007387 */ /* 0x0003e80000100a00 */
        /* <DEDUP_REMOVED lines=11> */
[----:B------:R1:W-:Y:S02]  /*c2d70*/  STL.64 [R1+0x1a58], R26 ;  /* 0x001a581a01007387 */ /* 0x0003e40000100a00 */
[C---:B-1----:R-:W-:Y:S08]  /*c2d80*/  HMMA.1688.F32.TF32 R28, R4.reuse, R158, R48 ;  /* 0x0000009e041c723c */ /* 0x042ff00000081030 */
[----:B------:R-:W-:Y:S01]  /*c2d90*/  HMMA.1688.F32.TF32 R24, R4, R162, R180 ;  /* 0x000000a20418723c */ /* 0x000fe200000810b4 */
[----:B------:R-:W-:Y:S04]  /*c2da0*/  STL.64 [R1+0x1a40], R32 ;  /* 0x001a402001007387 */ /* 0x000fe80000100a00 */
[----:B------:R-:W-:Y:S10]  /*c2db0*/  STL.64 [R1+0x1a48], R34 ;  /* 0x001a482201007387 */ /* 0x000ff40000100a00 */
[----:B------:R-:W-:Y:S04]  /*c2dc0*/  STL.64 [R1+0x1a20], R28 ;  /* 0x001a201c01007387 */ /* 0x000fe80000100a00 */
[----:B------:R-:W-:Y:S04]  /*c2dd0*/  STL.64 [R1+0x1a28], R30 ;  /* 0x001a281e01007387 */ /* 0x000fe80000100a00 */
[----:B------:R-:W-:Y:S04]  /*c2de0*/  STL.64 [R1+0x1a10], R24 ;  /* 0x001a101801007387 */ /* 0x000fe80000100a00 */
[----:B------:R3:W-:Y:S01]  /*c2df0*/  STL.64 [R1+0x1a18], R26 ;  /* 0x001a181a01007387 */ /* 0x0007e20000100a00 */
[----:B--2---:R-:W-:Y:S01]  /*c2e00*/  IMAD.MOV.U32 R48, RZ, RZ, R226 ;  /* 0x000000ffff307224 */ /* 0x004fe200078e00e2 */
[----:B------:R-:W-:Y:S01]  /*c2e10*/  MOV R49, R225 ;  /* 0x000000e100317202 */ /* 0x000fe20000000f00 */
[----:B------:R-:W-:-:S02]  /*c2e20*/  IMAD.MOV.U32 R50, RZ, RZ, R224 ;  /* 0x000000ffff327224 */ /* 0x000fc400078e00e0 */
[----:B------:R-:W-:Y:S01]  /*c2e30*/  IMAD.MOV.U32 R51, RZ, RZ, R231 ;  /* 0x000000ffff337224 */ /* 0x000fe200078e00e7 */
[C---:B---3--:R-:W-:Y:S08]  /*c2e40*/  HMMA.1688.F32.TF32 R24, R4.reuse, R174, R188 ;  /* 0x000000ae0418723c */ /* 0x048ff000000810bc */
[C---:B----4-:R-:W-:Y:S08]  /*c2e50*/  HMMA.1688.F32.TF32 R28, R4.reuse, R170, R184 ;  /* 0x000000aa041c723c */ /* 0x050ff000000810b8 */
[C---:B------:R-:W-:Y:S08]  /*c2e60*/  HMMA.1688.F32.TF32 R32, R4.reuse, R166, R248 ;  /* 0x000000a60420723c */ /* 0x040ff000000810f8 */
[----:B------:R-:W-:Y:S11]  /*c2e70*/  HMMA.1688.F32.TF32 R4, R4, R178, R192 ;  /* 0x000000b20404723c */ /* 0x000ff600000810c0 */
[----:B------:R-:W-:Y:S04]  /*c2e80*/  @!UPT UIADD3 URZ, URZ, URZ, URZ ;  /* 0x0000003f3f3ff290 */ /* 0x000fe8000fffe03f */
[----:B------:R-:W-:Y:S04]  /*c2e90*/  STL.64 [R1+0x1a00], R32 ;  /* 0x001a002001007387 */ /* 0x000fe80000100a00 */
[----:B------:R-:W-:Y:S04]  /*c2ea0*/  STL.64 [R1+0x1a08], R34 ;  /* 0x001a082201007387 */ /* 0x000fe80000100a00 */
[----:B------:R1:W-:Y:S04]  /*c2eb0*/  STL.64 [R1+0x19f0], R28 ;  /* 0x0019f01c01007387 */ /* 0x0003e80000100a00 */
[----:B------:R2:W-:Y:S04]  /*c2ec0*/  STL.64 [R1+0x19f8], R30 ;  /* 0x0019f81e01007387 */ /* 0x0005e80000100a00 */
[----:B------:R3:W-:Y:S04]  /*c2ed0*/  STL.64 [R1+0x19e0], R24 ;  /* 0x0019e01801007387 */ /* 0x0007e80000100a00 */
[----:B------:R2:W-:Y:S04]  /*c2ee0*/  STL.64 [R1+0x19e8], R26 ;  /* 0x0019e81a01007387 */ /* 0x0005e80000100a00 */
[----:B------:R-:W4:Y:S04]  /*c2ef0*/  LDL.LU R226, [R1+0x70dc] ;  /* 0x0070dc0001e27983 */ /* 0x000f280000300800 */
[----:B------:R-:W-:Y:S04]  /*c2f00*/  STL.64 [R1+0x19d0], R4 ;  /* 0x0019d00401007387 */ /* 0x000fe80000100a00 */
[----:B------:R-:W-:Y:S04]  /*c2f10*/  STL.64 [R1+0x19d8], R6 ;  /* 0x0019d80601007387 */ /* 0x000fe80000100a00 */
        /* <DEDUP_REMOVED lines=15> */
[----:B------:R-:W4:Y:S01]  /*c3010*/  LDL.LU R215, [R1+0x70bc] ;  /* 0x0070bc0001d77983 */ /* 0x000f220000300800 */
[----:B-1----:R-:W-:-:S03]  /*c3020*/  IMAD.MOV.U32 R28, RZ, RZ, R219 ;  /* 0x000000ffff1c7224 */ /* 0x002fc600078e00db */
[----:B------:R-:W4:Y:S01]  /*c3030*/  LDL.LU R214, [R1+0x70b8] ;  /* 0x0070b80001d67983 */ /* 0x000f220000300800 */
[----:B------:R-:W-:-:S03]  /*c3040*/  MOV R29, R218 ;  /* 0x000000da001d7202 */ /* 0x000fc60000000f00 */
[----:B------:R-:W4:Y:S01]  /*c3050*/  LDL.LU R213, [R1+0x70b4] ;  /* 0x0070b40001d57983 */ /* 0x000f220000300800 */
[----:B--2---:R-:W-:-:S03]  /*c3060*/  IMAD.MOV.U32 R30, RZ, RZ, R217 ;  /* 0x000000ffff1e7224 */ /* 0x004fc600078e00d9 */
[----:B------:R-:W2:Y:S01]  /*c3070*/  LDL.LU R212, [R1+0x70b0] ;  /* 0x0070b00001d47983 */ /* 0x000ea20000300800 */
[----:B------:R-:W-:-:S03]  /*c3080*/  IMAD.MOV.U32 R31, RZ, RZ, R216 ;  /* 0x000000ffff1f7224 */ /* 0x000fc600078e00d8 */
[----:B------:R-:W2:Y:S01]  /*c3090*/  LDL.LU R219, [R1+0x70ac] ;  /* 0x0070ac0001db7983 */ /* 0x000ea20000300800 */
[----:B---3--:R-:W-:-:S03]  /*c30a0*/  MOV R24, R239 ;  /* 0x000000ef00187202 */ /* 0x008fc60000000f00 */
[----:B------:R-:W3:Y:S01]  /*c30b0*/  LDL.LU R218, [R1+0x70a8] ;  /* 0x0070a80001da7983 */ /* 0x000ee20000300800 */
        /* <DEDUP_REMOVED lines=29> */
[----:B------:R-:W2:Y:S04]  /*c3290*/  LDL.LU R233, [R1+0x706c] ;  /* 0x00706c0001e97983 */ /* 0x000ea80000300800 */
[----:B------:R-:W2:Y:S04]  /*c32a0*/  LDL.LU R228, [R1+0x7068] ;  /* 0x0070680001e47983 */ /* 0x000ea80000300800 */
[----:B------:R-:W2:Y:S04]  /*c32b0*/  LDL.LU R229, [R1+0x7064] ;  /* 0x0070640001e57983 */ /* 0x000ea80000300800 */
[----:B------:R-:W2:Y:S01]  /*c32c0*/  LDL.LU R230, [R1+0x7060] ;  /* 0x0070600001e67983 */ /* 0x000ea20000300800 */
        /* <DEDUP_REMOVED lines=16> */
[----:B----4-:R-:W-:Y:S01]  /*c33d0*/  IMAD.MOV.U32 R195, RZ, RZ, R226 ;  /* 0x000000ffffc37224 */ /* 0x010fe200078e00e2 */
[----:B------:R-:W-:Y:S01]  /*c33e0*/  MOV R194, R225 ;  /* 0x000000e100c27202 */ /* 0x000fe20000000f00 */
[----:B------:R-:W-:-:S02]  /*c33f0*/  IMAD.MOV.U32 R193, RZ, RZ, R224 ;  /* 0x000000ffffc17224 */ /* 0x000fc400078e00e0 */
[----:B------:R-:W-:Y:S02]  /*c3400*/  IMAD.MOV.U32 R192, RZ, RZ, R231 ;  /* 0x000000ffffc07224 */ /* 0x000fe400078e00e7 */
        /* <DEDUP_REMOVED lines=15> */
[----:B------:R-:W3:Y:S01]  /*c3500*/  LDL.LU R207, [R1+0x7020] ;  /* 0x0070200001cf7983 */ /* 0x000ee20000300800 */
[C---:B--2---:R-:W-:Y:S08]  /*c3510*/  HMMA.1688.F32.TF32 R200, R8.reuse, R54, R200 ;  /* 0x0000003608c8723c */ /* 0x044ff000000810c8 */
[----:B---3--:R-:W-:Y:S11]  /*c3520*/  HMMA.1688.F32.TF32 R204, R8, R58, R204 ;  /* 0x0000003a08cc723c */ /* 0x008ff600000810cc */
[----:B------:R-:W-:Y:S04]  /*c3530*/  @!UPT UIADD3 URZ, URZ, URZ, URZ ;  /* 0x0000003f3f3ff290 */ /* 0x000fe8000fffe03f */
[----:B------:R2:W-:Y:S04]  /*c3540*/  STL.64 [R1+0x19c0], R200 ;  /* 0x0019c0c801007387 */ /* 0x0005e80000100a00 */
[----:B------:R3:W-:Y:S01]  /*c3550*/  STL.64 [R1+0x19c8], R202 ;  /* 0x0019c8ca01007387 */ /* 0x0007e20000100a00 */
[----:B--2---:R-:W-:Y:S01]  /*c3560*/  IMAD.MOV.U32 R200, RZ, RZ, R208 ;  /* 0x000000ffffc87224 */ /* 0x004fe200078e00d0 */
[----:B------:R-:W-:Y:S02]  /*c3570*/  MOV R201, R209 ;  /* 0x000000d100c97202 */ /* 0x000fe40000000f00 */
[----:B------:R-:W2:Y:S01]  /*c3580*/  LDL.LU R208, [R1+0x701c] ;  /* 0x00701c0001d07983 */ /* 0x000ea20000300800 */
[----:B---3--:R-:W-:-:S03]  /*c3590*/  IMAD.MOV.U32 R202, RZ, RZ, R210 ;  /* 0x000000ffffca7224 */ /* 0x008fc600078e00d2 */
[----:B------:R-:W2:Y:S01]  /*c35a0*/  LDL.LU R209, [R1+0x7018] ;  /* 0x0070180001d17983 */ /* 0x000ea20000300800 */
[----:B------:R-:W-:-:S03]  /*c35b0*/  IMAD.MOV.U32 R203, RZ, RZ, R211 ;  /* 0x000000ffffcb7224 */ /* 0x000fc600078e00d3 */
[----:B------:R-:W2:Y:S04]  /*c35c0*/  LDL.LU R210, [R1+0x7014] ;  /* 0x0070140001d27983 */ /* 0x000ea80000300800 */
[----:B------:R-:W2:Y:S04]  /*c35d0*/  LDL.LU R211, [R1+0x7010] ;  /* 0x0070100001d37983 */ /* 0x000ea80000300800 */
[----:B------:R3:W-:Y:S04]  /*c35e0*/  STL.64 [R1+0x19b0], R204 ;  /* 0x0019b0cc01007387 */ /* 0x0007e80000100a00 */
[----:B------:R1:W-:Y:S01]  /*c35f0*/  STL.64 [R1+0x19b8], R206 ;  /* 0x0019b8ce01007387 */ /* 0x0003e20000100a00 */
[----:B---3--:R-:W-:Y:S01]  /*c3600*/  MOV R204, R212 ;  /* 0x000000d400cc7202 */ /* 0x008fe20000000f00 */
[----:B------:R-:W-:-:S02]  /*c3610*/  IMAD.MOV.U32 R205, RZ, RZ, R213 ;  /* 0x000000ffffcd7224 */ /* 0x000fc400078e00d5 */
[----:B------:R-:W3:Y:S01]  /*c3620*/  LDL.LU R212, [R1+0x700c] ;  /* 0x00700c0001d47983 */ /* 0x000ee20000300800 */
[----:B-1----:R-:W-:Y:S01]  /*c3630*/  IMAD.MOV.U32 R206, RZ, RZ, R214 ;  /* 0x000000ffffce7224 */ /* 0x002fe200078e00d6 */
[----:B------:R-:W-:Y:S02]  /*c3640*/  MOV R207, R215 ;  /* 0x000000d700cf7202 */ /* 0x000fe40000000f00 */
[----:B------:R-:W3:Y:S04]  /*c3650*/  LDL.LU R213, [R1+0x7008] ;  /* 0x0070080001d57983 */ /* 0x000ee80000300800 */
[----:B------:R-:W3:Y:S04]  /*c3660*/  LDL.LU R214, [R1+0x7004] ;  /* 0x0070040001d67983 */ /* 0x000ee80000300800 */
[----:B------:R-:W3:Y:S01]  /*c3670*/  LDL.LU R215, [R1+0x7000] ;  /* 0x0070000001d77983 */ /* 0x000ee20000300800 */
[C---:B--2---:R-:W-:Y:S11]  /*c3680*/  HMMA.1688.F32.TF32 R208, R8.reuse, R62, R208 ;  /* 0x0000003e08d0723c */ /* 0x044ff600000810d0 */
[----:B------:R-:W-:Y:S11]  /*c3690*/  @!UPT UIADD3 URZ, URZ, URZ, URZ ;  /* 0x0000003f3f3ff290 */ /* 0x000ff6000fffe03f */
[----:B------:R-:W-:Y:S01]  /*c36a0*/  @!UPT UIADD3 URZ, URZ, URZ, URZ ;  /* 0x0000003f3f3ff290 */ /* 0x000fe2000fffe03f */
[----:B------:R1:W-:Y:S04]  /*c36b0*/  STL.64 [R1+0x19a0], R208 ;  /* 0x0019a0d001007387 */ /* 0x0003e80000100a00 */
[----:B------:R2:W-:Y:S01]  /*c36c0*/  STL.64 [R1+0x19a8], R210 ;  /* 0x0019a8d201007387 */ /* 0x0005e20000100a00 */
[----:B---3--:R-:W-:Y:S01]  /*c36d0*/  HMMA.1688.F32.TF32 R212, R8, R66, R212 ;  /* 0x0000004208d4723c */ /* 0x008fe200000810d4 */
[----:B-1----:R-:W-:Y:S02]  /*c36e0*/  IMAD.MOV.U32 R208, RZ, RZ, R216 ;  /* 0x000000ffffd07224 */ /* 0x002fe400078e00d8 */
[----:B------:R-:W3:Y:S01]  /*c36f0*/  LDL.LU R216, [R1+0x6ffc] ;  /* 0x006ffc0001d87983 */ /* 0x000ee20000300800 */
[----:B------:R-:W-:Y:S01]  /*c3700*/  IMAD.MOV.U32 R209, RZ, RZ, R217 ;  /* 0x000000ffffd17224 */ /* 0x000fe200078e00d9 */
[----:B--2---:R-:W-:Y:S01]  /*c3710*/  MOV R210, R218 ;  /* 0x000000da00d27202 */ /* 0x004fe20000000f00 */
[----:B------:R-:W-:Y:S01]  /*c3720*/  IMAD.MOV.U32 R211, RZ, RZ, R219 ;  /* 0x000000ffffd37224 */ /* 0x000fe200078e00db */
[----:B------:R-:W3:Y:S04]  /*c3730*/  LDL.LU R217, [R1+0x6ff8] ;  /* 0x006ff80001d97983 */ /* 0x000ee80000300800 */
[----:B------:R-:W3:Y:S04]  /*c3740*/  LDL.LU R218, [R1+0x6ff4] ;  /* 0x006ff40001da7983 */ /* 0x000ee80000300800 */
[----:B------:R-:W3:Y:S08]  /*c3750*/  LDL.LU R219, [R1+0x6ff0] ;  /* 0x006ff00001db7983 */ /* 0x000ef00000300800 */
[----:B------:R1:W-:Y:S04]  /*c3760*/  STL.64 [R1+0x1990], R212 ;  /* 0x001990d401007387 */ /* 0x0003e80000100a00 */
[----:B------:R2:W-:Y:S01]  /*c3770*/  STL.64 [R1+0x1998], R214 ;  /* 0x001998d601007387 */ /* 0x0005e20000100a00 */
[----:B-1----:R-:W-:-:S03]  /*c3780*/  IMAD.MOV.U32 R212, RZ, RZ, R227 ;  /* 0x000000ffffd47224 */ /* 0x002fc600078e00e3 */
[----:B------:R-:W4:Y:S01]  /*c3790*/  LDL.LU R227, [R1+0x6fec] ;  /* 0x006fec0001e37983 */ /* 0x000f220000300800 */
[----:B------:R-:W-:Y:S01]  /*c37a0*/  MOV R213, R234 ;  /* 0x000000ea00d57202 */ /* 0x000fe20000000f00 */
[----:B--2---:R-:W-:Y:S02]  /*c37b0*/  IMAD.MOV.U32 R214, RZ, RZ, R235 ;  /* 0x000000ffffd67224 */ /* 0x004fe400078e00eb */
[----:B------:R-:W2:Y:S01]  /*c37c0*/  LDL.LU R234, [R1+0x6fe8] ;  /* 0x006fe80001ea7983 */ /* 0x000ea20000300800 */
[----:B------:R-:W-:-:S03]  /*c37d0*/  IMAD.MOV.U32 R215, RZ, RZ, R239 ;  /* 0x000000ffffd77224 */ /* 0x000fc600078e00ef */
[----:B------:R-:W2:Y:S04]  /*c37e0*/  LDL.LU R235, [R1+0x6fe4] ;  /* 0x006fe40001eb7983 */ /* 0x000ea80000300800 */
[----:B------:R-:W2:Y:S01]  /*c37f0*/  LDL.LU R239, [R1+0x6fe0] ;  /* 0x006fe00001ef7983 */ /* 0x000ea20000300800 */
[C---:B------:R-:W-:Y:S08]  /*c3800*/  HMMA.1688.F32.TF32 R220, R8.reuse, R74, R220 ;  /* 0x0000004a08dc723c */ /* 0x040ff000000810dc */
[C---:B------:R-:W-:Y:S08]  /*c3810*/  HMMA.1688.F32.TF32 R24, R8.reuse, R134, R24 ;  /* 0x000000860818723c */ /* 0x040ff00000081018 */
[C---:B---3--:R-:W-:Y:S11]  /*c3820*/  HMMA.1688.F32.TF32 R216, R8.reuse, R70, R216 ;  /* 0x0000004608d8723c */ /* 0x048ff600000810d8 */
[----:B------:R-:W-:Y:S11]  /*c3830*/  @!UPT UIADD3 URZ, URZ, URZ, URZ ;  /* 0x0000003f3f3ff290 */ /* 0x000ff6000fffe03f */
[----:B------:R-:W-:Y:S01]  /*c3840*/  @!UPT UIADD3 URZ, URZ, URZ, URZ ;  /* 0x0000003f3f3ff290 */ /* 0x000fe2000fffe03f */
[----:B------:R-:W-:Y:S04]  /*c3850*/  STL.64 [R1+0x1980], R216 ;  /* 0x001980d801007387 */ /* 0x000fe80000100a00 */
[----:B------:R4:W-:Y:S02]  /*c3860*/  STL.64 [R1+0x1988], R218 ;  /* 0x001988da01007387 */ /* 0x0009e40000100a00 */
[C---:B----4-:R-:W-:Y:S02]  /*c3870*/  HMMA.1688.F32.TF32 R216, R8.reuse, R78, R224 ;  /* 0x0000004e08d8723c */ /* 0x050fe400000810e0 */
[----:B------:R-:W-:Y:S04]  /*c3880*/  STL.64 [R1+0x1970], R220 ;  /* 0x001970dc01007387 */ /* 0x000fe80000100a00 */
[----:B------:R2:W-:Y:S02]  /*c3890*/  STL.64 [R1+0x1978], R222 ;  /* 0x001978de01007387 */ /* 0x0005e40000100a00 */
[C---:B------:R-:W-:Y:S08]  /*c38a0*/  HMMA.1688.F32.TF32 R224, R8.reuse, R82, R228 ;  /* 0x0000005208e0723c */ /* 0x040ff000000810e4 */
[C---:B--2---:R-:W-:Y:S07]  /*c38b0*/  HMMA.1688.F32.TF32 R220, R8.reuse, R86, R232 ;  /* 0x0000005608dc723c */ /* 0x044fee00000810e8 */
        /* <DEDUP_REMOVED lines=11> */
[C---:B------:R-:W-:Y:S08]  /*c3970*/  HMMA.1688.F32.TF32 R212, R8.reuse, R106, R204 ;  /* 0x0000006a08d4723c */ /* 0x040ff000000810cc */
[C---:B-1----:R-:W-:Y:S08]  /*c3980*/  HMMA.1688.F32.TF32 R216, R8.reuse, R102, R208 ;  /* 0x0000006608d8723c */ /* 0x042ff000000810d0 */
        /* <DEDUP_REMOVED lines=39> */
[----:B-1----:R-:W-:Y:S01]  /*c3c00*/  HMMA.1688.F32.TF32 R24, R8, R158, R180 ;  /* 0x0000009e0818723c */ /* 0x002fe200000810b4 */
[----:B------:R-:W-:Y:S01]  /*c3c10*/  STL.64 [R1+0x1840], R32 ;  /* 0x0018402001007387 */ /* 0x000fe20000100a00 */
[----:B------:R-:W-:-:S03]  /*c3c20*/  MOV R248, R252 ;  /* 0x000000fc00f87202 */ /* 0x000fc60000000f00 */
[----:B------:R-:W-:Y:S10]  /*c3c30*/  STL.64 [R1+0x1848], R34 ;  /* 0x0018482201007387 */ /* 0x000ff40000100a00 */
[----:B------:R1:W-:Y:S01]  /*c3c40*/  STL.64 [R1+0x1830], R28 ;  /* 0x0018301c01007387 */ /* 0x0003e20000100a00 */
[----:B------:R-:W-:-:S03]  /*c3c50*/  IMAD.MOV.U32 R249, RZ, RZ, R245 ;  /* 0x000000fffff97224 */ /* 0x000fc600078e00f5 */
[----:B------:R2:W-:Y:S04]  /*c3c60*/  STL.64 [R1+0x1838], R30 ;  /* 0x0018381e01007387 */ /* 0x0005e80000100a00 */
[----:B------:R-:W3:Y:S04]  /*c3c70*/  LDL.LU R252, [R1+0x6fdc] ;  /* 0x006fdc0001fc7983 */ /* 0x000ee80000300800 */
[----:B------:R4:W-:Y:S04]  /*c3c80*/  STL.64 [R1+0x1820], R24 ;  /* 0x0018201801007387 */ /* 0x0009e80000100a00 */
[----:B------:R1:W-:Y:S04]  /*c3c90*/  STL.64 [R1+0x1828], R26 ;  /* 0x0018281a01007387 */ /* 0x0003e80000100a00 */
[----:B------:R-:W2:Y:S04]  /*c3ca0*/  LDL.LU R245, [R1+0x6fd8] ;  /* 0x006fd80001f57983 */ /* 0x000ea80000300800 */
[----:B------:R-:W4:Y:S04]  /*c3cb0*/  LDL.LU R192, [R1+0xa60] ;  /* 0x000a600001c07983 */ /* 0x000f280000300800 */
[----:B------:R-:W4:Y:S04]  /*c3cc0*/  LDL.LU R193, [R1+0xa64] ;  /* 0x000a640001c17983 */ /* 0x000f280000300800 */
[----:B------:R-:W4:Y:S04]  /*c3cd0*/  LDL.LU R200, [R1+0xa80] ;  /* 0x000a800001c87983 */ /* 0x000f280000300800 */
[----:B------:R-:W4:Y:S01]  /*c3ce0*/  LDL.LU R201, [R1+0xa84] ;  /* 0x000a840001c97983 */ /* 0x000f220000300800 */
[----:B---3--:R-:W-:-:S02]  /*c3cf0*/  IMAD.MOV.U32 R203, RZ, RZ, R252 ;  /* 0x000000ffffcb7224 */ /* 0x008fc400078e00fc */
[----:B--2---:R-:W-:Y:S02]  /*c3d00*/  IMAD.MOV.U32 R202, RZ, RZ, R245 ;  /* 0x000000ffffca7224 */ /* 0x004fe400078e00f5 */
        /* <DEDUP_REMOVED lines=42> */
[----:B----4-:R-:W4:Y:S04]  /*c3fb0*/  LDL.LU R24, [R1+0x1e00] ;  /* 0x001e000001187983 */ /* 0x010f280000300800 */
        /* <DEDUP_REMOVED lines=25> */
[----:B--2---:R-:W-:Y:S01]  /*c4150*/  IMAD.MOV.U32 R211, RZ, RZ, R245 ;  /* 0x000000ffffd37224 */ /* 0x004fe200078e00f5 */
[----:B---3--:R-:W-:-:S02]  /*c4160*/  MOV R210, R252 ;  /* 0x000000fc00d27202 */ /* 0x008fc40000000f00 */
[----:B------:R-:W2:Y:S04]  /*c4170*/  LDL.LU R252, [R1+0x6fcc] ;  /* 0x006fcc0001fc7983 */ /* 0x000ea80000300800 */
[----:B------:R-:W3:Y:S01]  /*c4180*/  LDL.LU R245, [R1+0x6fc8] ;  /* 0x006fc80001f57983 */ /* 0x000ee20000300800 */
[C---:B------:R-:W-:Y:S08]  /*c4190*/  HMMA.1688.F32.TF32 R36, R8.reuse, R174, R36 ;  /* 0x000000ae0824723c */ /* 0x040ff00000081024 */
[C---:B------:R-:W-:Y:S08]  /*c41a0*/  HMMA.1688.F32.TF32 R28, R8.reuse, R166, R28 ;  /* 0x000000a6081c723c */ /* 0x040ff0000008101c */
[C---:B----4-:R-:W-:Y:S08]  /*c41b0*/  HMMA.1688.F32.TF32 R24, R8.reuse, R162, R24 ;  /* 0x000000a20818723c */ /* 0x050ff00000081018 */
[C---:B------:R-:W-:Y:S08]  /*c41c0*/  HMMA.1688.F32.TF32 R32, R8.reuse, R170, R32 ;  /* 0x000000aa0820723c */ /* 0x040ff00000081020 */
[----:B------:R-:W-:Y:S07]  /*c41d0*/  HMMA.1688.F32.TF32 R8, R8, R178, R44 ;  /* 0x000000b20808723c */ /* 0x000fee000008102c */
[----:B------:R-:W-:Y:S04]  /*c41e0*/  STL.64 [R1+0x1810], R24 ;  /* 0x0018101801007387 */ /* 0x000fe80000100a00 */
[----:B------:R1:W-:Y:S01]  /*c41f0*/  STL.64 [R1+0x1818], R26 ;  /* 0x0018181a01007387 */ /* 0x0003e20000100a00 */
[C---:B------:R-:W-:Y:S03]  /*c4200*/  HMMA.1688.F32.TF32 R48, R4.reuse, R54, R48 ;  /* 0x000000360430723c */ /* 0x040fe60000081030 */
[----:B-1----:R-:W4:Y:S04]  /*c4210*/  LDL.LU.64 R26, [R1+0x6fc0] ;  /* 0x006fc000011a7983 */ /* 0x002f280000300a00 */
[----:B------:R-:W4:Y:S04]  /*c4220*/  LDL.LU.64 R24, [R1+0x6fb8] ;  /* 0x006fb80001187983 */ /* 0x000f280000300a00 */
[----:B------:R-:W-:Y:S04]  /*c4230*/  STL.64 [R1+0x1800], R28 ;  /* 0x0018001c01007387 */ /* 0x000fe80000100a00 */
[----:B------:R1:W-:Y:S04]  /*c4240*/  STL.64 [R1+0x1808], R30 ;  /* 0x0018081e01007387 */ /* 0x0003e80000100a00 */
[----:B-1----:R-:W4:Y:S01]  /*c4250*/  LDL.LU.64 R30, [R1+0x6fb0] ;  /* 0x006fb000011e7983 */ /* 0x002f220000300a00 */
[----:B------:R-:W-:Y:S03]  /*c4260*/  HMMA.1688.F32.TF32 R180, R4, R58, R180 ;  /* 0x0000003a04b4723c */ /* 0x000fe600000810b4 */
[----:B------:R-:W4:Y:S04]  /*c4270*/  LDL.LU.64 R28, [R1+0x6fa8] ;  /* 0x006fa800011c7983 */ /* 0x000f280000300a00 */
[----:B------:R-:W-:Y:S04]  /*c4280*/  STL.64 [R1+0x17f0], R32 ;  /* 0x0017f02001007387 */ /* 0x000fe80000100a00 */
[----:B------:R1:W-:Y:S04]  /*c4290*/  STL.64 [R1+0x17f8], R34 ;  /* 0x0017f82201007387 */ /* 0x0003e80000100a00 */
[----:B-1----:R-:W4:Y:S04]  /*c42a0*/  LDL.LU.64 R34, [R1+0x6fa0] ;  /* 0x006fa00001227983 */ /* 0x002f280000300a00 */
[----:B------:R-:W4:Y:S04]  /*c42b0*/  LDL.LU.64 R32, [R1+0x6f98] ;  /* 0x006f980001207983 */ /* 0x000f280000300a00 */
[----:B------:R-:W-:Y:S04]  /*c42c0*/  STL.64 [R1+0x17e0], R36 ;  /* 0x0017e02401007387 */ /* 0x000fe80000100a00 */
[----:B------:R1:W-:Y:S04]  /*c42d0*/  STL.64 [R1+0x17e8], R38 ;  /* 0x0017e82601007387 */ /* 0x0003e80000100a00 */
[----:B-1----:R-:W4:Y:S04]  /*c42e0*/  LDL.LU.64 R38, [R1+0x6f90] ;  /* 0x006f900001267983 */ /* 0x002f280000300a00 */
[----:B------:R-:W4:Y:S04]  /*c42f0*/  LDL.LU.64 R36, [R1+0x6f88] ;  /* 0x006f880001247983 */ /* 0x000f280000300a00 */
[----:B------:R-:W4:Y:S04]  /*c4300*/  LDL.LU.64 R46, [R1+0x6f80] ;  /* 0x006f8000012e7983 */ /* 0x000f280000300a00 */
[----:B------:R-:W4:Y:S04]  /*c4310*/  LDL.LU.64 R44, [R1+0x6f78] ;  /* 0x006f7800012c7983 */ /* 0x000f280000300a00 */
[----:B------:R1:W-:Y:S04]  /*c4320*/  STL.64 [R1+0x17d0], R8 ;  /* 0x0017d00801007387 */ /* 0x0003e80000100a00 */
[----:B------:R3:W-:Y:S04]  /*c4330*/  STL.64 [R1+0x17d8], R10 ;  /* 0x0017d80a01007387 */ /* 0x0007e80000100a00 */
[----:B-1----:R-:W4:Y:S04]  /*c4340*/  LDL.LU R8, [R1+0x1dd0] ;  /* 0x001dd00001087983 */ /* 0x002f280000300800 */
[----:B------:R-:W4:Y:S01]  /*c4350*/  LDL.LU R9, [R1+0x1dd4] ;  /* 0x001dd40001097983 */ /* 0x000f220000300800 */
[----:B---3--:R-:W-:-:S02]  /*c4360*/  IMAD.MOV.U32 R10, RZ, RZ, R245 ;  /* 0x000000ffff0a7224 */ /* 0x008fc400078e00f5 */
[----:B--2---:R-:W-:Y:S01]  /*c4370*/  IMAD.MOV.U32 R11, RZ, RZ, R252 ;  /* 0x000000ffff0b7224 */ /* 0x004fe200078e00fc */
[----:B------:R-:W2:Y:S04]  /*c4380*/  LDL.LU R245, [R1+0x6f74] ;  /* 0x006f740001f57983 */ /* 0x000ea80000300800 */
[----:B------:R-:W3:Y:S04]  /*c4390*/  LDL.LU R252, [R1+0x6f70] ;  /* 0x006f700001fc7983 */ /* 0x000ee80000300800 */
[----:B------:R-:W-:Y:S04]  /*c43a0*/  STL.64 [R1+0x17c0], R48 ;  /* 0x0017c03001007387 */ /* 0x000fe80000100a00 */
[----:B------:R1:W-:Y:S04]  /*c43b0*/  STL.64 [R1+0x17c8], R50 ;  /* 0x0017c83201007387 */ /* 0x0003e80000100a00 */
[----:B-1----:R-:W4:Y:S04]  /*c43c0*/  LDL.LU.64 R50, [R1+0x6f68] ;  /* 0x006f680001327983 */ /* 0x002f280000300a00 */
[----:B------:R-:W4:Y:S04]  /*c43d0*/  LDL.LU.64 R48, [R1+0x6f60] ;  /* 0x006f600001307983 */ /* 0x000f280000300a00 */
[----:B------:R1:W-:Y:S04]  /*c43e0*/  STL.64 [R1+0x6e88], R52 ;  /* 0x006e883401007387 */ /* 0x0003e80000100a00 */
[----:B-1----:R-:W4:Y:S04]  /*c43f0*/  LDL.LU R52, [R1+0x1e30] ;  /* 0x001e300001347983 */ /* 0x002f280000300800 */
[----:B------:R-:W4:Y:S04]  /*c4400*/  LDL.LU R53, [R1+0x1e34] ;  /* 0x001e340001357983 */ /* 0x000f280000300800 */
[----:B------:R-:W4:Y:S04]  /*c4410*/  LDL.LU R54, [R1+0x1e38] ;  /* 0x001e380001367983 */ /* 0x000f280000300800 */
[----:B------:R-:W4:Y:S04]  /*c4420*/  LDL.LU R55, [R1+0x1e3c] ;  /* 0x001e3c0001377983 */ /* 0x000f280000300800 */
[----:B------:R-:W-:Y:S04]  /*c4430*/  STL.64 [R1+0x17b0], R180 ;  /* 0x0017b0b401007387 */ /* 0x000fe80000100a00 */
[----:B------:R1:W-:Y:S04]  /*c4440*/  STL.64 [R1+0x17b8], R182 ;  /* 0x0017b8b601007387 */ /* 0x0003e80000100a00 */
[----:B-1----:R-:W4:Y:S04]  /*c4450*/  LDL.LU.64 R182, [R1+0x6f58] ;  /* 0x006f580001b67983 */ /* 0x002f280000300a00 */
[----:B------:R-:W4:Y:S04]  /*c4460*/  LDL.LU.64 R180, [R1+0x6f50] ;  /* 0x006f500001b47983 */ /* 0x000f280000300a00 */
[----:B------:R1:W-:Y:S04]  /*c4470*/  STL.64 [R1+0x6e90], R56 ;  /* 0x006e903801007387 */ /* 0x0003e80000100a00 */
[----:B-1----:R-:W4:Y:S04]  /*c4480*/  LDL.LU R56, [R1+0x1e40] ;  /* 0x001e400001387983 */ /* 0x002f280000300800 */
[----:B------:R-:W4:Y:S01]  /*c4490*/  LDL.LU R57, [R1+0x1e44] ;  /* 0x001e440001397983 */ /* 0x000f220000300800 */
[----:B------:R-:W-:Y:S01]  /*c44a0*/  IMAD.MOV.U32 R194, RZ, RZ, R117 ;  /* 0x000000ffffc27224 */ /* 0x000fe200078e0075 */
[----:B------:R-:W-:Y:S01]  /*c44b0*/  MOV R195, R116 ;  /* 0x0000007400c37202 */ /* 0x000fe20000000f00 */
[----:B------:R-:W-:Y:S01]  /*c44c0*/  IMAD.MOV.U32 R188, RZ, RZ, R113 ;  /* 0x000000ffffbc7224 */ /* 0x000fe200078e0071 */
[----:B------:R-:W-:Y:S01]  /*c44d0*/  MOV R189, R112 ;  /* 0x0000007000bd7202 */ /* 0x000fe20000000f00 */
[----:B------:R-:W-:-:S02]  /*c44e0*/  IMAD.MOV.U32 R190, RZ, RZ, R109 ;  /* 0x000000ffffbe7224 */ /* 0x000fc400078e006d */
[----:B------:R-:W-:Y:S02]  /*c44f0*/  IMAD.MOV.U32 R191, RZ, RZ, R108 ;  /* 0x000000ffffbf7224 */ /* 0x000fe400078e006c */
[----:B--2---:R-:W-:Y:S01]  /*c4500*/  IMAD.MOV.U32 R59, RZ, RZ, R245 ;  /* 0x000000ffff3b7224 */ /* 0x004fe200078e00f5 */
[----:B---3--:R-:W-:Y:S02]  /*c4510*/  MOV R58, R252 ;  /* 0x000000fc003a7202 */ /* 0x008fe40000000f00 */
[----:B------:R-:W2:Y:S04]  /*c4520*/  LDL.LU R252, [R1+0x6f48] ;  /* 0x006f480001fc7983 */ /* 0x000ea80000300800 */
[----:B------:R-:W-:Y:S01]  /*c4530*/  STL.64 [R1+0x6e98], R60 ;  /* 0x006e983c01007387 */ /* 0x000fe20000100a00 */
[C---:B----4-:R-:W-:Y:S11]  /*c4540*/  HMMA.1688.F32.TF32 R56, R4.reuse, R62, R56 ;  /* 0x0000003e0438723c */ /* 0x050ff60000081038 */
[----:B------:R-:W-:Y:S11]  /*c4550*/  @!UPT UIADD3 URZ, URZ, URZ, URZ ;  /* 0x0000003f3f3ff290 */ /* 0x000ff6000fffe03f */
[----:B------:R-:W-:Y:S01]  /*c4560*/  @!UPT UIADD3 URZ, URZ, URZ, URZ ;  /* 0x0000003f3f3ff290 */ /* 0x000fe2000fffe03f */
[----:B------:R-:W-:Y:S04]  /*c4570*/  STL.64 [R1+0x17a0], R56 ;  /* 0x0017a03801007387 */ /* 0x000fe80000100a00 */
[----:B------:R1:W-:Y:S02]  /*c4580*/  STL.64 [R1+0x17a8], R58 ;  /* 0x0017a83a01007387 */ /* 0x0003e40000100a00 */
[C---:B-1----:R-:W-:Y:S08]  /*c4590*/  HMMA.1688.F32.TF32 R56, R4.reuse, R66, R52 ;  /* 0x000000420438723c */ /* 0x042ff00000081034 */
[C---:B------:R-:W-:Y:S08]  /*c45a0*/  HMMA.1688.F32.TF32 R52, R4.reuse, R70, R8 ;  /* 0x000000460434723c */ /* 0x040ff00000081008 */
[C---:B------:R-:W-:Y:S01]  /*c45b0*/  HMMA.1688.F32.TF32 R8, R4.reuse, R74, R240 ;  /* 0x0000004a0408723c */ /* 0x040fe200000810f0 */
[----:B------:R-:W-:Y:S06]  /*c45c0*/  STL.64 [R1+0x6ea0], R64 ;  /* 0x006ea04001007387 */ /* 0x000fec0000100a00 */
[----:B------:R-:W-:Y:S04]  /*c45d0*/  STL.64 [R1+0x1790], R56 ;  /* 0x0017903801007387 */ /* 0x000fe80000100a00 */
[----:B------:R1:W-:Y:S04]  /*c45e0*/  STL.64 [R1+0x1798], R58 ;  /* 0x0017983a01007387 */ /* 0x0003e80000100a00 */
[----:B------:R-:W-:Y:S04]  /*c45f0*/  STL.64 [R1+0x1780], R52 ;  /* 0x0017803401007387 */ /* 0x000fe80000100a00 */
[----:B------:R3:W-:Y:S01]  /*c4600*/  STL.64 [R1+0x1788], R54 ;  /* 0x0017883601007387 */ /* 0x0007e20000100a00 */
[C---:B-1----:R-:W-:Y:S03]  /*c4610*/  HMMA.1688.F32.TF32 R56, R4.reuse, R78, R236 ;  /* 0x0000004e0438723c */ /* 0x042fe600000810ec */
[----:B------:R-:W-:Y:S04]  /*c4620*/  STL.64 [R1+0x1770], R8 ;  /* 0x0017700801007387 */ /* 0x000fe80000100a00 */
[----:B------:R1:W-:Y:S01]  /*c4630*/  STL.64 [R1+0x1778], R10 ;  /* 0x0017780a01007387 */ /* 0x0003e20000100a00 */
[C---:B---3--:R-:W-:Y:S08]  /*c4640*/  HMMA.1688.F32.TF32 R52, R4.reuse, R82, R232 ;  /* 0x000000520434723c */ /* 0x048ff000000810e8 */
[C---:B-1----:R-:W-:Y:S07]  /*c4650*/  HMMA.1688.F32.TF32 R8, R4.reuse, R86, R228 ;  /* 0x000000560408723c */ /* 0x042fee00000810e4 */
        /* <DEDUP_REMOVED lines=26> */
[----:B-1----:R-:W-:Y:S07]  /*c4800*/  HMMA.1688.F32.TF32 R8, R4, R122, R188 ;  /* 0x0000007a0408723c */ /* 0x002fee00000810bc */
[----:B------:R-:W-:Y:S04]  /*c4810*/  STL.64 [R1+0x16d0], R56 ;  /* 0x0016d03801007387 */ /* 0x000fe80000100a00 */
[----:B------:R-:W-:Y:S04]  /*c4820*/  STL.64 [R1+0x16d8], R58 ;  /* 0x0016d83a01007387 */ /* 0x000fe80000100a00 */
[----:B------:R-:W-:Y:S04]  /*c4830*/  STL.64 [R1+0x16c0], R52 ;  /* 0x0016c03401007387 */ /* 0x000fe80000100a00 */
[----:B------:R-:W-:Y:S04]  /*c4840*/  STL.64 [R1+0x16c8], R54 ;  /* 0x0016c83601007387 */ /* 0x000fe80000100a00 */
[----:B------:R1:W-:Y:S04]  /*c4850*/  STL.64 [R1+0x16b0], R8 ;  /* 0x0016b00801007387 */ /* 0x0003e80000100a00 */
[----:B------:R-:W-:Y:S01]  /*c4860*/  STL.64 [R1+0x16b8], R10 ;  /* 0x0016b80a01007387 */ /* 0x000fe20000100a00 */
[----:B------:R-:W-:Y:S01]  /*c4870*/  IMAD.MOV.U32 R184, RZ, RZ, R125 ;  /* 0x000000ffffb87224 */ /* 0x000fe200078e007d */
[----:B------:R-:W-:Y:S01]  /*c4880*/  MOV R186, R121 ;  /* 0x0000007900ba7202 */ /* 0x000fe20000000f00 */
[----:B------:R-:W-:-:S02]  /*c4890*/  IMAD.MOV.U32 R185, RZ, RZ, R124 ;  /* 0x000000ffffb97224 */ /* 0x000fc400078e007c */
[----:B------:R-:W-:Y:S01]  /*c48a0*/  IMAD.MOV.U32 R187, RZ, RZ, R120 ;  /* 0x000000ffffbb7224 */ /* 0x000fe200078e0078 */
[----:B------:R-:W-:Y:S01]  /*c48b0*/  MOV R251, R128 ;  /* 0x0000008000fb7202 */ /* 0x000fe20000000f00 */
[----:B------:R-:W-:Y:S01]  /*c48c0*/  IMAD.MOV.U32 R250, RZ, RZ, R129 ;  /* 0x000000fffffa7224 */ /* 0x000fe200078e0081 */
[----:B-1----:R-:W3:Y:S01]  /*c48d0*/  LDL R8, [R1+0x6098] ;  /* 0x0060980001087983 */ /* 0x002ee20000100800 */
[----:B------:R-:W-:Y:S01]  /*c48e0*/  MOV R40, R105 ;  /* 0x0000006900287202 */ /* 0x000fe20000000f00 */
[----:B------:R-:W-:Y:S01]  /*c48f0*/  IMAD.MOV.U32 R41, RZ, RZ, R104 ;  /* 0x000000ffff297224 */ /* 0x000fe200078e0068 */
[----:B------:R-:W-:Y:S01]  /*c4900*/  MOV R43, R100 ;  /* 0x00000064002b7202 */ /* 0x000fe20000000f00 */
[----:B------:R-:W-:Y:S01]  /*c4910*/  IMAD.MOV.U32 R42, RZ, RZ, R101 ;  /* 0x000000ffff2a7224 */ /* 0x000fe200078e0065 */
        /* <DEDUP_REMOVED lines=9> */
[----:B------:R-:W-:Y:S01]  /*c49b0*/  HMMA.1688.F32.TF32 R228, R4, R178, R196 ;  /* 0x000000b204e4723c */ /* 0x000fe200000810c4 */
[----:B------:R-:W-:Y:S01]  /*c49c0*/  MOV R206, R69 ;  /* 0x0000004500ce7202 */ /* 0x000fe20000000f00 */
[----:B------:R-:W-:Y:S01]  /*c49d0*/  IMAD.MOV.U32 R207, RZ, RZ, R68 ;  /* 0x000000ffffcf7224 */ /* 0x000fe200078e0044 */
[----:B------:R-:W-:Y:S01]  /*c49e0*/  LDS R10, [R2+0xa000] ;  /* 0x00a00000020a7984 */ /* 0x000fe20000000800 */
[----:B------:R-:W-:-:S02]  /*c49f0*/  IMAD.MOV.U32 R204, RZ, RZ, R73 ;  /* 0x000000ffffcc7224 */ /* 0x000fc400078e0049 */
[----:B------:R-:W-:Y:S01]  /*c4a00*/  IMAD.MOV.U32 R205, RZ, RZ, R72 ;  /* 0x000000ffffcd7224 */ /* 0x000fe200078e0048 */
[----:B------:R-:W-:Y:S01]  /*c4a10*/  LDS R9, [R0+0x8000] ;  /* 0x0080000000097984 */ /* 0x000fe20000000800 */
[C---:B------:R-:W-:Y:S03]  /*c4a20*/  HMMA.1688.F32.TF32 R52, R4.reuse, R130, R248 ;  /* 0x000000820434723c */ /* 0x040fe600000810f8 */
[----:B------:R-:W-:Y:S05]  /*c4a30*/  LDS R11, [R0+0xa000] ;  /* 0x00a00000000b7984 */ /* 0x000fea0000000800 */
[C---:B------:R-:W-:Y:S01]  /*c4a40*/  HMMA.1688.F32.TF32 R40, R4.reuse, R134, R40 ;  /* 0x000000860428723c */ /* 0x040fe20000081028 */
[----:B------:R-:W-:Y:S04]  /*c4a50*/  STL.64 [R1+0x16a0], R56 ;  /* 0x0016a03801007387 */ /* 0x000fe80000100a00 */
[----:B------:R-:W-:Y:S10]  /*c4a60*/  STL.64 [R1+0x16a8], R58 ;  /* 0x0016a83a01007387 */ /* 0x000ff40000100a00 */
[----:B------:R-:W-:Y:S04]  /*c4a70*/  STL.64 [R1+0x1680], R52 ;  /* 0x0016803401007387 */ /* 0x000fe80000100a00 */
[----:B------:R1:W-:Y:S04]  /*c4a80*/  STL.64 [R1+0x1688], R54 ;  /* 0x0016883601007387 */ /* 0x0003e80000100a00 */
[----:B------:R-:W-:Y:S04]  /*c4a90*/  STL.64 [R1+0x1660], R40 ;  /* 0x0016602801007387 */ /* 0x000fe80000100a00 */
[----:B------:R4:W-:Y:S01]  /*c4aa0*/  STL.64 [R1+0x1668], R42 ;  /* 0x0016682a01007387 */ /* 0x0009e20000100a00 */
[C---:B-1----:R-:W-:Y:S08]  /*c4ab0*/  HMMA.1688.F32.TF32 R52, R4.reuse, R138, R180 ;  /* 0x0000008a0434723c */ /* 0x042ff000000810b4 */
[----:B----4-:R-:W-:Y:S01]  /*c4ac0*/  HMMA.1688.F32.TF32 R40, R4, R146, R44 ;  /* 0x000000920428723c */ /* 0x010fe2000008102c */
[----:B------:R-:W-:-:S02]  /*c4ad0*/  IMAD.MOV.U32 R245, RZ, RZ, R15 ;  /* 0x000000fffff57224 */ /* 0x000fc400078e000f */
[----:B------:R-:W-:Y:S02]  /*c4ae0*/  IMAD.MOV.U32 R200, RZ, RZ, R97 ;  /* 0x000000ffffc87224 */ /* 0x000fe400078e0061 */
[----:B------:R-:W-:Y:S01]  /*c4af0*/  IMAD.MOV.U32 R201, RZ, RZ, R96 ;  /* 0x000000ffffc97224 */ /* 0x000fe200078e0060 */
[----:B------:R-:W-:Y:S01]  /*c4b00*/  MOV R202, R93 ;  /* 0x0000005d00ca7202 */ /* 0x000fe20000000f00 */
[----:B------:R-:W-:Y:S01]  /*c4b10*/  IMAD.MOV.U32 R203, RZ, RZ, R92 ;  /* 0x000000ffffcb7224 */ /* 0x000fe200078e005c */
[----:B------:R-:W-:Y:S01]  /*c4b20*/  MOV R249, R88 ;  /* 0x0000005800f97202 */ /* 0x000fe20000000f00 */
[----:B------:R-:W-:Y:S01]  /*c4b30*/  IMAD.MOV.U32 R248, RZ, RZ, R89 ;  /* 0x000000fffff87224 */ /* 0x000fe200078e0059 */
[----:B------:R-:W-:Y:S01]  /*c4b40*/  LDS R4, [R2+0x8080] ;  /* 0x0080800002047984 */ /* 0x000fe20000000800 */
[----:B------:R-:W-:Y:S02]  /*c4b50*/  IMAD.MOV.U32 R250, RZ, RZ, R85 ;  /* 0x000000fffffa7224 */ /* 0x000fe400078e0055 */
[----:B------:R-:W-:Y:S01]  /*c4b60*/  IMAD.MOV.U32 R251, RZ, RZ, R84 ;  /* 0x000000fffffb7224 */ /* 0x000fe200078e0054 */
[----:B------:R-:W-:Y:S04]  /*c4b70*/  LDS R6, [R2+0xa080] ;  /* 0x00a0800002067984 */ /* 0x000fe80000000800 */
        /* <DEDUP_REMOVED lines=20> */
[----:B------:R-:W-:Y:S04]  /*c4cc0*/  STL.64 [R1+0x6ee0], R246 ;  /* 0x006ee0f601007387 */ /* 0x000fe80000100a00 */
[----:B------:R-:W-:Y:S04]  /*c4cd0*/  STL.64 [R1+0x6ed8], R244 ;  /* 0x006ed8f401007387 */ /* 0x000fe80000100a00 */
[----:B------:R-:W-:Y:S04]  /*c4ce0*/  STL [R1+0x6d28], R228 ;  /* 0x006d28e401007387 */ /* 0x000fe80000100800 */
[----:B------:R-:W-:Y:S04]  /*c4cf0*/  STL [R1+0x6d24], R229 ;  /* 0x006d24e501007387 */ /* 0x000fe80000100800 */
[----:B------:R-:W-:Y:S04]  /*c4d00*/  STL [R1+0x6d20], R230 ;  /* 0x006d20e601007387 */ /* 0x000fe80000100800 */
[----:B------:R-:W-:Y:S04]  /*c4d10*/  STL [R1+0x6d1c], R231 ;  /* 0x006d1ce701007387 */ /* 0x000fe80000100800 */
[----:B--2---:R-:W-:Y:S01]  /*c4d20*/  STL [R1+0x60c0], R252 ;  /* 0x0060c0fc01007387 */ /* 0x004fe20000100800 */
[----:B---3--:R-:W-:-:S03]  /*c4d30*/  LEA R236, R252, R8, 0x12 ;  /* 0x00000008fcec7211 */ /* 0x008fc600078e90ff */
[----:B------:R-:W-:Y:S04]  /*c4d40*/  LDS R5, [R0+0x8080] ;  /* 0x0080800000057984 */ /* 0x000fe80000000800 */
[----:B------:R-:W1:Y:S04]  /*c4d50*/  LDSM.16.M88.4 R192, [R236+0x140000] ;  /* 0x14000000ecc0783b */ /* 0x000e680000000200 */
[----:B------:R-:W2:Y:S04]  /*c4d60*/  LDSM.16.M88.4 R188, [R236+0x142000] ;  /* 0x14200000ecbc783b */ /* 0x000ea80000000200 */
[----:B------:R-:W3:Y:S04]  /*c4d70*/  LDSM.16.M88.4 R184, [R236+0x144000] ;  /* 0x14400000ecb8783b */ /* 0x000ee80000000200 */
[----:B------:R-:W4:Y:S04]  /*c4d80*/  LDSM.16.M88.4 R180, [R236+0x146000] ;  /* 0x14600000ecb4783b */ /* 0x000f280000000200 */
        /* <DEDUP_REMOVED lines=10> */
[----:B------:R-:W2:Y:S04]  /*c4e30*/  LDSM.16.M88.4 R144, [R236+0x15c000] ;  /* 0x15c00000ec90783b */ /* 0x000ea80000000200 */
[----:B------:R-:W3:Y:S04]  /*c4e40*/  LDSM.16.M88.4 R140, [R236+0x15e000] ;  /* 0x15e00000ec8c783b */ /* 0x000ee80000000200 */
[----:B------:R-:W3:Y:S04]  /*c4e50*/  LDSM.16.M88.4 R136, [R236+0x160000] ;  /* 0x16000000ec88783b */ /* 0x000ee80000000200 */
[----:B------:R-:W3:Y:S04]  /*c4e60*/  LDSM.16.M88.4 R132, [R236+0x162000] ;  /* 0x16200000ec84783b */ /* 0x000ee80000000200 */
[----:B------:R-:W4:Y:S04]  /*c4e70*/  LDSM.16.M88.4 R128, [R236+0x164000] ;  /* 0x16400000ec80783b */ /* 0x000f280000000200 */
[----:B------:R-:W4:Y:S04]  /*c4e80*/  LDSM.16.M88.4 R124, [R236+0x166000] ;  /* 0x16600000ec7c783b */ /* 0x000f280000000200 */
[----:B-1----:R-:W-:Y:S04]  /*c4e90*/  STL [R1+0x6d10], R194 ;  /* 0x006d10c201007387 */ /* 0x002fe80000100800 */
[----:B------:R-:W-:Y:S04]  /*c4ea0*/  LDSM.16.M88.4 R120, [R236+0x168000] ;  /* 0x16800000ec78783b */ /* 0x000fe80000000200 */
[----:B------:R-:W-:Y:S04]  /*c4eb0*/  STL [R1+0x6d0c], R195 ;  /* 0x006d0cc301007387 */ /* 0x000fe80000100800 */
[----:B------:R-:W1:Y:S04]  /*c4ec0*/  LDS R8, [R2+0x8000] ;  /* 0x0080000002087984 */ /* 0x000e680000000800 */
[----:B--2---:R-:W-:Y:S04]  /*c4ed0*/  STL [R1+0x6d14], R190 ;  /* 0x006d14be01007387 */ /* 0x004fe80000100800 */
[----:B------:R-:W2:Y:S04]  /*c4ee0*/  LDSM.16.M88.4 R116, [R236+0x16a000] ;  /* 0x16a00000ec74783b */ /* 0x000ea80000000200 */
[----:B------:R-:W-:Y:S04]  /*c4ef0*/  STL [R1+0x6d08], R191 ;  /* 0x006d08bf01007387 */ /* 0x000fe80000100800 */
[----:B---3--:R-:W-:Y:S04]  /*c4f00*/  STL [R1+0x6d2c], R186 ;  /* 0x006d2cba01007387 */ /* 0x008fe80000100800 */
[----:B------:R-:W3:Y:S04]  /*c4f10*/  LDSM.16.M88.4 R112, [R236+0x16c000] ;  /* 0x16c00000ec70783b */ /* 0x000ee80000000200 */
[----:B------:R-:W-:Y:S04]  /*c4f20*/  STL [R1+0x6d18], R187 ;  /* 0x006d18bb01007387 */ /* 0x000fe80000100800 */
[----:B----4-:R-:W-:Y:S04]  /*c4f30*/  STL [R1+0x6d34], R182 ;  /* 0x006d34b601007387 */ /* 0x010fe80000100800 */
[----:B------:R-:W4:Y:S04]  /*c4f40*/  LDSM.16.M88.4 R108, [R236+0x16e000] ;  /* 0x16e00000ec6c783b */ /* 0x000f280000000200 */
[----:B------:R-:W-:Y:S04]  /*c4f50*/  STL [R1+0x6d30], R183 ;  /* 0x006d30b701007387 */ /* 0x000fe80000100800 */
[----:B------:R-:W-:Y:S04]  /*c4f60*/  STL [R1+0x6d3c], R178 ;  /* 0x006d3cb201007387 */ /* 0x000fe80000100800 */
[----:B------:R-:W1:Y:S04]  /*c4f70*/  LDSM.16.M88.4 R104, [R236+0x170000] ;  /* 0x17000000ec68783b */ /* 0x000e680000000200 */
        /* <DEDUP_REMOVED lines=9> */
[----:B------:R-:W-:Y:S01]  /*c5010*/  STL [R1+0x6d50], R167 ;  /* 0x006d50a701007387 */ /* 0x000fe20000100800 */
[----:B------:R-:W-:-:S03]  /*c5020*/  MOV R40, R81 ;  /* 0x0000005100287202 */ /* 0x000fc60000000f00 */
[----:B------:R-:W-:Y:S01]  /*c5030*/  STL [R1+0x6d5c], R162 ;  /* 0x006d5ca201007387 */ /* 0x000fe20000100800 */
[----:B------:R-:W-:-:S03]  /*c5040*/  IMAD.MOV.U32 R41, RZ, RZ, R80 ;  /* 0x000000ffff297224 */ /* 0x000fc600078e0050 */
[----:B------:R-:W1:Y:S04]  /*c5050*/  LDSM.16.M88.4 R88, [R236+0x178000] ;  /* 0x17800000ec58783b */ /* 0x000e680000000200 */
[----:B------:R-:W-:Y:S01]  /*c5060*/  STL [R1+0x6d58], R163 ;  /* 0x006d58a301007387 */ /* 0x000fe20000100800 */
[----:B------:R-:W-:-:S03]  /*c5070*/  IMAD.MOV.U32 R42, RZ, RZ, R77 ;  /* 0x000000ffff2a7224 */ /* 0x000fc600078e004d */
[----:B------:R-:W-:Y:S01]  /*c5080*/  STL [R1+0x6d64], R158 ;  /* 0x006d649e01007387 */ /* 0x000fe20000100800 */
[----:B------:R-:W-:-:S03]  /*c5090*/  MOV R43, R76 ;  /* 0x0000004c002b7202 */ /* 0x000fc60000000f00 */
[----:B------:R-:W1:Y:S04]  /*c50a0*/  LDSM.16.M88.4 R84, [R236+0x17a000] ;  /* 0x17a00000ec54783b */ /* 0x000e680000000200 */
[----:B------:R-:W-:Y:S04]  /*c50b0*/  STL [R1+0x6d60], R159 ;  /* 0x006d609f01007387 */ /* 0x000fe80000100800 */
[----:B------:R-:W-:Y:S04]  /*c50c0*/  STL [R1+0x6d6c], R154 ;  /* 0x006d6c9a01007387 */ /* 0x000fe80000100800 */
[----:B------:R-:W1:Y:S04]  /*c50d0*/  LDSM.16.M88.4 R80, [R236+0x17c000] ;  /* 0x17c00000ec50783b */ /* 0x000e680000000200 */
[----:B------:R-:W-:Y:S04]  /*c50e0*/  STL [R1+0x6d68], R155 ;  /* 0x006d689b01007387 */ /* 0x000fe80000100800 */
[----:B------:R-:W-:Y:S04]  /*c50f0*/  STL [R1+0x6d74], R70 ;  /* 0x006d744601007387 */ /* 0x000fe80000100800 */
[----:B------:R-:W1:Y:S04]  /*c5100*/  LDSM.16.M88.4 R76, [R236+0x17e000] ;  /* 0x17e00000ec4c783b */ /* 0x000e680000000200 */
[----:B------:R1:W-:Y:S04]  /*c5110*/  STL [R1+0x6d70], R71 ;  /* 0x006d704701007387 */ /* 0x0003e80000100800 */
[----:B------:R-:W-:Y:S04]  /*c5120*/  STL [R1+0x6d7c], R74 ;  /* 0x006d7c4a01007387 */ /* 0x000fe80000100800 */
[----:B------:R1:W-:Y:S04]  /*c5130*/  STL [R1+0x6d78], R75 ;  /* 0x006d784b01007387 */ /* 0x0003e80000100800 */
[----:B------:R-:W-:Y:S04]  /*c5140*/  STL [R1+0x6d84], R150 ;  /* 0x006d849601007387 */ /* 0x000fe80000100800 */
[----:B------:R1:W-:Y:S04]  /*c5150*/  STL [R1+0x6d80], R151 ;  /* 0x006d809701007387 */ /* 0x0003e80000100800 */
        /* <DEDUP_REMOVED lines=11> */
[C---:B-1----:R-:W-:Y:S03]  /*c5210*/  HMMA.1688.F32.TF32 R16, R8.reuse, R192, R204 ;  /* 0x000000c00810723c */ /* 0x042fe600000810cc */
[----:B------:R-:W-:Y:S04]  /*c5220*/  STL [R1+0x6bc0], R127 ;  /* 0x006bc07f01007387 */ /* 0x000fe80000100800 */
[----:B------:R-:W-:Y:S04]  /*c5230*/  STL [R1+0x6bcc], R122 ;  /* 0x006bcc7a01007387 */ /* 0x000fe80000100800 */
[----:B------:R-:W-:Y:S04]  /*c5240*/  STL [R1+0x6bc8], R123 ;  /* 0x006bc87b01007387 */ /* 0x000fe80000100800 */
[----:B--2---:R-:W-:Y:S04]  /*c5250*/  STL [R1+0x6bd4], R118 ;  /* 0x006bd47601007387 */ /* 0x004fe80000100800 */
[----:B------:R-:W-:Y:S04]  /*c5260*/  STL [R1+0x6bd0], R119 ;  /* 0x006bd07701007387 */ /* 0x000fe80000100800 */
[----:B---3--:R-:W-:Y:S04]  /*c5270*/  STL [R1+0x6bdc], R114 ;  /* 0x006bdc7201007387 */ /* 0x008fe80000100800 */
[----:B------:R-:W-:Y:S04]  /*c5280*/  STL [R1+0x6bd8], R115 ;  /* 0x006bd87301007387 */ /* 0x000fe80000100800 */
[----:B----4-:R-:W-:Y:S04]  /*c5290*/  STL [R1+0x6be4], R110 ;  /* 0x006be46e01007387 */ /* 0x010fe80000100800 */
        /* <DEDUP_REMOVED lines=16> */
[----:B------:R-:W-:Y:S03]  /*c53a0*/  HMMA.1688.F32.TF32 R12, R8, R188, R40 ;  /* 0x000000bc080c723c */ /* 0x000fe60000081028 */
[----:B------:R-:W-:Y:S04]  /*c53b0*/  STL [R1+0x6c20], R79 ;  /* 0x006c204f01007387 */ /* 0x000fe80000100800 */
[----:B------:R-:W-:Y:S04]  /*c53c0*/  STL [R1+0x60c4], R236 ;  /* 0x0060c4ec01007387 */ /* 0x000fe80000100800 */
[----:B------:R-:W-:Y:S04]  /*c53d0*/  STL.64 [R1+0x1550], R16 ;  /* 0x0015501001007387 */ /* 0x000fe80000100a00 */
[----:B------:R-:W-:Y:S04]  /*c53e0*/  STL.64 [R1+0x1558], R18 ;  /* 0x0015581201007387 */ /* 0x000fe80000100a00 */
[----:B------:R-:W2:Y:S04]  /*c53f0*/  LDL.LU R40, [R1+0x36c0] ;  /* 0x0036c00001287983 */ /* 0x000ea80000300800 */
[----:B------:R-:W2:Y:S04]  /*c5400*/  LDL.LU R41, [R1+0x36c4] ;  /* 0x0036c40001297983 */ /* 0x000ea80000300800 */
[----:B------:R-:W2:Y:S04]  /*c5410*/  LDL.LU R42, [R1+0x36c8] ;  /* 0x0036c800012a7983 */ /* 0x000ea80000300800 */
[----:B------:R-:W2:Y:S01]  /*c5420*/  LDL.LU R43, [R1+0x36cc] ;  /* 0x0036cc00012b7983 */ /* 0x000ea20000300800 */
[----:B------:R-:W-:Y:S01]  /*c5430*/  IMAD.MOV.U32 R163, RZ, RZ, R15 ;  /* 0x000000ffffa37224 */ /* 0x000fe200078e000f */
[----:B------:R-:W-:Y:S01]  /*c5440*/  MOV R159, R13 ;  /* 0x0000000d009f7202 */ /* 0x000fe20000000f00 */
[----:B------:R-:W-:Y:S01]  /*c5450*/  IMAD.MOV.U32 R162, RZ, RZ, R14 ;  /* 0x000000ffffa27224 */ /* 0x000fe200078e000e */
[----:B------:R-:W1:Y:S01]  /*c5460*/  LDS R7, [R0+0xa080] ;  /* 0x00a0800000077984 */ /* 0x000e620000000800 */
[----:B------:R-:W-:-:S03]  /*c5470*/  IMAD.MOV.U32 R158, RZ, RZ, R12 ;  /* 0x000000ffff9e7224 */ /* 0x000fc600078e000c */
[----:B------:R-:W-:Y:S01]  /*c5480*/  STL [R1+0x6d9c], R163 ;  /* 0x006d9ca301007387 */ /* 0x000fe20000100800 */
[----:B------:R-:W-:Y:S03]  /*c5490*/  HMMA.1688.F32.TF32 R12, R8, R184, R248 ;  /* 0x000000b8080c723c */ /* 0x000fe600000810f8 */
[----:B------:R-:W-:Y:S04]  /*c54a0*/  STL [R1+0x6d98], R162 ;  /* 0x006d98a201007387 */ /* 0x000fe80000100800 */
[----:B------:R3:W-:Y:S04]  /*c54b0*/  STL [R1+0x6d94], R159 ;  /* 0x006d949f01007387 */ /* 0x0007e80000100800 */
[----:B------:R4:W-:Y:S04]  /*c54c0*/  STL [R1+0x6d90], R158 ;  /* 0x006d909e01007387 */ /* 0x0009e80000100800 */
[----:B------:R-:W3:Y:S04]  /*c54d0*/  LDL.LU R248, [R1+0x36b0] ;  /* 0x0036b00001f87983 */ /* 0x000ee80000300800 */
[----:B------:R-:W3:Y:S04]  /*c54e0*/  LDL.LU R249, [R1+0x36b4] ;  /* 0x0036b40001f97983 */ /* 0x000ee80000300800 */
[----:B------:R-:W3:Y:S04]  /*c54f0*/  LDL.LU R250, [R1+0x36b8] ;  /* 0x0036b80001fa7983 */ /* 0x000ee80000300800 */
[----:B------:R-:W3:Y:S01]  /*c5500*/  LDL.LU R251, [R1+0x36bc] ;  /* 0x0036bc0001fb7983 */ /* 0x000ee20000300800 */
[----:B------:R-:W-:Y:S01]  /*c5510*/  MOV R155, R15 ;  /* 0x0000000f009b7202 */ /* 0x000fe20000000f00 */
[----:B------:R-:W-:Y:S01]  /*c5520*/  IMAD.MOV.U32 R154, RZ, RZ, R14 ;  /* 0x000000ffff9a7224 */ /* 0x000fe200078e000e */
[----:B------:R-:W-:Y:S01]  /*c5530*/  MOV R70, R12 ;  /* 0x0000000c00467202 */ /* 0x000fe20000000f00 */
[----:B------:R-:W-:-:S02]  /*c5540*/  IMAD.MOV.U32 R71, RZ, RZ, R13 ;  /* 0x000000ffff477224 */ /* 0x000fc400078e000d */
[----:B------:R-:W-:Y:S01]  /*c5550*/  STL [R1+0x6dac], R155 ;  /* 0x006dac9b01007387 */ /* 0x000fe20000100800 */
[----:B------:R-:W-:Y:S03]  /*c5560*/  HMMA.1688.F32.TF32 R12, R8, R180, R200 ;  /* 0x000000b4080c723c */ /* 0x000fe600000810c8 */
[----:B------:R-:W-:Y:S04]  /*c5570*/  STL [R1+0x6da8], R154 ;  /* 0x006da89a01007387 */ /* 0x000fe80000100800 */
[----:B------:R1:W-:Y:S04]  /*c5580*/  STL [R1+0x6da4], R71 ;  /* 0x006da44701007387 */ /* 0x0003e80000100800 */
[----:B------:R1:W-:Y:S04]  /*c5590*/  STL [R1+0x6da0], R70 ;  /* 0x006da04601007387 */ /* 0x0003e80000100800 */
        /* <DEDUP_REMOVED lines=8> */
[----:B------:R-:W-:Y:S04]  /*c5620*/  STL [R1+0x6dbc], R75 ;  /* 0x006dbc4b01007387 */ /* 0x000fe80000100800 */
[----:B------:R-:W-:Y:S04]  /*c5630*/  STL [R1+0x6db8], R74 ;  /* 0x006db84a01007387 */ /* 0x000fe80000100800 */
[----:B------:R1:W-:Y:S04]  /*c5640*/  STL [R1+0x6db4], R151 ;  /* 0x006db49701007387 */ /* 0x0003e80000100800 */
[----:B------:R1:W-:Y:S04]  /*c5650*/  STL [R1+0x6db0], R150 ;  /* 0x006db09601007387 */ /* 0x0003e80000100800 */
[----:B------:R-:W4:Y:S04]  /*c5660*/  LDL.LU R200, [R1+0x3690] ;  /* 0x0036900001c87983 */ /* 0x000f280000300800 */
[----:B------:R-:W4:Y:S04]  /*c5670*/  LDL.LU R201, [R1+0x3694] ;  /* 0x0036940001c97983 */ /* 0x000f280000300800 */
[----:B------:R-:W4:Y:S04]  /*c5680*/  LDL.LU R202, [R1+0x3698] ;  /* 0x0036980001ca7983 */ /* 0x000f280000300800 */
[----:B------:R-:W4:Y:S01]  /*c5690*/  LDL.LU R203, [R1+0x369c] ;  /* 0x00369c0001cb7983 */ /* 0x000f220000300800 */
[----:B--2---:R-:W-:Y:S03]  /*c56a0*/  HMMA.1688.F32.TF32 R12, R8, R176, R40 ;  /* 0x000000b0080c723c */ /* 0x004fe60000081028 */
[----:B------:R-:W2:Y:S04]  /*c56b0*/  LDL.LU R40, [R1+0x3680] ;  /* 0x0036800001287983 */ /* 0x000ea80000300800 */
[----:B------:R-:W2:Y:S04]  /*c56c0*/  LDL.LU R41, [R1+0x3684] ;  /* 0x0036840001297983 */ /* 0x000ea80000300800 */
[----:B------:R-:W2:Y:S04]  /*c56d0*/  LDL.LU R42, [R1+0x3688] ;  /* 0x00368800012a7983 */ /* 0x000ea80000300800 */
[----:B------:R-:W2:Y:S09]  /*c56e0*/  LDL.LU R43, [R1+0x368c] ;  /* 0x00368c00012b7983 */ /* 0x000eb20000300800 */
[----:B------:R-:W-:Y:S01]  /*c56f0*/  IMAD.MOV.U32 R174, RZ, RZ, R12 ;  /* 0x000000ffffae7224 */ /* 0x000fe200078e000c */
[----:B------:R-:W-:Y:S01]  /*c5700*/  MOV R175, R13 ;  /* 0x0000000d00af7202 */ /* 0x000fe20000000f00 */
[----:B------:R-:W-:-:S02]  /*c5710*/  IMAD.MOV.U32 R178, RZ, RZ, R14 ;  /* 0x000000ffffb27224 */ /* 0x000fc400078e000e */
[----:B------:R-:W-:Y:S02]  /*c5720*/  IMAD.MOV.U32 R179, RZ, RZ, R15 ;  /* 0x000000ffffb37224 */ /* 0x000fe400078e000f */
[----:B---3--:R-:W-:Y:S03]  /*c5730*/  HMMA.1688.F32.TF32 R12, R8, R172, R248 ;  /* 0x000000ac080c723c */ /* 0x008fe600000810f8 */
[----:B------:R-:W-:Y:S04]  /*c5740*/  STL [R1+0x6dcc], R179 ;  /* 0x006dccb301007387 */ /* 0x000fe80000100800 */
        /* <DEDUP_REMOVED lines=12> */
[----:B----4-:R-:W-:Y:S03]  /*c5810*/  HMMA.1688.F32.TF32 R12, R8, R168, R204 ;  /* 0x000000a8080c723c */ /* 0x010fe600000810cc */
[----:B------:R-:W-:Y:S04]  /*c5820*/  STL [R1+0x6dd8], R186 ;  /* 0x006dd8ba01007387 */ /* 0x000fe80000100800 */
[----:B------:R4:W-:Y:S04]  /*c5830*/  STL [R1+0x6dd4], R183 ;  /* 0x006dd4b701007387 */ /* 0x0009e80000100800 */
[----:B------:R1:W-:Y:S04]  /*c5840*/  STL [R1+0x6dd0], R182 ;  /* 0x006dd0b601007387 */ /* 0x0003e80000100800 */
[----:B------:R-:W4:Y:S04]  /*c5850*/  LDL.LU R204, [R1+0x3660] ;  /* 0x0036600001cc7983 */ /* 0x000f280000300800 */
[----:B------:R-:W4:Y:S04]  /*c5860*/  LDL.LU R205, [R1+0x3664] ;  /* 0x0036640001cd7983 */ /* 0x000f280000300800 */
[----:B------:R-:W4:Y:S04]  /*c5870*/  LDL.LU R206, [R1+0x3668] ;  /* 0x0036680001ce7983 */ /* 0x000f280000300800 */
[----:B------:R-:W4:Y:S01]  /*c5880*/  LDL.LU R207, [R1+0x366c] ;  /* 0x00366c0001cf7983 */ /* 0x000f220000300800 */
[----:B------:R-:W-:-:S02]  /*c5890*/  IMAD.MOV.U32 R167, RZ, RZ, R13 ;  /* 0x000000ffffa77224 */ /* 0x000fc400078e000d */
[----:B------:R-:W-:Y:S01]  /*c58a0*/  IMAD.MOV.U32 R166, RZ, RZ, R12 ;  /* 0x000000ffffa67224 */ /* 0x000fe200078e000c */
[----:B------:R-:W-:Y:S01]  /*c58b0*/  MOV R170, R14 ;  /* 0x0000000e00aa7202 */ /* 0x000fe20000000f00 */
[----:B------:R-:W-:Y:S01]  /*c58c0*/  IMAD.MOV.U32 R171, RZ, RZ, R15 ;  /* 0x000000ffffab7224 */ /* 0x000fe200078e000f */
[----:B------:R1:W-:Y:S01]  /*c58d0*/  STL [R1+0x6de4], R167 ;  /* 0x006de4a701007387 */ /* 0x0003e20000100800 */
[----:B------:R-:W-:Y:S03]  /*c58e0*/  HMMA.1688.F32.TF32 R12, R8, R164, R200 ;  /* 0x000000a4080c723c */ /* 0x000fe600000810c8 */
[----:B------:R1:W-:Y:S04]  /*c58f0*/  STL [R1+0x6de0], R166 ;  /* 0x006de0a601007387 */ /* 0x0003e80000100800 */
[----:B------:R-:W4:Y:S04]  /*c5900*/  LDL.LU R200, [R1+0x3650] ;  /* 0x0036500001c87983 */ /* 0x000f280000300800 */
[----:B------:R-:W4:Y:S04]  /*c5910*/  LDL.LU R201, [R1+0x3654] ;  /* 0x0036540001c97983 */ /* 0x000f280000300800 */
[----:B------:R-:W4:Y:S04]  /*c5920*/  LDL.LU R202, [R1+0x3658] ;  /* 0x0036580001ca7983 */ /* 0x000f280000300800 */
[----:B------:R-:W4:Y:S05]  /*c5930*/  LDL.LU R203, [R1+0x365c] ;  /* 0x00365c0001cb7983 */ /* 0x000f2a0000300800 */
[----:B------:R-:W-:Y:S01]  /*c5940*/  IMAD.MOV.U32 R229, RZ, RZ, R12 ;  /* 0x000000ffffe57224 */ /* 0x000fe200078e000c */
[----:B------:R-:W-:Y:S01]  /*c5950*/  MOV R230, R13 ;  /* 0x0000000d00e67202 */ /* 0x000fe20000000f00 */
[----:B------:R-:W-:-:S02]  /*c5960*/  IMAD.MOV.U32 R231, RZ, RZ, R14 ;  /* 0x000000ffffe77224 */ /* 0x000fc400078e000e */
[----:B------:R-:W-:Y:S02]  /*c5970*/  IMAD.MOV.U32 R187, RZ, RZ, R15 ;  /* 0x000000ffffbb7224 */ /* 0x000fe400078e000f */
[----:B--2---:R-:W-:Y:S01]  /*c5980*/  HMMA.1688.F32.TF32 R12, R8, R160, R40 ;  /* 0x000000a0080c723c */ /* 0x004fe20000081028 */
[----:B------:R-:W2:Y:S04]  /*c5990*/  LDL.LU R40, [R1+0x3640] ;  /* 0x0036400001287983 */ /* 0x000ea80000300800 */
[----:B------:R-:W2:Y:S04]  /*c59a0*/  LDL.LU R41, [R1+0x3644] ;  /* 0x0036440001297983 */ /* 0x000ea80000300800 */
[----:B------:R-:W2:Y:S04]  /*c59b0*/  LDL.LU R42, [R1+0x3648] ;  /* 0x00364800012a7983 */ /* 0x000ea80000300800 */
[----:B------:R-:W2:Y:S04]  /*c59c0*/  LDL.LU R43, [R1+0x364c] ;  /* 0x00364c00012b7983 */ /* 0x000ea80000300800 */
[----:B------:R-:W2:Y:S04]  /*c59d0*/  LDL.LU R208, [R1+0x3630] ;  /* 0x0036300001d07983 */ /* 0x000ea80000300800 */
[----:B------:R-:W2:Y:S04]  /*c59e0*/  LDL.LU R209, [R1+0x3634] ;  /* 0x0036340001d17983 */ /* 0x000ea80000300800 */
[----:B------:R-:W2:Y:S04]  /*c59f0*/  LDL.LU R210, [R1+0x3638] ;  /* 0x0036380001d27983 */ /* 0x000ea80000300800 */
[----:B------:R-:W2:Y:S01]  /*c5a00*/  LDL.LU R211, [R1+0x363c] ;  /* 0x00363c0001d37983 */ /* 0x000ea20000300800 */
[----:B------:R-:W-:Y:S01]  /*c5a10*/  MOV R159, R12 ;  /* 0x0000000c009f7202 */ /* 0x000fe20000000f00 */
[----:B------:R-:W-:Y:S01]  /*c5a20*/  IMAD.MOV.U32 R158, RZ, RZ, R13 ;  /* 0x000000ffff9e7224 */ /* 0x000fe200078e000d */
[----:B------:R-:W-:Y:S01]  /*c5a30*/  MOV R147, R15 ;  /* 0x0000000f00937202 */ /* 0x000fe20000000f00 */
[----:B------:R-:W-:-:S02]  /*c5a40*/  IMAD.MOV.U32 R146, RZ, RZ, R14 ;  /* 0x000000ffff927224 */ /* 0x000fc400078e000e */
[----:B---3--:R-:W-:Y:S01]  /*c5a50*/  HMMA.1688.F32.TF32 R12, R8, R156, R248 ;  /* 0x0000009c080c723c */ /* 0x008fe200000810f8 */
[----:B------:R-:W3:Y:S04]  /*c5a60*/  LDL.LU R248, [R1+0x3620] ;  /* 0x0036200001f87983 */ /* 0x000ee80000300800 */
[----:B------:R-:W3:Y:S04]  /*c5a70*/  LDL.LU R249, [R1+0x3624] ;  /* 0x0036240001f97983 */ /* 0x000ee80000300800 */
[----:B------:R-:W3:Y:S04]  /*c5a80*/  LDL.LU R250, [R1+0x3628] ;  /* 0x0036280001fa7983 */ /* 0x000ee80000300800 */
[----:B------:R-:W3:Y:S11]  /*c5a90*/  LDL.LU R251, [R1+0x362c] ;  /* 0x00362c0001fb7983 */ /* 0x000ef60000300800 */
[----:B------:R-:W-:Y:S01]  /*c5aa0*/  IMAD.MOV.U32 R190, RZ, RZ, R12 ;  /* 0x000000ffffbe7224 */ /* 0x000fe200078e000c */
[----:B------:R-:W-:Y:S01]  /*c5ab0*/  MOV R195, R14 ;  /* 0x0000000e00c37202 */ /* 0x000fe20000000f00 */
[----:B------:R-:W-:-:S02]  /*c5ac0*/  IMAD.MOV.U32 R194, RZ, RZ, R13 ;  /* 0x000000ffffc27224 */ /* 0x000fc400078e000d */
[----:B------:R-:W-:Y:S02]  /*c5ad0*/  IMAD.MOV.U32 R191, RZ, RZ, R15 ;  /* 0x000000ffffbf7224 */ /* 0x000fe400078e000f */
[----:B----4-:R-:W-:Y:S01]  /*c5ae0*/  HMMA.1688.F32.TF32 R12, R8, R152, R204 ;  /* 0x00000098080c723c */ /* 0x010fe200000810cc */
[----:B------:R-:W4:Y:S04]  /*c5af0*/  LDL.LU R204, [R1+0x3610] ;  /* 0x0036100001cc7983 */ /* 0x000f280000300800 */
[----:B------:R-:W4:Y:S04]  /*c5b00*/  LDL.LU R205, [R1+0x3614] ;  /* 0x0036140001cd7983 */ /* 0x000f280000300800 */
[----:B------:R-:W4:Y:S04]  /*c5b10*/  LDL.LU R206, [R1+0x3618] ;  /* 0x0036180001ce7983 */ /* 0x000f280000300800 */
[----:B------:R-:W4:Y:S11]  /*c5b20*/  LDL.LU R207, [R1+0x361c] ;  /* 0x00361c0001cf7983 */ /* 0x000f360000300800 */
[----:B-1----:R-:W-:Y:S01]  /*c5b30*/  IMAD.MOV.U32 R71, RZ, RZ, R12 ;  /* 0x000000ffff477224 */ /* 0x002fe200078e000c */
[----:B------:R-:W-:Y:S01]  /*c5b40*/  MOV R70, R13 ;  /* 0x0000000d00467202 */ /* 0x000fe20000000f00 */
[----:B------:R-:W-:-:S02]  /*c5b50*/  IMAD.MOV.U32 R163, RZ, RZ, R14 ;  /* 0x000000ffffa37224 */ /* 0x000fc400078e000e */
[----:B------:R-:W-:Y:S02]  /*c5b60*/  IMAD.MOV.U32 R162, RZ, RZ, R15 ;  /* 0x000000ffffa27224 */ /* 0x000fe400078e000f */
[----:B------:R-:W-:Y:S01]  /*c5b70*/  HMMA.1688.F32.TF32 R12, R8, R68, R200 ;  /* 0x00000044080c723c */ /* 0x000fe200000810c8 */
[----:B------:R-:W4:Y:S04]  /*c5b80*/  LDL.LU R200, [R1+0x3600] ;  /* 0x0036000001c87983 */ /* 0x000f280000300800 */
[----:B------:R-:W4:Y:S04]  /*c5b90*/  LDL.LU R201, [R1+0x3604] ;  /* 0x0036040001c97983 */ /* 0x000f280000300800 */
[----:B------:R-:W4:Y:S04]  /*c5ba0*/  LDL.LU R202, [R1+0x3608] ;  /* 0x0036080001ca7983 */ /* 0x000f280000300800 */
[----:B------:R-:W4:Y:S11]  /*c5bb0*/  LDL.LU R203, [R1+0x360c] ;  /* 0x00360c0001cb7983 */ /* 0x000f360000300800 */
[----:B------:R-:W-:Y:S01]  /*c5bc0*/  MOV R151, R12 ;  /* 0x0000000c00977202 */ /* 0x000fe20000000f00 */
[----:B------:R-:W-:Y:S01]  /*c5bd0*/  IMAD.MOV.U32 R150, RZ, RZ, R13 ;  /* 0x000000ffff967224 */ /* 0x000fe200078e000d */
[----:B------:R-:W-:Y:S01]  /*c5be0*/  MOV R154, R15 ;  /* 0x0000000f009a7202 */ /* 0x000fe20000000f00 */
[----:B------:R-:W-:-:S02]  /*c5bf0*/  IMAD.MOV.U32 R155, RZ, RZ, R14 ;  /* 0x000000ffff9b7224 */ /* 0x000fc400078e000e */
[----:B--2---:R-:W-:Y:S01]  /*c5c00*/  HMMA.1688.F32.TF32 R12, R8, R72, R40 ;  /* 0x00000048080c723c */ /* 0x004fe20000081028 */
[----:B------:R-:W2:Y:S04]  /*c5c10*/  LDL.LU R40, [R1+0x35f0] ;  /* 0x0035f00001287983 */ /* 0x000ea80000300800 */
[----:B------:R-:W2:Y:S04]  /*c5c20*/  LDL.LU R41, [R1+0x35f4] ;  /* 0x0035f40001297983 */ /* 0x000ea80000300800 */
[----:B------:R-:W2:Y:S04]  /*c5c30*/  LDL.LU R42, [R1+0x35f8] ;  /* 0x0035f800012a7983 */ /* 0x000ea80000300800 */
[----:B------:R-:W2:Y:S11]  /*c5c40*/  LDL.LU R43, [R1+0x35fc] ;  /* 0x0035fc00012b7983 */ /* 0x000eb60000300800 */
[----:B------:R-:W-:Y:S01]  /*c5c50*/  IMAD.MOV.U32 R175, RZ, RZ, R12 ;  /* 0x000000ffffaf7224 */ /* 0x000fe200078e000c */
[----:B------:R-:W-:Y:S01]  /*c5c60*/  MOV R75, R14 ;  /* 0x0000000e004b7202 */ /* 0x000fe20000000f00 */
[----:B------:R-:W-:-:S02]  /*c5c70*/  IMAD.MOV.U32 R174, RZ, RZ, R13 ;  /* 0x000000ffffae7224 */ /* 0x000fc400078e000d */
[----:B------:R-:W-:Y:S02]  /*c5c80*/  IMAD.MOV.U32 R74, RZ, RZ, R15 ;  /* 0x000000ffff4a7224 */ /* 0x000fe400078e000f */
[C---:B------:R-:W-:Y:S11]  /*c5c90*/  HMMA.1688.F32.TF32 R12, R8.reuse, R148, R208 ;  /* 0x00000094080c723c */ /* 0x040ff600000810d0 */
[----:B------:R-:W-:Y:S11]  /*c5ca0*/  @!UPT UIADD3 URZ, URZ, URZ, URZ ;  /* 0x0000003f3f3ff290 */ /* 0x000ff6000fffe03f */
[----:B------:R-:W-:Y:S02]  /*c5cb0*/  @!UPT UIADD3 URZ, URZ, URZ, URZ ;  /* 0x0000003f3f3ff290 */ /* 0x000fe4000fffe03f */
[----:B------:R-:W-:Y:S01]  /*c5cc0*/  IMAD.MOV.U32 R183, RZ, RZ, R12 ;  /* 0x000000ffffb77224 */ /* 0x000fe200078e000c */
[----:B------:R-:W-:Y:S01]  /*c5cd0*/  MOV R182, R13 ;  /* 0x0000000d00b67202 */ /* 0x000fe20000000f00 */
[----:B------:R-:W-:Y:S02]  /*c5ce0*/  IMAD.MOV.U32 R179, RZ, RZ, R14 ;  /* 0x000000ffffb37224 */ /* 0x000fe400078e000e */
[----:B------:R-:W-:Y:S02]  /*c5cf0*/  IMAD.MOV.U32 R178, RZ, RZ, R15 ;  /* 0x000000ffffb27224 */ /* 0x000fe400078e000f */
[----:B---3--:R-:W-:Y:S01]  /*c5d00*/  HMMA.1688.F32.TF32 R12, R8, R144, R248 ;  /* 0x00000090080c723c */ /* 0x008fe200000810f8 */
[----:B------:R-:W3:Y:S04]  /*c5d10*/  LDL.LU R248, [R1+0x35e0] ;  /* 0x0035e00001f87983 */ /* 0x000ee80000300800 */
[----:B------:R-:W3:Y:S04]  /*c5d20*/  LDL.LU R249, [R1+0x35e4] ;  /* 0x0035e40001f97983 */ /* 0x000ee80000300800 */
[----:B------:R-:W3:Y:S04]  /*c5d30*/  LDL.LU R250, [R1+0x35e8] ;  /* 0x0035e80001fa7983 */ /* 0x000ee80000300800 */
[----:B------:R-:W3:Y:S11]  /*c5d40*/  LDL.LU R251, [R1+0x35ec] ;  /* 0x0035ec0001fb7983 */ /* 0x000ef60000300800 */
[----:B------:R-:W-:Y:S01]  /*c5d50*/  MOV R167, R12 ;  /* 0x0000000c00a77202 */ /* 0x000fe20000000f00 */
[----:B------:R-:W-:Y:S01]  /*c5d60*/  IMAD.MOV.U32 R166, RZ, RZ, R13 ;  /* 0x000000ffffa67224 */ /* 0x000fe200078e000d */
[----:B------:R-:W-:Y:S01]  /*c5d70*/  MOV R186, R15 ;  /* 0x0000000f00ba7202 */ /* 0x000fe20000000f00 */
[----:B------:R-:W-:-:S02]  /*c5d80*/  IMAD.MOV.U32 R228, RZ, RZ, R14 ;  /* 0x000000ffffe47224 */ /* 0x000fc400078e000e */
[C---:B----4-:R-:W-:Y:S01]  /*c5d90*/  HMMA.1688.F32.TF32 R12, R8.reuse, R140, R204 ;  /* 0x0000008c080c723c */ /* 0x050fe200000810cc */
[----:B------:R-:W-:Y:S04]  /*c5da0*/  STL.64 [R1+0x6df0], R230 ;  /* 0x006df0e601007387 */ /* 0x000fe80000100a00 */
[----:B------:R-:W-:Y:S11]  /*c5db0*/  STL.64 [R1+0x6de8], R228 ;  /* 0x006de8e401007387 */ /* 0x000ff60000100a00 */
[----:B------:R-:W-:Y:S08]  /*c5dc0*/  @!UPT UIADD3 URZ, URZ, URZ, URZ ;  /* 0x0000003f3f3ff290 */ /* 0x000ff0000fffe03f */
[----:B------:R-:W-:Y:S02]  /*c5dd0*/  IMAD.MOV.U32 R78, RZ, RZ, R14 ;  /* 0x000000ffff4e7224 */ /* 0x000fe400078e000e */
[----:B------:R-:W-:Y:S01]  /*c5de0*/  IMAD.MOV.U32 R79, RZ, RZ, R15 ;  /* 0x000000ffff4f7224 */ /* 0x000fe200078e000f */
[----:B------:R1:W-:Y:S04]  /*c5df0*/  STL.64 [R1+0x430], R12 ;  /* 0x0004300c01007387 */ /* 0x0003e80000100a00 */
[----:B------:R-:W-:Y:S04]  /*c5e00*/  STL [R1+0x6c34], R78 ;  /* 0x006c344e01007387 */ /* 0x000fe80000100800 */
[----:B------:R-:W-:Y:S01]  /*c5e10*/  STL [R1+0x6c30], R79 ;  /* 0x006c304f01007387 */ /* 0x000fe20000100800 */
[----:B-1----:R-:W-:Y:S03]  /*c5e20*/  HMMA.1688.F32.TF32 R12, R8, R136, R200 ;  /* 0x00000088080c723c */ /* 0x002fe600000810c8 */
[----:B------:R-:W4:Y:S04]  /*c5e30*/  LDL.LU R200, [R1+0x35d0] ;  /* 0x0035d00001c87983 */ /* 0x000f280000300800 */
[----:B------:R-:W4:Y:S04]  /*c5e40*/  LDL.LU R201, [R1+0x35d4] ;  /* 0x0035d40001c97983 */ /* 0x000f280000300800 */
[----:B------:R-:W4:Y:S04]  /*c5e50*/  LDL.LU R202, [R1+0x35d8] ;  /* 0x0035d80001ca7983 */ /* 0x000f280000300800 */
[----:B------:R-:W4:Y:S09]  /*c5e60*/  LDL.LU R203, [R1+0x35dc] ;  /* 0x0035dc0001cb7983 */ /* 0x000f320000300800 */
[----:B------:R-:W-:Y:S01]  /*c5e70*/  MOV R87, R15 ;  /* 0x0000000f00577202 */ /* 0x000fe20000000f00 */
[----:B------:R-:W-:Y:S01]  /*c5e80*/  IMAD.MOV.U32 R86, RZ, RZ, R14 ;  /* 0x000000ffff567224 */ /* 0x000fe200078e000e */
[----:B------:R-:W-:Y:S01]  /*c5e90*/  MOV R82, R12 ;  /* 0x0000000c00527202 */ /* 0x000fe20000000f00 */
[----:B------:R-:W-:-:S02]  /*c5ea0*/  IMAD.MOV.U32 R83, RZ, RZ, R13 ;  /* 0x000000ffff537224 */ /* 0x000fc400078e000d */
[----:B------:R-:W-:Y:S04]  /*c5eb0*/  STL [R1+0x6c3c], R87 ;  /* 0x006c3c5701007387 */ /* 0x000fe80000100800 */
[----:B------:R-:W-:Y:S04]  /*c5ec0*/  STL [R1+0x6c38], R86 ;  /* 0x006c385601007387 */ /* 0x000fe80000100800 */
[----:B------:R-:W-:Y:S04]  /*c5ed0*/  STL [R1+0x6c2c], R82 ;  /* 0x006c2c5201007387 */ /* 0x000fe80000100800 */
[----:B------:R1:W-:Y:S01]  /*c5ee0*/  STL [R1+0x6c28], R83 ;  /* 0x006c285301007387 */ /* 0x0003e20000100800 */
        /* <DEDUP_REMOVED lines=8> */
[----:B------:R-:W-:Y:S01]  /*c5f70*/  IMAD.MOV.U32 R98, RZ, RZ, R12 ;  /* 0x000000ffff627224 */ /* 0x000fe200078e000c */
[----:B------:R-:W-:Y:S04]  /*c5f80*/  STL [R1+0x6c4c], R103 ;  /* 0x006c4c6701007387 */ /* 0x000fe80000100800 */
[----:B------:R-:W-:Y:S04]  /*c5f90*/  STL [R1+0x6c48], R102 ;  /* 0x006c486601007387 */ /* 0x000fe80000100800 */
[----:B------:R-:W-:Y:S04]  /*c5fa0*/  STL [R1+0x6c44], R99 ;  /* 0x006c446301007387 */ /* 0x000fe80000100800 */
[----:B------:R1:W-:Y:S01]  /*c5fb0*/  STL [R1+0x6c40], R98 ;  /* 0x006c406201007387 */ /* 0x0003e20000100800 */
[----:B---3--:R-:W-:Y:S03]  /*c5fc0*/  HMMA.1688.F32.TF32 R12, R8, R128, R248 ;  /* 0x00000080080c723c */ /* 0x008fe600000810f8 */
[----:B------:R-:W3:Y:S04]  /*c5fd0*/  LDL.LU R248, [R1+0x35b0] ;  /* 0x0035b00001f87983 */ /* 0x000ee80000300800 */
[----:B------:R-:W3:Y:S04]  /*c5fe0*/  LDL.LU R249, [R1+0x35b4] ;  /* 0x0035b40001f97983 */ /* 0x000ee80000300800 */
[----:B------:R-:W3:Y:S04]  /*c5ff0*/  LDL.LU R250, [R1+0x35b8] ;  /* 0x0035b80001fa7983 */ /* 0x000ee80000300800 */
[----:B------:R-:W3:Y:S09]  /*c6000*/  LDL.LU R251, [R1+0x35bc] ;  /* 0x0035bc0001fb7983 */ /* 0x000ef20000300800 */
[----:B------:R-:W-:Y:S01]  /*c6010*/  IMAD.MOV.U32 R95, RZ, RZ, R15 ;  /* 0x000000ffff5f7224 */ /* 0x000fe200078e000f */
[----:B------:R-:W-:Y:S01]  /*c6020*/  MOV R91, R13 ;  /* 0x0000000d005b7202 */ /* 0x000fe20000000f00 */
[----:B------:R-:W-:-:S02]  /*c6030*/  IMAD.MOV.U32 R94, RZ, RZ, R14 ;  /* 0x000000ffff5e7224 */ /* 0x000fc400078e000e */
[----:B------:R-:W-:Y:S01]  /*c6040*/  IMAD.MOV.U32 R90, RZ, RZ, R12 ;  /* 0x000000ffff5a7224 */ /* 0x000fe200078e000c */
[----:B------:R-:W-:Y:S04]  /*c6050*/  STL [R1+0x6c5c], R95 ;  /* 0x006c5c5f01007387 */ /* 0x000fe80000100800 */
[----:B------:R-:W-:Y:S04]  /*c6060*/  STL [R1+0x6c58], R94 ;  /* 0x006c585e01007387 */ /* 0x000fe80000100800 */
[----:B------:R1:W-:Y:S04]  /*c6070*/  STL [R1+0x6c54], R91 ;  /* 0x006c545b01007387 */ /* 0x0003e80000100800 */
[----:B------:R1:W-:Y:S01]  /*c6080*/  STL [R1+0x6c50], R90 ;  /* 0x006c505a01007387 */ /* 0x0003e20000100800 */
[----:B----4-:R-:W-:Y:S03]  /*c6090*/  HMMA.1688.F32.TF32 R12, R8, R124, R200 ;  /* 0x0000007c080c723c */ /* 0x010fe600000810c8 */
        /* <DEDUP_REMOVED lines=17> */
[----:B-1----:R-:W-:Y:S01]  /*c61b0*/  IMAD.MOV.U32 R83, RZ, RZ, R15 ;  /* 0x000000ffff537224 */ /* 0x002fe200078e000f */
[----:B------:R-:W-:Y:S01]  /*c61c0*/  MOV R82, R14 ;  /* 0x0000000e00527202 */ /* 0x000fe20000000f00 */
[----:B------:R-:W-:-:S02]  /*c61d0*/  IMAD.MOV.U32 R79, RZ, RZ, R13 ;  /* 0x000000ffff4f7224 */ /* 0x000fc400078e000d */
[----:B------:R-:W-:Y:S01]  /*c61e0*/  IMAD.MOV.U32 R78, RZ, RZ, R12 ;  /* 0x000000ffff4e7224 */ /* 0x000fe200078e000c */
[----:B------:R-:W-:Y:S04]  /*c61f0*/  STL [R1+0x6c7c], R83 ;  /* 0x006c7c5301007387 */ /* 0x000fe80000100800 */
[----:B------:R-:W-:Y:S04]  /*c6200*/  STL [R1+0x6c78], R82 ;  /* 0x006c785201007387 */ /* 0x000fe80000100800 */
[----:B------:R1:W-:Y:S04]  /*c6210*/  STL [R1+0x6c74], R79 ;  /* 0x006c744f01007387 */ /* 0x0003e80000100800 */
        /* <DEDUP_REMOVED lines=25> */
[----:B------:R1:W-:Y:S04]  /*c63b0*/  STL [R1+0x6c94], R90 ;  /* 0x006c945a01007387 */ /* 0x0003e80000100800 */
        /* <DEDUP_REMOVED lines=9> */
[----:B------:R-:W-:-:S05]  /*c6450*/  IMAD.MOV.U32 R119, RZ, RZ, R15 ;  /* 0x000000ffff777224 */ /* 0x000fca00078e000f */
        /* <DEDUP_REMOVED lines=16> */
[----:B------:R-:W-:Y:S04]  /*c6560*/  STL [R1+0x6cb0], R107 ;  /* 0x006cb06b01007387 */ /* 0x000fe80000100800 */
[----:B------:R-:W3:Y:S04]  /*c6570*/  LDL.LU R208, [R1+0x3540] ;  /* 0x0035400001d07983 */ /* 0x000ee80000300800 */
[----:B------:R-:W3:Y:S04]  /*c6580*/  LDL.LU R209, [R1+0x3544] ;  /* 0x0035440001d17983 */ /* 0x000ee80000300800 */
[----:B------:R-:W3:Y:S04]  /*c6590*/  LDL.LU R210, [R1+0x3548] ;  /* 0x0035480001d27983 */ /* 0x000ee80000300800 */
[----:B------:R-:W3:Y:S01]  /*c65a0*/  LDL.LU R211, [R1+0x354c] ;  /* 0x00354c0001d37983 */ /* 0x000ee20000300800 */
[C---:B----4-:R-:W-:Y:S11]  /*c65b0*/  HMMA.1688.F32.TF32 R12, R8.reuse, R100, R200 ;  /* 0x00000064080c723c */ /* 0x050ff600000810c8 */
[----:B------:R-:W-:Y:S11]  /*c65c0*/  @!UPT UIADD3 URZ, URZ, URZ, URZ ;  /* 0x0000003f3f3ff290 */ /* 0x000ff6000fffe03f */
[----:B------:R-:W-:Y:S02]  /*c65d0*/  @!UPT UIADD3 URZ, URZ, URZ, URZ ;  /* 0x0000003f3f3ff290 */ /* 0x000fe4000fffe03f */
[----:B------:R-:W-:Y:S01]  /*c65e0*/  MOV R110, R15 ;  /* 0x0000000f006e7202 */ /* 0x000fe20000000f00 */
[----:B------:R-:W-:Y:S01]  /*c65f0*/  IMAD.MOV.U32 R111, RZ, RZ, R14 ;  /* 0x000000ffff6f7224 */ /* 0x000fe200078e000e */
[----:B-1----:R-:W-:Y:S01]  /*c6600*/  MOV R79, R12 ;  /* 0x0000000c004f7202 */ /* 0x002fe20000000f00 */
[----:B------:R-:W-:Y:S02]  /*c6610*/  IMAD.MOV.U32 R78, RZ, RZ, R13 ;  /* 0x000000ffff4e7224 */ /* 0x000fe400078e000d */
        /* <DEDUP_REMOVED lines=21> */
[----:B---3--:R-:W-:Y:S03]  /*c6770*/  HMMA.1688.F32.TF32 R12, R8, R92, R248 ;  /* 0x0000005c080c723c */ /* 0x008fe600000810f8 */
[----:B------:R-:W3:Y:S04]  /*c6780*/  LDL.LU R200, [R1+0x22c0] ;  /* 0x0022c00001c87983 */ /* 0x000ee80000300800 */
[----:B------:R-:W3:Y:S04]  /*c6790*/  LDL.LU R201, [R1+0x22c4] ;  /* 0x0022c40001c97983 */ /* 0x000ee80000300800 */
[----:B------:R-:W3:Y:S04]  /*c67a0*/  LDL.LU R202, [R1+0x22c8] ;  /* 0x0022c80001ca7983 */ /* 0x000ee80000300800 */
[----:B------:R-:W3:Y:S04]  /*c67b0*/  LDL.LU R203, [R1+0x22cc] ;  /* 0x0022cc0001cb7983 */ /* 0x000ee80000300800 */
[----:B------:R-:W3:Y:S04]  /*c67c0*/  LDL.LU R248, [R1+0x22b0] ;  /* 0x0022b00001f87983 */ /* 0x000ee80000300800 */
[----:B------:R-:W3:Y:S01]  /*c67d0*/  LDL.LU R249, [R1+0x22b4] ;  /* 0x0022b40001f97983 */ /* 0x000ee20000300800 */
[----:B------:R-:W-:Y:S01]  /*c67e0*/  IMAD.MOV.U32 R122, RZ, RZ, R12 ;  /* 0x000000ffff7a7224 */ /* 0x000fe200078e000c */
[----:B------:R-:W-:Y:S01]  /*c67f0*/  MOV R123, R13 ;  /* 0x0000000d007b7202 */ /* 0x000fe20000000f00 */
[----:B------:R-:W-:Y:S01]  /*c6800*/  IMAD.MOV.U32 R126, RZ, RZ, R14 ;  /* 0x000000ffff7e7224 */ /* 0x000fe200078e000e */
[----:B------:R-:W3:Y:S01]  /*c6810*/  LDL.LU R250, [R1+0x22b8] ;  /* 0x0022b80001fa7983 */ /* 0x000ee20000300800 */
[----:B------:R-:W-:-:S03]  /*c6820*/  IMAD.MOV.U32 R127, RZ, RZ, R15 ;  /* 0x000000ffff7f7224 */ /* 0x000fc600078e000f */
[----:B------:R-:W3:Y:S01]  /*c6830*/  LDL.LU R251, [R1+0x22bc] ;  /* 0x0022bc0001fb7983 */ /* 0x000ee20000300800 */
[----:B------:R-:W-:Y:S03]  /*c6840*/  HMMA.1688.F32.TF32 R12, R8, R88, R208 ;  /* 0x00000058080c723c */ /* 0x000fe600000810d0 */
[----:B------:R-:W-:Y:S04]  /*c6850*/  STL [R1+0x6cec], R127 ;  /* 0x006cec7f01007387 */ /* 0x000fe80000100800 */
[----:B------:R-:W-:Y:S04]  /*c6860*/  STL [R1+0x6ce8], R126 ;  /* 0x006ce87e01007387 */ /* 0x000fe80000100800 */
[----:B------:R1:W-:Y:S04]  /*c6870*/  STL [R1+0x6ce4], R123 ;  /* 0x006ce47b01007387 */ /* 0x0003e80000100800 */
[----:B------:R1:W-:Y:S09]  /*c6880*/  STL [R1+0x6ce0], R122 ;  /* 0x006ce07a01007387 */ /* 0x0003f20000100800 */
[----:B------:R-:W-:Y:S01]  /*c6890*/  MOV R87, R15 ;  /* 0x0000000f00577202 */ /* 0x000fe20000000f00 */
[----:B------:R-:W-:Y:S01]  /*c68a0*/  IMAD.MOV.U32 R86, RZ, RZ, R14 ;  /* 0x000000ffff567224 */ /* 0x000fe200078e000e */
[----:B------:R-:W-:Y:S01]  /*c68b0*/  MOV R90, R12 ;  /* 0x0000000c005a7202 */ /* 0x000fe20000000f00 */
[----:B------:R-:W-:-:S02]  /*c68c0*/  IMAD.MOV.U32 R91, RZ, RZ, R13 ;  /* 0x000000ffff5b7224 */ /* 0x000fc400078e000d */
[----:B------:R-:W-:Y:S04]  /*c68d0*/  STL [R1+0x6cfc], R87 ;  /* 0x006cfc5701007387 */ /* 0x000fe80000100800 */
[----:B------:R-:W-:Y:S04]  /*c68e0*/  STL [R1+0x6cf8], R86 ;  /* 0x006cf85601007387 */ /* 0x000fe80000100800 */
[----:B------:R-:W-:Y:S04]  /*c68f0*/  STL [R1+0x6cf4], R91 ;  /* 0x006cf45b01007387 */ /* 0x000fe80000100800 */
[----:B------:R-:W-:Y:S01]  /*c6900*/  STL [R1+0x6cf0], R90 ;  /* 0x006cf05a01007387 */ /* 0x000fe20000100800 */
        /* <DEDUP_REMOVED lines=8> */
[----:B------:R-:W-:-:S03]  /*c6990*/  IMAD.MOV.U32 R103, RZ, RZ, R15 ;  /* 0x000000ffff677224 */ /* 0x000fc600078e000f */
[----:B------:R-:W-:Y:S01]  /*c69a0*/  STL [R1+0x6d04], R114 ;  /* 0x006d047201007387 */ /* 0x000fe20000100800 */
[C---:B----4-:R-:W-:Y:S03]  /*c69b0*/  HMMA.1688.F32.TF32 R12, R8.reuse, R80, R204 ;  /* 0x00000050080c723c */ /* 0x050fe600000810cc */
[----:B------:R-:W-:Y:S04]  /*c69c0*/  STL [R1+0x6d00], R115 ;  /* 0x006d007301007387 */ /* 0x000fe80000100800 */
[----:B------:R-:W4:Y:S04]  /*c69d0*/  LDL.LU R216, [R1+0x2290] ;  /* 0x0022900001d87983 */ /* 0x000f280000300800 */
[----:B------:R-:W4:Y:S04]  /*c69e0*/  LDL.LU R217, [R1+0x2294] ;  /* 0x0022940001d97983 */ /* 0x000f280000300800 */
[----:B------:R-:W4:Y:S01]  /*c69f0*/  LDL.LU R218, [R1+0x2298] ;  /* 0x0022980001da7983 */ /* 0x000f220000300800 */
[----:B---3--:R-:W-:Y:S03]  /*c6a00*/  HMMA.1688.F32.TF32 R8, R8, R76, R200 ;  /* 0x0000004c0808723c */ /* 0x008fe600000810c8 */
[----:B------:R-:W4:Y:S04]  /*c6a10*/  LDL.LU R219, [R1+0x229c] ;  /* 0x00229c0001db7983 */ /* 0x000f280000300800 */
[----:B------:R-:W3:Y:S04]  /*c6a20*/  LDL.LU R212, [R1+0x2280] ;  /* 0x0022800001d47983 */ /* 0x000ee80000300800 */
[----:B------:R-:W3:Y:S04]  /*c6a30*/  LDL.LU R213, [R1+0x2284] ;  /* 0x0022840001d57983 */ /* 0x000ee80000300800 */
[----:B------:R-:W3:Y:S04]  /*c6a40*/  LDL.LU R214, [R1+0x2288] ;  /* 0x0022880001d67983 */ /* 0x000ee80000300800 */
[----:B------:R-:W3:Y:S04]  /*c6a50*/  LDL.LU R215, [R1+0x228c] ;  /* 0x00228c0001d77983 */ /* 0x000ee80000300800 */
[----:B------:R-:W3:Y:S04]  /*c6a60*/  LDL.LU R208, [R1+0x2270] ;  /* 0x0022700001d07983 */ /* 0x000ee80000300800 */
[----:B------:R-:W3:Y:S04]  /*c6a70*/  LDL.LU R209, [R1+0x2274] ;  /* 0x0022740001d17983 */ /* 0x000ee80000300800 */
[----:B------:R-:W3:Y:S01]  /*c6a80*/  LDL.LU R210, [R1+0x2278] ;  /* 0x0022780001d27983 */ /* 0x000ee20000300800 */
[----:B------:R-:W-:-:S03]  /*c6a90*/  MOV R130, R8 ;  /* 0x0000000800827202 */ /* 0x000fc60000000f00 */
[----:B------:R-:W3:Y:S01]  /*c6aa0*/  LDL.LU R211, [R1+0x227c] ;  /* 0x00227c0001d37983 */ /* 0x000ee20000300800 */
[----:B------:R-:W-:Y:S01]  /*c6ab0*/  IMAD.MOV.U32 R142, RZ, RZ, R9 ;  /* 0x000000ffff8e7224 */ /* 0x000fe200078e0009 */
[----:B------:R-:W-:Y:S02]  /*c6ac0*/  MOV R138, R11 ;  /* 0x0000000b008a7202 */ /* 0x000fe40000000f00 */
[----:B------:R-:W3:Y:S01]  /*c6ad0*/  LDL.LU R204, [R1+0x2260] ;  /* 0x0022600001cc7983 */ /* 0x000ee20000300800 */
[----:B------:R-:W-:-:S03]  /*c6ae0*/  IMAD.MOV.U32 R143, RZ, RZ, R10 ;  /* 0x000000ffff8f7224 */ /* 0x000fc600078e000a */
[----:B------:R-:W3:Y:S01]  /*c6af0*/  LDL.LU R205, [R1+0x2264] ;  /* 0x0022640001cd7983 */ /* 0x000ee20000300800 */
[----:B------:R-:W-:Y:S03]  /*c6b00*/  HMMA.1688.F32.TF32 R8, R4, R192, R248 ;  /* 0x000000c00408723c */ /* 0x000fe600000810f8 */
        /* <DEDUP_REMOVED lines=10> */
[----:B-1----:R-:W-:Y:S01]  /*c6bb0*/  IMAD.MOV.U32 R78, RZ, RZ, R8 ;  /* 0x000000ffff4e7224 */ /* 0x002fe200078e0008 */
[----:B------:R-:W-:Y:S01]  /*c6bc0*/  MOV R94, R10 ;  /* 0x0000000a005e7202 */ /* 0x000fe20000000f00 */
[----:B------:R-:W-:-:S02]  /*c6bd0*/  IMAD.MOV.U32 R79, RZ, RZ, R9 ;  /* 0x000000ffff4f7224 */ /* 0x000fc400078e0009 */
[----:B------:R-:W-:Y:S02]  /*c6be0*/  IMAD.MOV.U32 R95, RZ, RZ, R11 ;  /* 0x000000ffff5f7224 */ /* 0x000fe400078e000b */
        /* <DEDUP_REMOVED lines=9> */
[C---:B----4-:R-:W-:Y:S01]  /*c6c80*/  HMMA.1688.F32.TF32 R8, R4.reuse, R184, R216 ;  /* 0x000000b80408723c */ /* 0x050fe200000810d8 */
[----:B------:R-:W-:Y:S04]  /*c6c90*/  STL.64 [R1+0x6f40], R178 ;  /* 0x006f40b201007387 */ /* 0x000fe80000100a00 */
[----:B------:R1:W-:Y:S04]  /*c6ca0*/  STL.64 [R1+0x6f38], R176 ;  /* 0x006f38b001007387 */ /* 0x0003e80000100a00 */
[----:B------:R-:W-:Y:S11]  /*c6cb0*/  STL.64 [R1+0x6f30], R174 ;  /* 0x006f30ae01007387 */ /* 0x000ff60000100a00 */
[----:B------:R-:W-:Y:S04]  /*c6cc0*/  @!UPT UIADD3 URZ, URZ, URZ, URZ ;  /* 0x0000003f3f3ff290 */ /* 0x000fe8000fffe03f */
[----:B------:R-:W-:Y:S01]  /*c6cd0*/  MOV R123, R8 ;  /* 0x00000008007b7202 */ /* 0x000fe20000000f00 */
[----:B------:R-:W-:Y:S01]  /*c6ce0*/  IMAD.MOV.U32 R122, RZ, RZ, R9 ;  /* 0x000000ffff7a7224 */ /* 0x000fe200078e0009 */
[----:B------:R-:W-:Y:S01]  /*c6cf0*/  MOV R83, R11 ;  /* 0x0000000b00537202 */ /* 0x000fe20000000f00 */
[----:B------:R-:W-:Y:S02]  /*c6d00*/  IMAD.MOV.U32 R82, RZ, RZ, R10 ;  /* 0x000000ffff527224 */ /* 0x000fe400078e000a */
[C---:B---3--:R-:W-:Y:S01]  /*c6d10*/  HMMA.1688.F32.TF32 R8, R4.reuse, R180, R212 ;  /* 0x000000b40408723c */ /* 0x048fe200000810d4 */
[----:B------:R-:W-:Y:S04]  /*c6d20*/  STL.64 [R1+0x6f28], R172 ;  /* 0x006f28ac01007387 */ /* 0x000fe80000100a00 */
[----:B------:R-:W-:Y:S04]  /*c6d30*/  STL.64 [R1+0x6f20], R170 ;  /* 0x006f20aa01007387 */ /* 0x000fe80000100a00 */
[----:B------:R3:W-:Y:S01]  /*c6d40*/  STL.64 [R1+0x6f18], R168 ;  /* 0x006f18a801007387 */ /* 0x0007e20000100a00 */
[C---:B------:R-:W-:Y:S08]  /*c6d50*/  HMMA.1688.F32.TF32 R248, R4.reuse, R168, R248 ;  /* 0x000000a804f8723c */ /* 0x040ff000000810f8 */
[----:B------:R-:W-:Y:S11]  /*c6d60*/  HMMA.1688.F32.TF32 R240, R4, R164, R200 ;  /* 0x000000a404f0723c */ /* 0x000ff600000810c8 */
[----:B------:R-:W-:Y:S04]  /*c6d70*/  @!UPT UIADD3 URZ, URZ, URZ, URZ ;  /* 0x0000003f3f3ff290 */ /* 0x000fe8000fffe03f */
[----:B------:R-:W-:Y:S04]  /*c6d80*/  STL.64 [R1+0x6e00], R250 ;  /* 0x006e00fa01007387 */ /* 0x000fe80000100a00 */
[----:B------:R-:W-:Y:S01]  /*c6d90*/  STL.64 [R1+0x6df8], R248 ;  /* 0x006df8f801007387 */ /* 0x000fe20000100a00 */
[----:B------:R-:W-:Y:S01]  /*c6da0*/  IMAD.MOV.U32 R139, RZ, RZ, R8 ;  /* 0x000000ffff8b7224 */ /* 0x000fe200078e0008 */
[----:B------:R-:W-:Y:S01]  /*c6db0*/  MOV R134, R10 ;  /* 0x0000000a00867202 */ /* 0x000fe20000000f00 */
[----:B------:R-:W-:Y:S01]  /*c6dc0*/  IMAD.MOV.U32 R131, RZ, RZ, R9 ;  /* 0x000000ffff837224 */ /* 0x000fe200078e0009 */
[----:B------:R-:W-:Y:S04]  /*c6dd0*/  STL.64 [R1+0x6e10], R242 ;  /* 0x006e10f201007387 */ /* 0x000fe80000100a00 */
[----:B------:R-:W-:Y:S01]  /*c6de0*/  STL.64 [R1+0x6e08], R240 ;  /* 0x006e08f001007387 */ /* 0x000fe20000100a00 */
[----:B------:R-:W-:-:S02]  /*c6df0*/  IMAD.MOV.U32 R135, RZ, RZ, R11 ;  /* 0x000000ffff877224 */ /* 0x000fc400078e000b */
[----:B------:R-:W-:Y:S01]  /*c6e00*/  HMMA.1688.F32.TF32 R8, R4, R176, R208 ;  /* 0x000000b00408723c */ /* 0x000fe200000810d0 */
[----:B------:R-:W-:Y:S01]  /*c6e10*/  IMAD.MOV.U32 R106, RZ, RZ, R12 ;  /* 0x000000ffff6a7224 */ /* 0x000fe200078e000c */
[----:B------:R-:W-:Y:S01]  /*c6e20*/  MOV R107, R13 ;  /* 0x0000000d006b7202 */ /* 0x000fe20000000f00 */
[----:B------:R-:W-:Y:S02]  /*c6e30*/  IMAD.MOV.U32 R119, RZ, RZ, R14 ;  /* 0x000000ffff777224 */ /* 0x000fe400078e000e */
[----:B------:R-:W-:-:S03]  /*c6e40*/  IMAD.MOV.U32 R118, RZ, RZ, R15 ;  /* 0x000000ffff767224 */ /* 0x000fc600078e000f */
[----:B--2---:R-:W-:Y:S01]  /*c6e50*/  HMMA.1688.F32.TF32 R232, R4, R160, R40 ;  /* 0x000000a004e8723c */ /* 0x004fe20000081028 */
        /* <DEDUP_REMOVED lines=100> */
[----:B------:R-:W-:Y:S01]  /*c74a0*/  IMAD.MOV.U32 R91, RZ, RZ, R8 ;  /* 0x000000ffff5b7224 */ /* 0x000fe200078e0008 */
[----:B------:R-:W-:Y:S01]  /*c74b0*/  MOV R90, R9 ;  /* 0x00000009005a7202 */ /* 0x000fe20000000f00 */
[----:B------:R-:W-:-:S02]  /*c74c0*/  IMAD.MOV.U32 R127, RZ, RZ, R10 ;  /* 0x000000ffff7f7224 */ /* 0x000fc400078e000a */
[----:B------:R-:W-:Y:S02]  /*c74d0*/  IMAD.MOV.U32 R126, RZ, RZ, R11 ;  /* 0x000000ffff7e7224 */ /* 0x000fe400078e000b */
[C---:B------:R-:W-:Y:S01]  /*c74e0*/  HMMA.1688.F32.TF32 R8, R4.reuse, R172, R204 ;  /* 0x000000ac0408723c */ /* 0x040fe200000810cc */
[----:B------:R-:W4:Y:S04]  /*c74f0*/  LDL.LU R204, [R1+0x33b0] ;  /* 0x0033b00001cc7983 */ /* 0x000f280000300800 */
[----:B------:R-:W4:Y:S04]  /*c7500*/  LDL.LU R205, [R1+0x33b4] ;  /* 0x0033b40001cd7983 */ /* 0x000f280000300800 */
[----:B------:R-:W4:Y:S04]  /*c7510*/  LDL.LU R206, [R1+0x33b8] ;  /* 0x0033b80001ce7983 */ /* 0x000f280000300800 */
[----:B------:R-:W4:Y:S04]  /*c7520*/  LDL.LU R207, [R1+0x33bc] ;  /* 0x0033bc0001cf7983 */ /* 0x000f280000300800 */
[----:B------:R-:W-:Y:S04]  /*c7530*/  STL.64 [R1+0x6e20], R234 ;  /* 0x006e20ea01007387 */ /* 0x000fe80000100a00 */
[----:B------:R-:W-:Y:S03]  /*c7540*/  STL.64 [R1+0x6e18], R232 ;  /* 0x006e18e801007387 */ /* 0x000fe60000100a00 */
        /* <DEDUP_REMOVED lines=8> */
[C---:B--2---:R-:W-:Y:S08]  /*c75d0*/  HMMA.1688.F32.TF32 R16, R4.reuse, R140, R16 ;  /* 0x0000008c0410723c */ /* 0x044ff00000081010 */
[C---:B---3--:R-:W-:Y:S08]  /*c75e0*/  HMMA.1688.F32.TF32 R168, R4.reuse, R156, R176 ;  /* 0x0000009c04a8723c */ /* 0x048ff000000810b0 */
[C---:B----4-:R-:W-:Y:S11]  /*c75f0*/  HMMA.1688.F32.TF32 R172, R4.reuse, R152, R228 ;  /* 0x0000009804ac723c */ /* 0x050ff600000810e4 */
[----:B------:R-:W-:Y:S04]  /*c7600*/  @!UPT UIADD3 URZ, URZ, URZ, URZ ;  /* 0x0000003f3f3ff290 */ /* 0x000fe8000fffe03f */
[----:B------:R-:W-:Y:S04]  /*c7610*/  STL.64 [R1+0x14b0], R168 ;  /* 0x0014b0a801007387 */ /* 0x000fe80000100a00 */
[----:B------:R2:W-:Y:S02]  /*c7620*/  STL.64 [R1+0x14b8], R170 ;  /* 0x0014b8aa01007387 */ /* 0x0005e40000100a00 */
[C---:B--2---:R-:W-:Y:S02]  /*c7630*/  HMMA.1688.F32.TF32 R168, R4.reuse, R68, R236 ;  /* 0x0000004404a8723c */ /* 0x044fe400000810ec */
[----:B------:R-:W-:Y:S04]  /*c7640*/  STL.64 [R1+0x14a0], R172 ;  /* 0x0014a0ac01007387 */ /* 0x000fe80000100a00 */
[----:B------:R2:W-:Y:S02]  /*c7650*/  STL.64 [R1+0x14a8], R174 ;  /* 0x0014a8ae01007387 */ /* 0x0005e40000100a00 */
[C---:B------:R-:W-:Y:S08]  /*c7660*/  HMMA.1688.F32.TF32 R176, R4.reuse, R72, R196 ;  /* 0x0000004804b0723c */ /* 0x040ff000000810c4 */
[C---:B--2---:R-:W-:Y:S07]  /*c7670*/  HMMA.1688.F32.TF32 R172, R4.reuse, R148, R244 ;  /* 0x0000009404ac723c */ /* 0x044fee00000810f4 */
[----:B------:R-:W-:Y:S04]  /*c7680*/  STL.64 [R1+0x1490], R168 ;  /* 0x001490a801007387 */ /* 0x000fe80000100a00 */
[----:B------:R2:W-:Y:S02]  /*c7690*/  STL.64 [R1+0x1498], R170 ;  /* 0x001498aa01007387 */ /* 0x0005e40000100a00 */
[C---:B--2---:R-:W-:Y:S08]  /*c76a0*/  HMMA.1688.F32.TF32 R168, R4.reuse, R144, R12 ;  /* 0x0000009004a8723c */ /* 0x044ff0000008100c */
[C---:B------:R-:W-:Y:S01]  /*c76b0*/  HMMA.1688.F32.TF32 R12, R4.reuse, R136, R20 ;  /* 0x00000088040c723c */ /* 0x040fe20000081014 */
        /* <DEDUP_REMOVED lines=22> */
[----:B------:R-:W-:Y:S04]  /*c7820*/  STL.64 [R1+0x1400], R20 ;  /* 0x0014001401007387 */ /* 0x000fe80000100a00 */
[----:B------:R2:W-:Y:S08]  /*c7830*/  STL.64 [R1+0x1408], R22 ;  /* 0x0014081601007387 */ /* 0x0005f00000100a00 */
        /* <DEDUP_REMOVED lines=24> */
[----:B---3--:R-:W-:Y:S03]  /*c79c0*/  HMMA.1688.F32.TF32 R12, R4, R76, R208 ;  /* 0x0000004c040c723c */ /* 0x008fe600000810d0 */
[----:B------:R-:W-:Y:S04]  /*c79d0*/  STL.64 [R1+0x1370], R20 ;  /* 0x0013701401007387 */ /* 0x000fe80000100a00 */
[----:B------:R1:W-:Y:S04]  /*c79e0*/  STL.64 [R1+0x1378], R22 ;  /* 0x0013781601007387 */ /* 0x0003e80000100a00 */
[----:B------:R-:W-:Y:S04]  /*c79f0*/  LDS R4, [R2+0x8180] ;  /* 0x0081800002047984 */ /* 0x000fe80000000800 */
[----:B------:R-:W-:Y:S01]  /*c7a00*/  LDS R6, [R2+0xa180] ;  /* 0x00a1800002067984 */ /* 0x000fe20000000800 */
[C---:B-1----:R-:W-:Y:S03]  /*c7a10*/  HMMA.1688.F32.TF32 R20, R8.reuse, R192, R204 ;  /* 0x000000c00814723c */ /* 0x042fe600000810cc */
[----:B------:R-:W-:Y:S04]  /*c7a20*/  STL.64 [R1+0x1360], R16 ;  /* 0x0013601001007387 */ /* 0x000fe80000100a00 */
[----:B------:R1:W-:Y:S04]  /*c7a30*/  STL.64 [R1+0x1368], R18 ;  /* 0x0013681201007387 */ /* 0x0003e80000100a00 */
[----:B------:R-:W-:Y:S04]  /*c7a40*/  STL.64 [R1+0x3e0], R12 ;  /* 0x0003e00c01007387 */ /* 0x000fe80000100a00 */
[----:B------:R2:W-:Y:S01]  /*c7a50*/  STL.64 [R1+0x3e8], R14 ;  /* 0x0003e80e01007387 */ /* 0x0005e20000100a00 */
[C---:B-1----:R-:W-:Y:S03]  /*c7a60*/  HMMA.1688.F32.TF32 R16, R8.reuse, R188, R200 ;  /* 0x000000bc0810723c */ /* 0x042fe600000810c8 */
[----:B------:R-:W-:Y:S04]  /*c7a70*/  LDS R5, [R0+0x8180] ;  /* 0x0081800000057984 */ /* 0x000fe80000000800 */
[----:B------:R-:W1:Y:S01]  /*c7a80*/  LDS R7, [R0+0xa180] ;  /* 0x00a1800000077984 */ /* 0x000e620000000800 */
[C---:B--2---:R-:W-:Y:S03]  /*c7a90*/  HMMA.1688.F32.TF32 R12, R8.reuse, R184, R40 ;  /* 0x000000b8080c723c */ /* 0x044fe60000081028 */
        /* <DEDUP_REMOVED lines=136> */
[----:B------:R-:W2:Y:S02]  /*c8320*/  LDL.LU.64 R176, [R1+0x6f38] ;  /* 0x006f380001b07983 */ /* 0x000ea40000300a00 */
[C---:B--2---:R-:W-:Y:S11]  /*c8330*/  HMMA.1688.F32.TF32 R172, R8.reuse, R176, R172 ;  /* 0x000000b008ac723c */ /* 0x044ff600000810ac */
[----:B------:R-:W-:Y:S11]  /*c8340*/  @!UPT UIADD3 URZ, URZ, URZ, URZ ;  /* 0x0000003f3f3ff290 */ /* 0x000ff6000fffe03f */
[----:B------:R-:W-:Y:S01]  /*c8350*/  @!UPT UIADD3 URZ, URZ, URZ, URZ ;  /* 0x0000003f3f3ff290 */ /* 0x000fe2000fffe03f */
[----:B------:R-:W-:Y:S04]  /*c8360*/  STL.64 [R1+0x1310], R172 ;  /* 0x001310ac01007387 */ /* 0x000fe80000100a00 */
[----:B------:R1:W-:Y:S04]  /*c8370*/  STL.64 [R1+0x1318], R174 ;  /* 0x001318ae01007387 */ /* 0x0003e80000100a00 */
[----:B-1----:R-:W2:Y:S04]  /*c8380*/  LDL.LU.64 R174, [R1+0x6f30] ;  /* 0x006f300001ae7983 */ /* 0x002ea80000300a00 */
[----:B------:R-:W3:Y:S02]  /*c8390*/  LDL.LU.64 R172, [R1+0x6f28] ;  /* 0x006f280001ac7983 */ /* 0x000ee40000300a00 */
[C---:B---3--:R-:W-:Y:S11]  /*c83a0*/  HMMA.1688.F32.TF32 R168, R8.reuse, R172, R168 ;  /* 0x000000ac08a8723c */ /* 0x048ff600000810a8 */
[----:B------:R-:W-:Y:S11]  /*c83b0*/  @!UPT UIADD3 URZ, URZ, URZ, URZ ;  /* 0x0000003f3f3ff290 */ /* 0x000ff6000fffe03f */
[----:B------:R-:W-:Y:S01]  /*c83c0*/  @!UPT UIADD3 URZ, URZ, URZ, URZ ;  /* 0x0000003f3f3ff290 */ /* 0x000fe2000fffe03f */
[----:B------:R-:W-:Y:S04]  /*c83d0*/  STL.64 [R1+0x1300], R168 ;  /* 0x001300a801007387 */ /* 0x000fe80000100a00 */
[----:B------:R1:W-:Y:S04]  /*c83e0*/  STL.64 [R1+0x1308], R170 ;  /* 0x001308aa01007387 */ /* 0x0003e80000100a00 */
[----:B-1----:R-:W3:Y:S04]  /*c83f0*/  LDL.LU.64 R170, [R1+0x6f20] ;  /* 0x006f200001aa7983 */ /* 0x002ee80000300a00 */
[----:B------:R-:W2:Y:S01]  /*c8400*/  LDL.LU.64 R168, [R1+0x6f18] ;  /* 0x006f180001a87983 */ /* 0x000ea20000300a00 */
[C---:B------:R-:W-:Y:S08]  /*c8410*/  HMMA.1688.F32.TF32 R240, R8.reuse, R164, R240 ;  /* 0x000000a408f0723c */ /* 0x040ff000000810f0 */
[C---:B------:R-:W-:Y:S08]  /*c8420*/  HMMA.1688.F32.TF32 R228, R8.reuse, R156, R228 ;  /* 0x0000009c08e4723c */ /* 0x040ff000000810e4 */
[C---:B------:R-:W-:Y:S08]  /*c8430*/  HMMA.1688.F32.TF32 R236, R8.reuse, R152, R236 ;  /* 0x0000009808ec723c */ /* 0x040ff000000810ec */
[C---:B------:R-:W-:Y:S08]  /*c8440*/  HMMA.1688.F32.TF32 R20, R8.reuse, R140, R20 ;  /* 0x0000008c0814723c */ /* 0x040ff00000081014 */
[C---:B--2---:R-:W-:Y:S11]  /*c8450*/  HMMA.1688.F32.TF32 R232, R8.reuse, R168, R232 ;  /* 0x000000a808e8723c */ /* 0x044ff600000810e8 */
[----:B------:R-:W-:Y:S11]  /*c8460*/  @!UPT UIADD3 URZ, URZ, URZ, URZ ;  /* 0x0000003f3f3ff290 */ /* 0x000ff6000fffe03f */
[----:B------:R-:W-:Y:S01]  /*c8470*/  @!UPT UIADD3 URZ, URZ, URZ, URZ ;  /* 0x0000003f3f3ff290 */ /* 0x000fe2000fffe03f */
[----:B------:R-:W-:Y:S04]  /*c8480*/  STL.64 [R1+0x12f0], R232 ;  /* 0x0012f0e801007387 */ /* 0x000fe80000100a00 */
[----:B------:R1:W-:Y:S02]  /*c8490*/  STL.64 [R1+0x12f8], R234 ;  /* 0x0012f8ea01007387 */ /* 0x0003e40000100a00 */
[C---:B-1----:R-:W-:Y:S02]  /*c84a0*/  HMMA.1688.F32.TF32 R232, R8.reuse, R160, R248 ;  /* 0x000000a008e8723c */ /* 0x042fe400000810f8 */
[----:B------:R-:W-:Y:S04]  /*c84b0*/  STL.64 [R1+0x12e0], R240 ;  /* 0x0012e0f001007387 */ /* 0x000fe80000100a00 */
[----:B------:R-:W-:Y:S11]  /*c84c0*/  STL.64 [R1+0x12e8], R242 ;  /* 0x0012e8f201007387 */ /* 0x000ff60000100a00 */
[----:B------:R-:W-:Y:S06]  /*c84d0*/  @!UPT UIADD3 URZ, URZ, URZ, URZ ;  /* 0x0000003f3f3ff290 */ /* 0x000fec000fffe03f */
[----:B------:R-:W-:Y:S04]  /*c84e0*/  STL.64 [R1+0x12d0], R232 ;  /* 0x0012d0e801007387 */ /* 0x000fe80000100a00 */
[----:B------:R1:W-:Y:S04]  /*c84f0*/  STL.64 [R1+0x12d8], R234 ;  /* 0x0012d8ea01007387 */ /* 0x0003e80000100a00 */
[----:B------:R-:W-:Y:S04]  /*c8500*/  STL.64 [R1+0x12c0], R228 ;  /* 0x0012c0e401007387 */ /* 0x000fe80000100a00 */
[----:B------:R2:W-:Y:S01]  /*c8510*/  STL.64 [R1+0x12c8], R230 ;  /* 0x0012c8e601007387 */ /* 0x0005e20000100a00 */
[C---:B-1----:R-:W-:Y:S08]  /*c8520*/  HMMA.1688.F32.TF32 R232, R8.reuse, R68, R196 ;  /* 0x0000004408e8723c */ /* 0x042ff000000810c4 */
[C---:B--2---:R-:W-:Y:S08]  /*c8530*/  HMMA.1688.F32.TF32 R228, R8.reuse, R72, R244 ;  /* 0x0000004808e4723c */ /* 0x044ff000000810f4 */
[C---:B------:R-:W-:Y:S08]  /*c8540*/  HMMA.1688.F32.TF32 R196, R8.reuse, R148, R12 ;  /* 0x0000009408c4723c */ /* 0x040ff0000008100c */
[C---:B------:R-:W-:Y:S01]  /*c8550*/  HMMA.1688.F32.TF32 R12, R8.reuse, R144, R16 ;  /* 0x00000090080c723c */ /* 0x040fe20000081010 */
[----:B------:R-:W-:Y:S04]  /*c8560*/  STL.64 [R1+0x12b0], R236 ;  /* 0x0012b0ec01007387 */ /* 0x000fe80000100a00 */
[----:B------:R-:W-:Y:S04]  /*c8570*/  STL.64 [R1+0x12b8], R238 ;  /* 0x0012b8ee01007387 */ /* 0x000fe80000100a00 */
[----:B------:R-:W-:Y:S04]  /*c8580*/  STL.64 [R1+0x12a0], R232 ;  /* 0x0012a0e801007387 */ /* 0x000fe80000100a00 */
[----:B------:R-:W-:Y:S01]  /*c8590*/  STL.64 [R1+0x12a8], R234 ;  /* 0x0012a8ea01007387 */ /* 0x000fe20000100a00 */
[C---:B----4-:R-:W-:Y:S03]  /*c85a0*/  HMMA.1688.F32.TF32 R16, R8.reuse, R136, R24 ;  /* 0x000000880810723c */ /* 0x050fe60000081018 */
        /* <DEDUP_REMOVED lines=49> */
[----:B--2---:R-:W-:Y:S01]  /*c88c0*/  HMMA.1688.F32.TF32 R16, R8, R76, R204 ;  /* 0x0000004c0810723c */ /* 0x004fe200000810cc */
[----:B------:R1:W-:Y:S07]  /*c88d0*/  STL.64 [R1+0x1188], R14 ;  /* 0x0011880e01007387 */ /* 0x0003ee0000100a00 */
[C---:B------:R-:W-:Y:S08]  /*c88e0*/  HMMA.1688.F32.TF32 R8, R4.reuse, R188, R40 ;  /* 0x000000bc0408723c */ /* 0x040ff00000081028 */
[C---:B-1----:R-:W-:Y:S01]  /*c88f0*/  HMMA.1688.F32.TF32 R12, R4.reuse, R192, R200 ;  /* 0x000000c0040c723c */ /* 0x042fe200000810c8 */
[----:B------:R1:W-:Y:S04]  /*c8900*/  STL.64 [R1+0x1170], R20 ;  /* 0x0011701401007387 */ /* 0x0003e80000100a00 */
[----:B------:R2:W-:Y:S04]  /*c8910*/  STL.64 [R1+0x1178], R22 ;  /* 0x0011781601007387 */ /* 0x0005e80000100a00 */
[----:B------:R-:W-:Y:S04]  /*c8920*/  STL.64 [R1+0x3d0], R16 ;  /* 0x0003d01001007387 */ /* 0x000fe80000100a00 */
[----:B------:R-:W-:Y:S04]  /*c8930*/  STL.64 [R1+0x3d8], R18 ;  /* 0x0003d81201007387 */ /* 0x000fe80000100a00 */
[----:B------:R-:W4:Y:S06]  /*c8940*/  LDL.LU R200, [R1+0x30a0] ;  /* 0x0030a00001c87983 */ /* 0x000f2c0000300800 */
[----:B------:R1:W-:Y:S04]  /*c8950*/  STL.64 [R1+0x3c0], R12 ;  /* 0x0003c00c01007387 */ /* 0x0003e80000100a00 */
[----:B------:R1:W-:Y:S04]  /*c8960*/  STL.64 [R1+0x3c8], R14 ;  /* 0x0003c80e01007387 */ /* 0x0003e80000100a00 */
[----:B------:R-:W-:Y:S04]  /*c8970*/  STL.64 [R1+0x3b0], R8 ;  /* 0x0003b00801007387 */ /* 0x000fe80000100a00 */
[----:B------:R1:W-:Y:S04]  /*c8980*/  STL.64 [R1+0x3b8], R10 ;  /* 0x0003b80a01007387 */ /* 0x0003e80000100a00 */
        /* <DEDUP_REMOVED lines=53> */
[----:B--2---:R-:W3:Y:S04]  /*c8ce0*/  LDL.LU R22, [R1+0x31b8] ;  /* 0x0031b80001167983 */ /* 0x004ee80000300800 */
        /* <DEDUP_REMOVED lines=57> */
[----:B------:R-:W-:Y:S01]  /*c9080*/  STL.64 [R1+0x3a0], R240 ;  /* 0x0003a0f001007387 */ /* 0x000fe20000100a00 */
[C---:B------:R-:W-:Y:S03]  /*c9090*/  HMMA.1688.F32.TF32 R228, R4.reuse, R172, R236 ;  /* 0x000000ac04e4723c */ /* 0x040fe600000810ec */
[----:B------:R-:W-:Y:S04]  /*c90a0*/  STL.64 [R1+0x3a8], R242 ;  /* 0x0003a8f201007387 */ /* 0x000fe80000100a00 */
[----:B------:R-:W-:Y:S04]  /*c90b0*/  STL.64 [R1+0x390], R8 ;  /* 0x0003900801007387 */ /* 0x000fe80000100a00 */
[----:B------:R1:W-:Y:S01]  /*c90c0*/  STL.64 [R1+0x398], R10 ;  /* 0x0003980a01007387 */ /* 0x0003e20000100a00 */
[C---:B------:R-:W-:Y:S08]  /*c90d0*/  HMMA.1688.F32.TF32 R12, R4.reuse, R160, R12 ;  /* 0x000000a0040c723c */ /* 0x040ff0000008100c */
[C---:B-1----:R-:W-:Y:S08]  /*c90e0*/  HMMA.1688.F32.TF32 R8, R4.reuse, R168, R196 ;  /* 0x000000a80408723c */ /* 0x042ff000000810c4 */
[C---:B------:R-:W-:Y:S01]  /*c90f0*/  HMMA.1688.F32.TF32 R196, R4.reuse, R164, R244 ;  /* 0x000000a404c4723c */ /* 0x040fe200000810f4 */
        /* <DEDUP_REMOVED lines=14> */
[----:B------:R-:W-:Y:S04]  /*c91e0*/  STL.64 [R1+0x1160], R16 ;  /* 0x0011601001007387 */ /* 0x000fe80000100a00 */
[----:B------:R1:W-:Y:S01]  /*c91f0*/  STL.64 [R1+0x1168], R18 ;  /* 0x0011681201007387 */ /* 0x0003e20000100a00 */
[C---:B------:R-:W-:Y:S03]  /*c9200*/  HMMA.1688.F32.TF32 R20, R4.reuse, R68, R24 ;  /* 0x000000440414723c */ /* 0x040fe60000081018 */
[----:B------:R-:W-:Y:S04]  /*c9210*/  LDS R9, [R0+0x8200] ;  /* 0x0082000000097984 */ /* 0x000fe80000000800 */
[----:B------:R-:W2:Y:S01]  /*c9220*/  LDS R11, [R0+0xa200] ;  /* 0x00a20000000b7984 */ /* 0x000ea20000000800 */
[C---:B-1----:R-:W-:Y:S07]  /*c9230*/  HMMA.1688.F32.TF32 R16, R4.reuse, R72, R28 ;  /* 0x000000480410723c */ /* 0x042fee000008101c */
        /* <DEDUP_REMOVED lines=47> */
[----:B-1----:R-:W-:Y:S07]  /*c9530*/  HMMA.1688.F32.TF32 R12, R4, R88, R40 ;  /* 0x00000058040c723c */ /* 0x002fee0000081028 */
        /* <DEDUP_REMOVED lines=60> */
[----:B---3--:R-:W3:Y:S04]  /*c9900*/  LDL.LU R22, [R1+0x3018] ;  /* 0x0030180001167983 */ /* 0x008ee80000300800 */
[----:B------:R-:W3:Y:S04]  /*c9910*/  LDL.LU R23, [R1+0x301c] ;  /* 0x00301c0001177983 */ /* 0x000ee80000300800 */
        /* <DEDUP_REMOVED lines=52> */
[----:B--2---:R-:W-:Y:S08]  /*c9c60*/  HMMA.1688.F32.TF32 R16, R8, R176, R16 ;  /* 0x000000b00810723c */ /* 0x004ff00000081010 */
[C---:B---3--:R-:W-:Y:S08]  /*c9c70*/  HMMA.1688.F32.TF32 R232, R4.reuse, R80, R248 ;  /* 0x0000005004e8723c */ /* 0x048ff000000810f8 */
[C---:B----4-:R-:W-:Y:S08]  /*c9c80*/  HMMA.1688.F32.TF32 R240, R4.reuse, R84, R240 ;  /* 0x0000005404f0723c */ /* 0x050ff000000810f0 */
[----:B------:R-:W-:Y:S01]  /*c9c90*/  HMMA.1688.F32.TF32 R228, R4, R76, R228 ;  /* 0x0000004c04e4723c */ /* 0x000fe200000810e4 */
[----:B------:R-:W-:Y:S04]  /*c9ca0*/  LDS R4, [R2+0x8280] ;  /* 0x0082800002047984 */ /* 0x000fe80000000800 */
[----:B------:R-:W-:Y:S10]  /*c9cb0*/  LDS R6, [R2+0xa280] ;  /* 0x00a2800002067984 */ /* 0x000ff40000000800 */
[----:B------:R-:W-:Y:S04]  /*c9cc0*/  STL.64 [R1+0x1020], R240 ;  /* 0x001020f001007387 */ /* 0x000fe80000100a00 */
[----:B------:R-:W-:Y:S01]  /*c9cd0*/  STL.64 [R1+0x1028], R242 ;  /* 0x001028f201007387 */ /* 0x000fe20000100a00 */
[C---:B------:R-:W-:Y:S03]  /*c9ce0*/  HMMA.1688.F32.TF32 R236, R8.reuse, R192, R236 ;  /* 0x000000c008ec723c */ /* 0x040fe600000810ec */
[----:B------:R-:W-:Y:S04]  /*c9cf0*/  STL.64 [R1+0x1010], R232 ;  /* 0x001010e801007387 */ /* 0x000fe80000100a00 */
[----:B------:R1:W-:Y:S04]  /*c9d00*/  STL.64 [R1+0x1018], R234 ;  /* 0x001018ea01007387 */ /* 0x0003e80000100a00 */
[----:B------:R-:W-:Y:S04]  /*c9d10*/  STL.64 [R1+0x330], R228 ;  /* 0x000330e401007387 */ /* 0x000fe80000100a00 */
[----:B------:R2:W-:Y:S01]  /*c9d20*/  STL.64 [R1+0x338], R230 ;  /* 0x000338e601007387 */ /* 0x0005e20000100a00 */
[C---:B-1----:R-:W-:Y:S03]  /*c9d30*/  HMMA.1688.F32.TF32 R232, R8.reuse, R188, R196 ;  /* 0x000000bc08e8723c */ /* 0x042fe600000810c4 */
[----:B------:R-:W-:Y:S04]  /*c9d40*/  LDS R5, [R0+0x8280] ;  /* 0x0082800000057984 */ /* 0x000fe80000000800 */
[----:B------:R-:W1:Y:S01]  /*c9d50*/  LDS R7, [R0+0xa280] ;  /* 0x00a2800000077984 */ /* 0x000e620000000800 */
[C---:B--2---:R-:W-:Y:S08]  /*c9d60*/  HMMA.1688.F32.TF32 R228, R8.reuse, R184, R244 ;  /* 0x000000b808e4723c */ /* 0x044ff000000810f4 */
[C---:B------:R-:W-:Y:S08]  /*c9d70*/  HMMA.1688.F32.TF32 R196, R8.reuse, R180, R12 ;  /* 0x000000b408c4723c */ /* 0x040ff0000008100c */
[C---:B------:R-:W-:Y:S01]  /*c9d80*/  HMMA.1688.F32.TF32 R12, R8.reuse, R172, R20 ;  /* 0x000000ac080c723c */ /* 0x040fe20000081014 */
        /* <DEDUP_REMOVED lines=61> */
[----:B------:R-:W-:Y:S04]  /*ca160*/  STL.64 [R1+0xeb8], R22 ;  /* 0x000eb81601007387 */ /* 0x000fe80000100a00 */
        /* <DEDUP_REMOVED lines=52> */
[----:B-1----:R-:W4:Y:S04]  /*ca4b0*/  LDL.LU R12, [R1+0x2ee0] ;  /* 0x002ee000010c7983 */ /* 0x002f280000300800 */
        /* <DEDUP_REMOVED lines=35> */
[C---:B----4-:R-:W-:Y:S08]  /*ca6f0*/  HMMA.1688.F32.TF32 R196, R8.reuse, R104, R12 ;  /* 0x0000006808c4723c */ /* 0x050ff0000008100c */
[C---:B---3--:R-:W-:Y:S08]  /*ca700*/  HMMA.1688.F32.TF32 R12, R8.reuse, R100, R16 ;  /* 0x00000064080c723c */ /* 0x048ff00000081010 */
[C---:B--2---:R-:W-:Y:S07]  /*ca710*/  HMMA.1688.F32.TF32 R20, R8.reuse, R96, R20 ;  /* 0x000000600814723c */ /* 0x044fee0000081014 */
[----:B------:R-:W-:Y:S01]  /*ca720*/  STL.64 [R1+0xe80], R196 ;  /* 0x000e80c401007387 */ /* 0x000fe20000100a00 */
[C---:B------:R-:W-:Y:S03]  /*ca730*/  HMMA.1688.F32.TF32 R16, R8.reuse, R92, R24 ;  /* 0x0000005c0810723c */ /* 0x040fe60000081018 */
        /* <DEDUP_REMOVED lines=12> */
[----:B-1----:R-:W-:Y:S06]  /*ca800*/  HMMA.1688.F32.TF32 R12, R8, R76, R44 ;  /* 0x0000004c080c723c */ /* 0x002fec000008102c */
[----:B------:R-:W-:Y:S04]  /*ca810*/  STL.64 [R1+0xe30], R20 ;  /* 0x000e301401007387 */ /* 0x000fe80000100a00 */
[----:B------:R-:W-:Y:S01]  /*ca820*/  STL.64 [R1+0xe38], R22 ;  /* 0x000e381601007387 */ /* 0x000fe20000100a00 */
[C---:B------:R-:W-:Y:S04]  /*ca830*/  HMMA.1688.F32.TF32 R8, R4.reuse, R192, R48 ;  /* 0x000000c00408723c */ /* 0x040fe80000081030 */
[----:B------:R-:W-:Y:S04]  /*ca840*/  STL.64 [R1+0xe20], R16 ;  /* 0x000e201001007387 */ /* 0x000fe80000100a00 */
[----:B------:R1:W-:Y:S04]  /*ca850*/  STL.64 [R1+0xe28], R18 ;  /* 0x000e281201007387 */ /* 0x0003e80000100a00 */
[----:B------:R-:W-:Y:S01]  /*ca860*/  STL.64 [R1+0x320], R12 ;  /* 0x0003200c01007387 */ /* 0x000fe20000100a00 */
[C---:B-1----:R-:W-:Y:S03]  /*ca870*/  HMMA.1688.F32.TF32 R16, R4.reuse, R188, R64 ;  /* 0x000000bc0410723c */ /* 0x042fe60000081040 */
[----:B------:R1:W-:Y:S05]  /*ca880*/  STL.64 [R1+0x328], R14 ;  /* 0x0003280e01007387 */ /* 0x0003ea0000100a00 */
[C---:B-1----:R-:W-:Y:S02]  /*ca890*/  HMMA.1688.F32.TF32 R12, R4.reuse, R184, R60 ;  /* 0x000000b8040c723c */ /* 0x042fe4000008103c */
[----:B------:R-:W-:Y:S04]  /*ca8a0*/  STL.64 [R1+0x310], R8 ;  /* 0x0003100801007387 */ /* 0x000fe80000100a00 */
[----:B------:R1:W-:Y:S09]  /*ca8b0*/  STL.64 [R1+0x318], R10 ;  /* 0x0003180a01007387 */ /* 0x0003f20000100a00 */
        /* <DEDUP_REMOVED lines=26> */
[C---:B-1----:R-:W-:Y:S03]  /*caa60*/  HMMA.1688.F32.TF32 R12, R4.reuse, R156, R208 ;  /* 0x0000009c040c723c */ /* 0x042fe600000810d0 */
[----:B------:R-:W-:Y:S04]  /*caa70*/  STL.64 [R1+0x6f10], R158 ;  /* 0x006f109e01007387 */ /* 0x000fe80000100a00 */
[----:B------:R-:W-:Y:S11]  /*caa80*/  STL.64 [R1+0x6f08], R156 ;  /* 0x006f089c01007387 */ /* 0x000ff60000100a00 */
[----:B------:R-:W-:Y:S05]  /*caa90*/  @!UPT UIADD3 URZ, URZ, URZ, URZ ;  /* 0x0000003f3f3ff290 */ /* 0x000fea000fffe03f */
        /* <DEDUP_REMOVED lines=14> */
[----:B------:R-:W3:Y:S01]  /*cab80*/  LDL.LU R200, [R1+0x2cb0] ;  /* 0x002cb00001c87983 */ /* 0x000ee20000300800 */
[C---:B-1----:R-:W-:Y:S11]  /*cab90*/  HMMA.1688.F32.TF32 R12, R4.reuse, R72, R40 ;  /* 0x00000048040c723c */ /* 0x042ff60000081028 */
[----:B------:R-:W-:Y:S11]  /*caba0*/  @!UPT UIADD3 URZ, URZ, URZ, URZ ;  /* 0x0000003f3f3ff290 */ /* 0x000ff6000fffe03f */
[----:B------:R-:W-:Y:S01]  /*cabb0*/  @!UPT UIADD3 URZ, URZ, URZ, URZ ;  /* 0x0000003f3f3ff290 */ /* 0x000fe2000fffe03f */
        /* <DEDUP_REMOVED lines=111> */
[C---:B------:R-:W-:Y:S11]  /*cb2b0*/  HMMA.1688.F32.TF32 R152, R4.reuse, R140, R228 ;  /* 0x0000008c0498723c */ /* 0x040ff600000810e4 */
[----:B------:R-:W-:Y:S04]  /*cb2c0*/  @!UPT UIADD3 URZ, URZ, URZ, URZ ;  /* 0x0000003f3f3ff290 */ /* 0x000fe8000fffe03f */
        /* <DEDUP_REMOVED lines=8> */
[C---:B-1----:R-:W-:Y:S08]  /*cb350*/  HMMA.1688.F32.TF32 R152, R4.reuse, R128, R244 ;  /* 0x000000800498723c */ /* 0x042ff000000810f4 */
[C---:B----4-:R-:W-:Y:S01]  /*cb360*/  HMMA.1688.F32.TF32 R12, R4.reuse, R124, R12 ;  /* 0x0000007c040c723c */ /* 0x050fe2000008100c */
[----:B------:R-:W-:Y:S04]  /*cb370*/  STL.64 [R1+0xda0], R156 ;  /* 0x000da09c01007387 */ /* 0x000fe80000100a00 */
[----:B------:R-:W-:Y:S04]  /*cb380*/  STL.64 [R1+0xda8], R158 ;  /* 0x000da89e01007387 */ /* 0x000fe80000100a00 */
[----:B------:R-:W-:Y:S04]  /*cb390*/  STL.64 [R1+0xd90], R68 ;  /* 0x000d904401007387 */ /* 0x000fe80000100a00 */
[----:B------:R1:W-:Y:S04]  /*cb3a0*/  STL.64 [R1+0xd98], R70 ;  /* 0x000d984601007387 */ /* 0x0003e80000100a00 */
[----:B------:R-:W-:Y:S04]  /*cb3b0*/  STL.64 [R1+0xd80], R152 ;  /* 0x000d809801007387 */ /* 0x000fe80000100a00 */
[----:B------:R-:W-:Y:S01]  /*cb3c0*/  STL.64 [R1+0xd88], R154 ;  /* 0x000d889a01007387 */ /* 0x000fe20000100a00 */
[C---:B-1----:R-:W-:Y:S03]  /*cb3d0*/  HMMA.1688.F32.TF32 R68, R4.reuse, R120, R16 ;  /* 0x000000780444723c */ /* 0x042fe60000081010 */
[----:B------:R-:W-:Y:S04]  /*cb3e0*/  STL.64 [R1+0xd70], R12 ;  /* 0x000d700c01007387 */ /* 0x000fe80000100a00 */
[----:B------:R1:W-:Y:S01]  /*cb3f0*/  STL.64 [R1+0xd78], R14 ;  /* 0x000d780e01007387 */ /* 0x0003e20000100a00 */
[C---:B------:R-:W-:Y:S08]  /*cb400*/  HMMA.1688.F32.TF32 R16, R4.reuse, R116, R20 ;  /* 0x000000740410723c */ /* 0x040ff00000081014 */
[C---:B-1----:R-:W-:Y:S07]  /*cb410*/  HMMA.1688.F32.TF32 R12, R4.reuse, R112, R24 ;  /* 0x00000070040c723c */ /* 0x042fee0000081018 */
[----:B------:R-:W-:Y:S01]  /*cb420*/  STL.64 [R1+0xd60], R68 ;  /* 0x000d604401007387 */ /* 0x000fe20000100a00 */
[C---:B------:R-:W-:Y:S03]  /*cb430*/  HMMA.1688.F32.TF32 R20, R4.reuse, R108, R28 ;  /* 0x0000006c0414723c */ /* 0x040fe6000008101c */
        /* <DEDUP_REMOVED lines=26> */
[----:B------:R-:W-:Y:S04]  /*cb5e0*/  STL.64 [R1+0xcd8], R22 ;  /* 0x000cd81601007387 */ /* 0x000fe80000100a00 */
[----:B------:R-:W-:Y:S04]  /*cb5f0*/  LDS R4, [R2+0x8380] ;  /* 0x0083800002047984 */ /* 0x000fe80000000800 */
[----:B------:R-:W-:Y:S04]  /*cb600*/  LDS R6, [R2+0xa380] ;  /* 0x00a3800002067984 */ /* 0x000fe80000000800 */
        /* <DEDUP_REMOVED lines=178> */
[C---:B--2---:R-:W-:Y:S11]  /*cc130*/  HMMA.1688.F32.TF32 R244, R8.reuse, R68, R244 ;  /* 0x0000004408f4723c */ /* 0x044ff600000810f4 */
[----:B------:R-:W-:Y:S11]  /*cc140*/  @!UPT UIADD3 URZ, URZ, URZ, URZ ;  /* 0x0000003f3f3ff290 */ /* 0x000ff6000fffe03f */
[----:B------:R-:W-:Y:S01]  /*cc150*/  @!UPT UIADD3 URZ, URZ, URZ, URZ ;  /* 0x0000003f3f3ff290 */ /* 0x000fe2000fffe03f */
        /* <DEDUP_REMOVED lines=34> */
[C---:B----4-:R-:W-:Y:S03]  /*cc380*/  HMMA.1688.F32.TF32 R16, R8.reuse, R104, R36 ;  /* 0x000000680810723c */ /* 0x050fe60000081024 */
        /* <DEDUP_REMOVED lines=8> */
[C---:B----4-:R-:W-:Y:S01]  /*cc410*/  HMMA.1688.F32.TF32 R16, R8.reuse, R92, R64 ;  /* 0x0000005c0810723c */ /* 0x050fe20000081040 */
        /* <DEDUP_REMOVED lines=8> */
[C---:B----4-:R-:W-:Y:S01]  /*cc4a0*/  HMMA.1688.F32.TF32 R16, R8.reuse, R80, R52 ;  /* 0x000000500810723c */ /* 0x050fe20000081034 */
[----:B------:R1:W-:Y:S07]  /*cc4b0*/  STL.64 [R1+0xaf8], R14 ;  /* 0x000af80e01007387 */ /* 0x0003ee0000100a00 */
[----:B-1----:R-:W-:Y:S08]  /*cc4c0*/  HMMA.1688.F32.TF32 R12, R8, R76, R224 ;  /* 0x0000004c080c723c */ /* 0x002ff000000810e0 */
        /* <DEDUP_REMOVED lines=10> */
[C---:B----4-:R-:W-:Y:S08]  /*cc570*/  HMMA.1688.F32.TF32 R12, R4.reuse, R184, R212 ;  /* 0x000000b8040c723c */ /* 0x050ff000000810d4 */
        /* <DEDUP_REMOVED lines=11> */
[----:B------:R-:W-:Y:S04]  /*cc630*/  STL.64 [R1+0x228], R18 ;  /* 0x0002281201007387 */ /* 0x000fe80000100a00 */
[----:B------:R-:W4:Y:S04]  /*cc640*/  LDL.LU R200, [R1+0x2a30] ;  /* 0x002a300001c87983 */ /* 0x000f280000300800 */
[----:B------:R-:W-:Y:S04]  /*cc650*/  STL.64 [R1+0x210], R12 ;  /* 0x0002100c01007387 */ /* 0x000fe80000100a00 */
[----:B------:R1:W-:Y:S04]  /*cc660*/  STL.64 [R1+0x218], R14 ;  /* 0x0002180e01007387 */ /* 0x0003e80000100a00 */
[----:B------:R-:W-:Y:S04]  /*cc670*/  STL.64 [R1+0x200], R8 ;  /* 0x0002000801007387 */ /* 0x000fe80000100a00 */
[----:B------:R-:W-:Y:S04]  /*cc680*/  STL.64 [R1+0x208], R10 ;  /* 0x0002080a01007387 */ /* 0x000fe80000100a00 */
        /* <DEDUP_REMOVED lines=78> */
[----:B------:R-:W1:Y:S02]  /*ccb70*/  LDS R11, [R0+0xa400] ;  /* 0x00a40000000b7984 */ /* 0x000e640000000800 */
[C---:B-1----:R-:W-:Y:S08]  /*ccb80*/  HMMA.1688.F32.TF32 R12, R4.reuse, R160, R24 ;  /* 0x000000a0040c723c */ /* 0x042ff00000081018 */
[C---:B--2---:R-:W-:Y:S11]  /*ccb90*/  HMMA.1688.F32.TF32 R16, R4.reuse, R164, R20 ;  /* 0x000000a40410723c */ /* 0x044ff60000081014 */
[----:B------:R-:W-:Y:S11]  /*ccba0*/  @!UPT UIADD3 URZ, URZ, URZ, URZ ;  /* 0x0000003f3f3ff290 */ /* 0x000ff6000fffe03f */
[----:B------:R-:W-:Y:S01]  /*ccbb0*/  @!UPT UIADD3 URZ, URZ, URZ, URZ ;  /* 0x0000003f3f3ff290 */ /* 0x000fe2000fffe03f */
[----:B------:R-:W-:Y:S04]  /*ccbc0*/  STL.64 [R1+0x1f0], R16 ;  /* 0x0001f01001007387 */ /* 0x000fe80000100a00 */
[----:B------:R-:W-:Y:S04]  /*ccbd0*/  STL.64 [R1+0x1f8], R18 ;  /* 0x0001f81201007387 */ /* 0x000fe80000100a00 */
[----:B------:R-:W-:Y:S04]  /*ccbe0*/  STL.64 [R1+0x1e0], R12 ;  /* 0x0001e00c01007387 */ /* 0x000fe80000100a00 */
[----:B------:R3:W-:Y:S02]  /*ccbf0*/  STL.64 [R1+0x1e8], R14 ;  /* 0x0001e80e01007387 */ /* 0x0007e40000100a00 */
[C---:B---3--:R-:W-:Y:S08]  /*ccc00*/  HMMA.1688.F32.TF32 R12, R4.reuse, R156, R28 ;  /* 0x0000009c040c723c */ /* 0x048ff0000008101c */
[C---:B------:R-:W-:Y:S11]  /*ccc10*/  HMMA.1688.F32.TF32 R16, R4.reuse, R152, R32 ;  /* 0x000000980410723c */ /* 0x040ff60000081020 */
[----:B------:R-:W-:Y:S04]  /*ccc20*/  @!UPT UIADD3 URZ, URZ, URZ, URZ ;  /* 0x0000003f3f3ff290 */ /* 0x000fe8000fffe03f */
[----:B------:R-:W-:Y:S04]  /*ccc30*/  STL.64 [R1+0xac0], R12 ;  /* 0x000ac00c01007387 */ /* 0x000fe80000100a00 */
[----:B------:R1:W-:Y:S02]  /*ccc40*/  STL.64 [R1+0xac8], R14 ;  /* 0x000ac80e01007387 */ /* 0x0003e40000100a00 */
[C---:B-1----:R-:W-:Y:S02]  /*ccc50*/  HMMA.1688.F32.TF32 R12, R4.reuse, R68, R36 ;  /* 0x00000044040c723c */ /* 0x042fe40000081024 */
[----:B------:R-:W-:Y:S04]  /*ccc60*/  STL.64 [R1+0x6ed0], R70 ;  /* 0x006ed04601007387 */ /* 0x000fe80000100a00 */
[----:B------:R-:W-:Y:S04]  /*ccc70*/  STL.64 [R1+0xab0], R16 ;  /* 0x000ab01001007387 */ /* 0x000fe80000100a00 */
[----:B------:R-:W-:Y:S04]  /*ccc80*/  STL.64 [R1+0xab8], R18 ;  /* 0x000ab81201007387 */ /* 0x000fe80000100a00 */
[----:B------:R-:W-:Y:S09]  /*ccc90*/  STL.64 [R1+0x6ec8], R68 ;  /* 0x006ec84401007387 */ /* 0x000ff20000100a00 */
[----:B------:R-:W-:Y:S04]  /*ccca0*/  STL.64 [R1+0xaa0], R12 ;  /* 0x000aa00c01007387 */ /* 0x000fe80000100a00 */
[----:B------:R4:W-:Y:S02]  /*cccb0*/  STL.64 [R1+0xaa8], R14 ;  /* 0x000aa80e01007387 */ /* 0x0009e40000100a00 */
[C---:B----4-:R-:W-:Y:S02]  /*cccc0*/  HMMA.1688.F32.TF32 R12, R4.reuse, R72, R44 ;  /* 0x00000048040c723c */ /* 0x050fe4000008102c */
        /* <DEDUP_REMOVED lines=18> */
[----:B------:R1:W-:Y:S01]  /*ccdf0*/  STL.64 [R1+0xa50], R12 ;  /* 0x000a500c01007387 */ /* 0x0003e20000100a00 */
[----:B------:R-:W-:Y:S01]  /*cce00*/  IMAD.MOV.U32 R252, RZ, RZ, R14 ;  /* 0x000000fffffc7224 */ /* 0x000fe200078e000e */
[----:B--2---:R-:W-:Y:S01]  /*cce10*/  HMMA.1688.F32.TF32 R16, R4, R128, R224 ;  /* 0x000000800410723c */ /* 0x004fe200000810e0 */
[----:B------:R-:W-:-:S07]  /*cce20*/  IMAD.MOV.U32 R236, RZ, RZ, R15 ;  /* 0x000000ffffec7224 */ /* 0x000fce00078e000f */
[C---:B-1----:R-:W-:Y:S05]  /*cce30*/  HMMA.1688.F32.TF32 R12, R4.reuse, R124, R220 ;  /* 0x0000007c040c723c */ /* 0x042fea00000810dc */
[----:B------:R-:W-:Y:S04]  /*cce40*/  STL.64 [R1+0xa40], R20 ;  /* 0x000a401401007387 */ /* 0x000fe80000100a00 */
[----:B------:R1:W-:Y:S06]  /*cce50*/  STL.64 [R1+0xa48], R22 ;  /* 0x000a481601007387 */ /* 0x0003ec0000100a00 */
        /* <DEDUP_REMOVED lines=15> */
[----:B-1----:R-:W-:Y:S07]  /*ccf50*/  HMMA.1688.F32.TF32 R12, R4, R100, R40 ;  /* 0x00000064040c723c */ /* 0x002fee0000081028 */
[----:B------:R-:W-:Y:S04]  /*ccf60*/  STL.64 [R1+0x9e0], R20 ;  /* 0x0009e01401007387 */ /* 0x000fe80000100a00 */
[----:B------:R-:W-:Y:S04]  /*ccf70*/  STL.64 [R1+0x9e8], R22 ;  /* 0x0009e81601007387 */ /* 0x000fe80000100a00 */
[----:B------:R-:W2:Y:S04]  /*ccf80*/  LDL.LU R200, [R1+0x2940] ;  /* 0x0029400001c87983 */ /* 0x000ea80000300800 */
[----:B------:R-:W-:Y:S04]  /*ccf90*/  STL.64 [R1+0x9d0], R16 ;  /* 0x0009d01001007387 */ /* 0x000fe80000100a00 */
[----:B------:R1:W-:Y:S04]  /*ccfa0*/  STL.64 [R1+0x9d8], R18 ;  /* 0x0009d81201007387 */ /* 0x0003e80000100a00 */
        /* <DEDUP_REMOVED lines=63> */
[----:B------:R-:W-:Y:S01]  /*cd3a0*/  IMAD.MOV.U32 R42, RZ, RZ, R244 ;  /* 0x000000ffff2a7224 */ /* 0x000fe200078e00f4 */
[----:B------:R-:W-:Y:S01]  /*cd3b0*/  MOV R43, R3 ;  /* 0x00000003002b7202 */ /* 0x000fe20000000f00 */
[C---:B-1----:R-:W-:Y:S08]  /*cd3c0*/  HMMA.1688.F32.TF32 R16, R4.reuse, R92, R36 ;  /* 0x0000005c0410723c */ /* 0x042ff00000081024 */
[C---:B--2---:R-:W-:Y:S08]  /*cd3d0*/  HMMA.1688.F32.TF32 R20, R4.reuse, R96, R32 ;  /* 0x000000600414723c */ /* 0x044ff00000081020 */
[C---:B---3--:R-:W-:Y:S11]  /*cd3e0*/  HMMA.1688.F32.TF32 R12, R4.reuse, R88, R44 ;  /* 0x00000058040c723c */ /* 0x048ff6000008102c */
        /* <DEDUP_REMOVED lines=9> */
[----:B-1----:R-:W-:Y:S01]  /*cd480*/  HMMA.1688.F32.TF32 R12, R4, R76, R60 ;  /* 0x0000004c040c723c */ /* 0x002fe2000008103c */
[----:B------:R-:W-:Y:S04]  /*cd490*/  LDS R4, [R2+0x8480] ;  /* 0x0084800002047984 */ /* 0x000fe80000000800 */
[----:B------:R-:W-:Y:S04]  /*cd4a0*/  LDS R6, [R2+0xa480] ;  /* 0x00a4800002067984 */ /* 0x000fe80000000800 */
        /* <DEDUP_REMOVED lines=8> */
[C---:B----4-:R-:W-:Y:S08]  /*cd530*/  HMMA.1688.F32.TF32 R12, R8.reuse, R192, R56 ;  /* 0x000000c0080c723c */ /* 0x050ff00000081038 */
[C---:B------:R-:W-:Y:S08]  /*cd540*/  HMMA.1688.F32.TF32 R20, R8.reuse, R188, R52 ;  /* 0x000000bc0814723c */ /* 0x040ff00000081034 */
[C---:B------:R-:W-:Y:S07]  /*cd550*/  HMMA.1688.F32.TF32 R16, R8.reuse, R184, R224 ;  /* 0x000000b80810723c */ /* 0x040fee00000810e0 */
[----:B------:R-:W-:Y:S04]  /*cd560*/  STL.64 [R1+0x960], R12 ;  /* 0x0009600c01007387 */ /* 0x000fe80000100a00 */
[----:B------:R2:W-:Y:S02]  /*cd570*/  STL.64 [R1+0x968], R14 ;  /* 0x0009680e01007387 */ /* 0x0005e40000100a00 */
[----:B--2---:R-:W-:Y:S02]  /*cd580*/  HMMA.1688.F32.TF32 R12, R8, R180, R220 ;  /* 0x000000b4080c723c */ /* 0x004fe400000810dc */
[----:B------:R-:W-:Y:S04]  /*cd590*/  STL.64 [R1+0x950], R20 ;  /* 0x0009501401007387 */ /* 0x000fe80000100a00 */
[----:B------:R-:W-:Y:S04]  /*cd5a0*/  STL.64 [R1+0x958], R22 ;  /* 0x0009581601007387 */ /* 0x000fe80000100a00 */
[----:B------:R-:W-:Y:S04]  /*cd5b0*/  STL.64 [R1+0x940], R16 ;  /* 0x0009401001007387 */ /* 0x000fe80000100a00 */
[----:B------:R-:W-:Y:S09]  /*cd5c0*/  STL.64 [R1+0x948], R18 ;  /* 0x0009481201007387 */ /* 0x000ff20000100a00 */
[----:B------:R2:W-:Y:S01]  /*cd5d0*/  STL [R1+0x930], R12 ;  /* 0x0009300c01007387 */ /* 0x0005e20000100800 */
[----:B------:R-:W-:Y:S01]  /*cd5e0*/  IMAD.MOV.U32 R247, RZ, RZ, R13 ;  /* 0x000000fffff77224 */ /* 0x000fe200078e000d */
[----:B------:R-:W-:Y:S01]  /*cd5f0*/  MOV R244, R15 ;  /* 0x0000000f00f47202 */ /* 0x000fe20000000f00 */
[----:B------:R-:W-:-:S02]  /*cd600*/  IMAD.MOV.U32 R246, RZ, RZ, R14 ;  /* 0x000000fffff67224 */ /* 0x000fc400078e000e */
[C---:B--2---:R-:W-:Y:S08]  /*cd610*/  HMMA.1688.F32.TF32 R12, R8.reuse, R176, R216 ;  /* 0x000000b0080c723c */ /* 0x044ff000000810d8 */
[C---:B------:R-:W-:Y:S11]  /*cd620*/  HMMA.1688.F32.TF32 R16, R8.reuse, R172, R212 ;  /* 0x000000ac0810723c */ /* 0x040ff600000810d4 */
[----:B------:R-:W-:Y:S05]  /*cd630*/  @!UPT UIADD3 URZ, URZ, URZ, URZ ;  /* 0x0000003f3f3ff290 */ /* 0x000fea000fffe03f */
[----:B------:R-:W-:Y:S01]  /*cd640*/  IMAD.MOV.U32 R239, RZ, RZ, R12 ;  /* 0x000000ffffef7224 */ /* 0x000fe200078e000c */
[----:B------:R-:W-:Y:S01]  /*cd650*/  MOV R237, R14 ;  /* 0x0000000e00ed7202 */ /* 0x000fe20000000f00 */
[----:B------:R-:W-:Y:S02]  /*cd660*/  IMAD.MOV.U32 R238, RZ, RZ, R13 ;  /* 0x000000ffffee7224 */ /* 0x000fe400078e000d */
[----:B------:R-:W-:Y:S02]  /*cd670*/  IMAD.MOV.U32 R3, RZ, RZ, R15 ;  /* 0x000000ffff037224 */ /* 0x000fe400078e000f */
[C---:B------:R-:W-:Y:S01]  /*cd680*/  HMMA.1688.F32.TF32 R12, R8.reuse, R168, R208 ;  /* 0x000000a8080c723c */ /* 0x040fe200000810d0 */
[----:B------:R-:W-:Y:S04]  /*cd690*/  STL.64 [R1+0x6e30], R246 ;  /* 0x006e30f601007387 */ /* 0x000fe80000100a00 */
[----:B------:R-:W-:Y:S03]  /*cd6a0*/  STL.64 [R1+0x6e28], R244 ;  /* 0x006e28f401007387 */ /* 0x000fe60000100a00 */
[C---:B------:R-:W-:Y:S01]  /*cd6b0*/  HMMA.1688.F32.TF32 R20, R8.reuse, R164, R204 ;  /* 0x000000a40814723c */ /* 0x040fe200000810cc */
        /* <DEDUP_REMOVED lines=9> */
[----:B------:R-:W-:Y:S04]  /*cd750*/  STL.64 [R1+0x8f8], R22 ;  /* 0x0008f81601007387 */ /* 0x000fe80000100a00 */
[----:B------:R-:W2:Y:S06]  /*cd760*/  LDL.LU R200, [R1+0x1ac0] ;  /* 0x001ac00001c87983 */ /* 0x000eac0000300800 */
        /* <DEDUP_REMOVED lines=152> */
[C---:B------:R-:W-:Y:S08]  /*ce0f0*/  HMMA.1688.F32.TF32 R16, R8.reuse, R108, R16 ;  /* 0x0000006c0810723c */ /* 0x040ff00000081010 */
[C---:B--2---:R-:W-:Y:S11]  /*ce100*/  HMMA.1688.F32.TF32 R64, R8.reuse, R148, R64 ;  /* 0x000000940840723c */ /* 0x044ff60000081040 */
[----:B------:R-:W-:Y:S11]  /*ce110*/  @!UPT UIADD3 URZ, URZ, URZ, URZ ;  /* 0x0000003f3f3ff290 */ /* 0x000ff6000fffe03f */
[----:B------:R-:W-:Y:S01]  /*ce120*/  @!UPT UIADD3 URZ, URZ, URZ, URZ ;  /* 0x0000003f3f3ff290 */ /* 0x000fe2000fffe03f */
[----:B------:R1:W-:Y:S04]  /*ce130*/  STL.64 [R1+0x890], R64 ;  /* 0x0008904001007387 */ /* 0x0003e80000100a00 */
[----:B------:R-:W-:Y:S04]  /*ce140*/  STL.64 [R1+0x898], R66 ;  /* 0x0008984201007387 */ /* 0x000fe80000100a00 */
[----:B-1----:R-:W2:Y:S04]  /*ce150*/  LDL.LU.64 R64, [R1+0x6ea0] ;  /* 0x006ea00001407983 */ /* 0x002ea80000300a00 */
[----:B------:R1:W-:Y:S04]  /*ce160*/  STL.64 [R1+0x880], R60 ;  /* 0x0008803c01007387 */ /* 0x0003e80000100a00 */
[----:B------:R-:W-:Y:S04]  /*ce170*/  STL.64 [R1+0x888], R62 ;  /* 0x0008883e01007387 */ /* 0x000fe80000100a00 */
[----:B-1----:R-:W2:Y:S04]  /*ce180*/  LDL.LU.64 R60, [R1+0x6e98] ;  /* 0x006e9800013c7983 */ /* 0x002ea80000300a00 */
[----:B------:R-:W-:Y:S04]  /*ce190*/  STL.64 [R1+0x870], R236 ;  /* 0x000870ec01007387 */ /* 0x000fe80000100a00 */
[----:B------:R1:W-:Y:S02]  /*ce1a0*/  STL.64 [R1+0x878], R238 ;  /* 0x000878ee01007387 */ /* 0x0003e40000100a00 */
[C---:B-1----:R-:W-:Y:S11]  /*ce1b0*/  HMMA.1688.F32.TF32 R236, R8.reuse, R136, R244 ;  /* 0x0000008808ec723c */ /* 0x042ff600000810f4 */
[----:B------:R-:W-:Y:S11]  /*ce1c0*/  @!UPT UIADD3 URZ, URZ, URZ, URZ ;  /* 0x0000003f3f3ff290 */ /* 0x000ff6000fffe03f */
[----:B------:R-:W-:Y:S01]  /*ce1d0*/  @!UPT UIADD3 URZ, URZ, URZ, URZ ;  /* 0x0000003f3f3ff290 */ /* 0x000fe2000fffe03f */
[----:B------:R-:W-:Y:S04]  /*ce1e0*/  STL.64 [R1+0x860], R236 ;  /* 0x000860ec01007387 */ /* 0x000fe80000100a00 */
[----:B------:R1:W-:Y:S04]  /*ce1f0*/  STL.64 [R1+0x868], R238 ;  /* 0x000868ee01007387 */ /* 0x0003e80000100a00 */
[----:B------:R-:W-:Y:S04]  /*ce200*/  STL.64 [R1+0x850], R232 ;  /* 0x000850e801007387 */ /* 0x000fe80000100a00 */
[----:B------:R3:W-:Y:S01]  /*ce210*/  STL.64 [R1+0x858], R234 ;  /* 0x000858ea01007387 */ /* 0x0007e20000100a00 */
[C---:B-1----:R-:W-:Y:S08]  /*ce220*/  HMMA.1688.F32.TF32 R236, R8.reuse, R124, R248 ;  /* 0x0000007c08ec723c */ /* 0x042ff000000810f8 */
[C---:B---3--:R-:W-:Y:S08]  /*ce230*/  HMMA.1688.F32.TF32 R232, R8.reuse, R120, R228 ;  /* 0x0000007808e8723c */ /* 0x048ff000000810e4 */
[C---:B------:R-:W-:Y:S08]  /*ce240*/  HMMA.1688.F32.TF32 R228, R8.reuse, R116, R196 ;  /* 0x0000007408e4723c */ /* 0x040ff000000810c4 */
[C---:B----4-:R-:W-:Y:S08]  /*ce250*/  HMMA.1688.F32.TF32 R196, R8.reuse, R112, R12 ;  /* 0x0000007008c4723c */ /* 0x050ff0000008100c */
[C---:B------:R-:W-:Y:S01]  /*ce260*/  HMMA.1688.F32.TF32 R12, R8.reuse, R104, R20 ;  /* 0x00000068080c723c */ /* 0x040fe20000081014 */
        /* <DEDUP_REMOVED lines=16> */
[C---:B---3--:R-:W-:Y:S01]  /*ce370*/  HMMA.1688.F32.TF32 R12, R8.reuse, R92, R32 ;  /* 0x0000005c080c723c */ /* 0x048fe20000081020 */
        /* <DEDUP_REMOVED lines=12> */
[C---:B---3--:R-:W-:Y:S08]  /*ce440*/  HMMA.1688.F32.TF32 R12, R8.reuse, R80, R48 ;  /* 0x00000050080c723c */ /* 0x048ff00000081030 */
[----:B------:R-:W-:Y:S01]  /*ce450*/  HMMA.1688.F32.TF32 R8, R8, R76, R56 ;  /* 0x0000004c0808723c */ /* 0x000fe20000081038 */
[----:B------:R-:W-:Y:S04]  /*ce460*/  STL.64 [R1+0x7a0], R20 ;  /* 0x0007a01401007387 */ /* 0x000fe80000100a00 */
[----:B------:R-:W-:Y:S04]  /*ce470*/  STL.64 [R1+0x7a8], R22 ;  /* 0x0007a81601007387 */ /* 0x000fe80000100a00 */
[----:B------:R-:W-:Y:S04]  /*ce480*/  STL.64 [R1+0x790], R16 ;  /* 0x0007901001007387 */ /* 0x000fe80000100a00 */
[----:B------:R3:W-:Y:S04]  /*ce490*/  STL.64 [R1+0x798], R18 ;  /* 0x0007981201007387 */ /* 0x0007e80000100a00 */
[----:B------:R-:W-:Y:S04]  /*ce4a0*/  STL.64 [R1+0x780], R12 ;  /* 0x0007800c01007387 */ /* 0x000fe80000100a00 */
[----:B------:R4:W-:Y:S01]  /*ce4b0*/  STL.64 [R1+0x788], R14 ;  /* 0x0007880e01007387 */ /* 0x0009e20000100a00 */
[C---:B---3--:R-:W-:Y:S03]  /*ce4c0*/  HMMA.1688.F32.TF32 R16, R4.reuse, R192, R52 ;  /* 0x000000c00410723c */ /* 0x048fe60000081034 */
[----:B------:R-:W-:Y:S04]  /*ce4d0*/  STL.64 [R1+0x1c0], R8 ;  /* 0x0001c00801007387 */ /* 0x000fe80000100a00 */
[----:B------:R3:W-:Y:S01]  /*ce4e0*/  STL.64 [R1+0x1c8], R10 ;  /* 0x0001c80a01007387 */ /* 0x0007e20000100a00 */
[C---:B----4-:R-:W-:Y:S08]  /*ce4f0*/  HMMA.1688.F32.TF32 R12, R4.reuse, R188, R224 ;  /* 0x000000bc040c723c */ /* 0x050ff000000810e0 */
[C---:B---3--:R-:W-:Y:S07]  /*ce500*/  HMMA.1688.F32.TF32 R8, R4.reuse, R184, R220 ;  /* 0x000000b80408723c */ /* 0x048fee00000810dc */
        /* <DEDUP_REMOVED lines=130> */
[C---:B---3--:R-:W-:Y:S08]  /*ced30*/  HMMA.1688.F32.TF32 R8, R4.reuse, R72, R8 ;  /* 0x000000480408723c */ /* 0x048ff00000081008 */
[C---:B------:R-:W-:Y:S08]  /*ced40*/  HMMA.1688.F32.TF32 R52, R4.reuse, R152, R52 ;  /* 0x000000980434723c */ /* 0x040ff00000081034 */
[C---:B------:R-:W-:Y:S08]  /*ced50*/  HMMA.1688.F32.TF32 R56, R4.reuse, R156, R56 ;  /* 0x0000009c0438723c */ /* 0x040ff00000081038 */
[C---:B------:R-:W-:Y:S11]  /*ced60*/  HMMA.1688.F32.TF32 R40, R4.reuse, R68, R40 ;  /* 0x000000440428723c */ /* 0x040ff60000081028 */
[----:B------:R-:W-:Y:S04]  /*ced70*/  @!UPT UIADD3 URZ, URZ, URZ, URZ ;  /* 0x0000003f3f3ff290 */ /* 0x000fe8000fffe03f */
[----:B------:R1:W-:Y:S04]  /*ced80*/  STL.64 [R1+0x770], R56 ;  /* 0x0007703801007387 */ /* 0x0003e80000100a00 */
[----:B------:R-:W-:Y:S01]  /*ced90*/  STL.64 [R1+0x778], R58 ;  /* 0x0007783a01007387 */ /* 0x000fe20000100a00 */
[C---:B------:R-:W-:Y:S03]  /*ceda0*/  HMMA.1688.F32.TF32 R236, R4.reuse, R148, R236 ;  /* 0x0000009404ec723c */ /* 0x040fe600000810ec */
[----:B-1----:R-:W2:Y:S04]  /*cedb0*/  LDL.LU.64 R56, [R1+0x6e90] ;  /* 0x006e900001387983 */ /* 0x002ea80000300a00 */
[----:B------:R1:W-:Y:S04]  /*cedc0*/  STL.64 [R1+0x760], R52 ;  /* 0x0007603401007387 */ /* 0x0003e80000100a00 */
[----:B------:R-:W-:Y:S04]  /*cedd0*/  STL.64 [R1+0x768], R54 ;  /* 0x0007683601007387 */ /* 0x000fe80000100a00 */
[----:B-1----:R-:W3:Y:S04]  /*cede0*/  LDL.LU.64 R52, [R1+0x6e88] ;  /* 0x006e880001347983 */ /* 0x002ee80000300a00 */
[----:B------:R-:W-:Y:S04]  /*cedf0*/  STL.64 [R1+0x750], R40 ;  /* 0x0007502801007387 */ /* 0x000fe80000100a00 */
[----:B------:R1:W-:Y:S04]  /*cee00*/  STL.64 [R1+0x758], R42 ;  /* 0x0007582a01007387 */ /* 0x0003e80000100a00 */
[----:B-1----:R-:W4:Y:S04]  /*cee10*/  LDL.LU.64 R42, [R1+0x6e80] ;  /* 0x006e8000012a7983 */ /* 0x002f280000300a00 */
[----:B------:R-:W2:Y:S04]  /*cee20*/  LDL.LU.64 R40, [R1+0x6e78] ;  /* 0x006e780001287983 */ /* 0x000ea80000300a00 */
[----:B------:R-:W-:Y:S04]  /*cee30*/  STL.64 [R1+0x740], R8 ;  /* 0x0007400801007387 */ /* 0x000fe80000100a00 */
[----:B------:R1:W-:Y:S02]  /*cee40*/  STL.64 [R1+0x748], R10 ;  /* 0x0007480a01007387 */ /* 0x0003e40000100a00 */
[C---:B-1----:R-:W-:Y:S02]  /*cee50*/  HMMA.1688.F32.TF32 R8, R4.reuse, R140, R232 ;  /* 0x0000008c0408723c */ /* 0x042fe400000810e8 */
[----:B------:R-:W-:Y:S04]  /*cee60*/  STL.64 [R1+0x730], R236 ;  /* 0x000730ec01007387 */ /* 0x000fe80000100a00 */
[----:B------:R1:W-:Y:S04]  /*cee70*/  STL.64 [R1+0x738], R238 ;  /* 0x000738ee01007387 */ /* 0x0003e80000100a00 */
[----:B------:R-:W-:Y:S01]  /*cee80*/  STL.64 [R1+0x720], R244 ;  /* 0x000720f401007387 */ /* 0x000fe20000100a00 */
[C---:B------:R-:W-:Y:S03]  /*cee90*/  HMMA.1688.F32.TF32 R232, R4.reuse, R132, R248 ;  /* 0x0000008404e8723c */ /* 0x040fe600000810f8 */
[----:B------:R-:W-:Y:S05]  /*ceea0*/  STL.64 [R1+0x728], R246 ;  /* 0x000728f601007387 */ /* 0x000fea0000100a00 */
[C---:B-1----:R-:W-:Y:S04]  /*ceeb0*/  HMMA.1688.F32.TF32 R236, R4.reuse, R136, R240 ;  /* 0x0000008804ec723c */ /* 0x042fe800000810f0 */
[----:B------:R-:W-:Y:S04]  /*ceec0*/  STL.64 [R1+0x710], R8 ;  /* 0x0007100801007387 */ /* 0x000fe80000100a00 */
[----:B------:R1:W-:Y:S02]  /*ceed0*/  STL.64 [R1+0x718], R10 ;  /* 0x0007180a01007387 */ /* 0x0003e40000100a00 */
[C---:B-1----:R-:W-:Y:S11]  /*ceee0*/  HMMA.1688.F32.TF32 R8, R4.reuse, R128, R228 ;  /* 0x000000800408723c */ /* 0x042ff600000810e4 */
[----:B------:R-:W-:Y:S02]  /*ceef0*/  @!UPT UIADD3 URZ, URZ, URZ, URZ ;  /* 0x0000003f3f3ff290 */ /* 0x000fe4000fffe03f */
[----:B------:R-:W-:Y:S04]  /*cef00*/  STL.64 [R1+0x700], R236 ;  /* 0x000700ec01007387 */ /* 0x000fe80000100a00 */
[----:B------:R-:W-:Y:S01]  /*cef10*/  STL.64 [R1+0x708], R238 ;  /* 0x000708ee01007387 */ /* 0x000fe20000100a00 */
[C---:B------:R-:W-:Y:S03]  /*cef20*/  HMMA.1688.F32.TF32 R196, R4.reuse, R124, R196 ;  /* 0x0000007c04c4723c */ /* 0x040fe600000810c4 */
[----:B------:R-:W-:Y:S04]  /*cef30*/  STL.64 [R1+0x6f0], R232 ;  /* 0x0006f0e801007387 */ /* 0x000fe80000100a00 */
[----:B------:R-:W-:Y:S04]  /*cef40*/  STL.64 [R1+0x6f8], R234 ;  /* 0x0006f8ea01007387 */ /* 0x000fe80000100a00 */
[----:B------:R-:W-:Y:S04]  /*cef50*/  STL.64 [R1+0x6e0], R8 ;  /* 0x0006e00801007387 */ /* 0x000fe80000100a00 */
[----:B------:R1:W-:Y:S02]  /*cef60*/  STL.64 [R1+0x6e8], R10 ;  /* 0x0006e80a01007387 */ /* 0x0003e40000100a00 */
[C---:B-1----:R-:W-:Y:S06]  /*cef70*/  HMMA.1688.F32.TF32 R8, R4.reuse, R116, R16 ;  /* 0x000000740408723c */ /* 0x042fec0000081010 */
[----:B------:R-:W-:Y:S04]  /*cef80*/  STL.64 [R1+0x6d0], R196 ;  /* 0x0006d0c401007387 */ /* 0x000fe80000100a00 */
[----:B------:R-:W-:Y:S01]  /*cef90*/  STL.64 [R1+0x6d8], R198 ;  /* 0x0006d8c601007387 */ /* 0x000fe20000100a00 */
[C---:B------:R-:W-:Y:S03]  /*cefa0*/  HMMA.1688.F32.TF32 R16, R4.reuse, R112, R20 ;  /* 0x000000700410723c */ /* 0x040fe60000081014 */
[----:B------:R-:W-:Y:S04]  /*cefb0*/  STL.64 [R1+0x6c0], R12 ;  /* 0x0006c00c01007387 */ /* 0x000fe80000100a00 */
[----:B------:R1:W-:Y:S05]  /*cefc0*/  STL.64 [R1+0x6c8], R14 ;  /* 0x0006c80e01007387 */ /* 0x0003ea0000100a00 */
[----:B------:R-:W-:Y:S01]  /*cefd0*/  STL.64 [R1+0x6b0], R8 ;  /* 0x0006b00801007387 */ /* 0x000fe20000100a00 */
[C---:B-1----:R-:W-:Y:S03]  /*cefe0*/  HMMA.1688.F32.TF32 R12, R4.reuse, R108, R24 ;  /* 0x0000006c040c723c */ /* 0x042fe60000081018 */
[----:B------:R1:W-:Y:S05]  /*ceff0*/  STL.64 [R1+0x6b8], R10 ;  /* 0x0006b80a01007387 */ /* 0x0003ea0000100a00 */
[C---:B-1----:R-:W-:Y:S02]  /*cf000*/  HMMA.1688.F32.TF32 R8, R4.reuse, R104, R32 ;  /* 0x000000680408723c */ /* 0x042fe40000081020 */
[----:B------:R-:W-:Y:S04]  /*cf010*/  STL.64 [R1+0x6a0], R16 ;  /* 0x0006a01001007387 */ /* 0x000fe80000100a00 */
[----:B------:R1:W-:Y:S09]  /*cf020*/  STL.64 [R1+0x6a8], R18 ;  /* 0x0006a81201007387 */ /* 0x0003f20000100a00 */
[----:B------:R-:W-:Y:S04]  /*cf030*/  STL.64 [R1+0x690], R12 ;  /* 0x0006900c01007387 */ /* 0x000fe80000100a00 */
[----:B------:R1:W-:Y:S02]  /*cf040*/  STL.64 [R1+0x698], R14 ;  /* 0x0006980e01007387 */ /* 0x0003e40000100a00 */
[C---:B-1----:R-:W-:Y:S02]  /*cf050*/  HMMA.1688.F32.TF32 R16, R4.reuse, R100, R36 ;  /* 0x000000640410723c */ /* 0x042fe40000081024 */
[----:B------:R-:W-:Y:S06]  /*cf060*/  STL.64 [R1+0x680], R8 ;  /* 0x0006800801007387 */ /* 0x000fec0000100a00 */
[C---:B------:R-:W-:Y:S01]  /*cf070*/  HMMA.1688.F32.TF32 R12, R4.reuse, R96, R44 ;  /* 0x00000060040c723c */ /* 0x040fe2000008102c */
[----:B------:R1:W-:Y:S07]  /*cf080*/  STL.64 [R1+0x688], R10 ;  /* 0x0006880a01007387 */ /* 0x0003ee0000100a00 */
[C---:B-1----:R-:W-:Y:S07]  /*cf090*/  HMMA.1688.F32.TF32 R8, R4.reuse, R92, R48 ;  /* 0x0000005c0408723c */ /* 0x042fee0000081030 */
[----:B------:R-:W-:Y:S04]  /*cf0a0*/  STL.64 [R1+0x670], R16 ;  /* 0x0006701001007387 */ /* 0x000fe80000100a00 */
[----:B------:R1:W-:Y:S04]  /*cf0b0*/  STL.64 [R1+0x678], R18 ;  /* 0x0006781201007387 */ /* 0x0003e80000100a00 */
[----:B------:R-:W-:Y:S04]  /*cf0c0*/  STL.64 [R1+0x660], R12 ;  /* 0x0006600c01007387 */ /* 0x000fe80000100a00 */
[----:B------:R1:W-:Y:S02]  /*cf0d0*/  STL.64 [R1+0x668], R14 ;  /* 0x0006680e01007387 */ /* 0x0003e40000100a00 */
[C---:B-1----:R-:W-:Y:S02]  /*cf0e0*/  HMMA.1688.F32.TF32 R16, R4.reuse, R88, R224 ;  /* 0x000000580410723c */ /* 0x042fe400000810e0 */
[----:B------:R-:W-:Y:S06]  /*cf0f0*/  STL.64 [R1+0x650], R8 ;  /* 0x0006500801007387 */ /* 0x000fec0000100a00 */
[C---:B------:R-:W-:Y:S01]  /*cf100*/  HMMA.1688.F32.TF32 R12, R4.reuse, R84, R220 ;  /* 0x00000054040c723c */ /* 0x040fe200000810dc */
[----:B------:R1:W-:Y:S04]  /*cf110*/  STL.64 [R1+0x658], R10 ;  /* 0x0006580a01007387 */ /* 0x0003e80000100a00 */
[----:B------:R-:W-:Y:S04]  /*cf120*/  LDS R220, [R2+0x8580] ;  /* 0x0085800002dc7984 */ /* 0x000fe80000000800 */
[----:B------:R-:W-:Y:S01]  /*cf130*/  LDS R222, [R2+0xa580] ;  /* 0x00a5800002de7984 */ /* 0x000fe20000000800 */
[C---:B-1----:R-:W-:Y:S03]  /*cf140*/  HMMA.1688.F32.TF32 R8, R4.reuse, R80, R216 ;  /* 0x000000500408723c */ /* 0x042fe600000810d8 */
[----:B------:R-:W-:Y:S04]  /*cf150*/  LDS R221, [R0+0x8580] ;  /* 0x0085800000dd7984 */ /* 0x000fe80000000800 */
[----:B------:R-:W1:Y:S01]  /*cf160*/  LDS R223, [R0+0xa580] ;  /* 0x00a5800000df7984 */ /* 0x000e620000000800 */
[----:B------:R-:W-:Y:S03]  /*cf170*/  HMMA.1688.F32.TF32 R4, R4, R76, R212 ;  /* 0x0000004c0404723c */ /* 0x000fe600000810d4 */
[----:B------:R-:W-:Y:S04]  /*cf180*/  STL.64 [R1+0x640], R16 ;  /* 0x0006401001007387 */ /* 0x000fe80000100a00 */
[----:B------:R-:W-:Y:S04]  /*cf190*/  STL.64 [R1+0x648], R18 ;  /* 0x0006481201007387 */ /* 0x000fe80000100a00 */
[----:B------:R-:W-:Y:S04]  /*cf1a0*/  STL.64 [R1+0x630], R12 ;  /* 0x0006300c01007387 */ /* 0x000fe80000100a00 */
[----:B------:R1:W-:Y:S04]  /*cf1b0*/  STL.64 [R1+0x638], R14 ;  /* 0x0006380e01007387 */ /* 0x0003e80000100a00 */
[----:B------:R-:W-:Y:S04]  /*cf1c0*/  STL.64 [R1+0x620], R8 ;  /* 0x0006200801007387 */ /* 0x000fe80000100a00 */
[----:B------:R1:W-:Y:S02]  /*cf1d0*/  STL.64 [R1+0x628], R10 ;  /* 0x0006280a01007387 */ /* 0x0003e40000100a00 */
[C---:B-1----:R-:W-:Y:S02]  /*cf1e0*/  HMMA.1688.F32.TF32 R12, R28.reuse, R192, R208 ;  /* 0x000000c01c0c723c */ /* 0x042fe400000810d0 */
[----:B------:R-:W-:Y:S04]  /*cf1f0*/  STL.64 [R1+0x120], R4 ;  /* 0x0001200401007387 */ /* 0x000fe80000100a00 */
[----:B------:R1:W-:Y:S02]  /*cf200*/  STL.64 [R1+0x128], R6 ;  /* 0x0001280601007387 */ /* 0x0003e40000100a00 */
[C---:B------:R-:W-:Y:S08]  /*cf210*/  HMMA.1688.F32.TF32 R8, R28.reuse, R188, R204 ;  /* 0x000000bc1c08723c */ /* 0x040ff000000810cc */
[C---:B-1----:R-:W-:Y:S07]  /*cf220*/  HMMA.1688.F32.TF32 R4, R28.reuse, R184, R200 ;  /* 0x000000b81c04723c */ /* 0x042fee00000810c8 */
        /* <DEDUP_REMOVED lines=103> */
[C---:B---3--:R-:W-:Y:S02]  /*cf8a0*/  HMMA.1688.F32.TF32 R4, R28.reuse, R172, R204 ;  /* 0x000000ac1c04723c */ /* 0x048fe400000810cc */
[----:B------:R-:W2:Y:S04]  /*cf8b0*/  LDL.LU R204, [R1+0x24d0] ;  /* 0x0024d00001cc7983 */ /* 0x000ea80000300800 */
[----:B------:R-:W-:Y:S02]  /*cf8c0*/  STL.64 [R1+0x5d0], R8 ;  /* 0x0005d00801007387 */ /* 0x000fe40000100a00 */
[C---:B------:R-:W-:Y:S02]  /*cf8d0*/  HMMA.1688.F32.TF32 R236, R28.reuse, R168, R236 ;  /* 0x000000a81cec723c */ /* 0x040fe400000810ec */
[----:B------:R1:W-:Y:S06]  /*cf8e0*/  STL.64 [R1+0x5d8], R10 ;  /* 0x0005d80a01007387 */ /* 0x0003ec0000100a00 */
[C---:B-1----:R-:W-:Y:S07]  /*cf8f0*/  HMMA.1688.F32.TF32 R8, R28.reuse, R164, R244 ;  /* 0x000000a41c08723c */ /* 0x042fee00000810f4 */
[----:B------:R-:W-:Y:S04]  /*cf900*/  STL.64 [R1+0x5c0], R4 ;  /* 0x0005c00401007387 */ /* 0x000fe80000100a00 */
[----:B------:R1:W-:Y:S04]  /*cf910*/  STL.64 [R1+0x5c8], R6 ;  /* 0x0005c80601007387 */ /* 0x0003e80000100a00 */
[----:B------:R-:W2:Y:S04]  /*cf920*/  LDL.LU R205, [R1+0x24d4] ;  /* 0x0024d40001cd7983 */ /* 0x000ea80000300800 */
[----:B------:R-:W2:Y:S01]  /*cf930*/  LDL.LU R206, [R1+0x24d8] ;  /* 0x0024d80001ce7983 */ /* 0x000ea20000300800 */
[C---:B-1----:R-:W-:Y:S03]  /*cf940*/  HMMA.1688.F32.TF32 R4, R28.reuse, R160, R200 ;  /* 0x000000a01c04723c */ /* 0x042fe600000810c8 */
[----:B------:R-:W2:Y:S04]  /*cf950*/  LDL.LU R207, [R1+0x24dc] ;  /* 0x0024dc0001cf7983 */ /* 0x000ea80000300800 */
        /* <DEDUP_REMOVED lines=9> */
[----:B------:R-:W3:Y:S01]  /*cf9f0*/  LDL.LU R203, [R1+0x24cc] ;  /* 0x0024cc0001cb7983 */ /* 0x000ee20000300800 */
[C---:B----4-:R-:W-:Y:S08]  /*cfa00*/  HMMA.1688.F32.TF32 R8, R28.reuse, R156, R232 ;  /* 0x0000009c1c08723c */ /* 0x050ff000000810e8 */
[C---:B-1----:R-:W-:Y:S08]  /*cfa10*/  HMMA.1688.F32.TF32 R4, R28.reuse, R152, R240 ;  /* 0x000000981c04723c */ /* 0x042ff000000810f0 */
[C---:B------:R-:W-:Y:S07]  /*cfa20*/  HMMA.1688.F32.TF32 R232, R28.reuse, R68, R248 ;  /* 0x000000441ce8723c */ /* 0x040fee00000810f8 */
[----:B------:R-:W-:Y:S04]  /*cfa30*/  STL.64 [R1+0x580], R8 ;  /* 0x0005800801007387 */ /* 0x000fe80000100a00 */
[----:B------:R1:W-:Y:S04]  /*cfa40*/  STL.64 [R1+0x588], R10 ;  /* 0x0005880a01007387 */ /* 0x0003e80000100a00 */
[----:B------:R-:W-:Y:S04]  /*cfa50*/  STL.64 [R1+0x570], R4 ;  /* 0x0005700401007387 */ /* 0x000fe80000100a00 */
[----:B------:R4:W-:Y:S01]  /*cfa60*/  STL.64 [R1+0x578], R6 ;  /* 0x0005780601007387 */ /* 0x0009e20000100a00 */
[C---:B-1----:R-:W-:Y:S08]  /*cfa70*/  HMMA.1688.F32.TF32 R8, R28.reuse, R72, R228 ;  /* 0x000000481c08723c */ /* 0x042ff000000810e4 */
[C---:B----4-:R-:W-:Y:S01]  /*cfa80*/  HMMA.1688.F32.TF32 R4, R28.reuse, R148, R196 ;  /* 0x000000941c04723c */ /* 0x050fe200000810c4 */
[----:B------:R-:W-:Y:S04]  /*cfa90*/  STL.64 [R1+0x560], R232 ;  /* 0x000560e801007387 */ /* 0x000fe80000100a00 */
[----:B------:R-:W-:Y:S03]  /*cfaa0*/  STL.64 [R1+0x568], R234 ;  /* 0x000568ea01007387 */ /* 0x000fe60000100a00 */
        /* <DEDUP_REMOVED lines=15> */
[C---:B----4-:R-:W-:Y:S03]  /*cfba0*/  HMMA.1688.F32.TF32 R4, R28.reuse, R124, R36 ;  /* 0x0000007c1c04723c */ /* 0x050fe60000081024 */
        /* <DEDUP_REMOVED lines=19> */
[----:B------:R-:W-:Y:S04]  /*cfce0*/  STL.64 [R1+0x4a8], R14 ;  /* 0x0004a80e01007387 */ /* 0x000fe80000100a00 */
[----:B------:R-:W4:Y:S04]  /*cfcf0*/  LDL.LU R208, [R1+0x24b0] ;  /* 0x0024b00001d07983 */ /* 0x000f280000300800 */
[----:B------:R-:W-:Y:S04]  /*cfd00*/  STL.64 [R1+0x490], R8 ;  /* 0x0004900801007387 */ /* 0x000fe80000100a00 */
[----:B------:R2:W-:Y:S04]  /*cfd10*/  STL.64 [R1+0x498], R10 ;  /* 0x0004980a01007387 */ /* 0x0005e80000100a00 */
[----:B------:R-:W4:Y:S04]  /*cfd20*/  LDL.LU R209, [R1+0x24b4] ;  /* 0x0024b40001d17983 */ /* 0x000f280000300800 */
[----:B------:R-:W4:Y:S04]  /*cfd30*/  LDL.LU R210, [R1+0x24b8] ;  /* 0x0024b80001d27983 */ /* 0x000f280000300800 */
[----:B------:R-:W4:Y:S04]  /*cfd40*/  LDL.LU R211, [R1+0x24bc] ;  /* 0x0024bc0001d37983 */ /* 0x000f280000300800 */
[----:B------:R-:W-:Y:S04]  /*cfd50*/  STL.64 [R1+0x69d8], R6 ;  /* 0x0069d80601007387 */ /* 0x000fe80000100a00 */
[----:B------:R1:W-:Y:S01]  /*cfd60*/  STL.64 [R1+0x69d0], R4 ;  /* 0x0069d00401007387 */ /* 0x0003e20000100a00 */
[C---:B--2---:R-:W-:Y:S03]  /*cfd70*/  HMMA.1688.F32.TF32 R8, R28.reuse, R96, R204 ;  /* 0x000000601c08723c */ /* 0x044fe600000810cc */
[----:B------:R-:W2:Y:S04]  /*cfd80*/  LDL.LU R204, [R1+0x24a0] ;  /* 0x0024a00001cc7983 */ /* 0x000ea80000300800 */
[----:B------:R-:W2:Y:S04]  /*cfd90*/  LDL.LU R205, [R1+0x24a4] ;  /* 0x0024a40001cd7983 */ /* 0x000ea80000300800 */
[----:B------:R-:W2:Y:S04]  /*cfda0*/  LDL.LU R206, [R1+0x24a8] ;  /* 0x0024a80001ce7983 */ /* 0x000ea80000300800 */
[----:B------:R-:W2:Y:S08]  /*cfdb0*/  LDL.LU R207, [R1+0x24ac] ;  /* 0x0024ac0001cf7983 */ /* 0x000eb00000300800 */
[----:B------:R-:W-:Y:S04]  /*cfdc0*/  STL.64 [R1+0x69e8], R10 ;  /* 0x0069e80a01007387 */ /* 0x000fe80000100a00 */
[----:B------:R1:W-:Y:S01]  /*cfdd0*/  STL.64 [R1+0x69e0], R8 ;  /* 0x0069e00801007387 */ /* 0x0003e20000100a00 */
[C---:B---3--:R-:W-:Y:S03]  /*cfde0*/  HMMA.1688.F32.TF32 R12, R28.reuse, R92, R200 ;  /* 0x0000005c1c0c723c */ /* 0x048fe600000810c8 */
        /* <DEDUP_REMOVED lines=18> */
[----:B------:R-:W-:Y:S04]  /*cff10*/  STL.64 [R1+0x69f8], R14 ;  /* 0x0069f80e01007387 */ /* 0x000fe80000100a00 */
[----:B------:R-:W-:Y:S01]  /*cff20*/  STL.64 [R1+0x69f0], R12 ;  /* 0x0069f00c01007387 */ /* 0x000fe20000100a00 */
[C---:B----4-:R-:W-:Y:S03]  /*cff30*/  HMMA.1688.F32.TF32 R16, R28.reuse, R88, R208 ;  /* 0x000000581c10723c */ /* 0x050fe600000810d0 */
[----:B------:R-:W4:Y:S04]  /*cff40*/  LDL.LU R208, [R1+0x1630] ;  /* 0x0016300001d07983 */ /* 0x000f280000300800 */
[----:B------:R-:W4:Y:S04]  /*cff50*/  LDL.LU R209, [R1+0x1634] ;  /* 0x0016340001d17983 */ /* 0x000f280000300800 */
[----:B------:R-:W4:Y:S04]  /*cff60*/  LDL.LU R210, [R1+0x1638] ;  /* 0x0016380001d27983 */ /* 0x000f280000300800 */
[----:B------:R-:W4:Y:S01]  /*cff70*/  LDL.LU R211, [R1+0x163c] ;  /* 0x00163c0001d37983 */ /* 0x000f220000300800 */
[C---:B--2---:R-:W-:Y:S07]  /*cff80*/  HMMA.1688.F32.TF32 R20, R28.reuse, R84, R204 ;  /* 0x000000541c14723c */ /* 0x044fee00000810cc */
[----:B------:R-:W-:Y:S04]  /*cff90*/  STL.64 [R1+0x6a08], R18 ;  /* 0x006a081201007387 */ /* 0x000fe80000100a00 */
[----:B------:R2:W-:Y:S04]  /*cffa0*/  STL.64 [R1+0x6a00], R16 ;  /* 0x006a001001007387 */ /* 0x0005e80000100a00 */
[----:B------:R-:W2:Y:S04]  /*cffb0*/  LDL.LU R204, [R1+0x1610] ;  /* 0x0016100001cc7983 */ /* 0x000ea80000300800 */
[----:B------:R-:W2:Y:S04]  /*cffc0*/  LDL.LU R205, [R1+0x1614] ;  /* 0x0016140001cd7983 */ /* 0x000ea80000300800 */
[----:B------:R-:W2:Y:S04]  /*cffd0*/  LDL.LU R206, [R1+0x1618] ;  /* 0x0016180001ce7983 */ /* 0x000ea80000300800 */
[----:B------:R-:W2:Y:S04]  /*cffe0*/  LDL.LU R207, [R1+0x161c] ;  /* 0x00161c0001cf7983 */ /* 0x000ea80000300800 */
[----:B------:R-:W-:Y:S04]  /*cfff0*/  STL.64 [R1+0x6a18], R22 ;  /* 0x006a181601007387 */ /* 0x000fe80000100a00 */
[----:B------:R-:W-:Y:S01]  /*d0000*/  STL.64 [R1+0x6a10], R20 ;  /* 0x006a101401007387 */ /* 0x000fe20000100a00 */
[----:B---3--:R-:W-:Y:S07]  /*d0010*/  HMMA.1688.F32.TF32 R24, R28, R80, R200 ;  /* 0x000000501c18723c */ /* 0x008fee00000810c8 */
[----:B------:R-:W-:Y:S01]  /*d0020*/  IMAD.MOV.U32 R200, RZ, RZ, R40 ;  /* 0x000000ffffc87224 */ /* 0x000fe200078e0028 */
[----:B------:R-:W-:Y:S01]  /*d0030*/  MOV R201, R41 ;  /* 0x0000002900c97202 */ /* 0x000fe20000000f00 */
[----:B------:R-:W3:Y:S01]  /*d0040*/  LDL.LU R40, [R1+0x6e74] ;  /* 0x006e740001287983 */ /* 0x000ee20000300800 */
[----:B------:R-:W-:-:S02]  /*d0050*/  IMAD.MOV.U32 R202, RZ, RZ, R42 ;  /* 0x000000ffffca7224 */ /* 0x000fc400078e002a */
[----:B------:R-:W-:Y:S01]  /*d0060*/  IMAD.MOV.U32 R203, RZ, RZ, R43 ;  /* 0x000000ffffcb7224 */ /* 0x000fe200078e002b */
[----:B------:R-:W3:Y:S04]  /*d0070*/  LDL.LU R41, [R1+0x6e70] ;  /* 0x006e700001297983 */ /* 0x000ee80000300800 */
[----:B------:R-:W3:Y:S04]  /*d0080*/  LDL.LU R42, [R1+0x6e6c] ;  /* 0x006e6c00012a7983 */ /* 0x000ee80000300800 */
[----:B------:R-:W3:Y:S01]  /*d0090*/  LDL.LU R43, [R1+0x6e68] ;  /* 0x006e6800012b7983 */ /* 0x000ee20000300800 */
[----:B------:R-:W-:Y:S08]  /*d00a0*/  HMMA.1688.F32.TF32 R28, R28, R76, R64 ;  /* 0x0000004c1c1c723c */ /* 0x000ff00000081040 */
[C---:B------:R-:W-:Y:S08]  /*d00b0*/  HMMA.1688.F32.TF32 R64, R220.reuse, R188, R216 ;  /* 0x000000bcdc40723c */ /* 0x040ff000000810d8 */
[C---:B------:R-:W-:Y:S01]  /*d00c0*/  HMMA.1688.F32.TF32 R32, R220.reuse, R192, R224 ;  /* 0x000000c0dc20723c */ /* 0x040fe200000810e0 */
[----:B------:R-:W-:Y:S07]  /*d00d0*/  STL.64 [R1+0x6a28], R26 ;  /* 0x006a281a01007387 */ /* 0x000fee0000100a00 */
[----:B------:R-:W-:Y:S01]  /*d00e0*/  HMMA.1688.F32.TF32 R36, R220, R184, R212 ;  /* 0x000000b8dc24723c */ /* 0x000fe200000810d4 */
[----:B------:R1:W-:Y:S04]  /*d00f0*/  STL.64 [R1+0x6a20], R24 ;  /* 0x006a201801007387 */ /* 0x0003e80000100a00 */
[----:B------:R-:W-:Y:S04]  /*d0100*/  STL.64 [R1+0x6a38], R30 ;  /* 0x006a381e01007387 */ /* 0x000fe80000100a00 */
[----:B------:R1:W-:Y:S06]  /*d0110*/  STL.64 [R1+0x6a30], R28 ;  /* 0x006a301c01007387 */ /* 0x0003ec0000100a00 */
[----:B------:R-:W-:Y:S04]  /*d0120*/  STL.64 [R1+0x6a48], R34 ;  /* 0x006a482201007387 */ /* 0x000fe80000100a00 */
[----:B------:R1:W-:Y:S04]  /*d0130*/  STL.64 [R1+0x6a40], R32 ;  /* 0x006a402001007387 */ /* 0x0003e80000100a00 */
[----:B------:R-:W-:Y:S04]  /*d0140*/  STL.64 [R1+0x6a58], R66 ;  /* 0x006a584201007387 */ /* 0x000fe80000100a00 */
[----:B------:R-:W-:Y:S04]  /*d0150*/  STL.64 [R1+0x6a50], R64 ;  /* 0x006a504001007387 */ /* 0x000fe80000100a00 */
[----:B------:R-:W-:Y:S04]  /*d0160*/  STL.64 [R1+0x6a68], R38 ;  /* 0x006a682601007387 */ /* 0x000fe80000100a00 */
[----:B------:R-:W-:Y:S01]  /*d0170*/  STL.64 [R1+0x6a60], R36 ;  /* 0x006a602401007387 */ /* 0x000fe20000100a00 */
[----:B------:R-:W-:Y:S01]  /*d0180*/  MOV R226, R53 ;  /* 0x0000003500e27202 */ /* 0x000fe20000000f00 */
[----:B------:R-:W-:-:S02]  /*d0190*/  IMAD.MOV.U32 R227, RZ, RZ, R52 ;  /* 0x000000ffffe37224 */ /* 0x000fc400078e0034 */
[C---:B------:R-:W-:Y:S08]  /*d01a0*/  HMMA.1688.F32.TF32 R52, R220.reuse, R168, R200 ;  /* 0x000000a8dc34723c */ /* 0x040ff000000810c8 */
[C---:B----4-:R-:W-:Y:S08]  /*d01b0*/  HMMA.1688.F32.TF32 R44, R220.reuse, R176, R208 ;  /* 0x000000b0dc2c723c */ /* 0x050ff000000810d0 */
[C---:B--2---:R-:W-:Y:S08]  /*d01c0*/  HMMA.1688.F32.TF32 R48, R220.reuse, R172, R204 ;  /* 0x000000acdc30723c */ /* 0x044ff000000810cc */
[----:B---3--:R-:W-:Y:S11]  /*d01d0*/  HMMA.1688.F32.TF32 R40, R220, R180, R40 ;  /* 0x000000b4dc28723c */ /* 0x008ff60000081028 */
[----:B------:R-:W-:Y:S11]  /*d01e0*/  @!UPT UIADD3 URZ, URZ, URZ, URZ ;  /* 0x0000003f3f3ff290 */ /* 0x000ff6000fffe03f */
[----:B------:R-:W-:Y:S01]  /*d01f0*/  @!UPT UIADD3 URZ, URZ, URZ, URZ ;  /* 0x0000003f3f3ff290 */ /* 0x000fe2000fffe03f */
[----:B------:R-:W-:Y:S04]  /*d0200*/  STL.64 [R1+0x6a78], R42 ;  /* 0x006a782a01007387 */ /* 0x000fe80000100a00 */
[----:B------:R-:W-:Y:S04]  /*d0210*/  STL.64 [R1+0x6a70], R40 ;  /* 0x006a702801007387 */ /* 0x000fe80000100a00 */
[----:B------:R-:W2:Y:S04]  /*d0220*/  LDL.LU R216, [R1+0x15d0] ;  /* 0x0015d00001d87983 */ /* 0x000ea80000300800 */
[----:B------:R-:W2:Y:S04]  /*d0230*/  LDL.LU R217, [R1+0x15d4] ;  /* 0x0015d40001d97983 */ /* 0x000ea80000300800 */
[----:B------:R-:W2:Y:S04]  /*d0240*/  LDL.LU R218, [R1+0x15d8] ;  /* 0x0015d80001da7983 */ /* 0x000ea80000300800 */
[----:B------:R-:W2:Y:S04]  /*d0250*/  LDL.LU R219, [R1+0x15dc] ;  /* 0x0015dc0001db7983 */ /* 0x000ea80000300800 */
[----:B------:R-:W-:Y:S04]  /*d0260*/  STL.64 [R1+0x6a88], R46 ;  /* 0x006a882e01007387 */ /* 0x000fe80000100a00 */
[----:B------:R-:W-:Y:S04]  /*d0270*/  STL.64 [R1+0x6a80], R44 ;  /* 0x006a802c01007387 */ /* 0x000fe80000100a00 */
[----:B------:R-:W3:Y:S04]  /*d0280*/  LDL.LU R224, [R1+0x15b0] ;  /* 0x0015b00001e07983 */ /* 0x000ee80000300800 */
[----:B------:R-:W3:Y:S04]  /*d0290*/  LDL.LU R225, [R1+0x15b4] ;  /* 0x0015b40001e17983 */ /* 0x000ee80000300800 */
[----:B------:R-:W-:Y:S04]  /*d02a0*/  STL.64 [R1+0x6a98], R50 ;  /* 0x006a983201007387 */ /* 0x000fe80000100a00 */
[----:B------:R-:W-:Y:S04]  /*d02b0*/  STL.64 [R1+0x6a90], R48 ;  /* 0x006a903001007387 */ /* 0x000fe80000100a00 */
        /* <DEDUP_REMOVED lines=19> */
[----:B------:R-:W-:-:S02]  /*d03f0*/  MOV R215, R56 ;  /* 0x0000003800d77202 */ /* 0x000fc40000000f00 */
[----:B------:R-:W-:Y:S04]  /*d0400*/  STL.64 [R1+0x6aa8], R54 ;  /* 0x006aa83601007387 */ /* 0x000fe80000100a00 */
[----:B------:R-:W-:Y:S01]  /*d0410*/  STL.64 [R1+0x6aa0], R52 ;  /* 0x006aa03401007387 */ /* 0x000fe20000100a00 */
[----:B--2---:R-:W-:Y:S03]  /*d0420*/  HMMA.1688.F32.TF32 R56, R220, R164, R216 ;  /* 0x000000a4dc38723c */ /* 0x004fe600000810d8 */
[----:B------:R-:W2:Y:S04]  /*d0430*/  LDL.LU R216, [R1+0x2430] ;  /* 0x0024300001d87983 */ /* 0x000ea80000300800 */
[----:B------:R-:W2:Y:S01]  /*d0440*/  LDL.LU R217, [R1+0x2434] ;  /* 0x0024340001d97983 */ /* 0x000ea20000300800 */
[----:B------:R-:W-:-:S02]  /*d0450*/  IMAD.MOV.U32 R218, RZ, RZ, R61 ;  /* 0x000000ffffda7224 */ /* 0x000fc400078e003d */
[----:B------:R-:W-:Y:S02]  /*d0460*/  IMAD.MOV.U32 R219, RZ, RZ, R60 ;  /* 0x000000ffffdb7224 */ /* 0x000fe400078e003c */
[C---:B---3--:R-:W-:Y:S01]  /*d0470*/  HMMA.1688.F32.TF32 R60, R220.reuse, R160, R224 ;  /* 0x000000a0dc3c723c */ /* 0x048fe200000810e0 */
[----:B------:R-:W-:Y:S04]  /*d0480*/  LDS R224, [R2+0x8600] ;  /* 0x0086000002e07984 */ /* 0x000fe80000000800 */
[----:B------:R-:W-:Y:S03]  /*d0490*/  LDS R226, [R2+0xa600] ;  /* 0x00a6000002e27984 */ /* 0x000fe60000000800 */
[C---:B----4-:R-:W-:Y:S08]  /*d04a0*/  HMMA.1688.F32.TF32 R196, R220.reuse, R156, R196 ;  /* 0x0000009cdcc4723c */ /* 0x050ff000000810c4 */
[C---:B------:R-:W-:Y:S01]  /*d04b0*/  HMMA.1688.F32.TF32 R200, R220.reuse, R152, R200 ;  /* 0x00000098dcc8723c */ /* 0x040fe200000810c8 */
[----:B------:R-:W-:Y:S07]  /*d04c0*/  STL.64 [R1+0x6ab8], R58 ;  /* 0x006ab83a01007387 */ /* 0x000fee0000100a00 */
[C---:B------:R-:W-:Y:S01]  /*d04d0*/  HMMA.1688.F32.TF32 R204, R220.reuse, R68, R204 ;  /* 0x00000044dccc723c */ /* 0x040fe200000810cc */
[----:B------:R-:W-:Y:S07]  /*d04e0*/  STL.64 [R1+0x6ab0], R56 ;  /* 0x006ab03801007387 */ /* 0x000fee0000100a00 */
        /* <DEDUP_REMOVED lines=20> */
[----:B------:R-:W3:Y:S04]  /*d0630*/  LDL.LU R228, [R1+0x2390] ;  /* 0x0023900001e47983 */ /* 0x000ee80000300800 */
[----:B------:R-:W3:Y:S04]  /*d0640*/  LDL.LU R229, [R1+0x2394] ;  /* 0x0023940001e57983 */ /* 0x000ee80000300800 */
[----:B------:R-:W3:Y:S04]  /*d0650*/  LDL.LU R230, [R1+0x2398] ;  /* 0x0023980001e67983 */ /* 0x000ee80000300800 */
[----:B------:R-:W3:Y:S04]  /*d0660*/  LDL.LU R231, [R1+0x239c] ;  /* 0x00239c0001e77983 */ /* 0x000ee80000300800 */
[----:B-1----:R-:W4:Y:S04]  /*d0670*/  LDL.LU R4, [R1+0x23a0] ;  /* 0x0023a00001047983 */ /* 0x002f280000300800 */
        /* <DEDUP_REMOVED lines=42> */
[C---:B--2---:R-:W-:Y:S03]  /*d0920*/  HMMA.1688.F32.TF32 R216, R220.reuse, R144, R216 ;  /* 0x00000090dcd8723c */ /* 0x044fe600000810d8 */
[----:B------:R-:W2:Y:S04]  /*d0930*/  LDL.LU R239, [R1+0x238c] ;  /* 0x00238c0001ef7983 */ /* 0x000ea80000300800 */
[----:B------:R-:W2:Y:S04]  /*d0940*/  LDL.LU R244, [R1+0x2370] ;  /* 0x0023700001f47983 */ /* 0x000ea80000300800 */
[----:B------:R-:W2:Y:S04]  /*d0950*/  LDL.LU R245, [R1+0x2374] ;  /* 0x0023740001f57983 */ /* 0x000ea80000300800 */
[----:B------:R-:W2:Y:S04]  /*d0960*/  LDL.LU R246, [R1+0x2378] ;  /* 0x0023780001f67983 */ /* 0x000ea80000300800 */
[----:B------:R-:W2:Y:S04]  /*d0970*/  LDL.LU R247, [R1+0x237c] ;  /* 0x00237c0001f77983 */ /* 0x000ea80000300800 */
[----:B------:R-:W-:Y:S04]  /*d0980*/  STL [R1+0x6974], R216 ;  /* 0x006974d801007387 */ /* 0x000fe80000100800 */
[----:B------:R-:W-:Y:S04]  /*d0990*/  STL [R1+0x6970], R217 ;  /* 0x006970d901007387 */ /* 0x000fe80000100800 */
[----:B------:R-:W-:Y:S04]  /*d09a0*/  STL [R1+0x696c], R218 ;  /* 0x00696cda01007387 */ /* 0x000fe80000100800 */
[----:B------:R-:W-:Y:S04]  /*d09b0*/  STL [R1+0x6938], R219 ;  /* 0x006938db01007387 */ /* 0x000fe80000100800 */
[----:B------:R-:W-:Y:S04]  /*d09c0*/  LDS R225, [R0+0x8600] ;  /* 0x0086000000e17984 */ /* 0x000fe80000000800 */
[----:B------:R-:W1:Y:S01]  /*d09d0*/  LDS R227, [R0+0xa600] ;  /* 0x00a6000000e37984 */ /* 0x000e620000000800 */
[C---:B---3--:R-:W-:Y:S08]  /*d09e0*/  HMMA.1688.F32.TF32 R32, R220.reuse, R140, R28 ;  /* 0x0000008cdc20723c */ /* 0x048ff0000008101c */
[C---:B------:R-:W-:Y:S08]  /*d09f0*/  HMMA.1688.F32.TF32 R28, R220.reuse, R136, R24 ;  /* 0x00000088dc1c723c */ /* 0x040ff00000081018 */
[C---:B----4-:R-:W-:Y:S07]  /*d0a00*/  HMMA.1688.F32.TF32 R24, R220.reuse, R132, R240 ;  /* 0x00000084dc18723c */ /* 0x050fee00000810f0 */
[----:B------:R-:W-:Y:S04]  /*d0a10*/  STL.64 [R1+0x15b0], R32 ;  /* 0x0015b02001007387 */ /* 0x000fe80000100a00 */
[----:B------:R-:W-:Y:S04]  /*d0a20*/  STL.64 [R1+0x15b8], R34 ;  /* 0x0015b82201007387 */ /* 0x000fe80000100a00 */
[----:B------:R-:W3:Y:S04]  /*d0a30*/  LDL.LU R240, [R1+0x2350] ;  /* 0x0023500001f07983 */ /* 0x000ee80000300800 */
[----:B------:R-:W-:Y:S04]  /*d0a40*/  STL.64 [R1+0x15d0], R28 ;  /* 0x0015d01c01007387 */ /* 0x000fe80000100a00 */
[----:B------:R-:W-:Y:S04]  /*d0a50*/  STL.64 [R1+0x15d8], R30 ;  /* 0x0015d81e01007387 */ /* 0x000fe80000100a00 */
[----:B------:R-:W-:Y:S04]  /*d0a60*/  STL.64 [R1+0x15f0], R24 ;  /* 0x0015f01801007387 */ /* 0x000fe80000100a00 */
[----:B------:R4:W-:Y:S04]  /*d0a70*/  STL.64 [R1+0x15f8], R26 ;  /* 0x0015f81a01007387 */ /* 0x0009e80000100a00 */
[----:B------:R-:W3:Y:S04]  /*d0a80*/  LDL.LU R241, [R1+0x2354] ;  /* 0x0023540001f17983 */ /* 0x000ee80000300800 */
[----:B------:R-:W3:Y:S01]  /*d0a90*/  LDL.LU R242, [R1+0x2358] ;  /* 0x0023580001f27983 */ /* 0x000ee20000300800 */
[C---:B----4-:R-:W-:Y:S03]  /*d0aa0*/  HMMA.1688.F32.TF32 R24, R220.reuse, R128, R248 ;  /* 0x00000080dc18723c */ /* 0x050fe600000810f8 */
[----:B------:R-:W3:Y:S04]  /*d0ab0*/  LDL.LU R243, [R1+0x235c] ;  /* 0x00235c0001f37983 */ /* 0x000ee80000300800 */
[----:B------:R-:W4:Y:S11]  /*d0ac0*/  LDL.LU R248, [R1+0x2340] ;  /* 0x0023400001f87983 */ /* 0x000f360000300800 */
[----:B------:R-:W-:Y:S05]  /*d0ad0*/  @!UPT UIADD3 URZ, URZ, URZ, URZ ;  /* 0x0000003f3f3ff290 */ /* 0x000fea000fffe03f */
[----:B------:R-:W-:Y:S04]  /*d0ae0*/  STL.64 [R1+0x1610], R24 ;  /* 0x0016101801007387 */ /* 0x000fe80000100a00 */
[----:B------:R1:W-:Y:S04]  /*d0af0*/  STL.64 [R1+0x1618], R26 ;  /* 0x0016181a01007387 */ /* 0x0003e80000100a00 */
[----:B------:R-:W4:Y:S04]  /*d0b00*/  LDL.LU R249, [R1+0x2344] ;  /* 0x0023440001f97983 */ /* 0x000f280000300800 */
[----:B------:R-:W4:Y:S01]  /*d0b10*/  LDL.LU R250, [R1+0x2348] ;  /* 0x0023480001fa7983 */ /* 0x000f220000300800 */
[C---:B-1----:R-:W-:Y:S03]  /*d0b20*/  HMMA.1688.F32.TF32 R24, R220.reuse, R124, R20 ;  /* 0x0000007cdc18723c */ /* 0x042fe60000081014 */
[----:B------:R-:W4:Y:S05]  /*d0b30*/  LDL.LU R251, [R1+0x234c] ;  /* 0x00234c0001fb7983 */ /* 0x000f2a0000300800 */
[C---:B------:R-:W-:Y:S08]  /*d0b40*/  HMMA.1688.F32.TF32 R20, R220.reuse, R120, R16 ;  /* 0x00000078dc14723c */ /* 0x040ff00000081010 */
[C---:B------:R-:W-:Y:S08]  /*d0b50*/  HMMA.1688.F32.TF32 R16, R220.reuse, R116, R12 ;  /* 0x00000074dc10723c */ /* 0x040ff0000008100c */
        /* <DEDUP_REMOVED lines=11> */
[----:B------:R-:W4:Y:S04]  /*d0c10*/  LDL.LU R228, [R1+0x2330] ;  /* 0x0023300001e47983 */ /* 0x000f280000300800 */
[----:B------:R-:W-:Y:S04]  /*d0c20*/  STL.64 [R1+0x1a30], R8 ;  /* 0x001a300801007387 */ /* 0x000fe80000100a00 */
[----:B------:R-:W-:Y:S04]  /*d0c30*/  STL.64 [R1+0x1a38], R10 ;  /* 0x001a380a01007387 */ /* 0x000fe80000100a00 */
[----:B------:R-:W-:Y:S04]  /*d0c40*/  STL.64 [R1+0x1aa0], R4 ;  /* 0x001aa00401007387 */ /* 0x000fe80000100a00 */
[----:B------:R2:W-:Y:S04]  /*d0c50*/  STL.64 [R1+0x1aa8], R6 ;  /* 0x001aa80601007387 */ /* 0x0005e80000100a00 */
[----:B------:R-:W4:Y:S04]  /*d0c60*/  LDL.LU R229, [R1+0x2334] ;  /* 0x0023340001e57983 */ /* 0x000f280000300800 */
[----:B------:R-:W4:Y:S04]  /*d0c70*/  LDL.LU R230, [R1+0x2338] ;  /* 0x0023380001e67983 */ /* 0x000f280000300800 */
[----:B------:R-:W4:Y:S01]  /*d0c80*/  LDL.LU R231, [R1+0x233c] ;  /* 0x00233c0001e77983 */ /* 0x000f220000300800 */
[C---:B--2---:R-:W-:Y:S08]  /*d0c90*/  HMMA.1688.F32.TF32 R4, R220.reuse, R100, R236 ;  /* 0x00000064dc04723c */ /* 0x044ff000000810ec */
[C---:B------:R-:W-:Y:S11]  /*d0ca0*/  HMMA.1688.F32.TF32 R8, R220.reuse, R96, R244 ;  /* 0x00000060dc08723c */ /* 0x040ff600000810f4 */
[----:B------:R-:W-:Y:S04]  /*d0cb0*/  @!UPT UIADD3 URZ, URZ, URZ, URZ ;  /* 0x0000003f3f3ff290 */ /* 0x000fe8000fffe03f */
[----:B------:R1:W-:Y:S01]  /*d0cc0*/  STL [R1+0x1ac0], R4 ;  /* 0x001ac00401007387 */ /* 0x0003e20000100800 */
[----:B------:R-:W-:Y:S01]  /*d0cd0*/  MOV R216, R5 ;  /* 0x0000000500d87202 */ /* 0x000fe20000000f00 */
[----:B------:R-:W-:Y:S02]  /*d0ce0*/  IMAD.MOV.U32 R217, RZ, RZ, R6 ;  /* 0x000000ffffd97224 */ /* 0x000fe400078e0006 */
[----:B------:R-:W-:Y:S02]  /*d0cf0*/  IMAD.MOV.U32 R218, RZ, RZ, R7 ;  /* 0x000000ffffda7224 */ /* 0x000fe400078e0007 */
[----:B-1----:R-:W-:Y:S03]  /*d0d00*/  HMMA.1688.F32.TF32 R4, R220, R92, R232 ;  /* 0x0000005cdc04723c */ /* 0x002fe600000810e8 */
[----:B------:R1:W-:Y:S04]  /*d0d10*/  STL [R1+0x6980], R218 ;  /* 0x006980da01007387 */ /* 0x0003e80000100800 */
[----:B------:R2:W-:Y:S04]  /*d0d20*/  STL [R1+0x697c], R217 ;  /* 0x00697cd901007387 */ /* 0x0005e80000100800 */
[----:B------:R1:W-:Y:S04]  /*d0d30*/  STL [R1+0x6978], R216 ;  /* 0x006978d801007387 */ /* 0x0003e80000100800 */
[----:B------:R-:W-:Y:S04]  /*d0d40*/  STL.64 [R1+0x1ae0], R8 ;  /* 0x001ae00801007387 */ /* 0x000fe80000100a00 */
[----:B------:R-:W-:Y:S04]  /*d0d50*/  STL.64 [R1+0x1ae8], R10 ;  /* 0x001ae80a01007387 */ /* 0x000fe80000100a00 */
[----:B------:R3:W-:Y:S01]  /*d0d60*/  STL [R1+0x1b00], R4 ;  /* 0x001b000401007387 */ /* 0x0007e20000100800 */
[----:B-1----:R-:W-:Y:S01]  /*d0d70*/  MOV R218, R5 ;  /* 0x0000000500da7202 */ /* 0x002fe20000000f00 */
[----:B--2---:R-:W-:-:S02]  /*d0d80*/  IMAD.MOV.U32 R217, RZ, RZ, R6 ;  /* 0x000000ffffd97224 */ /* 0x004fc400078e0006 */
[----:B------:R-:W-:-:S05]  /*d0d90*/  IMAD.MOV.U32 R216, RZ, RZ, R7 ;  /* 0x000000ffffd87224 */ /* 0x000fca00078e0007 */
[----:B------:R-:W-:Y:S04]  /*d0da0*/  STL [R1+0x698c], R216 ;  /* 0x00698cd801007387 */ /* 0x000fe80000100800 */
[----:B------:R-:W-:Y:S04]  /*d0db0*/  STL [R1+0x6988], R217 ;  /* 0x006988d901007387 */ /* 0x000fe80000100800 */
[----:B------:R-:W-:Y:S04]  /*d0dc0*/  STL [R1+0x6984], R218 ;  /* 0x006984da01007387 */ /* 0x000fe80000100800 */
[----:B------:R-:W2:Y:S01]  /*d0dd0*/  LDL.LU R244, [R1+0x1b50] ;  /* 0x001b500001f47983 */ /* 0x000ea20000300800 */
[C---:B---3--:R-:W-:Y:S11]  /*d0de0*/  HMMA.1688.F32.TF32 R4, R220.reuse, R88, R240 ;  /* 0x00000058dc04723c */ /* 0x048ff600000810f0 */
[----:B------:R-:W-:Y:S11]  /*d0df0*/  @!UPT UIADD3 URZ, URZ, URZ, URZ ;  /* 0x0000003f3f3ff290 */ /* 0x000ff6000fffe03f */
[----:B------:R-:W-:Y:S01]  /*d0e00*/  @!UPT UIADD3 URZ, URZ, URZ, URZ ;  /* 0x0000003f3f3ff290 */ /* 0x000fe2000fffe03f */
[----:B------:R-:W-:Y:S04]  /*d0e10*/  STL.64 [R1+0x1b20], R4 ;  /* 0x001b200401007387 */ /* 0x000fe80000100a00 */
[----:B------:R4:W-:Y:S04]  /*d0e20*/  STL.64 [R1+0x1b28], R6 ;  /* 0x001b280601007387 */ /* 0x0009e80000100a00 */
[----:B------:R-:W2:Y:S04]  /*d0e30*/  LDL.LU R245, [R1+0x1b54] ;  /* 0x001b540001f57983 */ /* 0x000ea80000300800 */
[----:B------:R-:W2:Y:S01]  /*d0e40*/  LDL.LU R246, [R1+0x1b58] ;  /* 0x001b580001f67983 */ /* 0x000ea20000300800 */
[----:B----4-:R-:W-:Y:S03]  /*d0e50*/  HMMA.1688.F32.TF32 R4, R220, R84, R248 ;  /* 0x00000054dc04723c */ /* 0x010fe600000810f8 */
[----:B------:R-:W2:Y:S04]  /*d0e60*/  LDL.LU R247, [R1+0x1b5c] ;  /* 0x001b5c0001f77983 */ /* 0x000ea80000300800 */
[----:B------:R-:W3:Y:S04]  /*d0e70*/  LDL.LU R232, [R1+0x2320] ;  /* 0x0023200001e87983 */ /* 0x000ee80000300800 */
[----:B------:R-:W3:Y:S04]  /*d0e80*/  LDL.LU R233, [R1+0x2324] ;  /* 0x0023240001e97983 */ /* 0x000ee80000300800 */
[----:B------:R-:W3:Y:S04]  /*d0e90*/  LDL.LU R234, [R1+0x2328] ;  /* 0x0023280001ea7983 */ /* 0x000ee80000300800 */
[----:B------:R-:W3:Y:S05]  /*d0ea0*/  LDL.LU R235, [R1+0x232c] ;  /* 0x00232c0001eb7983 */ /* 0x000eea0000300800 */
[----:B------:R-:W-:Y:S01]  /*d0eb0*/  MOV R212, R4 ;  /* 0x0000000400d47202 */ /* 0x000fe20000000f00 */
[----:B------:R-:W-:Y:S01]  /*d0ec0*/  IMAD.MOV.U32 R213, RZ, RZ, R5 ;  /* 0x000000ffffd57224 */ /* 0x000fe200078e0005 */
[----:B------:R-:W-:Y:S01]  /*d0ed0*/  MOV R208, R7 ;  /* 0x0000000700d07202 */ /* 0x000fe20000000f00 */
[----:B------:R-:W-:-:S04]  /*d0ee0*/  IMAD.MOV.U32 R214, RZ, RZ, R6 ;  /* 0x000000ffffd67224 */ /* 0x000fc800078e0006 */
[----:B------:R-:W-:Y:S04]  /*d0ef0*/  STL [R1+0x699c], R208 ;  /* 0x00699cd001007387 */ /* 0x000fe80000100800 */
[----:B------:R-:W-:Y:S04]  /*d0f00*/  STL [R1+0x6998], R214 ;  /* 0x006998d601007387 */ /* 0x000fe80000100800 */
[----:B------:R-:W-:Y:S04]  /*d0f10*/  STL [R1+0x6994], R213 ;  /* 0x006994d501007387 */ /* 0x000fe80000100800 */
[----:B------:R-:W-:Y:S01]  /*d0f20*/  STL [R1+0x6990], R212 ;  /* 0x006990d401007387 */ /* 0x000fe20000100800 */
[----:B------:R-:W-:Y:S11]  /*d0f30*/  HMMA.1688.F32.TF32 R4, R220, R80, R228 ;  /* 0x00000050dc04723c */ /* 0x000ff600000810e4 */
[----:B------:R-:W-:Y:S11]  /*d0f40*/  @!UPT UIADD3 URZ, URZ, URZ, URZ ;  /* 0x0000003f3f3ff290 */ /* 0x000ff6000fffe03f */
[----:B------:R-:W-:Y:S01]  /*d0f50*/  @!UPT UIADD3 URZ, URZ, URZ, URZ ;  /* 0x0000003f3f3ff290 */ /* 0x000fe2000fffe03f */
[----:B------:R2:W-:Y:S04]  /*d0f60*/  STL [R1+0x1b60], R4 ;  /* 0x001b600401007387 */ /* 0x0005e80000100800 */
        /* <DEDUP_REMOVED lines=14> */
[----:B------:R-:W-:-:S04]  /*d1050*/  IMAD.MOV.U32 R217, RZ, RZ, R6 ;  /* 0x000000ffffd97224 */ /* 0x000fc800078e0006 */
[----:B------:R-:W-:Y:S04]  /*d1060*/  STL [R1+0x69a8], R218 ;  /* 0x0069a8da01007387 */ /* 0x000fe80000100800 */
[----:B------:R-:W-:Y:S04]  /*d1070*/  STL [R1+0x69a4], R217 ;  /* 0x0069a4d901007387 */ /* 0x000fe80000100800 */
[----:B------:R-:W-:Y:S01]  /*d1080*/  STL [R1+0x69a0], R216 ;  /* 0x0069a0d801007387 */ /* 0x000fe20000100800 */
[----:B--2---:R-:W-:Y:S03]  /*d1090*/  HMMA.1688.F32.TF32 R4, R220, R76, R244 ;  /* 0x0000004cdc04723c */ /* 0x004fe600000810f4 */
[----:B------:R-:W-:Y:S04]  /*d10a0*/  LDS R220, [R2+0x8680] ;  /* 0x0086800002dc7984 */ /* 0x000fe80000000800 */
[----:B------:R-:W-:Y:S04]  /*d10b0*/  LDS R222, [R2+0xa680] ;  /* 0x00a6800002de7984 */ /* 0x000fe80000000800 */
[----:B------:R-:W-:Y:S04]  /*d10c0*/  LDS R221, [R0+0x8680] ;  /* 0x0086800000dd7984 */ /* 0x000fe80000000800 */
[----:B------:R-:W1:Y:S09]  /*d10d0*/  LDS R223, [R0+0xa680] ;  /* 0x00a6800000df7984 */ /* 0x000e720000000800 */
[----:B------:R-:W-:Y:S01]  /*d10e0*/  IMAD.MOV.U32 R208, RZ, RZ, R4 ;  /* 0x000000ffffd07224 */ /* 0x000fe200078e0004 */
[----:B------:R-:W-:Y:S01]  /*d10f0*/  MOV R213, R6 ;  /* 0x0000000600d57202 */ /* 0x000fe20000000f00 */
[----:B------:R-:W-:-:S02]  /*d1100*/  IMAD.MOV.U32 R214, RZ, RZ, R5 ;  /* 0x000000ffffd67224 */ /* 0x000fc400078e0005 */
[----:B------:R-:W-:Y:S02]  /*d1110*/  IMAD.MOV.U32 R212, RZ, RZ, R7 ;  /* 0x000000ffffd47224 */ /* 0x000fe400078e0007 */
[C---:B---3--:R-:W-:Y:S11]  /*d1120*/  HMMA.1688.F32.TF32 R4, R224.reuse, R192, R232 ;  /* 0x000000c0e004723c */ /* 0x048ff600000810e8 */
[----:B------:R-:W-:Y:S11]  /*d1130*/  @!UPT UIADD3 URZ, URZ, URZ, URZ ;  /* 0x0000003f3f3ff290 */ /* 0x000ff6000fffe03f */
[----:B------:R-:W-:Y:S02]  /*d1140*/  @!UPT UIADD3 URZ, URZ, URZ, URZ ;  /* 0x0000003f3f3ff290 */ /* 0x000fe4000fffe03f */
[----:B------:R-:W-:Y:S01]  /*d1150*/  IMAD.MOV.U32 R209, RZ, RZ, R4 ;  /* 0x000000ffffd17224 */ /* 0x000fe200078e0004 */
[----:B------:R-:W-:Y:S01]  /*d1160*/  MOV R210, R5 ;  /* 0x0000000500d27202 */ /* 0x000fe20000000f00 */
[----:B------:R-:W-:Y:S02]  /*d1170*/  IMAD.MOV.U32 R211, RZ, RZ, R6 ;  /* 0x000000ffffd37224 */ /* 0x000fe400078e0006 */
[----:B------:R-:W-:Y:S01]  /*d1180*/  IMAD.MOV.U32 R204, RZ, RZ, R7 ;  /* 0x000000ffffcc7224 */ /* 0x000fe200078e0007 */
[----:B------:R-:W-:Y:S04]  /*d1190*/  STL [R1+0x69b8], R212 ;  /* 0x0069b8d401007387 */ /* 0x000fe80000100800 */
[----:B------:R-:W-:Y:S04]  /*d11a0*/  STL [R1+0x69b4], R208 ;  /* 0x0069b4d001007387 */ /* 0x000fe80000100800 */
[----:B------:R-:W-:Y:S04]  /*d11b0*/  STL [R1+0x69b0], R214 ;  /* 0x0069b0d601007387 */ /* 0x000fe80000100800 */
[----:B------:R2:W-:Y:S04]  /*d11c0*/  STL [R1+0x69ac], R213 ;  /* 0x0069acd501007387 */ /* 0x0005e80000100800 */
[----:B------:R-:W-:Y:S04]  /*d11d0*/  STL [R1+0x69c8], R204 ;  /* 0x0069c8cc01007387 */ /* 0x000fe80000100800 */
[----:B------:R-:W-:Y:S01]  /*d11e0*/  STL [R1+0x69c4], R211 ;  /* 0x0069c4d301007387 */ /* 0x000fe20000100800 */
[C---:B----4-:R-:W-:Y:S11]  /*d11f0*/  HMMA.1688.F32.TF32 R4, R224.reuse, R188, R240 ;  /* 0x000000bce004723c */ /* 0x050ff600000810f0 */
[----:B------:R-:W-:Y:S11]  /*d1200*/  @!UPT UIADD3 URZ, URZ, URZ, URZ ;  /* 0x0000003f3f3ff290 */ /* 0x000ff6000fffe03f */
[----:B------:R-:W-:Y:S02]  /*d1210*/  @!UPT UIADD3 URZ, URZ, URZ, URZ ;  /* 0x0000003f3f3ff290 */ /* 0x000fe4000fffe03f */
[----:B------:R-:W-:Y:S01]  /*d1220*/  MOV R205, R4 ;  /* 0x0000000400cd7202 */ /* 0x000fe20000000f00 */
[----:B------:R-:W-:Y:S01]  /*d1230*/  IMAD.MOV.U32 R206, RZ, RZ, R5 ;  /* 0x000000ffffce7224 */ /* 0x000fe200078e0005 */
[----:B------:R-:W-:Y:S01]  /*d1240*/  MOV R215, R7 ;  /* 0x0000000700d77202 */ /* 0x000fe20000000f00 */
[----:B------:R-:W-:Y:S02]  /*d1250*/  IMAD.MOV.U32 R207, RZ, RZ, R6 ;  /* 0x000000ffffcf7224 */ /* 0x000fe400078e0006 */
[----:B------:R-:W-:Y:S01]  /*d1260*/  HMMA.1688.F32.TF32 R4, R224, R184, R248 ;  /* 0x000000b8e004723c */ /* 0x000fe200000810f8 */
[----:B------:R-:W-:Y:S04]  /*d1270*/  STL [R1+0x69c0], R210 ;  /* 0x0069c0d201007387 */ /* 0x000fe80000100800 */
[----:B------:R3:W-:Y:S04]  /*d1280*/  STL [R1+0x69bc], R209 ;  /* 0x0069bcd101007387 */ /* 0x0007e80000100800 */
[----:B------:R4:W-:Y:S04]  /*d1290*/  STL [R1+0x69cc], R205 ;  /* 0x0069cccd01007387 */ /* 0x0009e80000100800 */
[----:B------:R-:W4:Y:S04]  /*d12a0*/  LDL.LU R248, [R1+0x1f60] ;  /* 0x001f600001f87983 */ /* 0x000f280000300800 */
[----:B------:R-:W4:Y:S04]  /*d12b0*/  LDL.LU R249, [R1+0x1f64] ;  /* 0x001f640001f97983 */ /* 0x000f280000300800 */
[----:B------:R-:W4:Y:S03]  /*d12c0*/  LDL.LU R250, [R1+0x1f68] ;  /* 0x001f680001fa7983 */ /* 0x000f260000300800 */
[----:B--2---:R-:W-:Y:S01]  /*d12d0*/  IMAD.MOV.U32 R213, RZ, RZ, R4 ;  /* 0x000000ffffd57224 */ /* 0x004fe200078e0004 */
[----:B------:R-:W-:Y:S01]  /*d12e0*/  MOV R217, R6 ;  /* 0x0000000600d97202 */ /* 0x000fe20000000f00 */
[----:B------:R-:W-:Y:S01]  /*d12f0*/  IMAD.MOV.U32 R218, RZ, RZ, R5 ;  /* 0x000000ffffda7224 */ /* 0x000fe200078e0005 */
[----:B------:R-:W2:Y:S01]  /*d1300*/  LDL.LU R251, [R1+0x1f6c] ;  /* 0x001f6c0001fb7983 */ /* 0x000ea20000300800 */
[----:B------:R-:W-:-:S02]  /*d1310*/  IMAD.MOV.U32 R216, RZ, RZ, R7 ;  /* 0x000000ffffd87224 */ /* 0x000fc400078e0007 */
[----:B------:R-:W-:Y:S01]  /*d1320*/  HMMA.1688.F32.TF32 R4, R224, R180, R228 ;  /* 0x000000b4e004723c */ /* 0x000fe200000810e4 */
        /* <DEDUP_REMOVED lines=8> */
[----:B---3--:R-:W-:-:S03]  /*d13b0*/  IMAD.MOV.U32 R209, RZ, RZ, R4 ;  /* 0x000000ffffd17224 */ /* 0x008fc600078e0004 */
[----:B------:R-:W3:Y:S01]  /*d13c0*/  LDL.LU R236, [R1+0x1fa0] ;  /* 0x001fa00001ec7983 */ /* 0x000ee20000300800 */
[----:B------:R-:W-:-:S03]  /*d13d0*/  MOV R212, R5 ;  /* 0x0000000500d47202 */ /* 0x000fc60000000f00 */
[----:B------:R-:W3:Y:S01]  /*d13e0*/  LDL.LU R237, [R1+0x1fa4] ;  /* 0x001fa40001ed7983 */ /* 0x000ee20000300800 */
[----:B------:R-:W-:-:S03]  /*d13f0*/  IMAD.MOV.U32 R208, RZ, RZ, R6 ;  /* 0x000000ffffd07224 */ /* 0x000fc600078e0006 */
[----:B------:R-:W3:Y:S01]  /*d1400*/  LDL.LU R238, [R1+0x1fa8] ;  /* 0x001fa80001ee7983 */ /* 0x000ee20000300800 */
[----:B------:R-:W-:-:S03]  /*d1410*/  IMAD.MOV.U32 R214, RZ, RZ, R7 ;  /* 0x000000ffffd67224 */ /* 0x000fc600078e0007 */
        /* <DEDUP_REMOVED lines=57> */
[----:B------:R-:W-:Y:S04]  /*d17b0*/  STL.64 [R1+0x6af8], R214 ;  /* 0x006af8d601007387 */ /* 0x000fe80000100a00 */
[----:B------:R-:W-:Y:S01]  /*d17c0*/  STL.64 [R1+0x6af0], R212 ;  /* 0x006af0d401007387 */ /* 0x000fe20000100a00 */
[C---:B--2---:R-:W-:Y:S08]  /*d17d0*/  HMMA.1688.F32.TF32 R4, R224.reuse, R140, R4 ;  /* 0x0000008ce004723c */ /* 0x044ff00000081004 */
[C---:B---3--:R-:W-:Y:S08]  /*d17e0*/  HMMA.1688.F32.TF32 R8, R224.reuse, R144, R8 ;  /* 0x00000090e008723c */ /* 0x048ff00000081008 */
[C---:B----4-:R-:W-:Y:S08]  /*d17f0*/  HMMA.1688.F32.TF32 R16, R224.reuse, R72, R16 ;  /* 0x00000048e010723c */ /* 0x050ff00000081010 */
[C---:B------:R-:W-:Y:S08]  /*d1800*/  HMMA.1688.F32.TF32 R20, R224.reuse, R68, R20 ;  /* 0x00000044e014723c */ /* 0x040ff00000081014 */
[C---:B------:R-:W-:Y:S08]  /*d1810*/  HMMA.1688.F32.TF32 R44, R224.reuse, R176, R44 ;  /* 0x000000b0e02c723c */ /* 0x040ff0000008102c */
[----:B------:R-:W-:Y:S11]  /*d1820*/  HMMA.1688.F32.TF32 R40, R224, R172, R40 ;  /* 0x000000ace028723c */ /* 0x000ff60000081028 */
[----:B------:R-:W-:Y:S05]  /*d1830*/  @!UPT UIADD3 URZ, URZ, URZ, URZ ;  /* 0x0000003f3f3ff290 */ /* 0x000fea000fffe03f */
[----:B------:R-:W-:Y:S01]  /*d1840*/  IMAD.MOV.U32 R211, RZ, RZ, R46 ;  /* 0x000000ffffd37224 */ /* 0x000fe200078e002e */
[----:B------:R-:W-:Y:S01]  /*d1850*/  MOV R210, R47 ;  /* 0x0000002f00d27202 */ /* 0x000fe20000000f00 */
[----:B------:R-:W-:Y:S01]  /*d1860*/  IMAD.MOV.U32 R204, RZ, RZ, R45 ;  /* 0x000000ffffcc7224 */ /* 0x000fe200078e002d */
[----:B------:R-:W-:-:S03]  /*d1870*/  MOV R205, R44 ;  /* 0x0000002c00cd7202 */ /* 0x000fc60000000f00 */
[----:B------:R-:W-:Y:S04]  /*d1880*/  STL.64 [R1+0x6b18], R210 ;  /* 0x006b18d201007387 */ /* 0x000fe80000100a00 */
[----:B------:R-:W-:Y:S04]  /*d1890*/  STL.64 [R1+0x6b10], R208 ;  /* 0x006b10d001007387 */ /* 0x000fe80000100a00 */
[----:B------:R-:W-:Y:S04]  /*d18a0*/  STL.64 [R1+0x6b08], R206 ;  /* 0x006b08ce01007387 */ /* 0x000fe80000100a00 */
[----:B------:R-:W-:Y:S04]  /*d18b0*/  STL.64 [R1+0x6b00], R204 ;  /* 0x006b00cc01007387 */ /* 0x000fe80000100a00 */
[----:B------:R-:W-:Y:S01]  /*d18c0*/  STL [R1+0x2304], R41 ;  /* 0x0023042901007387 */ /* 0x000fe20000100800 */
[----:B------:R-:W-:-:S03]  /*d18d0*/  IMAD.MOV.U32 R219, RZ, RZ, R40 ;  /* 0x000000ffffdb7224 */ /* 0x000fc600078e0028 */
[----:B------:R2:W-:Y:S01]  /*d18e0*/  STL.64 [R1+0x2308], R42 ;  /* 0x0023082a01007387 */ /* 0x0005e20000100a00 */
[C---:B------:R-:W-:Y:S08]  /*d18f0*/  HMMA.1688.F32.TF32 R32, R224.reuse, R160, R32 ;  /* 0x000000a0e020723c */ /* 0x040ff00000081020 */
[C---:B--2---:R-:W-:Y:S08]  /*d1900*/  HMMA.1688.F32.TF32 R40, R224.reuse, R168, R36 ;  /* 0x000000a8e028723c */ /* 0x044ff00000081024 */
[C---:B------:R-:W-:Y:S08]  /*d1910*/  HMMA.1688.F32.TF32 R36, R224.reuse, R164, R64 ;  /* 0x000000a4e024723c */ /* 0x040ff00000081040 */
[C---:B------:R-:W-:Y:S08]  /*d1920*/  HMMA.1688.F32.TF32 R28, R224.reuse, R156, R28 ;  /* 0x0000009ce01c723c */ /* 0x040ff0000008101c */
        /* <DEDUP_REMOVED lines=22> */
[C---:B--2---:R-:W-:Y:S03]  /*d1a90*/  HMMA.1688.F32.TF32 R12, R224.reuse, R136, R236 ;  /* 0x00000088e00c723c */ /* 0x044fe600000810ec */
[----:B------:R-:W-:Y:S04]  /*d1aa0*/  STL.64 [R1+0x2260], R4 ;  /* 0x0022600401007387 */ /* 0x000fe80000100a00 */
[----:B------:R2:W-:Y:S01]  /*d1ab0*/  STL.64 [R1+0x2268], R6 ;  /* 0x0022680601007387 */ /* 0x0005e20000100a00 */
[C---:B---3--:R-:W-:Y:S08]  /*d1ac0*/  HMMA.1688.F32.TF32 R8, R224.reuse, R132, R244 ;  /* 0x00000084e008723c */ /* 0x048ff000000810f4 */
[C---:B--2---:R-:W-:Y:S07]  /*d1ad0*/  HMMA.1688.F32.TF32 R4, R224.reuse, R128, R232 ;  /* 0x00000080e004723c */ /* 0x044fee00000810e8 */
        /* <DEDUP_REMOVED lines=79> */
[----:B------:R-:W1:Y:S04]  /*d1fd0*/  LDL.LU R24, [R1+0x1ea0] ;  /* 0x001ea00001187983 */ /* 0x000e680000300800 */
[----:B------:R-:W1:Y:S04]  /*d1fe0*/  LDL.LU R25, [R1+0x1ea4] ;  /* 0x001ea40001197983 */ /* 0x000e680000300800 */
[----:B------:R-:W1:Y:S04]  /*d1ff0*/  LDL.LU R26, [R1+0x1ea8] ;  /* 0x001ea800011a7983 */ /* 0x000e680000300800 */
        /* <DEDUP_REMOVED lines=10> */
[C---:B--2---:R-:W-:Y:S11]  /*d20a0*/  HMMA.1688.F32.TF32 R60, R224.reuse, R112, R228 ;  /* 0x00000070e03c723c */ /* 0x044ff600000810e4 */
[----:B------:R-:W-:Y:S11]  /*d20b0*/  @!UPT UIADD3 URZ, URZ, URZ, URZ ;  /* 0x0000003f3f3ff290 */ /* 0x000ff6000fffe03f */
[----:B------:R-:W-:Y:S01]  /*d20c0*/  @!UPT UIADD3 URZ, URZ, URZ, URZ ;  /* 0x0000003f3f3ff290 */ /* 0x000fe2000fffe03f */
        /* <DEDUP_REMOVED lines=13> */
[C---:B---3--:R-:W-:Y:S08]  /*d21a0*/  HMMA.1688.F32.TF32 R60, R224.reuse, R108, R56 ;  /* 0x0000006ce03c723c */ /* 0x048ff00000081038 */
[C---:B------:R-:W-:Y:S08]  /*d21b0*/  HMMA.1688.F32.TF32 R56, R224.reuse, R104, R52 ;  /* 0x00000068e038723c */ /* 0x040ff00000081034 */
[C---:B------:R-:W-:Y:S08]  /*d21c0*/  HMMA.1688.F32.TF32 R52, R224.reuse, R100, R48 ;  /* 0x00000064e034723c */ /* 0x040ff00000081030 */
[C---:B------:R-:W-:Y:S08]  /*d21d0*/  HMMA.1688.F32.TF32 R48, R224.reuse, R96, R44 ;  /* 0x00000060e030723c */ /* 0x040ff0000008102c */
[C---:B------:R-:W-:Y:S08]  /*d21e0*/  HMMA.1688.F32.TF32 R44, R224.reuse, R92, R40 ;  /* 0x0000005ce02c723c */ /* 0x040ff00000081028 */
[C---:B----4-:R-:W-:Y:S08]  /*d21f0*/  HMMA.1688.F32.TF32 R40, R224.reuse, R88, R36 ;  /* 0x00000058e028723c */ /* 0x050ff00000081024 */
[C---:B------:R-:W-:Y:S08]  /*d2200*/  HMMA.1688.F32.TF32 R36, R224.reuse, R84, R64 ;  /* 0x00000054e024723c */ /* 0x040ff00000081040 */
[C---:B------:R-:W-:Y:S01]  /*d2210*/  HMMA.1688.F32.TF32 R32, R224.reuse, R80, R32 ;  /* 0x00000050e020723c */ /* 0x040fe20000081020 */
[----:B------:R-:W-:Y:S07]  /*d2220*/  STL.64 [R1+0x21e0], R60 ;  /* 0x0021e03c01007387 */ /* 0x000fee0000100a00 */
[----:B------:R-:W-:Y:S01]  /*d2230*/  HMMA.1688.F32.TF32 R28, R224, R76, R28 ;  /* 0x0000004ce01c723c */ /* 0x000fe2000008101c */
[----:B------:R-:W-:Y:S07]  /*d2240*/  STL.64 [R1+0x21e8], R62 ;  /* 0x0021e83e01007387 */ /* 0x000fee0000100a00 */
[C---:B-1----:R-:W-:Y:S01]  /*d2250*/  HMMA.1688.F32.TF32 R24, R220.reuse, R192, R24 ;  /* 0x000000c0dc18723c */ /* 0x042fe20000081018 */
        /* <DEDUP_REMOVED lines=34> */
[C---:B---3--:R-:W-:Y:S03]  /*d2480*/  HMMA.1688.F32.TF32 R8, R220.reuse, R164, R244 ;  /* 0x000000a4dc08723c */ /* 0x048fe600000810f4 */
[----:B------:R-:W-:Y:S04]  /*d2490*/  LDS R224, [R2+0x8700] ;  /* 0x0087000002e07984 */ /* 0x000fe80000000800 */
[----:B------:R-:W-:Y:S01]  /*d24a0*/  LDS R226, [R2+0xa700] ;  /* 0x00a7000002e27984 */ /* 0x000fe20000000800 */
[C---:B-1----:R-:W-:Y:S03]  /*d24b0*/  HMMA.1688.F32.TF32 R4, R220.reuse, R160, R232 ;  /* 0x000000a0dc04723c */ /* 0x042fe600000810e8 */
[----:B------:R-:W-:Y:S04]  /*d24c0*/  LDS R225, [R0+0x8700] ;  /* 0x0087000000e17984 */ /* 0x000fe80000000800 */
[----:B------:R-:W1:Y:S04]  /*d24d0*/  LDS R227, [R0+0xa700] ;  /* 0x00a7000000e37984 */ /* 0x000e680000000800 */
        /* <DEDUP_REMOVED lines=8> */
[C---:B--2---:R-:W-:Y:S02]  /*d2560*/  HMMA.1688.F32.TF32 R4, R220.reuse, R156, R240 ;  /* 0x0000009cdc04723c */ /* 0x044fe400000810f0 */
[----:B------:R-:W-:Y:S04]  /*d2570*/  STL.64 [R1+0x6e50], R158 ;  /* 0x006e509e01007387 */ /* 0x000fe80000100a00 */
[----:B------:R-:W-:Y:S11]  /*d2580*/  STL.64 [R1+0x6e48], R156 ;  /* 0x006e489c01007387 */ /* 0x000ff60000100a00 */
[----:B------:R-:W-:Y:S06]  /*d2590*/  @!UPT UIADD3 URZ, URZ, URZ, URZ ;  /* 0x0000003f3f3ff290 */ /* 0x000fec000fffe03f */
[----:B------:R-:W-:Y:S04]  /*d25a0*/  STL.64 [R1+0x2160], R4 ;  /* 0x0021600401007387 */ /* 0x000fe80000100a00 */
[----:B------:R2:W-:Y:S02]  /*d25b0*/  STL.64 [R1+0x2168], R6 ;  /* 0x0021680601007387 */ /* 0x0005e40000100a00 */
[C---:B--2---:R-:W-:Y:S02]  /*d25c0*/  HMMA.1688.F32.TF32 R4, R220.reuse, R152, R248 ;  /* 0x00000098dc04723c */ /* 0x044fe400000810f8 */
[----:B------:R-:W-:Y:S04]  /*d25d0*/  STL.64 [R1+0x6e40], R154 ;  /* 0x006e409a01007387 */ /* 0x000fe80000100a00 */
[----:B------:R-:W-:Y:S11]  /*d25e0*/  STL.64 [R1+0x6e38], R152 ;  /* 0x006e389801007387 */ /* 0x000ff60000100a00 */
[----:B------:R-:W-:Y:S06]  /*d25f0*/  @!UPT UIADD3 URZ, URZ, URZ, URZ ;  /* 0x0000003f3f3ff290 */ /* 0x000fec000fffe03f */
[----:B------:R-:W-:Y:S04]  /*d2600*/  STL.64 [R1+0x2150], R4 ;  /* 0x0021500401007387 */ /* 0x000fe80000100a00 */
[----:B------:R2:W-:Y:S04]  /*d2610*/  STL.64 [R1+0x2158], R6 ;  /* 0x0021580601007387 */ /* 0x0005e80000100a00 */
[----:B------:R-:W3:Y:S01]  /*d2620*/  LDL.LU R248, [R1+0x1970] ;  /* 0x0019700001f87983 */ /* 0x000ee20000300800 */
[C---:B--2---:R-:W-:Y:S11]  /*d2630*/  HMMA.1688.F32.TF32 R4, R220.reuse, R68, R228 ;  /* 0x00000044dc04723c */ /* 0x044ff600000810e4 */
        /* <DEDUP_REMOVED lines=99> */
[----:B--2---:R-:W1:Y:S04]  /*d2c70*/  LDL.LU R4, [R1+0x19c0] ;  /* 0x0019c00001047983 */ /* 0x004e680000300800 */
[----:B------:R-:W1:Y:S04]  /*d2c80*/  LDL.LU R5, [R1+0x19c4] ;  /* 0x0019c40001057983 */ /* 0x000e680000300800 */
[----:B----4-:R-:W1:Y:S04]  /*d2c90*/  LDL.LU R6, [R1+0x19c8] ;  /* 0x0019c80001067983 */ /* 0x010e680000300800 */
        /* <DEDUP_REMOVED lines=8> */
[----:B------:R-:W4:Y:S01]  /*d2d20*/  LDL.LU R231, [R1+0x196c] ;  /* 0x00196c0001e77983 */ /* 0x000f220000300800 */
[C---:B---3--:R-:W-:Y:S08]  /*d2d30*/  HMMA.1688.F32.TF32 R24, R220.reuse, R92, R24 ;  /* 0x0000005cdc18723c */ /* 0x048ff00000081018 */
        /* <DEDUP_REMOVED lines=9> */
[----:B------:R3:W-:Y:S04]  /*d2dd0*/  STL.64 [R1+0x2138], R162 ;  /* 0x002138a201007387 */ /* 0x0007e80000100a00 */
[----:B------:R-:W-:Y:S04]  /*d2de0*/  STL.64 [R1+0x2120], R156 ;  /* 0x0021209c01007387 */ /* 0x000fe80000100a00 */
[----:B------:R3:W-:Y:S02]  /*d2df0*/  STL.64 [R1+0x2128], R158 ;  /* 0x0021289e01007387 */ /* 0x0007e40000100a00 */
[C---:B---3--:R-:W-:Y:S02]  /*d2e00*/  HMMA.1688.F32.TF32 R160, R220.reuse, R140, R200 ;  /* 0x0000008cdca0723c */ /* 0x048fe400000810c8 */
[----:B------:R-:W-:Y:S04]  /*d2e10*/  STL.64 [R1+0x2110], R152 ;  /* 0x0021109801007387 */ /* 0x000fe80000100a00 */
[----:B------:R3:W-:Y:S02]  /*d2e20*/  STL.64 [R1+0x2118], R154 ;  /* 0x0021189a01007387 */ /* 0x0007e40000100a00 */
[C---:B------:R-:W-:Y:S08]  /*d2e30*/  HMMA.1688.F32.TF32 R156, R220.reuse, R136, R196 ;  /* 0x00000088dc9c723c */ /* 0x040ff000000810c4 */
[C---:B---3--:R-:W-:Y:S08]  /*d2e40*/  HMMA.1688.F32.TF32 R152, R220.reuse, R132, R60 ;  /* 0x00000084dc98723c */ /* 0x048ff0000008103c */
        /* <DEDUP_REMOVED lines=12> */
[----:B------:R-:W-:Y:S04]  /*d2f10*/  STL.64 [R1+0x20e0], R152 ;  /* 0x0020e09801007387 */ /* 0x000fe80000100a00 */
[----:B------:R-:W-:Y:S01]  /*d2f20*/  STL.64 [R1+0x20e8], R154 ;  /* 0x0020e89a01007387 */ /* 0x000fe20000100a00 */
[----:B------:R-:W-:Y:S03]  /*d2f30*/  HMMA.1688.F32.TF32 R12, R220, R80, R12 ;  /* 0x00000050dc0c723c */ /* 0x000fe6000008100c */
        /* <DEDUP_REMOVED lines=34> */
[C---:B--2---:R-:W-:Y:S07]  /*d3160*/  HMMA.1688.F32.TF32 R12, R224.reuse, R184, R244 ;  /* 0x000000b8e00c723c */ /* 0x044fee00000810f4 */
        /* <DEDUP_REMOVED lines=11> */
[C---:B----4-:R-:W-:Y:S06]  /*d3220*/  HMMA.1688.F32.TF32 R8, R224.reuse, R168, R228 ;  /* 0x000000a8e008723c */ /* 0x050fec00000810e4 */
[----:B------:R2:W-:Y:S04]  /*d3230*/  STL.64 [R1+0x1fc0], R4 ;  /* 0x001fc00401007387 */ /* 0x0005e80000100a00 */
[----:B------:R3:W-:Y:S04]  /*d3240*/  STL.64 [R1+0x1fc8], R6 ;  /* 0x001fc80601007387 */ /* 0x0007e80000100a00 */
[----:B--2---:R-:W2:Y:S04]  /*d3250*/  LDL.LU R4, [R1+0x1780] ;  /* 0x0017800001047983 */ /* 0x004ea80000300800 */
[----:B------:R-:W-:Y:S04]  /*d3260*/  STL.64 [R1+0x1fb0], R12 ;  /* 0x001fb00c01007387 */ /* 0x000fe80000100a00 */
[----:B------:R-:W-:Y:S04]  /*d3270*/  STL.64 [R1+0x1fb8], R14 ;  /* 0x001fb80e01007387 */ /* 0x000fe80000100a00 */
[----:B------:R4:W-:Y:S04]  /*d3280*/  STL.64 [R1+0x1fa0], R8 ;  /* 0x001fa00801007387 */ /* 0x0009e80000100a00 */
[----:B------:R1:W-:Y:S04]  /*d3290*/  STL.64 [R1+0x1fa8], R10 ;  /* 0x001fa80a01007387 */ /* 0x0003e80000100a00 */
[----:B------:R-:W2:Y:S04]  /*d32a0*/  LDL.LU R5, [R1+0x1784] ;  /* 0x0017840001057983 */ /* 0x000ea80000300800 */
[----:B---3--:R-:W2:Y:S04]  /*d32b0*/  LDL.LU R6, [R1+0x1788] ;  /* 0x0017880001067983 */ /* 0x008ea80000300800 */
[----:B------:R-:W2:Y:S04]  /*d32c0*/  LDL.LU R7, [R1+0x178c] ;  /* 0x00178c0001077983 */ /* 0x000ea80000300800 */
[----:B----4-:R-:W3:Y:S04]  /*d32d0*/  LDL.LU R8, [R1+0x1790] ;  /* 0x0017900001087983 */ /* 0x010ee80000300800 */
[----:B------:R-:W3:Y:S04]  /*d32e0*/  LDL.LU R9, [R1+0x1794] ;  /* 0x0017940001097983 */ /* 0x000ee80000300800 */
[----:B-1----:R-:W3:Y:S04]  /*d32f0*/  LDL.LU R10, [R1+0x1798] ;  /* 0x00179800010a7983 */ /* 0x002ee80000300800 */
        /* <DEDUP_REMOVED lines=177> */
[----:B------:R1:W-:Y:S02]  /*d3e10*/  STL.64 [R1+0x1f18], R218 ;  /* 0x001f18da01007387 */ /* 0x0003e40000100a00 */
[C---:B-1----:R-:W-:Y:S08]  /*d3e20*/  HMMA.1688.F32.TF32 R216, R224.reuse, R136, R204 ;  /* 0x00000088e0d8723c */ /* 0x042ff000000810cc */
[C---:B------:R-:W-:Y:S11]  /*d3e30*/  HMMA.1688.F32.TF32 R204, R224.reuse, R128, R212 ;  /* 0x00000080e0cc723c */ /* 0x040ff600000810d4 */
[----:B------:R-:W-:Y:S04]  /*d3e40*/  @!UPT UIADD3 URZ, URZ, URZ, URZ ;  /* 0x0000003f3f3ff290 */ /* 0x000fe8000fffe03f */
        /* <DEDUP_REMOVED lines=26> */
[C---:B-1----:R-:W-:Y:S08]  /*d3ff0*/  HMMA.1688.F32.TF32 R36, R224.reuse, R80, R28 ;  /* 0x00000050e024723c */ /* 0x042ff0000008101c */
[----:B------:R-:W-:Y:S01]  /*d4000*/  HMMA.1688.F32.TF32 R32, R224, R76, R24 ;  /* 0x0000004ce020723c */ /* 0x000fe20000081018 */
[----:B------:R-:W-:Y:S04]  /*d4010*/  STL.64 [R1+0x1e40], R44 ;  /* 0x001e402c01007387 */ /* 0x000fe80000100a00 */
[----:B------:R-:W-:Y:S03]  /*d4020*/  LDS R224, [R2+0xc000] ;  /* 0x00c0000002e07984 */ /* 0x000fe60000000800 */
[C---:B------:R-:W-:Y:S01]  /*d4030*/  HMMA.1688.F32.TF32 R28, R220.reuse, R192, R20 ;  /* 0x000000c0dc1c723c */ /* 0x040fe20000081014 */
[----:B------:R-:W-:Y:S04]  /*d4040*/  LDS R226, [R2+0xe000] ;  /* 0x00e0000002e27984 */ /* 0x000fe80000000800 */
[----:B------:R-:W-:Y:S03]  /*d4050*/  LDS R225, [R0+0xc000] ;  /* 0x00c0000000e17984 */ /* 0x000fe60000000800 */
[C---:B------:R-:W-:Y:S01]  /*d4060*/  HMMA.1688.F32.TF32 R24, R220.reuse, R188, R16 ;  /* 0x000000bcdc18723c */ /* 0x040fe20000081010 */
[----:B------:R-:W1:Y:S07]  /*d4070*/  LDS R227, [R0+0xe000] ;  /* 0x00e0000000e37984 */ /* 0x000e6e0000000800 */
[C---:B----4-:R-:W-:Y:S08]  /*d4080*/  HMMA.1688.F32.TF32 R20, R220.reuse, R184, R12 ;  /* 0x000000b8dc14723c */ /* 0x050ff0000008100c */
        /* <DEDUP_REMOVED lines=8> */
[----:B------:R3:W-:Y:S04]  /*d4110*/  STL.64 [R1+0x1d60], R32 ;  /* 0x001d602001007387 */ /* 0x0007e80000100a00 */
[----:B------:R4:W-:Y:S04]  /*d4120*/  STL.64 [R1+0x1d68], R34 ;  /* 0x001d682201007387 */ /* 0x0009e80000100a00 */
[----:B------:R1:W-:Y:S04]  /*d4130*/  STL.64 [R1+0x1d50], R28 ;  /* 0x001d501c01007387 */ /* 0x0003e80000100a00 */
[----:B------:R1:W-:Y:S04]  /*d4140*/  STL.64 [R1+0x1d58], R30 ;  /* 0x001d581e01007387 */ /* 0x0003e80000100a00 */
[----:B------:R-:W-:Y:S04]  /*d4150*/  STL.64 [R1+0x1d40], R24 ;  /* 0x001d401801007387 */ /* 0x000fe80000100a00 */
[----:B------:R-:W-:Y:S04]  /*d4160*/  STL.64 [R1+0x1d48], R26 ;  /* 0x001d481a01007387 */ /* 0x000fe80000100a00 */
[----:B------:R-:W-:Y:S04]  /*d4170*/  STL.64 [R1+0x1d30], R20 ;  /* 0x001d301401007387 */ /* 0x000fe80000100a00 */
[----:B------:R-:W-:Y:S04]  /*d4180*/  STL.64 [R1+0x1d38], R22 ;  /* 0x001d381601007387 */ /* 0x000fe80000100a00 */
        /* <DEDUP_REMOVED lines=60> */
[C---:B------:R-:W-:Y:S08]  /*d4550*/  HMMA.1688.F32.TF32 R44, R220.reuse, R164, R40 ;  /* 0x000000a4dc2c723c */ /* 0x040ff00000081028 */
[C---:B----4-:R-:W-:Y:S08]  /*d4560*/  HMMA.1688.F32.TF32 R40, R220.reuse, R160, R36 ;  /* 0x000000a0dc28723c */ /* 0x050ff00000081024 */
        /* <DEDUP_REMOVED lines=10> */
[----:B------:R-:W-:Y:S04]  /*d4610*/  STL.64 [R1+0x1cb0], R32 ;  /* 0x001cb02001007387 */ /* 0x000fe80000100a00 */
[----:B------:R-:W-:Y:S01]  /*d4620*/  STL.64 [R1+0x1cb8], R34 ;  /* 0x001cb82201007387 */ /* 0x000fe20000100a00 */
[C---:B------:R-:W-:Y:S08]  /*d4630*/  HMMA.1688.F32.TF32 R16, R220.reuse, R144, R16 ;  /* 0x00000090dc10723c */ /* 0x040ff00000081010 */
[C---:B------:R-:W-:Y:S11]  /*d4640*/  HMMA.1688.F32.TF32 R8, R220.reuse, R136, R8 ;  /* 0x00000088dc08723c */ /* 0x040ff60000081008 */
[----:B------:R-:W-:Y:S04]  /*d4650*/  @!UPT UIADD3 URZ, URZ, URZ, URZ ;  /* 0x0000003f3f3ff290 */ /* 0x000fe8000fffe03f */
[----:B------:R-:W-:Y:S01]  /*d4660*/  STL.64 [R1+0x1c70], R16 ;  /* 0x001c701001007387 */ /* 0x000fe20000100a00 */
[----:B------:R-:W-:Y:S03]  /*d4670*/  HMMA.1688.F32.TF32 R24, R220, R72, R24 ;  /* 0x00000048dc18723c */ /* 0x000fe60000081018 */
[----:B------:R-:W-:Y:S04]  /*d4680*/  STL.64 [R1+0x1c78], R18 ;  /* 0x001c781201007387 */ /* 0x000fe80000100a00 */
[----:B------:R-:W-:Y:S04]  /*d4690*/  STL.64 [R1+0x1c60], R12 ;  /* 0x001c600c01007387 */ /* 0x000fe80000100a00 */
[----:B------:R-:W-:Y:S04]  /*d46a0*/  STL.64 [R1+0x1c68], R14 ;  /* 0x001c680e01007387 */ /* 0x000fe80000100a00 */
[----:B------:R1:W-:Y:S01]  /*d46b0*/  STL.64 [R1+0x1c50], R8 ;  /* 0x001c500801007387 */ /* 0x0003e20000100a00 */
[----:B------:R-:W-:Y:S01]  /*d46c0*/  IMAD.MOV.U32 R73, RZ, RZ, R10 ;  /* 0x000000ffff497224 */ /* 0x000fe200078e000a */
[----:B------:R-:W-:-:S02]  /*d46d0*/  MOV R72, R11 ;  /* 0x0000000b00487202 */ /* 0x000fc40000000f00 */
[C---:B-1----:R-:W-:Y:S08]  /*d46e0*/  HMMA.1688.F32.TF32 R8, R220.reuse, R132, R4 ;  /* 0x00000084dc08723c */ /* 0x042ff00000081004 */
[C---:B------:R-:W-:Y:S11]  /*d46f0*/  HMMA.1688.F32.TF32 R4, R220.reuse, R128, R236 ;  /* 0x00000080dc04723c */ /* 0x040ff600000810ec */
[----:B------:R-:W-:Y:S04]  /*d4700*/  @!UPT UIADD3 URZ, URZ, URZ, URZ ;  /* 0x0000003f3f3ff290 */ /* 0x000fe8000fffe03f */
[----:B------:R1:W-:Y:S04]  /*d4710*/  STL.64 [R1+0x1c20], R8 ;  /* 0x001c200801007387 */ /* 0x0003e80000100a00 */
[----:B------:R2:W-:Y:S04]  /*d4720*/  STL.64 [R1+0x1c28], R10 ;  /* 0x001c280a01007387 */ /* 0x0005e80000100a00 */
[----:B------:R-:W3:Y:S04]  /*d4730*/  LDL.LU R12, [R1+0x1590] ;  /* 0x00159000010c7983 */ /* 0x000ee80000300800 */
[----:B------:R-:W3:Y:S04]  /*d4740*/  LDL.LU R13, [R1+0x1594] ;  /* 0x00159400010d7983 */ /* 0x000ee80000300800 */
[----:B------:R-:W3:Y:S04]  /*d4750*/  LDL.LU R14, [R1+0x1598] ;  /* 0x00159800010e7983 */ /* 0x000ee80000300800 */
[----:B------:R-:W3:Y:S04]  /*d4760*/  LDL.LU R15, [R1+0x159c] ;  /* 0x00159c00010f7983 */ /* 0x000ee80000300800 */
[----:B------:R-:W4:Y:S04]  /*d4770*/  LDL.LU R236, [R1+0x1680] ;  /* 0x0016800001ec7983 */ /* 0x000f280000300800 */
[----:B------:R-:W4:Y:S04]  /*d4780*/  LDL.LU R237, [R1+0x1684] ;  /* 0x0016840001ed7983 */ /* 0x000f280000300800 */
[----:B------:R-:W4:Y:S04]  /*d4790*/  LDL.LU R238, [R1+0x1688] ;  /* 0x0016880001ee7983 */ /* 0x000f280000300800 */
[----:B------:R-:W4:Y:S01]  /*d47a0*/  LDL.LU R239, [R1+0x168c] ;  /* 0x00168c0001ef7983 */ /* 0x000f220000300800 */
[----:B------:R-:W-:Y:S03]  /*d47b0*/  HMMA.1688.F32.TF32 R28, R220, R68, R28 ;  /* 0x00000044dc1c723c */ /* 0x000fe6000008101c */
[----:B------:R-:W3:Y:S01]  /*d47c0*/  LDL.LU R16, [R1+0x15a0] ;  /* 0x0015a00001107983 */ /* 0x000ee20000300800 */
[----:B------:R-:W-:-:S03]  /*d47d0*/  MOV R161, R24 ;  /* 0x0000001800a17202 */ /* 0x000fc60000000f00 */
[----:B------:R-:W3:Y:S01]  /*d47e0*/  LDL.LU R17, [R1+0x15a4] ;  /* 0x0015a40001117983 */ /* 0x000ee20000300800 */
[----:B------:R-:W-:Y:S01]  /*d47f0*/  HMMA.1688.F32.TF32 R20, R220, R148, R20 ;  /* 0x00000094dc14723c */ /* 0x000fe20000081014 */
[----:B------:R-:W-:Y:S02]  /*d4800*/  IMAD.MOV.U32 R160, RZ, RZ, R25 ;  /* 0x000000ffffa07224 */ /* 0x000fe400078e0019 */
[----:B------:R-:W3:Y:S01]  /*d4810*/  LDL.LU R18, [R1+0x15a8] ;  /* 0x0015a80001127983 */ /* 0x000ee20000300800 */
[----:B------:R-:W-:-:S03]  /*d4820*/  IMAD.MOV.U32 R157, RZ, RZ, R26 ;  /* 0x000000ffff9d7224 */ /* 0x000fc600078e001a */
[----:B------:R-:W3:Y:S01]  /*d4830*/  LDL.LU R19, [R1+0x15ac] ;  /* 0x0015ac0001137983 */ /* 0x000ee20000300800 */
[----:B------:R-:W-:Y:S01]  /*d4840*/  MOV R156, R27 ;  /* 0x0000001b009c7202 */ /* 0x000fe20000000f00 */
[----:B------:R-:W-:Y:S02]  /*d4850*/  IMAD.MOV.U32 R149, RZ, RZ, R4 ;  /* 0x000000ffff957224 */ /* 0x000fe400078e0004 */
[----:B------:R-:W3:Y:S01]  /*d4860*/  LDL.LU R24, [R1+0x15e0] ;  /* 0x0015e00001187983 */ /* 0x000ee20000300800 */
[----:B------:R-:W-:Y:S01]  /*d4870*/  IMAD.MOV.U32 R148, RZ, RZ, R5 ;  /* 0x000000ffff947224 */ /* 0x000fe200078e0005 */
[----:B------:R-:W-:Y:S01]  /*d4880*/  MOV R145, R6 ;  /* 0x0000000600917202 */ /* 0x000fe20000000f00 */
[----:B------:R-:W-:Y:S01]  /*d4890*/  IMAD.MOV.U32 R144, RZ, RZ, R7 ;  /* 0x000000ffff907224 */ /* 0x000fe200078e0007 */
        /* <DEDUP_REMOVED lines=11> */
[----:B------:R-:W-:-:S03]  /*d4950*/  IMAD.MOV.U32 R169, RZ, RZ, R28 ;  /* 0x000000ffffa97224 */ /* 0x000fc600078e001c */
[----:B------:R-:W3:Y:S01]  /*d4960*/  LDL.LU R64, [R1+0x1640] ;  /* 0x0016400001407983 */ /* 0x000ee20000300800 */
[----:B------:R-:W-:-:S03]  /*d4970*/  MOV R168, R29 ;  /* 0x0000001d00a87202 */ /* 0x000fc60000000f00 */
[----:B------:R-:W3:Y:S01]  /*d4980*/  LDL.LU R65, [R1+0x1644] ;  /* 0x0016440001417983 */ /* 0x000ee20000300800 */
[----:B------:R-:W-:-:S03]  /*d4990*/  IMAD.MOV.U32 R165, RZ, RZ, R30 ;  /* 0x000000ffffa57224 */ /* 0x000fc600078e001e */
[----:B------:R-:W3:Y:S01]  /*d49a0*/  LDL.LU R66, [R1+0x1648] ;  /* 0x0016480001427983 */ /* 0x000ee20000300800 */
[----:B------:R-:W-:-:S03]  /*d49b0*/  IMAD.MOV.U32 R164, RZ, RZ, R31 ;  /* 0x000000ffffa47224 */ /* 0x000fc600078e001f */
[----:B------:R-:W3:Y:S01]  /*d49c0*/  LDL.LU R67, [R1+0x164c] ;  /* 0x00164c0001437983 */ /* 0x000ee20000300800 */
[----:B------:R-:W-:-:S03]  /*d49d0*/  IMAD.MOV.U32 R153, RZ, RZ, R20 ;  /* 0x000000ffff997224 */ /* 0x000fc600078e0014 */
[----:B------:R-:W3:Y:S01]  /*d49e0*/  LDL.LU R28, [R1+0x1600] ;  /* 0x00160000011c7983 */ /* 0x000ee20000300800 */
[----:B------:R-:W-:-:S03]  /*d49f0*/  IMAD.MOV.U32 R152, RZ, RZ, R21 ;  /* 0x000000ffff987224 */ /* 0x000fc600078e0015 */
[----:B------:R-:W3:Y:S01]  /*d4a00*/  LDL.LU R29, [R1+0x1604] ;  /* 0x00160400011d7983 */ /* 0x000ee20000300800 */
[----:B------:R-:W-:-:S03]  /*d4a10*/  MOV R69, R22 ;  /* 0x0000001600457202 */ /* 0x000fc60000000f00 */
[----:B------:R-:W3:Y:S01]  /*d4a20*/  LDL.LU R30, [R1+0x1608] ;  /* 0x00160800011e7983 */ /* 0x000ee20000300800 */
[----:B------:R-:W-:-:S03]  /*d4a30*/  IMAD.MOV.U32 R68, RZ, RZ, R23 ;  /* 0x000000ffff447224 */ /* 0x000fc600078e0017 */
        /* <DEDUP_REMOVED lines=8> */
[----:B------:R-:W2:Y:S01]  /*d4ac0*/  LDL.LU R11, [R1+0x158c] ;  /* 0x00158c00010b7983 */ /* 0x000ea20000300800 */
[C---:B----4-:R-:W-:Y:S11]  /*d4ad0*/  HMMA.1688.F32.TF32 R4, R220.reuse, R124, R236 ;  /* 0x0000007cdc04723c */ /* 0x050ff600000810ec */
[----:B------:R-:W-:Y:S11]  /*d4ae0*/  @!UPT UIADD3 URZ, URZ, URZ, URZ ;  /* 0x0000003f3f3ff290 */ /* 0x000ff6000fffe03f */
[----:B------:R-:W-:Y:S02]  /*d4af0*/  @!UPT UIADD3 URZ, URZ, URZ, URZ ;  /* 0x0000003f3f3ff290 */ /* 0x000fe4000fffe03f */
[----:B------:R-:W-:Y:S01]  /*d4b00*/  IMAD.MOV.U32 R133, RZ, RZ, R4 ;  /* 0x000000ffff857224 */ /* 0x000fe200078e0004 */
[----:B------:R-:W-:Y:S01]  /*d4b10*/  MOV R132, R5 ;  /* 0x0000000500847202 */ /* 0x000fe20000000f00 */
[----:B------:R-:W4:Y:S01]  /*d4b20*/  LDL.LU R4, [R1+0x1570] ;  /* 0x0015700001047983 */ /* 0x000f220000300800 */
[----:B------:R-:W-:Y:S02]  /*d4b30*/  IMAD.MOV.U32 R129, RZ, RZ, R6 ;  /* 0x000000ffff817224 */ /* 0x000fe400078e0006 */
[----:B------:R-:W-:Y:S01]  /*d4b40*/  IMAD.MOV.U32 R128, RZ, RZ, R7 ;  /* 0x000000ffff807224 */ /* 0x000fe200078e0007 */
[----:B------:R-:W4:Y:S04]  /*d4b50*/  LDL.LU R5, [R1+0x1574] ;  /* 0x0015740001057983 */ /* 0x000f280000300800 */
[----:B------:R-:W4:Y:S04]  /*d4b60*/  LDL.LU R6, [R1+0x1578] ;  /* 0x0015780001067983 */ /* 0x000f280000300800 */
[----:B------:R-:W4:Y:S04]  /*d4b70*/  LDL.LU R7, [R1+0x157c] ;  /* 0x00157c0001077983 */ /* 0x000f280000300800 */
[----:B------:R-:W4:Y:S04]  /*d4b80*/  LDL.LU R236, [R1+0x1560] ;  /* 0x0015600001ec7983 */ /* 0x000f280000300800 */
[----:B------:R-:W4:Y:S04]  /*d4b90*/  LDL.LU R237, [R1+0x1564] ;  /* 0x0015640001ed7983 */ /* 0x000f280000300800 */
[----:B------:R-:W4:Y:S01]  /*d4ba0*/  LDL.LU R238, [R1+0x1568] ;  /* 0x0015680001ee7983 */ /* 0x000f220000300800 */
[----:B---3--:R-:W-:Y:S01]  /*d4bb0*/  HMMA.1688.F32.TF32 R36, R220, R120, R36 ;  /* 0x00000078dc24723c */ /* 0x008fe20000081024 */
[----:B------:R-:W-:-:S07]  /*d4bc0*/  MOV R239, R245 ;  /* 0x000000f500ef7202 */ /* 0x000fce0000000f00 */
[C---:B------:R-:W-:Y:S11]  /*d4bd0*/  HMMA.1688.F32.TF32 R24, R220.reuse, R104, R24 ;  /* 0x00000068dc18723c */ /* 0x040ff60000081018 */
[----:B------:R-:W-:Y:S05]  /*d4be0*/  @!UPT UIADD3 URZ, URZ, URZ, URZ ;  /* 0x0000003f3f3ff290 */ /* 0x000fea000fffe03f */
[----:B------:R-:W-:Y:S01]  /*d4bf0*/  IMAD.MOV.U32 R141, RZ, RZ, R36 ;  /* 0x000000ffff8d7224 */ /* 0x000fe200078e0024 */
[----:B------:R-:W-:Y:S01]  /*d4c00*/  MOV R137, R38 ;  /* 0x0000002600897202 */ /* 0x000fe20000000f00 */
[----:B------:R-:W-:Y:S02]  /*d4c10*/  IMAD.MOV.U32 R140, RZ, RZ, R37 ;  /* 0x000000ffff8c7224 */ /* 0x000fe400078e0025 */
[----:B------:R-:W-:Y:S02]  /*d4c20*/  IMAD.MOV.U32 R136, RZ, RZ, R39 ;  /* 0x000000ffff887224 */ /* 0x000fe400078e0027 */
[C---:B------:R-:W-:Y:S08]  /*d4c30*/  HMMA.1688.F32.TF32 R36, R220.reuse, R116, R64 ;  /* 0x00000074dc24723c */ /* 0x040ff00000081040 */
[C---:B------:R-:W-:Y:S08]  /*d4c40*/  HMMA.1688.F32.TF32 R16, R220.reuse, R96, R16 ;  /* 0x00000060dc10723c */ /* 0x040ff00000081010 */
[C---:B------:R-:W-:Y:S08]  /*d4c50*/  HMMA.1688.F32.TF32 R28, R220.reuse, R108, R28 ;  /* 0x0000006cdc1c723c */ /* 0x040ff0000008101c */
[C---:B------:R-:W-:Y:S08]  /*d4c60*/  HMMA.1688.F32.TF32 R20, R220.reuse, R100, R20 ;  /* 0x00000064dc14723c */ /* 0x040ff00000081014 */
[C---:B--2---:R-:W-:Y:S01]  /*d4c70*/  HMMA.1688.F32.TF32 R8, R220.reuse, R88, R8 ;  /* 0x00000058dc08723c */ /* 0x044fe20000081008 */
[----:B------:R-:W-:Y:S04]  /*d4c80*/  STL.64 [R1+0x1bc0], R36 ;  /* 0x001bc02401007387 */ /* 0x000fe80000100a00 */
[----:B------:R-:W-:Y:S03]  /*d4c90*/  STL.64 [R1+0x1bc8], R38 ;  /* 0x001bc82601007387 */ /* 0x000fe60000100a00 */
[C---:B------:R-:W-:Y:S01]  /*d4ca0*/  HMMA.1688.F32.TF32 R12, R220.reuse, R92, R12 ;  /* 0x0000005cdc0c723c */ /* 0x040fe2000008100c */
[----:B------:R-:W-:Y:S04]  /*d4cb0*/  STL.64 [R1+0x19b0], R28 ;  /* 0x0019b01c01007387 */ /* 0x000fe80000100a00 */
[----:B------:R-:W-:Y:S04]  /*d4cc0*/  STL.64 [R1+0x19b8], R30 ;  /* 0x0019b81e01007387 */ /* 0x000fe80000100a00 */
[----:B------:R-:W-:Y:S04]  /*d4cd0*/  STL.64 [R1+0x1950], R24 ;  /* 0x0019501801007387 */ /* 0x000fe80000100a00 */
[----:B------:R-:W-:Y:S03]  /*d4ce0*/  STL.64 [R1+0x1958], R26 ;  /* 0x0019581a01007387 */ /* 0x000fe60000100a00 */
[----:B------:R-:W-:Y:S01]  /*d4cf0*/  IMAD.MOV.U32 R245, RZ, RZ, R9 ;  /* 0x000000fffff57224 */ /* 0x000fe200078e0009 */
[----:B------:R-:W-:Y:S04]  /*d4d00*/  STL.64 [R1+0x15c0], R20 ;  /* 0x0015c01401007387 */ /* 0x000fe80000100a00 */
[----:B------:R-:W-:Y:S04]  /*d4d10*/  STL.64 [R1+0x15c8], R22 ;  /* 0x0015c81601007387 */ /* 0x000fe80000100a00 */
[----:B------:R-:W-:Y:S04]  /*d4d20*/  STL.64 [R1+0x15a0], R16 ;  /* 0x0015a01001007387 */ /* 0x000fe80000100a00 */
[----:B------:R-:W-:Y:S04]  /*d4d30*/  STL.64 [R1+0x15a8], R18 ;  /* 0x0015a81201007387 */ /* 0x000fe80000100a00 */
[----:B------:R1:W-:Y:S04]  /*d4d40*/  STL [R1+0x1580], R8 ;  /* 0x0015800801007387 */ /* 0x0003e80000100800 */
[----:B------:R-:W-:Y:S04]  /*d4d50*/  STL.64 [R1+0x6b68], R246 ;  /* 0x006b68f601007387 */ /* 0x000fe80000100a00 */
[----:B------:R-:W-:Y:S01]  /*d4d60*/  STL.64 [R1+0x6b60], R244 ;  /* 0x006b60f401007387 */ /* 0x000fe20000100a00 */
[----:B------:R-:W-:Y:S01]  /*d4d70*/  IMAD.MOV.U32 R189, RZ, RZ, R10 ;  /* 0x000000ffffbd7224 */ /* 0x000fe200078e000a */
[----:B------:R-:W-:Y:S01]  /*d4d80*/  MOV R9, R174 ;  /* 0x000000ae00097202 */ /* 0x000fe20000000f00 */
[----:B-1----:R-:W-:Y:S01]  /*d4d90*/  IMAD.MOV.U32 R8, RZ, RZ, R175 ;  /* 0x000000ffff087224 */ /* 0x002fe200078e00af */
[----:B------:R-:W-:Y:S01]  /*d4da0*/  MOV R188, R11 ;  /* 0x0000000b00bc7202 */ /* 0x000fe20000000f00 */
[----:B------:R-:W-:Y:S01]  /*d4db0*/  IMAD.MOV.U32 R10, RZ, RZ, R75 ;  /* 0x000000ffff0a7224 */ /* 0x000fe200078e004b */
[----:B------:R-:W-:Y:S01]  /*d4dc0*/  MOV R117, R12 ;  /* 0x0000000c00757202 */ /* 0x000fe20000000f00 */
[----:B------:R-:W-:Y:S01]  /*d4dd0*/  IMAD.MOV.U32 R11, RZ, RZ, R74 ;  /* 0x000000ffff0b7224 */ /* 0x000fe200078e004a */
[----:B------:R-:W-:Y:S01]  /*d4de0*/  HMMA.1688.F32.TF32 R32, R220, R112, R32 ;  /* 0x00000070dc20723c */ /* 0x000fe20000081020 */
[----:B------:R-:W-:Y:S01]  /*d4df0*/  IMAD.MOV.U32 R116, RZ, RZ, R13 ;  /* 0x000000ffff747224 */ /* 0x000fe200078e000d */
[----:B------:R-:W-:Y:S01]  /*d4e00*/  MOV R12, R151 ;  /* 0x00000097000c7202 */ /* 0x000fe20000000f00 */
[----:B------:R-:W-:-:S04]  /*d4e10*/  IMAD.MOV.U32 R13, RZ, RZ, R150 ;  /* 0x000000ffff0d7224 */ /* 0x000fc800078e0096 */
        /* <DEDUP_REMOVED lines=10> */
[C---:B----4-:R-:W-:Y:S11]  /*d4ec0*/  HMMA.1688.F32.TF32 R4, R220.reuse, R84, R4 ;  /* 0x00000054dc04723c */ /* 0x050ff60000081004 */
[----:B------:R-:W-:Y:S11]  /*d4ed0*/  @!UPT UIADD3 URZ, URZ, URZ, URZ ;  /* 0x0000003f3f3ff290 */ /* 0x000ff6000fffe03f */
[----:B------:R-:W-:Y:S02]  /*d4ee0*/  @!UPT UIADD3 URZ, URZ, URZ, URZ ;  /* 0x0000003f3f3ff290 */ /* 0x000fe4000fffe03f */
[----:B------:R-:W-:Y:S01]  /*d4ef0*/  IMAD.MOV.U32 R109, RZ, RZ, R4 ;  /* 0x000000ffff6d7224 */ /* 0x000fe200078e0004 */
[----:B------:R-:W-:Y:S01]  /*d4f00*/  MOV R105, R6 ;  /* 0x0000000600697202 */ /* 0x000fe20000000f00 */
[----:B------:R-:W-:Y:S02]  /*d4f10*/  IMAD.MOV.U32 R108, RZ, RZ, R5 ;  /* 0x000000ffff6c7224 */ /* 0x000fe400078e0005 */
[----:B------:R-:W-:Y:S02]  /*d4f20*/  IMAD.MOV.U32 R104, RZ, RZ, R7 ;  /* 0x000000ffff687224 */ /* 0x000fe400078e0007 */
[----:B------:R-:W-:Y:S07]  /*d4f30*/  HMMA.1688.F32.TF32 R4, R220, R80, R236 ;  /* 0x00000050dc04723c */ /* 0x000fee00000810ec */
[----:B------:R-:W-:Y:S01]  /*d4f40*/  MOV R236, R167 ;  /* 0x000000a700ec7202 */ /* 0x000fe20000000f00 */
[----:B------:R-:W-:Y:S01]  /*d4f50*/  IMAD.MOV.U32 R237, RZ, RZ, R166 ;  /* 0x000000ffffed7224 */ /* 0x000fe200078e00a6 */
[----:B------:R-:W2:Y:S01]  /*d4f60*/  LDL.LU R167, [R1+0x6de4] ;  /* 0x006de40001a77983 */ /* 0x000ea20000300800 */
[----:B------:R-:W-:Y:S01]  /*d4f70*/  IMAD.MOV.U32 R238, RZ, RZ, R228 ;  /* 0x000000ffffee7224 */ /* 0x000fe200078e00e4 */
[----:B------:R-:W-:-:S02]  /*d4f80*/  MOV R239, R186 ;  /* 0x000000ba00ef7202 */ /* 0x000fc40000000f00 */
[----:B------:R-:W3:Y:S04]  /*d4f90*/  LDL.LU R166, [R1+0x6de0] ;  /* 0x006de00001a67983 */ /* 0x000ee80000300800 */
[----:B------:R-:W4:Y:S04]  /*d4fa0*/  LDL.LU R228, [R1+0x6ddc] ;  /* 0x006ddc0001e47983 */ /* 0x000f280000300800 */
[----:B------:R-:W4:Y:S03]  /*d4fb0*/  LDL.LU R186, [R1+0x6dd8] ;  /* 0x006dd80001ba7983 */ /* 0x000f260000300800 */
[----:B------:R-:W-:Y:S01]  /*d4fc0*/  IMAD.MOV.U32 R181, RZ, RZ, R4 ;  /* 0x000000ffffb57224 */ /* 0x000fe200078e0004 */
[----:B------:R-:W-:Y:S01]  /*d4fd0*/  MOV R180, R5 ;  /* 0x0000000500b47202 */ /* 0x000fe20000000f00 */
[----:B------:R-:W-:-:S02]  /*d4fe0*/  IMAD.MOV.U32 R4, RZ, RZ, R183 ;  /* 0x000000ffff047224 */ /* 0x000fc400078e00b7 */
[----:B------:R-:W-:Y:S01]  /*d4ff0*/  IMAD.MOV.U32 R173, RZ, RZ, R6 ;  /* 0x000000ffffad7224 */ /* 0x000fe200078e0006 */
[----:B------:R-:W4:Y:S01]  /*d5000*/  LDL.LU R183, [R1+0x6dd4] ;  /* 0x006dd40001b77983 */ /* 0x000f220000300800 */
[----:B------:R-:W-:Y:S01]  /*d5010*/  IMAD.MOV.U32 R5, RZ, RZ, R182 ;  /* 0x000000ffff057224 */ /* 0x000fe200078e00b6 */
[----:B------:R-:W-:Y:S01]  /*d5020*/  MOV R6, R179 ;  /* 0x000000b300067202 */ /* 0x000fe20000000f00 */
[----:B------:R-:W-:Y:S01]  /*d5030*/  IMAD.MOV.U32 R172, RZ, RZ, R7 ;  /* 0x000000ffffac7224 */ /* 0x000fe200078e0007 */
        /* <DEDUP_REMOVED lines=18> */
[----:B------:R-:W-:-:S02]  /*d5160*/  IMAD.MOV.U32 R26, RZ, RZ, R146 ;  /* 0x000000ffff1a7224 */ /* 0x000fc400078e0092 */
[----:B------:R-:W-:Y:S01]  /*d5170*/  IMAD.MOV.U32 R27, RZ, RZ, R147 ;  /* 0x000000ffff1b7224 */ /* 0x000fe200078e0093 */
[----:B------:R-:W4:Y:S04]  /*d5180*/  LDL.LU R146, [R1+0x6d8c] ;  /* 0x006d8c0001927983 */ /* 0x000f280000300800 */
[----:B------:R-:W4:Y:S01]  /*d5190*/  LDL.LU R147, [R1+0x6d88] ;  /* 0x006d880001937983 */ /* 0x000f220000300800 */
        /* <DEDUP_REMOVED lines=14> */
[----:B--2---:R-:W-:Y:S01]  /*d5280*/  IMAD.MOV.U32 R33, RZ, RZ, R167 ;  /* 0x000000ffff217224 */ /* 0x004fe200078e00a7 */
[----:B---3--:R-:W-:Y:S01]  /*d5290*/  MOV R32, R166 ;  /* 0x000000a600207202 */ /* 0x008fe20000000f00 */
[----:B----4-:R-:W-:Y:S02]  /*d52a0*/  IMAD.MOV.U32 R67, RZ, RZ, R228 ;  /* 0x000000ffff437224 */ /* 0x010fe400078e00e4 */
[----:B------:R-:W-:Y:S01]  /*d52b0*/  IMAD.MOV.U32 R66, RZ, RZ, R186 ;  /* 0x000000ffff427224 */ /* 0x000fe200078e00ba */
[----:B------:R-:W-:-:S02]  /*d52c0*/  MOV R65, R183 ;  /* 0x000000b700417202 */ /* 0x000fc40000000f00 */
[----:B------:R-:W-:Y:S01]  /*d52d0*/  MOV R43, R75 ;  /* 0x0000004b002b7202 */ /* 0x000fe20000000f00 */
[----:B------:R-:W-:Y:S02]  /*d52e0*/  IMAD.MOV.U32 R42, RZ, RZ, R74 ;  /* 0x000000ffff2a7224 */ /* 0x000fe400078e004a */
[----:B------:R-:W-:Y:S01]  /*d52f0*/  IMAD.MOV.U32 R41, RZ, RZ, R151 ;  /* 0x000000ffff297224 */ /* 0x000fe200078e0097 */
[----:B------:R-:W-:Y:S02]  /*d5300*/  MOV R40, R150 ;  /* 0x0000009600287202 */ /* 0x000fe40000000f00 */
[----:B------:R-:W2:Y:S04]  /*d5310*/  LDL.LU R150, [R1+0x6d84] ;  /* 0x006d840001967983 */ /* 0x000ea80000300800 */
[----:B------:R-:W2:Y:S04]  /*d5320*/  LDL.LU R151, [R1+0x6d80] ;  /* 0x006d800001977983 */ /* 0x000ea80000300800 */
[----:B------:R-:W3:Y:S01]  /*d5330*/  LDL.LU R74, [R1+0x6d7c] ;  /* 0x006d7c00014a7983 */ /* 0x000ee20000300800 */
[----:B------:R-:W-:Y:S01]  /*d5340*/  MOV R46, R154 ;  /* 0x0000009a002e7202 */ /* 0x000fe20000000f00 */
[----:B------:R-:W-:-:S02]  /*d5350*/  IMAD.MOV.U32 R45, RZ, RZ, R71 ;  /* 0x000000ffff2d7224 */ /* 0x000fc400078e0047 */
[----:B------:R-:W3:Y:S01]  /*d5360*/  LDL.LU R75, [R1+0x6d78] ;  /* 0x006d7800014b7983 */ /* 0x000ee20000300800 */
[----:B------:R-:W-:-:S03]  /*d5370*/  IMAD.MOV.U32 R44, RZ, RZ, R70 ;  /* 0x000000ffff2c7224 */ /* 0x000fc600078e0046 */
[----:B------:R-:W4:Y:S01]  /*d5380*/  LDL.LU R70, [R1+0x6d74] ;  /* 0x006d740001467983 */ /* 0x000f220000300800 */
[----:B------:R-:W-:-:S03]  /*d5390*/  IMAD.MOV.U32 R47, RZ, RZ, R155 ;  /* 0x000000ffff2f7224 */ /* 0x000fc600078e009b */
[----:B------:R-:W4:Y:S04]  /*d53a0*/  LDL.LU R71, [R1+0x6d70] ;  /* 0x006d700001477983 */ /* 0x000f280000300800 */
[----:B------:R-:W2:Y:S04]  /*d53b0*/  LDL.LU R154, [R1+0x6d6c] ;  /* 0x006d6c00019a7983 */ /* 0x000ea80000300800 */
[----:B------:R-:W2:Y:S04]  /*d53c0*/  LDL.LU R155, [R1+0x6d68] ;  /* 0x006d6800019b7983 */ /* 0x000ea80000300800 */
        /* <DEDUP_REMOVED lines=8> */
[----:B------:R-:W2:Y:S04]  /*d5450*/  LDL.LU R158, [R1+0x6d64] ;  /* 0x006d6400019e7983 */ /* 0x000ea80000300800 */
[----:B------:R-:W2:Y:S04]  /*d5460*/  LDL.LU R159, [R1+0x6d60] ;  /* 0x006d6000019f7983 */ /* 0x000ea80000300800 */
[----:B------:R-:W2:Y:S04]  /*d5470*/  LDL.LU R162, [R1+0x6d5c] ;  /* 0x006d5c0001a27983 */ /* 0x000ea80000300800 */
        /* <DEDUP_REMOVED lines=27> */
[----:B---3--:R-:W-:Y:S08]  /*d5630*/  HMMA.1688.F32.TF32 R40, R224, R182, R40 ;  /* 0x000000b6e028723c */ /* 0x008ff00000081028 */
[----:B----4-:R-:W-:Y:S08]  /*d5640*/  HMMA.1688.F32.TF32 R228, R220, R76, R228 ;  /* 0x0000004cdce4723c */ /* 0x010ff000000810e4 */
[C---:B------:R-:W-:Y:S08]  /*d5650*/  HMMA.1688.F32.TF32 R44, R224.reuse, R186, R44 ;  /* 0x000000bae02c723c */ /* 0x040ff0000008102c */
[C---:B------:R-:W-:Y:S08]  /*d5660*/  HMMA.1688.F32.TF32 R52, R224.reuse, R194, R52 ;  /* 0x000000c2e034723c */ /* 0x040ff00000081034 */
[----:B------:R-:W-:Y:S01]  /*d5670*/  HMMA.1688.F32.TF32 R48, R224, R190, R48 ;  /* 0x000000bee030723c */ /* 0x000fe20000081030 */
[----:B------:R1:W-:Y:S04]  /*d5680*/  STL [R1+0x68dc], R228 ;  /* 0x0068dce401007387 */ /* 0x0003e80000100800 */
[----:B------:R2:W-:Y:S04]  /*d5690*/  STL [R1+0x68d8], R229 ;  /* 0x0068d8e501007387 */ /* 0x0005e80000100800 */
[----:B------:R3:W-:Y:S04]  /*d56a0*/  STL [R1+0x68d4], R230 ;  /* 0x0068d4e601007387 */ /* 0x0007e80000100800 */
[----:B------:R4:W-:Y:S01]  /*d56b0*/  STL [R1+0x68d0], R231 ;  /* 0x0068d0e701007387 */ /* 0x0009e20000100800 */
[----:B-1----:R-:W-:Y:S01]  /*d56c0*/  IMAD.MOV.U32 R228, RZ, RZ, R40 ;  /* 0x000000ffffe47224 */ /* 0x002fe200078e0028 */
[----:B--2---:R-:W-:-:S02]  /*d56d0*/  MOV R229, R41 ;  /* 0x0000002900e57202 */ /* 0x004fc40000000f00 */
[----:B------:R-:W-:Y:S01]  /*d56e0*/  STL.64 [R1+0x1550], R52 ;  /* 0x0015503401007387 */ /* 0x000fe20000100a00 */
[----:B---3--:R-:W-:-:S03]  /*d56f0*/  IMAD.MOV.U32 R230, RZ, RZ, R42 ;  /* 0x000000ffffe67224 */ /* 0x008fc600078e002a */
[----:B------:R-:W-:Y:S01]  /*d5700*/  STL.64 [R1+0x1558], R54 ;  /* 0x0015583601007387 */ /* 0x000fe20000100a00 */
[----:B----4-:R-:W-:-:S03]  /*d5710*/  IMAD.MOV.U32 R231, RZ, RZ, R43 ;  /* 0x000000ffffe77224 */ /* 0x010fc600078e002b */
[----:B------:R-:W-:Y:S04]  /*d5720*/  STL.64 [R1+0x1540], R48 ;  /* 0x0015403001007387 */ /* 0x000fe80000100a00 */
[----:B------:R-:W-:Y:S04]  /*d5730*/  STL.64 [R1+0x1548], R50 ;  /* 0x0015483201007387 */ /* 0x000fe80000100a00 */
[----:B------:R-:W-:Y:S01]  /*d5740*/  STL.64 [R1+0x1530], R44 ;  /* 0x0015302c01007387 */ /* 0x000fe20000100a00 */
[----:B------:R-:W-:-:S03]  /*d5750*/  MOV R193, R38 ;  /* 0x0000002600c17202 */ /* 0x000fc60000000f00 */
[----:B------:R-:W-:Y:S01]  /*d5760*/  STL.64 [R1+0x1538], R46 ;  /* 0x0015382e01007387 */ /* 0x000fe20000100a00 */
[----:B------:R-:W-:-:S03]  /*d5770*/  IMAD.MOV.U32 R192, RZ, RZ, R39 ;  /* 0x000000ffffc07224 */ /* 0x000fc600078e0027 */
[----:B------:R-:W-:Y:S01]  /*d5780*/  STL.64 [R1+0x68f0], R230 ;  /* 0x0068f0e601007387 */ /* 0x000fe20000100a00 */
[C---:B------:R-:W-:Y:S03]  /*d5790*/  HMMA.1688.F32.TF32 R32, R224.reuse, R170, R32 ;  /* 0x000000aae020723c */ /* 0x040fe60000081020 */
[----:B------:R-:W-:Y:S04]  /*d57a0*/  STL.64 [R1+0x68e8], R228 ;  /* 0x0068e8e401007387 */ /* 0x000fe80000100a00 */
[----:B------:R1:W-:Y:S01]  /*d57b0*/  STL.64 [R1+0x1510], R36 ;  /* 0x0015102401007387 */ /* 0x0003e20000100a00 */
[C---:B------:R-:W-:Y:S03]  /*d57c0*/  HMMA.1688.F32.TF32 R28, R224.reuse, R166, R28 ;  /* 0x000000a6e01c723c */ /* 0x040fe6000008101c */
[----:B------:R-:W-:Y:S04]  /*d57d0*/  LDS R220, [R2+0xc080] ;  /* 0x00c0800002dc7984 */ /* 0x000fe80000000800 */
[----:B------:R-:W-:Y:S01]  /*d57e0*/  LDS R222, [R2+0xe080] ;  /* 0x00e0800002de7984 */ /* 0x000fe20000000800 */
[----:B-1----:R-:W-:Y:S03]  /*d57f0*/  HMMA.1688.F32.TF32 R36, R224, R174, R64 ;  /* 0x000000aee024723c */ /* 0x002fe60000081040 */
[----:B------:R-:W-:Y:S04]  /*d5800*/  LDS R221, [R0+0xc080] ;  /* 0x00c0800000dd7984 */ /* 0x000fe80000000800 */
[----:B------:R-:W1:Y:S09]  /*d5810*/  LDS R223, [R0+0xe080] ;  /* 0x00e0800000df7984 */ /* 0x000e720000000800 */
[----:B------:R-:W-:-:S02]  /*d5820*/  IMAD.MOV.U32 R177, RZ, RZ, R30 ;  /* 0x000000ffffb17224 */ /* 0x000fc400078e001e */
[----:B------:R-:W-:-:S05]  /*d5830*/  IMAD.MOV.U32 R176, RZ, RZ, R31 ;  /* 0x000000ffffb07224 */ /* 0x000fca00078e001f */
[----:B------:R-:W-:Y:S04]  /*d5840*/  STL.64 [R1+0x1500], R36 ;  /* 0x0015002401007387 */ /* 0x000fe80000100a00 */
[----:B------:R-:W-:Y:S04]  /*d5850*/  STL.64 [R1+0x2480], R32 ;  /* 0x0024802001007387 */ /* 0x000fe80000100a00 */
        /* <DEDUP_REMOVED lines=8> */
[----:B------:R-:W-:Y:S01]  /*d58e0*/  HMMA.1688.F32.TF32 R4, R224, R146, R236 ;  /* 0x00000092e004723c */ /* 0x000fe200000810ec */
        /* <DEDUP_REMOVED lines=8> */
[----:B------:R-:W-:-:S03]  /*d5970*/  IMAD.MOV.U32 R236, RZ, RZ, R114 ;  /* 0x000000ffffec7224 */ /* 0x000fc600078e0072 */
[----:B------:R2:W-:Y:S01]  /*d5980*/  STL.64 [R1+0x3200], R12 ;  /* 0x0032000c01007387 */ /* 0x0005e20000100a00 */
[----:B------:R-:W-:-:S03]  /*d5990*/  IMAD.MOV.U32 R237, RZ, RZ, R115 ;  /* 0x000000ffffed7224 */ /* 0x000fc600078e0073 */
[----:B------:R3:W-:Y:S01]  /*d59a0*/  STL.64 [R1+0x3208], R14 ;  /* 0x0032080e01007387 */ /* 0x0007e20000100a00 */
[----:B------:R-:W-:-:S03]  /*d59b0*/  MOV R238, R87 ;  /* 0x0000005700ee7202 */ /* 0x000fc60000000f00 */
[----:B------:R4:W-:Y:S01]  /*d59c0*/  STL.64 [R1+0x31f0], R8 ;  /* 0x0031f00801007387 */ /* 0x0009e20000100a00 */
[----:B------:R-:W-:-:S03]  /*d59d0*/  MOV R101, R4 ;  /* 0x0000000400657202 */ /* 0x000fc60000000f00 */
[----:B------:R1:W-:Y:S01]  /*d59e0*/  STL.64 [R1+0x31f8], R10 ;  /* 0x0031f80a01007387 */ /* 0x0003e20000100a00 */
[----:B------:R-:W-:-:S03]  /*d59f0*/  IMAD.MOV.U32 R239, RZ, RZ, R86 ;  /* 0x000000ffffef7224 */ /* 0x000fc600078e0056 */
[----:B------:R-:W4:Y:S01]  /*d5a00*/  LDL.LU R114, [R1+0x6d04] ;  /* 0x006d040001727983 */ /* 0x000f220000300800 */
[----:B------:R-:W-:-:S03]  /*d5a10*/  IMAD.MOV.U32 R100, RZ, RZ, R5 ;  /* 0x000000ffff647224 */ /* 0x000fc600078e0005 */
[----:B------:R-:W4:Y:S01]  /*d5a20*/  LDL.LU R115, [R1+0x6d00] ;  /* 0x006d000001737983 */ /* 0x000f220000300800 */
[----:B------:R-:W-:Y:S01]  /*d5a30*/  IMAD.MOV.U32 R4, RZ, RZ, R91 ;  /* 0x000000ffff047224 */ /* 0x000fe200078e005b */
[----:B------:R-:W-:Y:S02]  /*d5a40*/  MOV R5, R90 ;  /* 0x0000005a00057202 */ /* 0x000fe40000000f00 */
[----:B------:R-:W4:Y:S01]  /*d5a50*/  LDL.LU R87, [R1+0x6cfc] ;  /* 0x006cfc0001577983 */ /* 0x000f220000300800 */
[----:B------:R-:W-:Y:S01]  /*d5a60*/  IMAD.MOV.U32 R97, RZ, RZ, R6 ;  /* 0x000000ffff617224 */ /* 0x000fe200078e0006 */
[----:B------:R-:W-:Y:S02]  /*d5a70*/  MOV R96, R7 ;  /* 0x0000000700607202 */ /* 0x000fe40000000f00 */
[----:B------:R-:W4:Y:S01]  /*d5a80*/  LDL.LU R86, [R1+0x6cf8] ;  /* 0x006cf80001567983 */ /* 0x000f220000300800 */
[----:B------:R-:W-:-:S03]  /*d5a90*/  IMAD.MOV.U32 R6, RZ, RZ, R127 ;  /* 0x000000ffff067224 */ /* 0x000fc600078e007f */
[----:B------:R-:W4:Y:S01]  /*d5aa0*/  LDL.LU R91, [R1+0x6cf4] ;  /* 0x006cf400015b7983 */ /* 0x000f220000300800 */
[----:B------:R-:W-:Y:S01]  /*d5ab0*/  IMAD.MOV.U32 R7, RZ, RZ, R126 ;  /* 0x000000ffff077224 */ /* 0x000fe200078e007e */
[----:B--2---:R-:W-:Y:S02]  /*d5ac0*/  MOV R12, R123 ;  /* 0x0000007b000c7202 */ /* 0x004fe40000000f00 */
[----:B------:R-:W2:Y:S01]  /*d5ad0*/  LDL.LU R90, [R1+0x6cf0] ;  /* 0x006cf000015a7983 */ /* 0x000ea20000300800 */
[----:B------:R-:W-:-:S03]  /*d5ae0*/  IMAD.MOV.U32 R13, RZ, RZ, R122 ;  /* 0x000000ffff0d7224 */ /* 0x000fc600078e007a */
        /* <DEDUP_REMOVED lines=26> */
[----:B------:R-:W-:Y:S01]  /*d5c90*/  IMAD.MOV.U32 R30, RZ, RZ, R119 ;  /* 0x000000ffff1e7224 */ /* 0x000fe200078e0077 */
[----:B------:R-:W-:Y:S02]  /*d5ca0*/  MOV R31, R118 ;  /* 0x00000076001f7202 */ /* 0x000fe40000000f00 */
[----:B------:R-:W3:Y:S04]  /*d5cb0*/  LDL.LU R106, [R1+0x6cb4] ;  /* 0x006cb400016a7983 */ /* 0x000ee80000300800 */
[----:B------:R-:W3:Y:S01]  /*d5cc0*/  LDL.LU R107, [R1+0x6cb0] ;  /* 0x006cb000016b7983 */ /* 0x000ee20000300800 */
[----:B------:R-:W-:-:S03]  /*d5cd0*/  MOV R34, R102 ;  /* 0x0000006600227202 */ /* 0x000fc60000000f00 */
[----:B------:R-:W3:Y:S01]  /*d5ce0*/  LDL.LU R119, [R1+0x6cac] ;  /* 0x006cac0001777983 */ /* 0x000ee20000300800 */
[----:B------:R-:W-:-:S03]  /*d5cf0*/  IMAD.MOV.U32 R35, RZ, RZ, R103 ;  /* 0x000000ffff237224 */ /* 0x000fc600078e0067 */
[----:B------:R-:W3:Y:S01]  /*d5d00*/  LDL.LU R118, [R1+0x6ca8] ;  /* 0x006ca80001767983 */ /* 0x000ee20000300800 */
[----:B----4-:R-:W-:Y:S02]  /*d5d10*/  IMAD.MOV.U32 R33, RZ, RZ, R114 ;  /* 0x000000ffff217224 */ /* 0x010fe400078e0072 */
[----:B------:R-:W-:Y:S02]  /*d5d20*/  IMAD.MOV.U32 R32, RZ, RZ, R115 ;  /* 0x000000ffff207224 */ /* 0x000fe400078e0073 */
[----:B------:R-:W4:Y:S04]  /*d5d30*/  LDL.LU R115, [R1+0x6ca4] ;  /* 0x006ca40001737983 */ /* 0x000f280000300800 */
[----:B------:R-:W4:Y:S04]  /*d5d40*/  LDL.LU R114, [R1+0x6ca0] ;  /* 0x006ca00001727983 */ /* 0x000f280000300800 */
[----:B------:R-:W4:Y:S01]  /*d5d50*/  LDL.LU R102, [R1+0x6c9c] ;  /* 0x006c9c0001667983 */ /* 0x000f220000300800 */
[----:B------:R-:W-:Y:S01]  /*d5d60*/  IMAD.MOV.U32 R66, RZ, RZ, R86 ;  /* 0x000000ffff427224 */ /* 0x000fe200078e0056 */
[----:B------:R-:W-:-:S02]  /*d5d70*/  MOV R65, R91 ;  /* 0x0000005b00417202 */ /* 0x000fc40000000f00 */
[----:B------:R-:W4:Y:S01]  /*d5d80*/  LDL.LU R103, [R1+0x6c98] ;  /* 0x006c980001677983 */ /* 0x000f220000300800 */
[----:B--2---:R-:W-:-:S03]  /*d5d90*/  IMAD.MOV.U32 R64, RZ, RZ, R90 ;  /* 0x000000ffff407224 */ /* 0x004fc600078e005a */
[----:B------:R-:W2:Y:S01]  /*d5da0*/  LDL.LU R90, [R1+0x6c94] ;  /* 0x006c9400015a7983 */ /* 0x000ea20000300800 */
[----:B------:R-:W-:-:S03]  /*d5db0*/  IMAD.MOV.U32 R67, RZ, RZ, R87 ;  /* 0x000000ffff437224 */ /* 0x000fc600078e0057 */
[----:B------:R-:W2:Y:S04]  /*d5dc0*/  LDL.LU R91, [R1+0x6c90] ;  /* 0x006c9000015b7983 */ /* 0x000ea80000300800 */
[----:B------:R-:W2:Y:S04]  /*d5dd0*/  LDL.LU R86, [R1+0x6c8c] ;  /* 0x006c8c0001567983 */ /* 0x000ea80000300800 */
[----:B------:R-:W2:Y:S01]  /*d5de0*/  LDL.LU R87, [R1+0x6c88] ;  /* 0x006c880001577983 */ /* 0x000ea20000300800 */
[----:B---3--:R-:W-:Y:S01]  /*d5df0*/  MOV R43, R82 ;  /* 0x00000052002b7202 */ /* 0x008fe20000000f00 */
[----:B------:R-:W-:-:S02]  /*d5e00*/  IMAD.MOV.U32 R42, RZ, RZ, R83 ;  /* 0x000000ffff2a7224 */ /* 0x000fc400078e0053 */
[----:B------:R-:W-:Y:S01]  /*d5e10*/  IMAD.MOV.U32 R41, RZ, RZ, R99 ;  /* 0x000000ffff297224 */ /* 0x000fe200078e0063 */
[----:B------:R-:W-:Y:S02]  /*d5e20*/  MOV R40, R98 ;  /* 0x0000006200287202 */ /* 0x000fe40000000f00 */
[----:B------:R-:W3:Y:S04]  /*d5e30*/  LDL.LU R98, [R1+0x6c84] ;  /* 0x006c840001627983 */ /* 0x000ee80000300800 */
[----:B------:R-:W3:Y:S04]  /*d5e40*/  LDL.LU R99, [R1+0x6c80] ;  /* 0x006c800001637983 */ /* 0x000ee80000300800 */
[----:B------:R-:W3:Y:S01]  /*d5e50*/  LDL.LU R83, [R1+0x6c7c] ;  /* 0x006c7c0001537983 */ /* 0x000ee20000300800 */
[----:B------:R-:W-:-:S03]  /*d5e60*/  IMAD.MOV.U32 R45, RZ, RZ, R78 ;  /* 0x000000ffff2d7224 */ /* 0x000fc600078e004e */
[----:B------:R-:W3:Y:S01]  /*d5e70*/  LDL.LU R82, [R1+0x6c78] ;  /* 0x006c780001527983 */ /* 0x000ee20000300800 */
[----:B------:R-:W-:-:S03]  /*d5e80*/  IMAD.MOV.U32 R44, RZ, RZ, R79 ;  /* 0x000000ffff2c7224 */ /* 0x000fc600078e004f */
[----:B------:R-:W3:Y:S04]  /*d5e90*/  LDL.LU R79, [R1+0x6c74] ;  /* 0x006c7400014f7983 */ /* 0x000ee80000300800 */
[----:B------:R-:W3:Y:S01]  /*d5ea0*/  LDL.LU R78, [R1+0x6c70] ;  /* 0x006c7000014e7983 */ /* 0x000ee20000300800 */
[----:B------:R-:W-:Y:S01]  /*d5eb0*/  MOV R46, R111 ;  /* 0x0000006f002e7202 */ /* 0x000fe20000000f00 */
[----:B------:R-:W-:Y:S02]  /*d5ec0*/  IMAD.MOV.U32 R47, RZ, RZ, R110 ;  /* 0x000000ffff2f7224 */ /* 0x000fe400078e006e */
[----:B------:R-:W3:Y:S01]  /*d5ed0*/  LDL.LU R111, [R1+0x6c6c] ;  /* 0x006c6c00016f7983 */ /* 0x000ee20000300800 */
[----:B------:R-:W-:Y:S01]  /*d5ee0*/  IMAD.MOV.U32 R50, RZ, RZ, R95 ;  /* 0x000000ffff327224 */ /* 0x000fe200078e005f */
[----:B------:R-:W-:-:S02]  /*d5ef0*/  MOV R49, R106 ;  /* 0x0000006a00317202 */ /* 0x000fc40000000f00 */
[----:B------:R-:W3:Y:S01]  /*d5f00*/  LDL.LU R110, [R1+0x6c68] ;  /* 0x006c6800016e7983 */ /* 0x000ee20000300800 */
[----:B------:R-:W-:-:S03]  /*d5f10*/  IMAD.MOV.U32 R48, RZ, RZ, R107 ;  /* 0x000000ffff307224 */ /* 0x000fc600078e006b */
[----:B------:R-:W3:Y:S01]  /*d5f20*/  LDL.LU R107, [R1+0x6c64] ;  /* 0x006c6400016b7983 */ /* 0x000ee20000300800 */
[----:B------:R-:W-:-:S03]  /*d5f30*/  IMAD.MOV.U32 R51, RZ, RZ, R94 ;  /* 0x000000ffff337224 */ /* 0x000fc600078e005e */
[----:B------:R-:W3:Y:S04]  /*d5f40*/  LDL.LU R106, [R1+0x6c60] ;  /* 0x006c6000016a7983 */ /* 0x000ee80000300800 */
[----:B------:R-:W3:Y:S04]  /*d5f50*/  LDL.LU R95, [R1+0x6c5c] ;  /* 0x006c5c00015f7983 */ /* 0x000ee80000300800 */
[----:B------:R-:W3:Y:S01]  /*d5f60*/  LDL.LU R94, [R1+0x6c58] ;  /* 0x006c5800015e7983 */ /* 0x000ee20000300800 */
[----:B----4-:R-:W-:Y:S01]  /*d5f70*/  MOV R59, R102 ;  /* 0x00000066003b7202 */ /* 0x010fe20000000f00 */
[----:B------:R-:W-:-:S02]  /*d5f80*/  IMAD.MOV.U32 R58, RZ, RZ, R103 ;  /* 0x000000ffff3a7224 */ /* 0x000fc400078e0067 */
[----:B--2---:R-:W-:Y:S01]  /*d5f90*/  IMAD.MOV.U32 R57, RZ, RZ, R90 ;  /* 0x000000ffff397224 */ /* 0x004fe200078e005a */
[----:B------:R-:W-:Y:S02]  /*d5fa0*/  MOV R56, R91 ;  /* 0x0000005b00387202 */ /* 0x000fe40000000f00 */
[----:B------:R-:W2:Y:S04]  /*d5fb0*/  LDL.LU R91, [R1+0x6c54] ;  /* 0x006c5400015b7983 */ /* 0x000ea80000300800 */
[----:B------:R-:W4:Y:S04]  /*d5fc0*/  LDL.LU R90, [R1+0x6c50] ;  /* 0x006c5000015a7983 */ /* 0x000f280000300800 */
[----:B------:R-:W4:Y:S01]  /*d5fd0*/  LDL.LU R103, [R1+0x6c4c] ;  /* 0x006c4c0001677983 */ /* 0x000f220000300800 */
[----:B------:R-:W-:-:S03]  /*d5fe0*/  MOV R62, R87 ;  /* 0x00000057003e7202 */ /* 0x000fc60000000f00 */
[----:B------:R-:W4:Y:S01]  /*d5ff0*/  LDL.LU R102, [R1+0x6c48] ;  /* 0x006c480001667983 */ /* 0x000f220000300800 */
[----:B------:R-:W-:Y:S02]  /*d6000*/  IMAD.MOV.U32 R63, RZ, RZ, R86 ;  /* 0x000000ffff3f7224 */ /* 0x000fe400078e0056 */
[----:B---3--:R-:W-:Y:S02]  /*d6010*/  IMAD.MOV.U32 R61, RZ, RZ, R98 ;  /* 0x000000ffff3d7224 */ /* 0x008fe400078e0062 */
[----:B------:R-:W-:Y:S02]  /*d6020*/  IMAD.MOV.U32 R60, RZ, RZ, R99 ;  /* 0x000000ffff3c7224 */ /* 0x000fe400078e0063 */
[----:B------:R-:W3:Y:S04]  /*d6030*/  LDL.LU R99, [R1+0x6c44] ;  /* 0x006c440001637983 */ /* 0x000ee80000300800 */
[----:B------:R-:W3:Y:S04]  /*d6040*/  LDL.LU R98, [R1+0x6c40] ;  /* 0x006c400001627983 */ /* 0x000ee80000300800 */
        /* <DEDUP_REMOVED lines=34> */
[----:B-1----:R-:W-:Y:S01]  /*d6270*/  MOV R11, R135 ;  /* 0x00000087000b7202 */ /* 0x002fe20000000f00 */
[----:B------:R-:W-:-:S02]  /*d6280*/  IMAD.MOV.U32 R10, RZ, RZ, R134 ;  /* 0x000000ffff0a7224 */ /* 0x000fc400078e0086 */
[----:B--2---:R-:W-:Y:S01]  /*d6290*/  IMAD.MOV.U32 R213, RZ, RZ, R91 ;  /* 0x000000ffffd57224 */ /* 0x004fe200078e005b */
[----:B----4-:R-:W-:Y:S01]  /*d62a0*/  MOV R212, R90 ;  /* 0x0000005a00d47202 */ /* 0x010fe20000000f00 */
[----:B------:R-:W-:Y:S01]  /*d62b0*/  IMAD.MOV.U32 R211, RZ, RZ, R103 ;  /* 0x000000ffffd37224 */ /* 0x000fe200078e0067 */
[----:B------:R-:W-:Y:S01]  /*d62c0*/  MOV R210, R102 ;  /* 0x0000006600d27202 */ /* 0x000fe20000000f00 */
[----:B---3--:R-:W-:Y:S02]  /*d62d0*/  IMAD.MOV.U32 R209, RZ, RZ, R99 ;  /* 0x000000ffffd17224 */ /* 0x008fe400078e0063 */
[----:B------:R-:W-:Y:S02]  /*d62e0*/  IMAD.MOV.U32 R207, RZ, RZ, R87 ;  /* 0x000000ffffcf7224 */ /* 0x000fe400078e0057 */
[----:B------:R-:W-:Y:S01]  /*d62f0*/  IMAD.MOV.U32 R206, RZ, RZ, R86 ;  /* 0x000000ffffce7224 */ /* 0x000fe200078e0056 */
[----:B------:R-:W-:Y:S02]  /*d6300*/  MOV R218, R78 ;  /* 0x0000004e00da7202 */ /* 0x000fe40000000f00 */
[----:B------:R-:W2:Y:S01]  /*d6310*/  LDL.LU R78, [R1+0x6c24] ;  /* 0x006c2400014e7983 */ /* 0x000ea20000300800 */
[----:B------:R-:W-:-:S03]  /*d6320*/  IMAD.MOV.U32 R219, RZ, RZ, R79 ;  /* 0x000000ffffdb7224 */ /* 0x000fc600078e004f */
[----:B------:R-:W2:Y:S01]  /*d6330*/  LDL.LU R79, [R1+0x6c20] ;  /* 0x006c2000014f7983 */ /* 0x000ea20000300800 */
[----:B------:R-:W-:-:S03]  /*d6340*/  IMAD.MOV.U32 R204, RZ, RZ, R82 ;  /* 0x000000ffffcc7224 */ /* 0x000fc600078e0052 */
[----:B------:R-:W3:Y:S01]  /*d6350*/  LDL.LU R82, [R1+0x6c1c] ;  /* 0x006c1c0001527983 */ /* 0x000ee20000300800 */
[----:B------:R-:W-:-:S03]  /*d6360*/  MOV R205, R83 ;  /* 0x0000005300cd7202 */ /* 0x000fc60000000f00 */
[----:B------:R-:W3:Y:S04]  /*d6370*/  LDL.LU R83, [R1+0x6c18] ;  /* 0x006c180001537983 */ /* 0x000ee80000300800 */
[----:B------:R-:W4:Y:S04]  /*d6380*/  LDL.LU R86, [R1+0x6c14] ;  /* 0x006c140001567983 */ /* 0x000f280000300800 */
        /* <DEDUP_REMOVED lines=30> */
[C---:B------:R-:W-:Y:S08]  /*d6570*/  HMMA.1688.F32.TF32 R20, R220.reuse, R194, R20 ;  /* 0x000000c2dc14723c */ /* 0x040ff00000081014 */
[C---:B------:R-:W-:Y:S08]  /*d6580*/  HMMA.1688.F32.TF32 R16, R220.reuse, R190, R16 ;  /* 0x000000bedc10723c */ /* 0x040ff00000081010 */
[C---:B------:R-:W-:Y:S08]  /*d6590*/  HMMA.1688.F32.TF32 R12, R220.reuse, R186, R12 ;  /* 0x000000badc0c723c */ /* 0x040ff0000008100c */
[C---:B------:R-:W-:Y:S08]  /*d65a0*/  HMMA.1688.F32.TF32 R8, R220.reuse, R182, R8 ;  /* 0x000000b6dc08723c */ /* 0x040ff00000081008 */
[----:B------:R-:W-:Y:S08]  /*d65b0*/  HMMA.1688.F32.TF32 R4, R220, R178, R4 ;  /* 0x000000b2dc04723c */ /* 0x000ff00000081004 */
[C---:B--2---:R-:W-:Y:S08]  /*d65c0*/  HMMA.1688.F32.TF32 R24, R224.reuse, R78, R24 ;  /* 0x0000004ee018723c */ /* 0x044ff00000081018 */
[C---:B---3--:R-:W-:Y:S08]  /*d65d0*/  HMMA.1688.F32.TF32 R28, R224.reuse, R82, R28 ;  /* 0x00000052e01c723c */ /* 0x048ff0000008101c */
[C---:B----4-:R-:W-:Y:S08]  /*d65e0*/  HMMA.1688.F32.TF32 R32, R224.reuse, R86, R32 ;  /* 0x00000056e020723c */ /* 0x050ff00000081020 */
[C---:B------:R-:W-:Y:S11]  /*d65f0*/  HMMA.1688.F32.TF32 R204, R224.reuse, R138, R204 ;  /* 0x0000008ae0cc723c */ /* 0x040ff600000810cc */
[----:B------:R-:W-:Y:S11]  /*d6600*/  @!UPT UIADD3 URZ, URZ, URZ, URZ ;  /* 0x0000003f3f3ff290 */ /* 0x000ff6000fffe03f */
[----:B------:R-:W-:Y:S02]  /*d6610*/  @!UPT UIADD3 URZ, URZ, URZ, URZ ;  /* 0x0000003f3f3ff290 */ /* 0x000fe4000fffe03f */
[----:B------:R-:W-:Y:S01]  /*d6620*/  IMAD.MOV.U32 R85, RZ, RZ, R204 ;  /* 0x000000ffff557224 */ /* 0x000fe200078e00cc */
[----:B------:R-:W-:Y:S01]  /*d6630*/  MOV R84, R205 ;  /* 0x000000cd00547202 */ /* 0x000fe20000000f00 */
[----:B------:R-:W-:Y:S02]  /*d6640*/  IMAD.MOV.U32 R81, RZ, RZ, R206 ;  /* 0x000000ffff517224 */ /* 0x000fe400078e00ce */
[----:B------:R-:W-:Y:S02]  /*d6650*/  IMAD.MOV.U32 R80, RZ, RZ, R207 ;  /* 0x000000ffff507224 */ /* 0x000fe400078e00cf */
[C---:B------:R-:W-:Y:S08]  /*d6660*/  HMMA.1688.F32.TF32 R204, R224.reuse, R134, R208 ;  /* 0x00000086e0cc723c */ /* 0x040ff000000810d0 */
[C---:B------:R-:W-:Y:S11]  /*d6670*/  HMMA.1688.F32.TF32 R208, R224.reuse, R130, R212 ;  /* 0x00000082e0d0723c */ /* 0x040ff600000810d4 */
[----:B------:R-:W-:Y:S04]  /*d6680*/  @!UPT UIADD3 URZ, URZ, URZ, URZ ;  /* 0x0000003f3f3ff290 */ /* 0x000fe8000fffe03f */
[----:B------:R1:W-:Y:S01]  /*d6690*/  STL.64 [R1+0x31b0], R204 ;  /* 0x0031b0cc01007387 */ /* 0x0003e20000100a00 */
[----:B------:R-:W-:Y:S01]  /*d66a0*/  MOV R77, R206 ;  /* 0x000000ce004d7202 */ /* 0x000fe20000000f00 */
[----:B------:R-:W-:Y:S02]  /*d66b0*/  IMAD.MOV.U32 R76, RZ, RZ, R207 ;  /* 0x000000ffff4c7224 */ /* 0x000fe400078e00cf */
[C---:B-1----:R-:W-:Y:S08]  /*d66c0*/  HMMA.1688.F32.TF32 R204, R224.reuse, R126, R200 ;  /* 0x0000007ee0cc723c */ /* 0x042ff000000810c8 */
        /* <DEDUP_REMOVED lines=61> */
[----:B------:R1:W-:Y:S04]  /*d6aa0*/  STL.64 [R1+0x3078], R6 ;  /* 0x0030780601007387 */ /* 0x0003e80000100a00 */
[----:B------:R-:W2:Y:S01]  /*d6ab0*/  LDL.LU R236, [R1+0x1330] ;  /* 0x0013300001ec7983 */ /* 0x000ea20000300800 */
[----:B-1----:R-:W-:Y:S03]  /*d6ac0*/  HMMA.1688.F32.TF32 R4, R220, R162, R232 ;  /* 0x000000a2dc04723c */ /* 0x002fe600000810e8 */
[----:B------:R-:W-:Y:S04]  /*d6ad0*/  STL.64 [R1+0x3060], R8 ;  /* 0x0030600801007387 */ /* 0x000fe80000100a00 */
[----:B------:R-:W-:Y:S11]  /*d6ae0*/  STL.64 [R1+0x3068], R10 ;  /* 0x0030680a01007387 */ /* 0x000ff60000100a00 */
[----:B------:R-:W-:Y:S05]  /*d6af0*/  @!UPT UIADD3 URZ, URZ, URZ, URZ ;  /* 0x0000003f3f3ff290 */ /* 0x000fea000fffe03f */
[----:B------:R1:W-:Y:S04]  /*d6b00*/  STL.64 [R1+0x3050], R4 ;  /* 0x0030500401007387 */ /* 0x0003e80000100a00 */
[----:B------:R3:W-:Y:S04]  /*d6b10*/  STL.64 [R1+0x3058], R6 ;  /* 0x0030580601007387 */ /* 0x0007e80000100a00 */
[----:B------:R-:W2:Y:S04]  /*d6b20*/  LDL.LU R237, [R1+0x1334] ;  /* 0x0013340001ed7983 */ /* 0x000ea80000300800 */
[----:B------:R-:W2:Y:S04]  /*d6b30*/  LDL.LU R238, [R1+0x1338] ;  /* 0x0013380001ee7983 */ /* 0x000ea80000300800 */
[----:B------:R-:W2:Y:S04]  /*d6b40*/  LDL.LU R239, [R1+0x133c] ;  /* 0x00133c0001ef7983 */ /* 0x000ea80000300800 */
[----:B-1----:R-:W4:Y:S04]  /*d6b50*/  LDL.LU R4, [R1+0x1340] ;  /* 0x0013400001047983 */ /* 0x002f280000300800 */
[----:B------:R-:W4:Y:S04]  /*d6b60*/  LDL.LU R5, [R1+0x1344] ;  /* 0x0013440001057983 */ /* 0x000f280000300800 */
[----:B---3--:R-:W4:Y:S04]  /*d6b70*/  LDL.LU R6, [R1+0x1348] ;  /* 0x0013480001067983 */ /* 0x008f280000300800 */
[----:B------:R-:W4:Y:S04]  /*d6b80*/  LDL.LU R7, [R1+0x134c] ;  /* 0x00134c0001077983 */ /* 0x000f280000300800 */
        /* <DEDUP_REMOVED lines=28> */
[----:B------:R-:W-:Y:S03]  /*d6d50*/  HMMA.1688.F32.TF32 R216, R224, R142, R216 ;  /* 0x0000008ee0d8723c */ /* 0x000fe600000810d8 */
        /* <DEDUP_REMOVED lines=24> */
[----:B------:R-:W-:-:S03]  /*d6ee0*/  IMAD.MOV.U32 R93, RZ, RZ, R216 ;  /* 0x000000ffff5d7224 */ /* 0x000fc600078e00d8 */
[----:B------:R-:W4:Y:S01]  /*d6ef0*/  LDL.LU R204, [R1+0x1470] ;  /* 0x0014700001cc7983 */ /* 0x000f220000300800 */
[----:B------:R-:W-:-:S03]  /*d6f00*/  IMAD.MOV.U32 R92, RZ, RZ, R217 ;  /* 0x000000ffff5c7224 */ /* 0x000fc600078e00d9 */
[----:B------:R-:W4:Y:S01]  /*d6f10*/  LDL.LU R205, [R1+0x1474] ;  /* 0x0014740001cd7983 */ /* 0x000f220000300800 */
        /* <DEDUP_REMOVED lines=50> */
[C---:B------:R-:W-:Y:S08]  /*d7240*/  HMMA.1688.F32.TF32 R20, R220.reuse, R86, R20 ;  /* 0x00000056dc14723c */ /* 0x040ff00000081014 */
[C---:B---3--:R-:W-:Y:S08]  /*d7250*/  HMMA.1688.F32.TF32 R16, R220.reuse, R82, R16 ;  /* 0x00000052dc10723c */ /* 0x048ff00000081010 */
[C---:B----4-:R-:W-:Y:S08]  /*d7260*/  HMMA.1688.F32.TF32 R168, R220.reuse, R158, R176 ;  /* 0x0000009edca8723c */ /* 0x050ff000000810b0 */
        /* <DEDUP_REMOVED lines=22> */
[C---:B--2---:R-:W-:Y:S08]  /*d73d0*/  HMMA.1688.F32.TF32 R168, R220.reuse, R130, R60 ;  /* 0x00000082dca8723c */ /* 0x044ff0000008103c */
        /* <DEDUP_REMOVED lines=45> */
[----:B------:R-:W-:Y:S04]  /*d76b0*/  LDS R221, [R0+0xc180] ;  /* 0x00c1800000dd7984 */ /* 0x000fe80000000800 */
[----:B------:R-:W1:Y:S01]  /*d76c0*/  LDS R223, [R0+0xe180] ;  /* 0x00e1800000df7984 */ /* 0x000e620000000800 */
[C---:B------:R-:W-:Y:S07]  /*d76d0*/  HMMA.1688.F32.TF32 R8, R224.reuse, R186, R236 ;  /* 0x000000bae008723c */ /* 0x040fee00000810ec */
[----:B------:R-:W-:Y:S04]  /*d76e0*/  STL.64 [R1+0x440], R16 ;  /* 0x0004401001007387 */ /* 0x000fe80000100a00 */
[----:B------:R-:W-:Y:S04]  /*d76f0*/  STL.64 [R1+0x448], R18 ;  /* 0x0004481201007387 */ /* 0x000fe80000100a00 */
[----:B------:R-:W1:Y:S04]  /*d7700*/  LDL.LU R4, [R1+0x3c0] ;  /* 0x0003c00001047983 */ /* 0x000e680000300800 */
[----:B------:R-:W-:Y:S04]  /*d7710*/  STL.64 [R1+0x430], R12 ;  /* 0x0004300c01007387 */ /* 0x000fe80000100a00 */
[----:B------:R-:W-:Y:S04]  /*d7720*/  STL.64 [R1+0x438], R14 ;  /* 0x0004380e01007387 */ /* 0x000fe80000100a00 */
[----:B------:R2:W-:Y:S04]  /*d7730*/  STL.64 [R1+0x420], R8 ;  /* 0x0004200801007387 */ /* 0x0005e80000100a00 */
[----:B------:R3:W-:Y:S04]  /*d7740*/  STL.64 [R1+0x428], R10 ;  /* 0x0004280a01007387 */ /* 0x0007e80000100a00 */
[----:B------:R-:W1:Y:S04]  /*d7750*/  LDL.LU R5, [R1+0x3c4] ;  /* 0x0003c40001057983 */ /* 0x000e680000300800 */
[----:B------:R-:W1:Y:S04]  /*d7760*/  LDL.LU R6, [R1+0x3c8] ;  /* 0x0003c80001067983 */ /* 0x000e680000300800 */
[----:B------:R-:W1:Y:S04]  /*d7770*/  LDL.LU R7, [R1+0x3cc] ;  /* 0x0003cc0001077983 */ /* 0x000e680000300800 */
[----:B--2---:R-:W2:Y:S04]  /*d7780*/  LDL.LU R8, [R1+0x3d0] ;  /* 0x0003d00001087983 */ /* 0x004ea80000300800 */
        /* <DEDUP_REMOVED lines=124> */
[----:B--2---:R-:W2:Y:S04]  /*d7f50*/  LDL.LU.64 R178, [R1+0x6b98] ;  /* 0x006b980001b27983 */ /* 0x004ea80000300a00 */
[----:B------:R-:W3:Y:S01]  /*d7f60*/  LDL.LU.64 R176, [R1+0x6b90] ;  /* 0x006b900001b07983 */ /* 0x000ee20000300a00 */
[C---:B--2---:R-:W-:Y:S11]  /*d7f70*/  HMMA.1688.F32.TF32 R172, R224.reuse, R178, R172 ;  /* 0x000000b2e0ac723c */ /* 0x044ff600000810ac */
[----:B------:R-:W-:Y:S11]  /*d7f80*/  @!UPT UIADD3 URZ, URZ, URZ, URZ ;  /* 0x0000003f3f3ff290 */ /* 0x000ff6000fffe03f */
[----:B------:R-:W-:Y:S01]  /*d7f90*/  @!UPT UIADD3 URZ, URZ, URZ, URZ ;  /* 0x0000003f3f3ff290 */ /* 0x000fe2000fffe03f */
[----:B------:R-:W-:Y:S04]  /*d7fa0*/  STL.64 [R1+0x400], R172 ;  /* 0x000400ac01007387 */ /* 0x000fe80000100a00 */
[----:B------:R2:W-:Y:S04]  /*d7fb0*/  STL.64 [R1+0x408], R174 ;  /* 0x000408ae01007387 */ /* 0x0005e80000100a00 */
[----:B--2---:R-:W3:Y:S04]  /*d7fc0*/  LDL.LU.64 R174, [R1+0x6b88] ;  /* 0x006b880001ae7983 */ /* 0x004ee80000300a00 */
[----:B------:R-:W2:Y:S01]  /*d7fd0*/  LDL.LU.64 R172, [R1+0x6b80] ;  /* 0x006b800001ac7983 */ /* 0x000ea20000300a00 */
[C---:B---3--:R-:W-:Y:S11]  /*d7fe0*/  HMMA.1688.F32.TF32 R168, R224.reuse, R174, R168 ;  /* 0x000000aee0a8723c */ /* 0x048ff600000810a8 */
[----:B------:R-:W-:Y:S11]  /*d7ff0*/  @!UPT UIADD3 URZ, URZ, URZ, URZ ;  /* 0x0000003f3f3ff290 */ /* 0x000ff6000fffe03f */
[----:B------:R-:W-:Y:S01]  /*d8000*/  @!UPT UIADD3 URZ, URZ, URZ, URZ ;  /* 0x0000003f3f3ff290 */ /* 0x000fe2000fffe03f */
[----:B------:R-:W-:Y:S04]  /*d8010*/  STL.64 [R1+0x3f0], R168 ;  /* 0x0003f0a801007387 */ /* 0x000fe80000100a00 */
[----:B------:R3:W-:Y:S04]  /*d8020*/  STL.64 [R1+0x3f8], R170 ;  /* 0x0003f8aa01007387 */ /* 0x0007e80000100a00 */
[----:B---3--:R-:W3:Y:S01]  /*d8030*/  LDL.LU.64 R170, [R1+0x6b78] ;  /* 0x006b780001aa7983 */ /* 0x008ee20000300a00 */
[C---:B------:R-:W-:Y:S03]  /*d8040*/  HMMA.1688.F32.TF32 R232, R224.reuse, R166, R232 ;  /* 0x000000a6e0e8723c */ /* 0x040fe600000810e8 */
[----:B------:R-:W2:Y:S05]  /*d8050*/  LDL.LU.64 R168, [R1+0x6b70] ;  /* 0x006b700001a87983 */ /* 0x000eaa0000300a00 */
        /* <DEDUP_REMOVED lines=10> */
[C---:B---3--:R-:W-:Y:S11]  /*d8100*/  HMMA.1688.F32.TF32 R244, R224.reuse, R170, R244 ;  /* 0x000000aae0f4723c */ /* 0x048ff600000810f4 */
[----:B------:R-:W-:Y:S11]  /*d8110*/  @!UPT UIADD3 URZ, URZ, URZ, URZ ;  /* 0x0000003f3f3ff290 */ /* 0x000ff6000fffe03f */
[----:B------:R-:W-:Y:S01]  /*d8120*/  @!UPT UIADD3 URZ, URZ, URZ, URZ ;  /* 0x0000003f3f3ff290 */ /* 0x000fe2000fffe03f */
[----:B------:R-:W-:Y:S04]  /*d8130*/  STL.64 [R1+0x3e0], R244 ;  /* 0x0003e0f401007387 */ /* 0x000fe80000100a00 */
[----:B------:R3:W-:Y:S04]  /*d8140*/  STL.64 [R1+0x3e8], R246 ;  /* 0x0003e8f601007387 */ /* 0x0007e80000100a00 */
[----:B---3--:R-:W3:Y:S04]  /*d8150*/  LDL.LU.64 R246, [R1+0x6b68] ;  /* 0x006b680001f67983 */ /* 0x008ee80000300a00 */
[----:B------:R-:W2:Y:S04]  /*d8160*/  LDL.LU.64 R244, [R1+0x6b60] ;  /* 0x006b600001f47983 */ /* 0x000ea80000300a00 */
[----:B------:R-:W-:Y:S04]  /*d8170*/  STL.64 [R1+0x2540], R232 ;  /* 0x002540e801007387 */ /* 0x000fe80000100a00 */
[----:B------:R1:W-:Y:S02]  /*d8180*/  STL.64 [R1+0x2548], R234 ;  /* 0x002548ea01007387 */ /* 0x0003e40000100a00 */
[C---:B-1----:R-:W-:Y:S08]  /*d8190*/  HMMA.1688.F32.TF32 R232, R224.reuse, R162, R240 ;  /* 0x000000a2e0e8723c */ /* 0x042ff000000810f0 */
[C---:B------:R-:W-:Y:S11]  /*d81a0*/  HMMA.1688.F32.TF32 R240, R224.reuse, R158, R248 ;  /* 0x0000009ee0f0723c */ /* 0x040ff600000810f8 */
[----:B------:R-:W-:Y:S04]  /*d81b0*/  @!UPT UIADD3 URZ, URZ, URZ, URZ ;  /* 0x0000003f3f3ff290 */ /* 0x000fe8000fffe03f */
        /* <DEDUP_REMOVED lines=38> */
[C---:B-1----:R-:W-:Y:S08]  /*d8420*/  HMMA.1688.F32.TF32 R36, R224.reuse, R98, R28 ;  /* 0x00000062e024723c */ /* 0x042ff0000008101c */
[C---:B------:R-:W-:Y:S08]  /*d8430*/  HMMA.1688.F32.TF32 R32, R224.reuse, R94, R24 ;  /* 0x0000005ee020723c */ /* 0x040ff00000081018 */
[C---:B------:R-:W-:Y:S08]  /*d8440*/  HMMA.1688.F32.TF32 R28, R224.reuse, R90, R20 ;  /* 0x0000005ae01c723c */ /* 0x040ff00000081014 */
[C---:B------:R-:W-:Y:S08]  /*d8450*/  HMMA.1688.F32.TF32 R24, R224.reuse, R86, R16 ;  /* 0x00000056e018723c */ /* 0x040ff00000081010 */
[C---:B------:R-:W-:Y:S08]  /*d8460*/  HMMA.1688.F32.TF32 R20, R224.reuse, R82, R12 ;  /* 0x00000052e014723c */ /* 0x040ff0000008100c */
[----:B------:R-:W-:Y:S01]  /*d8470*/  HMMA.1688.F32.TF32 R16, R224, R78, R8 ;  /* 0x0000004ee010723c */ /* 0x000fe20000081008 */
        /* <DEDUP_REMOVED lines=158> */
[----:B------:R1:W-:Y:S01]  /*d8e60*/  STL.64 [R1+0x2d08], R206 ;  /* 0x002d08ce01007387 */ /* 0x0003e20000100a00 */
[C---:B------:R-:W-:Y:S03]  /*d8e70*/  HMMA.1688.F32.TF32 R60, R220.reuse, R74, R60 ;  /* 0x0000004adc3c723c */ /* 0x040fe6000008103c */
[----:B------:R-:W-:Y:S04]  /*d8e80*/  LDS R224, [R2+0xc200] ;  /* 0x00c2000002e07984 */ /* 0x000fe80000000800 */
[----:B------:R-:W-:Y:S01]  /*d8e90*/  LDS R226, [R2+0xe200] ;  /* 0x00e2000002e27984 */ /* 0x000fe20000000800 */
[C---:B-1----:R-:W-:Y:S03]  /*d8ea0*/  HMMA.1688.F32.TF32 R204, R220.reuse, R158, R212 ;  /* 0x0000009edccc723c */ /* 0x042fe600000810d4 */
[----:B------:R-:W-:Y:S04]  /*d8eb0*/  LDS R225, [R0+0xc200] ;  /* 0x00c2000000e17984 */ /* 0x000fe80000000800 */
[----:B------:R-:W1:Y:S01]  /*d8ec0*/  LDS R227, [R0+0xe200] ;  /* 0x00e2000000e37984 */ /* 0x000e620000000800 */
        /* <DEDUP_REMOVED lines=56> */
[----:B---3--:R-:W1:Y:S04]  /*d9250*/  LDL.LU R8, [R1+0xeb0] ;  /* 0x000eb00001087983 */ /* 0x008e680000300800 */
[----:B------:R-:W1:Y:S04]  /*d9260*/  LDL.LU R9, [R1+0xeb4] ;  /* 0x000eb40001097983 */ /* 0x000e680000300800 */
[----:B----4-:R-:W1:Y:S04]  /*d9270*/  LDL.LU R10, [R1+0xeb8] ;  /* 0x000eb800010a7983 */ /* 0x010e680000300800 */
[----:B------:R-:W1:Y:S04]  /*d9280*/  LDL.LU R11, [R1+0xebc] ;  /* 0x000ebc00010b7983 */ /* 0x000e680000300800 */
        /* <DEDUP_REMOVED lines=100> */
[----:B-1----:R-:W-:Y:S08]  /*d98d0*/  HMMA.1688.F32.TF32 R8, R224, R118, R8 ;  /* 0x00000076e008723c */ /* 0x002ff00000081008 */
[C---:B--2---:R-:W-:Y:S08]  /*d98e0*/  HMMA.1688.F32.TF32 R232, R220.reuse, R86, R232 ;  /* 0x00000056dce8723c */ /* 0x044ff000000810e8 */
[C---:B------:R-:W-:Y:S11]  /*d98f0*/  HMMA.1688.F32.TF32 R240, R220.reuse, R82, R240 ;  /* 0x00000052dcf0723c */ /* 0x040ff600000810f0 */
[----:B------:R-:W-:Y:S04]  /*d9900*/  @!UPT UIADD3 URZ, URZ, URZ, URZ ;  /* 0x0000003f3f3ff290 */ /* 0x000fe8000fffe03f */
[----:B------:R-:W-:Y:S04]  /*d9910*/  STL.64 [R1+0x350], R232 ;  /* 0x000350e801007387 */ /* 0x000fe80000100a00 */
[----:B------:R3:W-:Y:S02]  /*d9920*/  STL.64 [R1+0x358], R234 ;  /* 0x000358ea01007387 */ /* 0x0007e40000100a00 */
[----:B---3--:R-:W-:Y:S02]  /*d9930*/  HMMA.1688.F32.TF32 R232, R220, R78, R248 ;  /* 0x0000004edce8723c */ /* 0x008fe400000810f8 */
[----:B------:R-:W-:Y:S04]  /*d9940*/  STL.64 [R1+0x340], R240 ;  /* 0x000340f001007387 */ /* 0x000fe80000100a00 */
[----:B------:R-:W-:Y:S02]  /*d9950*/  STL.64 [R1+0x348], R242 ;  /* 0x000348f201007387 */ /* 0x000fe40000100a00 */
[C---:B------:R-:W-:Y:S02]  /*d9960*/  HMMA.1688.F32.TF32 R212, R224.reuse, R178, R212 ;  /* 0x000000b2e0d4723c */ /* 0x040fe400000810d4 */
[----:B------:R-:W-:Y:S04]  /*d9970*/  LDS R220, [R2+0xc280] ;  /* 0x00c2800002dc7984 */ /* 0x000fe80000000800 */
[----:B------:R-:W-:Y:S04]  /*d9980*/  LDS R222, [R2+0xe280] ;  /* 0x00e2800002de7984 */ /* 0x000fe80000000800 */
[----:B------:R-:W-:Y:S04]  /*d9990*/  LDS R221, [R0+0xc280] ;  /* 0x00c2800000dd7984 */ /* 0x000fe80000000800 */
[----:B------:R-:W1:Y:S04]  /*d99a0*/  LDS R223, [R0+0xe280] ;  /* 0x00e2800000df7984 */ /* 0x000e680000000800 */
[----:B------:R-:W-:Y:S04]  /*d99b0*/  STL.64 [R1+0x330], R232 ;  /* 0x000330e801007387 */ /* 0x000fe80000100a00 */
[----:B------:R2:W-:Y:S02]  /*d99c0*/  STL.64 [R1+0x338], R234 ;  /* 0x000338ea01007387 */ /* 0x0005e40000100a00 */
[C---:B--2---:R-:W-:Y:S08]  /*d99d0*/  HMMA.1688.F32.TF32 R232, R224.reuse, R194, R228 ;  /* 0x000000c2e0e8723c */ /* 0x044ff000000810e4 */
[C---:B------:R-:W-:Y:S08]  /*d99e0*/  HMMA.1688.F32.TF32 R228, R224.reuse, R190, R216 ;  /* 0x000000bee0e4723c */ /* 0x040ff000000810d8 */
[C---:B------:R-:W-:Y:S08]  /*d99f0*/  HMMA.1688.F32.TF32 R216, R224.reuse, R186, R204 ;  /* 0x000000bae0d8723c */ /* 0x040ff000000810cc */
[C---:B----4-:R-:W-:Y:S01]  /*d9a00*/  HMMA.1688.F32.TF32 R204, R224.reuse, R182, R208 ;  /* 0x000000b6e0cc723c */ /* 0x050fe200000810d0 */
[----:B------:R-:W-:Y:S04]  /*d9a10*/  STL.64 [R1+0x110], R232 ;  /* 0x000110e801007387 */ /* 0x000fe80000100a00 */
        /* <DEDUP_REMOVED lines=10> */
[C---:B--2---:R-:W-:Y:S08]  /*d9ac0*/  HMMA.1688.F32.TF32 R204, R224.reuse, R170, R196 ;  /* 0x000000aae0cc723c */ /* 0x044ff000000810c4 */
        /* <DEDUP_REMOVED lines=50> */
[----:B--2---:R-:W2:Y:S04]  /*d9df0*/  LDL.LU R8, [R1+0xd90] ;  /* 0x000d900001087983 */ /* 0x004ea80000300800 */
[----:B------:R4:W-:Y:S04]  /*d9e00*/  STL.64 [R1+0x2b30], R12 ;  /* 0x002b300c01007387 */ /* 0x0009e80000100a00 */
[----:B------:R1:W-:Y:S04]  /*d9e10*/  STL.64 [R1+0x2b38], R14 ;  /* 0x002b380e01007387 */ /* 0x0003e80000100a00 */
        /* <DEDUP_REMOVED lines=111> */
[C---:B------:R-:W-:Y:S08]  /*da510*/  HMMA.1688.F32.TF32 R40, R220.reuse, R162, R40 ;  /* 0x000000a2dc28723c */ /* 0x040ff00000081028 */
[C---:B----4-:R-:W-:Y:S08]  /*da520*/  HMMA.1688.F32.TF32 R56, R220.reuse, R178, R56 ;  /* 0x000000b2dc38723c */ /* 0x050ff00000081038 */
[C---:B------:R-:W-:Y:S08]  /*da530*/  HMMA.1688.F32.TF32 R60, R220.reuse, R182, R60 ;  /* 0x000000b6dc3c723c */ /* 0x040ff0000008103c */
[----:B------:R-:W-:Y:S08]  /*da540*/  HMMA.1688.F32.TF32 R200, R220, R190, R200 ;  /* 0x000000bedcc8723c */ /* 0x000ff000000810c8 */
[C---:B------:R-:W-:Y:S08]  /*da550*/  HMMA.1688.F32.TF32 R208, R224.reuse, R78, R208 ;  /* 0x0000004ee0d0723c */ /* 0x040ff000000810d0 */
[C---:B------:R-:W-:Y:S08]  /*da560*/  HMMA.1688.F32.TF32 R232, R224.reuse, R102, R232 ;  /* 0x00000066e0e8723c */ /* 0x040ff000000810e8 */
[C---:B------:R-:W-:Y:S11]  /*da570*/  HMMA.1688.F32.TF32 R236, R224.reuse, R106, R236 ;  /* 0x0000006ae0ec723c */ /* 0x040ff600000810ec */
[----:B------:R-:W-:Y:S11]  /*da580*/  @!UPT UIADD3 URZ, URZ, URZ, URZ ;  /* 0x0000003f3f3ff290 */ /* 0x000ff6000fffe03f */
[----:B------:R-:W-:Y:S01]  /*da590*/  @!UPT UIADD3 URZ, URZ, URZ, URZ ;  /* 0x0000003f3f3ff290 */ /* 0x000fe2000fffe03f */
[----:B------:R-:W-:Y:S04]  /*da5a0*/  STL.64 [R1+0x2b10], R236 ;  /* 0x002b10ec01007387 */ /* 0x000fe80000100a00 */
[----:B------:R1:W-:Y:S04]  /*da5b0*/  STL.64 [R1+0x2b18], R238 ;  /* 0x002b18ee01007387 */ /* 0x0003e80000100a00 */
[----:B-1----:R-:W2:Y:S04]  /*da5c0*/  LDL.LU.64 R238, [R1+0x6b58] ;  /* 0x006b580001ee7983 */ /* 0x002ea80000300a00 */
[----:B------:R-:W3:Y:S04]  /*da5d0*/  LDL.LU.64 R236, [R1+0x6b50] ;  /* 0x006b500001ec7983 */ /* 0x000ee80000300a00 */
        /* <DEDUP_REMOVED lines=9> */
[----:B------:R-:W-:Y:S08]  /*da670*/  HMMA.1688.F32.TF32 R216, R224, R82, R204 ;  /* 0x00000052e0d8723c */ /* 0x000ff000000810cc */
[C---:B------:R-:W-:Y:S01]  /*da680*/  HMMA.1688.F32.TF32 R196, R220.reuse, R186, R196 ;  /* 0x000000badcc4723c */ /* 0x040fe200000810c4 */
[----:B------:R-:W-:Y:S04]  /*da690*/  STL.64 [R1+0x2ae0], R240 ;  /* 0x002ae0f001007387 */ /* 0x000fe80000100a00 */
[----:B------:R-:W-:Y:S03]  /*da6a0*/  LDS R224, [R2+0xc300] ;  /* 0x00c3000002e07984 */ /* 0x000fe60000000800 */
        /* <DEDUP_REMOVED lines=33> */
[----:B------:R-:W1:Y:S05]  /*da8c0*/  LDS R227, [R0+0xe300] ;  /* 0x00e3000000e37984 */ /* 0x000e6a0000000800 */
        /* <DEDUP_REMOVED lines=24> */
[----:B----4-:R-:W4:Y:S04]  /*daa50*/  LDL.LU R12, [R1+0xc50] ;  /* 0x000c5000010c7983 */ /* 0x010f280000300800 */
[----:B------:R-:W-:Y:S04]  /*daa60*/  STL.64 [R1+0x2990], R8 ;  /* 0x0029900801007387 */ /* 0x000fe80000100a00 */
[----:B------:R-:W-:Y:S04]  /*daa70*/  STL.64 [R1+0x2998], R10 ;  /* 0x0029980a01007387 */ /* 0x000fe80000100a00 */
[----:B------:R1:W-:Y:S04]  /*daa80*/  STL.64 [R1+0x2980], R4 ;  /* 0x0029800401007387 */ /* 0x0003e80000100a00 */
[----:B------:R2:W-:Y:S04]  /*daa90*/  STL.64 [R1+0x2988], R6 ;  /* 0x0029880601007387 */ /* 0x0005e80000100a00 */
[----:B------:R-:W4:Y:S04]  /*daaa0*/  LDL.LU R13, [R1+0xc54] ;  /* 0x000c5400010d7983 */ /* 0x000f280000300800 */
[----:B-1----:R-:W4:Y:S04]  /*daab0*/  LDL.LU R14, [R1+0xc58] ;  /* 0x000c5800010e7983 */ /* 0x002f280000300800 */
        /* <DEDUP_REMOVED lines=81> */
[C---:B---3--:R-:W-:Y:S03]  /*dafd0*/  HMMA.1688.F32.TF32 R216, R220.reuse, R126, R4 ;  /* 0x0000007edcd8723c */ /* 0x048fe60000081004 */
[----:B------:R-:W3:Y:S11]  /*dafe0*/  LDL.LU R4, [R1+0xc30] ;  /* 0x000c300001047983 */ /* 0x000ef60000300800 */
[----:B------:R-:W-:Y:S09]  /*daff0*/  @!UPT UIADD3 URZ, URZ, URZ, URZ ;  /* 0x0000003f3f3ff290 */ /* 0x000ff2000fffe03f */
[----:B------:R-:W-:Y:S04]  /*db000*/  STL.64 [R1+0x2970], R216 ;  /* 0x002970d801007387 */ /* 0x000fe80000100a00 */
[----:B------:R2:W-:Y:S04]  /*db010*/  STL.64 [R1+0x2978], R218 ;  /* 0x002978da01007387 */ /* 0x0005e80000100a00 */
[----:B------:R-:W3:Y:S04]  /*db020*/  LDL.LU R5, [R1+0xc34] ;  /* 0x000c340001057983 */ /* 0x000ee80000300800 */
[----:B------:R-:W3:Y:S04]  /*db030*/  LDL.LU R6, [R1+0xc38] ;  /* 0x000c380001067983 */ /* 0x000ee80000300800 */
[----:B------:R-:W3:Y:S01]  /*db040*/  LDL.LU R7, [R1+0xc3c] ;  /* 0x000c3c0001077983 */ /* 0x000ee20000300800 */
[C---:B--2---:R-:W-:Y:S08]  /*db050*/  HMMA.1688.F32.TF32 R216, R220.reuse, R122, R204 ;  /* 0x0000007adcd8723c */ /* 0x044ff000000810cc */
        /* <DEDUP_REMOVED lines=35> */
[----:B------:R1:W-:Y:S04]  /*db290*/  STL.64 [R1+0x68], R38 ;  /* 0x0000682601007387 */ /* 0x0003e80000100a00 */
[----:B------:R-:W-:Y:S01]  /*db2a0*/  LDS R220, [R2+0xc380] ;  /* 0x00c3800002dc7984 */ /* 0x000fe20000000800 */
        /* <DEDUP_REMOVED lines=21> */
[----:B------:R2:W-:Y:S04]  /*db400*/  STL.64 [R1], R16 ;  /* 0x0000001001007387 */ /* 0x0005e80000100a00 */
[----:B------:R4:W-:Y:S04]  /*db410*/  STL.64 [R1+0x8], R18 ;  /* 0x0000081201007387 */ /* 0x0009e80000100a00 */
[----:B------:R-:W-:Y:S04]  /*db420*/  STL.64 [R1+0x6840], R248 ;  /* 0x006840f801007387 */ /* 0x000fe80000100a00 */
[----:B------:R-:W-:Y:S04]  /*db430*/  STL [R1+0x685c], R240 ;  /* 0x00685cf001007387 */ /* 0x000fe80000100800 */
[----:B------:R-:W-:Y:S04]  /*db440*/  STL [R1+0x6858], R241 ;  /* 0x006858f101007387 */ /* 0x000fe80000100800 */
[----:B------:R-:W-:Y:S04]  /*db450*/  STL [R1+0x6854], R242 ;  /* 0x006854f201007387 */ /* 0x000fe80000100800 */
[----:B------:R-:W-:Y:S01]  /*db460*/  STL [R1+0x6850], R243 ;  /* 0x006850f301007387 */ /* 0x000fe20000100800 */
        /* <DEDUP_REMOVED lines=9> */
[----:B--2---:R-:W2:Y:S04]  /*db500*/  LDL.LU R16, [R1+0xb50] ;  /* 0x000b500001107983 */ /* 0x004ea80000300800 */
        /* <DEDUP_REMOVED lines=59> */
[----:B------:R-:W-:Y:S04]  /*db8c0*/  STL [R1+0x686c], R232 ;  /* 0x00686ce801007387 */ /* 0x000fe80000100800 */
[----:B------:R-:W-:Y:S04]  /*db8d0*/  STL [R1+0x6868], R233 ;  /* 0x006868e901007387 */ /* 0x000fe80000100800 */
[----:B------:R1:W-:Y:S04]  /*db8e0*/  STL [R1+0x6864], R234 ;  /* 0x006864ea01007387 */ /* 0x0003e80000100800 */
[----:B------:R1:W-:Y:S01]  /*db8f0*/  STL [R1+0x6860], R235 ;  /* 0x006860eb01007387 */ /* 0x0003e20000100800 */
[C---:B---3--:R-:W-:Y:S08]  /*db900*/  HMMA.1688.F32.TF32 R4, R224.reuse, R102, R4 ;  /* 0x00000066e004723c */ /* 0x048ff00000081004 */
[C---:B--2---:R-:W-:Y:S08]  /*db910*/  HMMA.1688.F32.TF32 R60, R224.reuse, R154, R60 ;  /* 0x0000009ae03c723c */ /* 0x044ff0000008103c */
[C---:B----4-:R-:W-:Y:S08]  /*db920*/  HMMA.1688.F32.TF32 R196, R224.reuse, R158, R196 ;  /* 0x0000009ee0c4723c */ /* 0x050ff000000810c4 */
[C---:B------:R-:W-:Y:S08]  /*db930*/  HMMA.1688.F32.TF32 R52, R224.reuse, R74, R52 ;  /* 0x0000004ae034723c */ /* 0x040ff00000081034 */
[----:B------:R-:W-:Y:S01]  /*db940*/  HMMA.1688.F32.TF32 R56, R224, R70, R56 ;  /* 0x00000046e038723c */ /* 0x000fe20000081038 */
[----:B-1----:R-:W-:Y:S01]  /*db950*/  IMAD.MOV.U32 R234, RZ, RZ, R62 ;  /* 0x000000ffffea7224 */ /* 0x002fe200078e003e */
[----:B------:R-:W-:Y:S01]  /*db960*/  MOV R233, R61 ;  /* 0x0000003d00e97202 */ /* 0x000fe20000000f00 */
[----:B------:R-:W-:-:S02]  /*db970*/  IMAD.MOV.U32 R235, RZ, RZ, R63 ;  /* 0x000000ffffeb7224 */ /* 0x000fc400078e003f */
[----:B------:R-:W-:Y:S02]  /*db980*/  IMAD.MOV.U32 R232, RZ, RZ, R60 ;  /* 0x000000ffffe87224 */ /* 0x000fe400078e003c */
[----:B------:R-:W-:Y:S04]  /*db990*/  STL.64 [R1+0x28b0], R196 ;  /* 0x0028b0c401007387 */ /* 0x000fe80000100a00 */
[----:B------:R-:W-:Y:S04]  /*db9a0*/  STL.64 [R1+0x28b8], R198 ;  /* 0x0028b8c601007387 */ /* 0x000fe80000100a00 */
[----:B------:R-:W-:Y:S04]  /*db9b0*/  STL.64 [R1+0x6878], R234 ;  /* 0x006878ea01007387 */ /* 0x000fe80000100a00 */
[----:B------:R-:W-:Y:S01]  /*db9c0*/  STL.64 [R1+0x6870], R232 ;  /* 0x006870e801007387 */ /* 0x000fe20000100a00 */
[----:B------:R-:W-:Y:S01]  /*db9d0*/  MOV R240, R52 ;  /* 0x0000003400f07202 */ /* 0x000fe20000000f00 */
[----:B------:R-:W-:-:S02]  /*db9e0*/  IMAD.MOV.U32 R241, RZ, RZ, R53 ;  /* 0x000000fffff17224 */ /* 0x000fc400078e0035 */
[----:B------:R-:W-:Y:S01]  /*db9f0*/  STL.64 [R1+0x2890], R56 ;  /* 0x0028903801007387 */ /* 0x000fe20000100a00 */
[----:B------:R-:W-:Y:S01]  /*dba00*/  IMAD.MOV.U32 R242, RZ, RZ, R54 ;  /* 0x000000fffff27224 */ /* 0x000fe200078e0036 */
[----:B------:R-:W-:Y:S02]  /*dba10*/  MOV R243, R55 ;  /* 0x0000003700f37202 */ /* 0x000fe40000000f00 */
[----:B------:R1:W-:Y:S01]  /*dba20*/  STL.64 [R1+0x2898], R58 ;  /* 0x0028983a01007387 */ /* 0x0003e20000100a00 */
[C---:B------:R-:W-:Y:S08]  /*dba30*/  HMMA.1688.F32.TF32 R52, R224.reuse, R146, R44 ;  /* 0x00000092e034723c */ /* 0x040ff0000008102c */
[C---:B-1----:R-:W-:Y:S08]  /*dba40*/  HMMA.1688.F32.TF32 R56, R224.reuse, R150, R48 ;  /* 0x00000096e038723c */ /* 0x042ff00000081030 */
        /* <DEDUP_REMOVED lines=126> */
[----:B----4-:R-:W4:Y:S04]  /*dc230*/  LDL.LU R4, [R1+0xa50] ;  /* 0x000a500001047983 */ /* 0x010f280000300800 */
[----:B------:R-:W4:Y:S01]  /*dc240*/  LDL.LU R5, [R1+0xa54] ;  /* 0x000a540001057983 */ /* 0x000f220000300800 */
[C---:B--2---:R-:W-:Y:S08]  /*dc250*/  HMMA.1688.F32.TF32 R40, R220.reuse, R170, R40 ;  /* 0x000000aadc28723c */ /* 0x044ff00000081028 */
[C---:B---3--:R-:W-:Y:S08]  /*dc260*/  HMMA.1688.F32.TF32 R44, R220.reuse, R174, R44 ;  /* 0x000000aedc2c723c */ /* 0x048ff0000008102c */
[C---:B------:R-:W-:Y:S08]  /*dc270*/  HMMA.1688.F32.TF32 R52, R220.reuse, R182, R52 ;  /* 0x000000b6dc34723c */ /* 0x040ff00000081034 */
[C---:B------:R-:W-:Y:S08]  /*dc280*/  HMMA.1688.F32.TF32 R56, R220.reuse, R186, R56 ;  /* 0x000000badc38723c */ /* 0x040ff00000081038 */
[----:B------:R-:W-:Y:S08]  /*dc290*/  HMMA.1688.F32.TF32 R60, R220, R190, R60 ;  /* 0x000000bedc3c723c */ /* 0x000ff0000008103c */
[C---:B------:R-:W-:Y:S08]  /*dc2a0*/  HMMA.1688.F32.TF32 R200, R224.reuse, R78, R200 ;  /* 0x0000004ee0c8723c */ /* 0x040ff000000810c8 */
[C---:B------:R-:W-:Y:S08]  /*dc2b0*/  HMMA.1688.F32.TF32 R208, R224.reuse, R86, R208 ;  /* 0x00000056e0d0723c */ /* 0x040ff000000810d0 */
[C---:B------:R-:W-:Y:S08]  /*dc2c0*/  HMMA.1688.F32.TF32 R232, R224.reuse, R98, R228 ;  /* 0x00000062e0e8723c */ /* 0x040ff000000810e4 */
[C---:B------:R-:W-:Y:S08]  /*dc2d0*/  HMMA.1688.F32.TF32 R228, R224.reuse, R94, R216 ;  /* 0x0000005ee0e4723c */ /* 0x040ff000000810d8 */
[C---:B------:R-:W-:Y:S08]  /*dc2e0*/  HMMA.1688.F32.TF32 R216, R224.reuse, R90, R204 ;  /* 0x0000005ae0d8723c */ /* 0x040ff000000810cc */
[----:B------:R-:W-:Y:S08]  /*dc2f0*/  HMMA.1688.F32.TF32 R204, R224, R82, R212 ;  /* 0x00000052e0cc723c */ /* 0x000ff000000810d4 */
        /* <DEDUP_REMOVED lines=34> */
[----:B------:R-:W-:Y:S03]  /*dc520*/  HMMA.1688.F32.TF32 R32, R220, R158, R32 ;  /* 0x0000009edc20723c */ /* 0x000fe60000081020 */
[----:B------:R1:W-:Y:S01]  /*dc530*/  STL.64 [R1+0x26e8], R38 ;  /* 0x0026e82601007387 */ /* 0x0003e20000100a00 */
[----:B------:R-:W-:-:S02]  /*dc540*/  IMAD.MOV.U32 R6, RZ, RZ, R252 ;  /* 0x000000ffff067224 */ /* 0x000fc400078e00fc */
[----:B------:R-:W-:Y:S01]  /*dc550*/  IMAD.MOV.U32 R7, RZ, RZ, R236 ;  /* 0x000000ffff077224 */ /* 0x000fe200078e00ec */
        /* <DEDUP_REMOVED lines=11> */
[----:B------:R-:W-:Y:S07]  /*dc610*/  STL.64 [R1+0x26d0], R36 ;  /* 0x0026d02401007387 */ /* 0x000fee0000100a00 */
[----:B----4-:R-:W-:Y:S01]  /*dc620*/  HMMA.1688.F32.TF32 R4, R220, R138, R4 ;  /* 0x0000008adc04723c */ /* 0x010fe20000081004 */
        /* <DEDUP_REMOVED lines=69> */
[----:B------:R-:W4:Y:S04]  /*dca80*/  LDL.LU R9, [R1+0x974] ;  /* 0x0009740001097983 */ /* 0x000f280000300800 */
[----:B-1----:R-:W4:Y:S04]  /*dca90*/  LDL.LU R10, [R1+0x978] ;  /* 0x00097800010a7983 */ /* 0x002f280000300800 */
[----:B------:R-:W4:Y:S01]  /*dcaa0*/  LDL.LU R11, [R1+0x97c] ;  /* 0x00097c00010b7983 */ /* 0x000f220000300800 */
[----:B------:R-:W-:Y:S01]  /*dcab0*/  IMAD.MOV.U32 R236, RZ, RZ, R7 ;  /* 0x000000ffffec7224 */ /* 0x000fe200078e0007 */
[----:B------:R-:W-:-:S02]  /*dcac0*/  MOV R252, R6 ;  /* 0x0000000600fc7202 */ /* 0x000fc40000000f00 */
[----:B------:R-:W4:Y:S04]  /*dcad0*/  LDL.LU R4, [R1+0x1d0] ;  /* 0x0001d00001047983 */ /* 0x000f280000300800 */
[----:B------:R-:W4:Y:S04]  /*dcae0*/  LDL.LU R5, [R1+0x1d4] ;  /* 0x0001d40001057983 */ /* 0x000f280000300800 */
[----:B------:R-:W4:Y:S04]  /*dcaf0*/  LDL.LU R6, [R1+0x1d8] ;  /* 0x0001d80001067983 */ /* 0x000f280000300800 */
[----:B------:R-:W4:Y:S04]  /*dcb00*/  LDL.LU R7, [R1+0x1dc] ;  /* 0x0001dc0001077983 */ /* 0x000f280000300800 */
[----:B------:R1:W-:Y:S04]  /*dcb10*/  STL [R1+0x683c], R236 ;  /* 0x00683cec01007387 */ /* 0x0003e80000100800 */
[----:B------:R1:W-:Y:S01]  /*dcb20*/  STL [R1+0x6838], R252 ;  /* 0x006838fc01007387 */ /* 0x0003e20000100800 */
[C---:B--2---:R-:W-:Y:S08]  /*dcb30*/  HMMA.1688.F32.TF32 R52, R220.reuse, R130, R52 ;  /* 0x00000082dc34723c */ /* 0x044ff00000081034 */
[----:B---3--:R-:W-:Y:S11]  /*dcb40*/  HMMA.1688.F32.TF32 R56, R220, R134, R56 ;  /* 0x00000086dc38723c */ /* 0x008ff60000081038 */
[----:B------:R-:W-:Y:S05]  /*dcb50*/  @!UPT UIADD3 URZ, URZ, URZ, URZ ;  /* 0x0000003f3f3ff290 */ /* 0x000fea000fffe03f */
[----:B-1----:R-:W-:Y:S01]  /*dcb60*/  IMAD.MOV.U32 R236, RZ, RZ, R54 ;  /* 0x000000ffffec7224 */ /* 0x002fe200078e0036 */
[----:B------:R-:W-:-:S06]  /*dcb70*/  MOV R252, R55 ;  /* 0x0000003700fc7202 */ /* 0x000fcc0000000f00 */
[----:B------:R-:W-:Y:S04]  /*dcb80*/  STL.64 [R1+0x2640], R56 ;  /* 0x0026403801007387 */ /* 0x000fe80000100a00 */
[----:B------:R-:W-:Y:S04]  /*dcb90*/  STL.64 [R1+0x2648], R58 ;  /* 0x0026483a01007387 */ /* 0x000fe80000100a00 */
[----:B------:R1:W-:Y:S02]  /*dcba0*/  STL.64 [R1+0x2630], R52 ;  /* 0x0026303401007387 */ /* 0x0003e40000100a00 */
[C---:B-1----:R-:W-:Y:S08]  /*dcbb0*/  HMMA.1688.F32.TF32 R52, R220.reuse, R126, R48 ;  /* 0x0000007edc34723c */ /* 0x042ff00000081030 */
[C---:B------:R-:W-:Y:S08]  /*dcbc0*/  HMMA.1688.F32.TF32 R48, R220.reuse, R122, R44 ;  /* 0x0000007adc30723c */ /* 0x040ff0000008102c */
[C---:B------:R-:W-:Y:S07]  /*dcbd0*/  HMMA.1688.F32.TF32 R44, R220.reuse, R118, R20 ;  /* 0x00000076dc2c723c */ /* 0x040fee0000081014 */
[----:B------:R-:W-:Y:S04]  /*dcbe0*/  STL.64 [R1+0x2620], R52 ;  /* 0x0026203401007387 */ /* 0x000fe80000100a00 */
[----:B------:R-:W-:Y:S04]  /*dcbf0*/  STL.64 [R1+0x2628], R54 ;  /* 0x0026283601007387 */ /* 0x000fe80000100a00 */
[----:B------:R-:W2:Y:S04]  /*dcc00*/  LDL.LU R20, [R1+0x960] ;  /* 0x0009600001147983 */ /* 0x000ea80000300800 */
[----:B------:R-:W-:Y:S04]  /*dcc10*/  STL.64 [R1+0x2610], R48 ;  /* 0x0026103001007387 */ /* 0x000fe80000100a00 */
[----:B------:R-:W-:Y:S04]  /*dcc20*/  STL.64 [R1+0x2618], R50 ;  /* 0x0026183201007387 */ /* 0x000fe80000100a00 */
[----:B------:R-:W-:Y:S04]  /*dcc30*/  STL.64 [R1+0x2600], R44 ;  /* 0x0026002c01007387 */ /* 0x000fe80000100a00 */
[----:B------:R1:W-:Y:S04]  /*dcc40*/  STL.64 [R1+0x2608], R46 ;  /* 0x0026082e01007387 */ /* 0x0003e80000100a00 */
[----:B------:R-:W2:Y:S04]  /*dcc50*/  LDL.LU R21, [R1+0x964] ;  /* 0x0009640001157983 */ /* 0x000ea80000300800 */
[----:B------:R-:W2:Y:S01]  /*dcc60*/  LDL.LU R22, [R1+0x968] ;  /* 0x0009680001167983 */ /* 0x000ea20000300800 */
[C---:B-1----:R-:W-:Y:S03]  /*dcc70*/  HMMA.1688.F32.TF32 R44, R220.reuse, R114, R40 ;  /* 0x00000072dc2c723c */ /* 0x042fe60000081028 */
[----:B------:R-:W2:Y:S05]  /*dcc80*/  LDL.LU R23, [R1+0x96c] ;  /* 0x00096c0001177983 */ /* 0x000eaa0000300800 */
[C---:B------:R-:W-:Y:S08]  /*dcc90*/  HMMA.1688.F32.TF32 R40, R220.reuse, R110, R36 ;  /* 0x0000006edc28723c */ /* 0x040ff00000081024 */
[C---:B------:R-:W-:Y:S07]  /*dcca0*/  HMMA.1688.F32.TF32 R36, R220.reuse, R106, R16 ;  /* 0x0000006adc24723c */ /* 0x040fee0000081010 */
[----:B------:R-:W-:Y:S04]  /*dccb0*/  STL.64 [R1+0x25f0], R44 ;  /* 0x0025f02c01007387 */ /* 0x000fe80000100a00 */
[----:B------:R-:W-:Y:S04]  /*dccc0*/  STL.64 [R1+0x25f8], R46 ;  /* 0x0025f82e01007387 */ /* 0x000fe80000100a00 */
[----:B------:R-:W3:Y:S04]  /*dccd0*/  LDL.LU R16, [R1+0x950] ;  /* 0x0009500001107983 */ /* 0x000ee80000300800 */
[----:B------:R-:W-:Y:S04]  /*dcce0*/  STL.64 [R1+0x25e0], R40 ;  /* 0x0025e02801007387 */ /* 0x000fe80000100a00 */
[----:B------:R1:W-:Y:S04]  /*dccf0*/  STL.64 [R1+0x25e8], R42 ;  /* 0x0025e82a01007387 */ /* 0x0003e80000100a00 */
[----:B------:R-:W-:Y:S04]  /*dcd00*/  STL.64 [R1+0x25d0], R36 ;  /* 0x0025d02401007387 */ /* 0x000fe80000100a00 */
[----:B------:R4:W-:Y:S01]  /*dcd10*/  STL.64 [R1+0x25d8], R38 ;  /* 0x0025d82601007387 */ /* 0x0009e20000100a00 */
[C---:B-1----:R-:W-:Y:S03]  /*dcd20*/  HMMA.1688.F32.TF32 R40, R220.reuse, R102, R64 ;  /* 0x00000066dc28723c */ /* 0x042fe60000081040 */
[----:B------:R-:W3:Y:S04]  /*dcd30*/  LDL.LU R17, [R1+0x954] ;  /* 0x0009540001117983 */ /* 0x000ee80000300800 */
[----:B------:R-:W3:Y:S01]  /*dcd40*/  LDL.LU R18, [R1+0x958] ;  /* 0x0009580001127983 */ /* 0x000ee20000300800 */
[C---:B----4-:R-:W-:Y:S03]  /*dcd50*/  HMMA.1688.F32.TF32 R36, R220.reuse, R98, R32 ;  /* 0x00000062dc24723c */ /* 0x050fe60000081020 */
[----:B------:R-:W3:Y:S05]  /*dcd60*/  LDL.LU R19, [R1+0x95c] ;  /* 0x00095c0001137983 */ /* 0x000eea0000300800 */
        /* <DEDUP_REMOVED lines=17> */
[C---:B-1----:R-:W-:Y:S03]  /*dce80*/  HMMA.1688.F32.TF32 R24, R220.reuse, R82, R8 ;  /* 0x00000052dc18723c */ /* 0x042fe60000081008 */
[----:B------:R-:W4:Y:S05]  /*dce90*/  LDL.LU R8, [R1+0x930] ;  /* 0x0009300001087983 */ /* 0x000f2a0000300800 */
[----:B------:R-:W-:Y:S01]  /*dcea0*/  HMMA.1688.F32.TF32 R4, R220, R78, R4 ;  /* 0x0000004edc04723c */ /* 0x000fe20000081004 */
[----:B------:R-:W-:Y:S01]  /*dceb0*/  IMAD.MOV.U32 R9, RZ, RZ, R247 ;  /* 0x000000ffff097224 */ /* 0x000fe200078e00f7 */
[----:B------:R-:W-:Y:S01]  /*dcec0*/  MOV R11, R244 ;  /* 0x000000f4000b7202 */ /* 0x000fe20000000f00 */
[----:B------:R-:W-:Y:S01]  /*dced0*/  IMAD.MOV.U32 R10, RZ, RZ, R246 ;  /* 0x000000ffff0a7224 */ /* 0x000fe200078e00f6 */
[----:B------:R-:W-:Y:S04]  /*dcee0*/  LDS R220, [R2+0xc480] ;  /* 0x00c4800002dc7984 */ /* 0x000fe80000000800 */
[----:B------:R-:W-:Y:S04]  /*dcef0*/  LDS R222, [R2+0xe480] ;  /* 0x00e4800002de7984 */ /* 0x000fe80000000800 */
[----:B------:R-:W-:Y:S04]  /*dcf00*/  LDS R221, [R0+0xc480] ;  /* 0x00c4800000dd7984 */ /* 0x000fe80000000800 */
[----:B------:R-:W-:Y:S04]  /*dcf10*/  STL.64 [R1+0x2570], R24 ;  /* 0x0025701801007387 */ /* 0x000fe80000100a00 */
[----:B------:R-:W-:Y:S04]  /*dcf20*/  STL.64 [R1+0x2578], R26 ;  /* 0x0025781a01007387 */ /* 0x000fe80000100a00 */
[----:B------:R1:W-:Y:S04]  /*dcf30*/  STL.64 [R1+0x2520], R4 ;  /* 0x0025200401007387 */ /* 0x0003e80000100a00 */
[----:B------:R1:W-:Y:S04]  /*dcf40*/  STL.64 [R1+0x2528], R6 ;  /* 0x0025280601007387 */ /* 0x0003e80000100a00 */
[----:B------:R-:W2:Y:S01]  /*dcf50*/  LDS R223, [R0+0xe480] ;  /* 0x00e4800000df7984 */ /* 0x000ea20000000800 */
[----:B-1----:R-:W-:-:S02]  /*dcf60*/  IMAD.MOV.U32 R4, RZ, RZ, R239 ;  /* 0x000000ffff047224 */ /* 0x002fc400078e00ef */
[----:B------:R-:W-:Y:S01]  /*dcf70*/  IMAD.MOV.U32 R5, RZ, RZ, R238 ;  /* 0x000000ffff057224 */ /* 0x000fe200078e00ee */
[----:B------:R-:W-:Y:S01]  /*dcf80*/  MOV R6, R237 ;  /* 0x000000ed00067202 */ /* 0x000fe20000000f00 */
[----:B------:R-:W-:-:S07]  /*dcf90*/  IMAD.MOV.U32 R7, RZ, RZ, R3 ;  /* 0x000000ffff077224 */ /* 0x000fce00078e0003 */
[C---:B------:R-:W-:Y:S08]  /*dcfa0*/  HMMA.1688.F32.TF32 R4, R224.reuse, R178, R4 ;  /* 0x000000b2e004723c */ /* 0x040ff00000081004 */
[C---:B--2---:R-:W-:Y:S11]  /*dcfb0*/  HMMA.1688.F32.TF32 R20, R224.reuse, R194, R20 ;  /* 0x000000c2e014723c */ /* 0x044ff60000081014 */
[----:B------:R-:W-:Y:S11]  /*dcfc0*/  @!UPT UIADD3 URZ, URZ, URZ, URZ ;  /* 0x0000003f3f3ff290 */ /* 0x000ff6000fffe03f */
[----:B------:R-:W-:Y:S02]  /*dcfd0*/  @!UPT UIADD3 URZ, URZ, URZ, URZ ;  /* 0x0000003f3f3ff290 */ /* 0x000fe4000fffe03f */
[----:B------:R-:W-:Y:S01]  /*dcfe0*/  IMAD.MOV.U32 R244, RZ, RZ, R23 ;  /* 0x000000fffff47224 */ /* 0x000fe200078e0017 */
[----:B------:R-:W-:Y:S01]  /*dcff0*/  MOV R246, R22 ;  /* 0x0000001600f67202 */ /* 0x000fe20000000f00 */
[----:B------:R-:W-:Y:S01]  /*dd000*/  IMAD.MOV.U32 R247, RZ, RZ, R21 ;  /* 0x000000fffff77224 */ /* 0x000fe200078e0015 */
[----:B------:R-:W-:Y:S04]  /*dd010*/  STL [R1+0x2510], R20 ;  /* 0x0025101401007387 */ /* 0x000fe80000100800 */
[----:B------:R-:W-:Y:S01]  /*dd020*/  STL [R1+0x6818], R244 ;  /* 0x006818f401007387 */ /* 0x000fe20000100800 */
[C---:B---3--:R-:W-:Y:S03]  /*dd030*/  HMMA.1688.F32.TF32 R16, R224.reuse, R190, R16 ;  /* 0x000000bee010723c */ /* 0x048fe60000081010 */
[----:B------:R-:W-:Y:S04]  /*dd040*/  STL [R1+0x6814], R246 ;  /* 0x006814f601007387 */ /* 0x000fe80000100800 */
[----:B------:R1:W-:Y:S11]  /*dd050*/  STL [R1+0x6810], R247 ;  /* 0x006810f701007387 */ /* 0x0003f60000100800 */
[----:B------:R-:W-:Y:S06]  /*dd060*/  @!UPT UIADD3 URZ, URZ, URZ, URZ ;  /* 0x0000003f3f3ff290 */ /* 0x000fec000fffe03f */
[----:B------:R-:W-:Y:S01]  /*dd070*/  IMAD.MOV.U32 R3, RZ, RZ, R19 ;  /* 0x000000ffff037224 */ /* 0x000fe200078e0013 */
[----:B------:R-:W-:Y:S01]  /*dd080*/  MOV R238, R17 ;  /* 0x0000001100ee7202 */ /* 0x000fe20000000f00 */
[----:B------:R-:W-:Y:S02]  /*dd090*/  IMAD.MOV.U32 R237, RZ, RZ, R18 ;  /* 0x000000ffffed7224 */ /* 0x000fe400078e0012 */
[----:B------:R-:W-:Y:S01]  /*dd0a0*/  IMAD.MOV.U32 R239, RZ, RZ, R16 ;  /* 0x000000ffffef7224 */ /* 0x000fe200078e0010 */
[----:B------:R-:W-:Y:S04]  /*dd0b0*/  STL [R1+0x6828], R3 ;  /* 0x0068280301007387 */ /* 0x000fe80000100800 */
[----:B------:R-:W-:Y:S04]  /*dd0c0*/  STL [R1+0x6824], R237 ;  /* 0x006824ed01007387 */ /* 0x000fe80000100800 */
[----:B------:R2:W-:Y:S04]  /*dd0d0*/  STL [R1+0x6820], R238 ;  /* 0x006820ee01007387 */ /* 0x0005e80000100800 */
[----:B------:R3:W-:Y:S01]  /*dd0e0*/  STL [R1+0x681c], R239 ;  /* 0x00681cef01007387 */ /* 0x0007e20000100800 */
[C---:B----4-:R-:W-:Y:S08]  /*dd0f0*/  HMMA.1688.F32.TF32 R12, R224.reuse, R186, R12 ;  /* 0x000000bae00c723c */ /* 0x050ff0000008100c */
[----:B------:R-:W-:Y:S11]  /*dd100*/  HMMA.1688.F32.TF32 R8, R224, R182, R8 ;  /* 0x000000b6e008723c */ /* 0x000ff60000081008 */
[----:B------:R-:W-:Y:S05]  /*dd110*/  @!UPT UIADD3 URZ, URZ, URZ, URZ ;  /* 0x0000003f3f3ff290 */ /* 0x000fea000fffe03f */
[----:B-1----:R-:W-:Y:S01]  /*dd120*/  IMAD.MOV.U32 R247, RZ, RZ, R15 ;  /* 0x000000fffff77224 */ /* 0x002fe200078e000f */
[----:B------:R-:W-:Y:S01]  /*dd130*/  MOV R244, R13 ;  /* 0x0000000d00f47202 */ /* 0x000fe20000000f00 */
[----:B------:R-:W-:Y:S01]  /*dd140*/  IMAD.MOV.U32 R246, RZ, RZ, R14 ;  /* 0x000000fffff67224 */ /* 0x000fe200078e000e */
[----:B------:R-:W-:Y:S05]  /*dd150*/  STL [R1+0x24e0], R12 ;  /* 0x0024e00c01007387 */ /* 0x000fea0000100800 */
[----:B--2---:R-:W-:Y:S01]  /*dd160*/  IMAD.MOV.U32 R238, RZ, RZ, R10 ;  /* 0x000000ffffee7224 */ /* 0x004fe200078e000a */
[----:B---3--:R-:W-:Y:S01]  /*dd170*/  MOV R239, R11 ;  /* 0x0000000b00ef7202 */ /* 0x008fe20000000f00 */
[----:B------:R-:W-:Y:S01]  /*dd180*/  IMAD.MOV.U32 R237, RZ, RZ, R9 ;  /* 0x000000ffffed7224 */ /* 0x000fe200078e0009 */
[----:B------:R1:W-:Y:S04]  /*dd190*/  STL [R1+0x6834], R247 ;  /* 0x006834f701007387 */ /* 0x0003e80000100800 */
[----:B------:R2:W-:Y:S04]  /*dd1a0*/  STL [R1+0x6830], R246 ;  /* 0x006830f601007387 */ /* 0x0005e80000100800 */
[----:B------:R3:W-:Y:S04]  /*dd1b0*/  STL [R1+0x682c], R244 ;  /* 0x00682cf401007387 */ /* 0x0007e80000100800 */
[----:B------:R-:W-:Y:S01]  /*dd1c0*/  STL.64 [R1+0x6898], R238 ;  /* 0x006898ee01007387 */ /* 0x000fe20000100a00 */
[----:B-1----:R-:W-:-:S03]  /*dd1d0*/  IMAD.MOV.U32 R247, RZ, RZ, R5 ;  /* 0x000000fffff77224 */ /* 0x002fc600078e0005 */
[----:B------:R-:W-:Y:S01]  /*dd1e0*/  STL.64 [R1+0x6890], R236 ;  /* 0x006890ec01007387 */ /* 0x000fe20000100a00 */
[----:B--2---:R-:W-:-:S03]  /*dd1f0*/  IMAD.MOV.U32 R246, RZ, RZ, R6 ;  /* 0x000000fffff67224 */ /* 0x004fc600078e0006 */
[----:B------:R1:W-:Y:S01]  /*dd200*/  STL [R1+0x24c0], R4 ;  /* 0x0024c00401007387 */ /* 0x0003e20000100800 */
[----:B---3--:R-:W-:-:S03]  /*dd210*/  MOV R244, R7 ;  /* 0x0000000700f47202 */ /* 0x008fc60000000f00 */
[----:B-1----:R-:W2:Y:S04]  /*dd220*/  LDL.LU R4, [R1+0x190] ;  /* 0x0001900001047983 */ /* 0x002ea80000300800 */
        /* <DEDUP_REMOVED lines=117> */
[----:B------:R1:W-:Y:S04]  /*dd980*/  STL.64 [R1+0x68f8], R244 ;  /* 0x0068f8f401007387 */ /* 0x0003e80000100a00 */
[----:B-1----:R-:W3:Y:S04]  /*dd990*/  LDL.LU R244, [R1+0x8e0] ;  /* 0x0008e00001f47983 */ /* 0x002ee80000300800 */
        /* <DEDUP_REMOVED lines=15> */
[----:B-1----:R-:W2:Y:S01]  /*dda90*/  LDL.LU.64 R166, [R1+0x6b38] ;  /* 0x006b380001a67983 */ /* 0x002ea20000300a00 */
[C---:B---3--:R-:W-:Y:S03]  /*ddaa0*/  HMMA.1688.F32.TF32 R244, R224.reuse, R162, R244 ;  /* 0x000000a2e0f4723c */ /* 0x048fe600000810f4 */
[----:B------:R-:W3:Y:S05]  /*ddab0*/  LDL.LU.64 R164, [R1+0x6b30] ;  /* 0x006b300001a47983 */ /* 0x000eea0000300a00 */
[C---:B------:R-:W-:Y:S08]  /*ddac0*/  HMMA.1688.F32.TF32 R236, R224.reuse, R158, R236 ;  /* 0x0000009ee0ec723c */ /* 0x040ff000000810ec */
[----:B------:R-:W-:Y:S08]  /*ddad0*/  HMMA.1688.F32.TF32 R212, R224, R138, R212 ;  /* 0x0000008ae0d4723c */ /* 0x000ff000000810d4 */
[----:B------:R-:W-:Y:S08]  /*ddae0*/  HMMA.1688.F32.TF32 R4, R220, R186, R4 ;  /* 0x000000badc04723c */ /* 0x000ff00000081004 */
        /* <DEDUP_REMOVED lines=9> */
[----:B------:R-:W-:Y:S04]  /*ddb80*/  STL.64 [R1+0x2460], R236 ;  /* 0x002460ec01007387 */ /* 0x000fe80000100a00 */
[----:B------:R3:W-:Y:S01]  /*ddb90*/  STL.64 [R1+0x2468], R238 ;  /* 0x002468ee01007387 */ /* 0x0007e20000100a00 */
[C---:B-1----:R-:W-:Y:S08]  /*ddba0*/  HMMA.1688.F32.TF32 R244, R224.reuse, R154, R240 ;  /* 0x0000009ae0f4723c */ /* 0x042ff000000810f0 */
[C---:B------:R-:W-:Y:S08]  /*ddbb0*/  HMMA.1688.F32.TF32 R240, R224.reuse, R70, R232 ;  /* 0x00000046e0f0723c */ /* 0x040ff000000810e8 */
[C---:B---3--:R-:W-:Y:S08]  /*ddbc0*/  HMMA.1688.F32.TF32 R236, R224.reuse, R74, R248 ;  /* 0x0000004ae0ec723c */ /* 0x048ff000000810f8 */
        /* <DEDUP_REMOVED lines=40> */
[----:B----4-:R-:W-:Y:S01]  /*dde50*/  HMMA.1688.F32.TF32 R20, R224, R78, R16 ;  /* 0x0000004ee014723c */ /* 0x010fe20000081010 */
        /* <DEDUP_REMOVED lines=140> */
[C---:B----4-:R-:W-:Y:S08]  /*de720*/  HMMA.1688.F32.TF32 R16, R220.reuse, R98, R16 ;  /* 0x00000062dc10723c */ /* 0x050ff00000081010 */
[C---:B------:R-:W-:Y:S08]  /*de730*/  HMMA.1688.F32.TF32 R12, R220.reuse, R94, R12 ;  /* 0x0000005edc0c723c */ /* 0x040ff0000008100c */
[C---:B---3--:R-:W-:Y:S08]  /*de740*/  HMMA.1688.F32.TF32 R8, R220.reuse, R90, R8 ;  /* 0x0000005adc08723c */ /* 0x048ff00000081008 */
[C---:B------:R-:W-:Y:S08]  /*de750*/  HMMA.1688.F32.TF32 R228, R220.reuse, R162, R228 ;  /* 0x000000a2dce4723c */ /* 0x040ff000000810e4 */
[C---:B------:R-:W-:Y:S08]  /*de760*/  HMMA.1688.F32.TF32 R224, R220.reuse, R182, R244 ;  /* 0x000000b6dce0723c */ /* 0x040ff000000810f4 */
[C---:B------:R-:W-:Y:S08]  /*de770*/  HMMA.1688.F32.TF32 R244, R220.reuse, R178, R236 ;  /* 0x000000b2dcf4723c */ /* 0x040ff000000810ec */
[C---:B------:R-:W-:Y:S07]  /*de780*/  HMMA.1688.F32.TF32 R236, R220.reuse, R174, R240 ;  /* 0x000000aedcec723c */ /* 0x040fee00000810f0 */
[----:B------:R-:W-:Y:S04]  /*de790*/  STL.64 [R1+0x1b30], R224 ;  /* 0x001b30e001007387 */ /* 0x000fe80000100a00 */
[----:B------:R1:W-:Y:S02]  /*de7a0*/  STL.64 [R1+0x1b38], R226 ;  /* 0x001b38e201007387 */ /* 0x0003e40000100a00 */
[C---:B-1----:R-:W-:Y:S08]  /*de7b0*/  HMMA.1688.F32.TF32 R224, R220.reuse, R170, R232 ;  /* 0x000000aadce0723c */ /* 0x042ff000000810e8 */
        /* <DEDUP_REMOVED lines=17> */
[C---:B------:R-:W-:Y:S03]  /*de8d0*/  HMMA.1688.F32.TF32 R208, R220.reuse, R70, R212 ;  /* 0x00000046dcd0723c */ /* 0x040fe600000810d4 */
[----:B------:R-:W-:Y:S04]  /*de8e0*/  LDS R225, [R0+0xc500] ;  /* 0x00c5000000e17984 */ /* 0x000fe80000000800 */
[----:B------:R-:W1:Y:S01]  /*de8f0*/  LDS R227, [R0+0xe500] ;  /* 0x00e5000000e37984 */ /* 0x000e620000000800 */
        /* <DEDUP_REMOVED lines=160> */
[C---:B-1----:R-:W-:Y:S08]  /*df300*/  HMMA.1688.F32.TF32 R20, R224.reuse, R146, R20 ;  /* 0x00000092e014723c */ /* 0x042ff00000081014 */
        /* <DEDUP_REMOVED lines=8> */
[----:B------:R-:W-:Y:S08]  /*df390*/  HMMA.1688.F32.TF32 R196, R224, R186, R196 ;  /* 0x000000bae0c4723c */ /* 0x000ff000000810c4 */
[C---:B------:R-:W-:Y:S08]  /*df3a0*/  HMMA.1688.F32.TF32 R208, R220.reuse, R82, R208 ;  /* 0x00000052dcd0723c */ /* 0x040ff000000810d0 */
[----:B------:R-:W-:Y:S08]  /*df3b0*/  HMMA.1688.F32.TF32 R220, R220, R78, R204 ;  /* 0x0000004edcdc723c */ /* 0x000ff000000810cc */
[C---:B------:R-:W-:Y:S08]  /*df3c0*/  HMMA.1688.F32.TF32 R200, R224.reuse, R190, R200 ;  /* 0x000000bee0c8723c */ /* 0x040ff000000810c8 */
[C---:B------:R-:W-:Y:S01]  /*df3d0*/  HMMA.1688.F32.TF32 R212, R224.reuse, R194, R212 ;  /* 0x000000c2e0d4723c */ /* 0x040fe200000810d4 */
[----:B------:R-:W-:Y:S04]  /*df3e0*/  STL.64 [R1+0x18f0], R208 ;  /* 0x0018f0d001007387 */ /* 0x000fe80000100a00 */
[----:B------:R1:W-:Y:S03]  /*df3f0*/  STL.64 [R1+0x18f8], R210 ;  /* 0x0018f8d201007387 */ /* 0x0003e60000100a00 */
[C---:B------:R-:W-:Y:S01]  /*df400*/  HMMA.1688.F32.TF32 R56, R224.reuse, R178, R56 ;  /* 0x000000b2e038723c */ /* 0x040fe20000081038 */
[----:B-1----:R-:W2:Y:S04]  /*df410*/  LDL.LU.64 R210, [R1+0x6b18] ;  /* 0x006b180001d27983 */ /* 0x002ea80000300a00 */
[----:B------:R-:W3:Y:S04]  /*df420*/  LDL.LU.64 R208, [R1+0x6b10] ;  /* 0x006b100001d07983 */ /* 0x000ee80000300a00 */
[----:B------:R-:W4:Y:S04]  /*df430*/  LDL.LU.64 R206, [R1+0x6b08] ;  /* 0x006b080001ce7983 */ /* 0x000f280000300a00 */
        /* <DEDUP_REMOVED lines=88> */
[----:B------:R-:W3:Y:S01]  /*df9c0*/  LDL.LU.64 R4, [R1+0x69d0] ;  /* 0x0069d00001047983 */ /* 0x000ee20000300a00 */
        /* <DEDUP_REMOVED lines=19> */
[C---:B--2---:R-:W-:Y:S08]  /*dfb00*/  HMMA.1688.F32.TF32 R8, R224.reuse, R98, R8 ;  /* 0x00000062e008723c */ /* 0x044ff00000081008 */
[C---:B---3--:R-:W-:Y:S08]  /*dfb10*/  HMMA.1688.F32.TF32 R228, R224.reuse, R102, R4 ;  /* 0x00000066e0e4723c */ /* 0x048ff00000081004 */
[C---:B------:R-:W-:Y:S08]  /*dfb20*/  HMMA.1688.F32.TF32 R4, R224.reuse, R94, R12 ;  /* 0x0000005ee004723c */ /* 0x040ff0000008100c */
        /* <DEDUP_REMOVED lines=12> */
[----:B-1----:R-:W-:Y:S03]  /*dfbf0*/  HMMA.1688.F32.TF32 R12, R224, R78, R28 ;  /* 0x0000004ee00c723c */ /* 0x002fe6000008101c */
        /* <DEDUP_REMOVED lines=40> */
[----:B-1----:R-:W-:Y:S01]  /*dfe80*/  HMMA.1688.F32.TF32 R4, R220, R162, R60 ;  /* 0x000000a2dc04723c */ /* 0x002fe2000008103c */
[----:B------:R-:W-:Y:S04]  /*dfe90*/  STL.64 [R1+0x6920], R162 ;  /* 0x006920a201007387 */ /* 0x000fe80000100a00 */
[----:B------:R-:W-:Y:S01]  /*dfea0*/  STL.64 [R1+0x6918], R160 ;  /* 0x006918a001007387 */ /* 0x000fe20000100a00 */
[----:B------:R-:W-:Y:S01]  /*dfeb0*/  IMAD.MOV.U32 R235, RZ, RZ, R214 ;  /* 0x000000ffffeb7224 */ /* 0x000fe200078e00d6 */
[----:B------:R-:W-:Y:S01]  /*dfec0*/  MOV R243, R216 ;  /* 0x000000d800f37202 */ /* 0x000fe20000000f00 */
[----:B------:R-:W-:Y:S01]  /*dfed0*/  IMAD.MOV.U32 R242, RZ, RZ, R217 ;  /* 0x000000fffff27224 */ /* 0x000fe200078e00d9 */
[----:B------:R-:W-:Y:S01]  /*dfee0*/  MOV R238, R207 ;  /* 0x000000cf00ee7202 */ /* 0x000fe20000000f00 */
[----:B------:R-:W-:Y:S01]  /*dfef0*/  IMAD.MOV.U32 R237, RZ, RZ, R206 ;  /* 0x000000ffffed7224 */ /* 0x000fe200078e00ce */
[----:B------:R-:W-:Y:S01]  /*dff00*/  LDS R8, [R2+0xc600] ;  /* 0x00c6000002087984 */ /* 0x000fe20000000800 */
[----:B------:R-:W-:-:S02]  /*dff10*/  IMAD.MOV.U32 R239, RZ, RZ, R215 ;  /* 0x000000ffffef7224 */ /* 0x000fc400078e00d7 */
[----:B------:R-:W-:Y:S01]  /*dff20*/  IMAD.MOV.U32 R228, RZ, RZ, R219 ;  /* 0x000000ffffe47224 */ /* 0x000fe200078e00db */
[----:B------:R-:W-:Y:S04]  /*dff30*/  LDS R10, [R2+0xe600] ;  /* 0x00e60000020a7984 */ /* 0x000fe80000000800 */
[----:B------:R-:W-:Y:S04]  /*dff40*/  LDS R9, [R0+0xc600] ;  /* 0x00c6000000097984 */ /* 0x000fe80000000800 */
[----:B------:R-:W-:Y:S04]  /*dff50*/  STL.64 [R1+0x1600], R4 ;  /* 0x0016000401007387 */ /* 0x000fe80000100a00 */
[----:B------:R1:W-:Y:S04]  /*dff60*/  STL.64 [R1+0x1608], R6 ;  /* 0x0016080601007387 */ /* 0x0003e80000100a00 */
[----:B------:R-:W2:Y:S01]  /*dff70*/  LDS R11, [R0+0xe600] ;  /* 0x00e60000000b7984 */ /* 0x000ea20000000800 */
[C---:B-1----:R-:W-:Y:S03]  /*dff80*/  HMMA.1688.F32.TF32 R4, R220.reuse, R158, R196 ;  /* 0x0000009edc04723c */ /* 0x042fe600000810c4 */
[----:B------:R-:W-:Y:S04]  /*dff90*/  STL.64 [R1+0x6910], R158 ;  /* 0x0069109e01007387 */ /* 0x000fe80000100a00 */
[----:B------:R-:W-:Y:S11]  /*dffa0*/  STL.64 [R1+0x6908], R156 ;  /* 0x0069089c01007387 */ /* 0x000ff60000100a00 */
[----:B------:R-:W-:Y:S05]  /*dffb0*/  @!UPT UIADD3 URZ, URZ, URZ, URZ ;  /* 0x0000003f3f3ff290 */ /* 0x000fea000fffe03f */
[----:B------:R-:W-:Y:S04]  /*dffc0*/  STL.64 [R1+0x15e0], R4 ;  /* 0x0015e00401007387 */ /* 0x000fe80000100a00 */
[----:B------:R1:W-:Y:S04]  /*dffd0*/  STL.64 [R1+0x15e8], R6 ;  /* 0x0015e80601007387 */ /* 0x0003e80000100a00 */
[----:B------:R-:W3:Y:S01]  /*dffe0*/  LDL.LU R205, [R1+0x69cc] ;  /* 0x0069cc0001cd7983 */ /* 0x000ee20000300800 */
[----:B-1----:R-:W-:Y:S11]  /*dfff0*/  HMMA.1688.F32.TF32 R4, R220, R154, R200 ;  /* 0x0000009adc04723c */ /* 0x002ff600000810c8 */
[----:B------:R-:W-:Y:S11]  /*e0000*/  @!UPT UIADD3 URZ, URZ, URZ, URZ ;  /* 0x0000003f3f3ff290 */ /* 0x000ff6000fffe03f */
[----:B------:R-:W-:Y:S01]  /*e0010*/  @!UPT UIADD3 URZ, URZ, URZ, URZ ;  /* 0x0000003f3f3ff290 */ /* 0x000fe2000fffe03f */
[----:B------:R-:W-:Y:S04]  /*e0020*/  STL.64 [R1+0x13b0], R4 ;  /* 0x0013b00401007387 */ /* 0x000fe80000100a00 */
[----:B------:R1:W-:Y:S04]  /*e0030*/  STL.64 [R1+0x13b8], R6 ;  /* 0x0013b80601007387 */ /* 0x0003e80000100a00 */
[----:B------:R-:W4:Y:S04]  /*e0040*/  LDL.LU R204, [R1+0x69c8] ;  /* 0x0069c80001cc7983 */ /* 0x000f280000300800 */
[----:B------:R-:W2:Y:S04]  /*e0050*/  LDL.LU R211, [R1+0x69c4] ;  /* 0x0069c40001d37983 */ /* 0x000ea80000300800 */
[----:B------:R-:W2:Y:S04]  /*e0060*/  LDL.LU R210, [R1+0x69c0] ;  /* 0x0069c00001d27983 */ /* 0x000ea80000300800 */
[----:B------:R-:W2:Y:S04]  /*e0070*/  LDL.LU R209, [R1+0x69bc] ;  /* 0x0069bc0001d17983 */ /* 0x000ea80000300800 */
[----:B------:R-:W1:Y:S04]  /*e0080*/  LDL.LU R212, [R1+0x69b8] ;  /* 0x0069b80001d47983 */ /* 0x000e680000300800 */
[----:B------:R-:W2:Y:S04]  /*e0090*/  LDL.LU R208, [R1+0x69b4] ;  /* 0x0069b40001d07983 */ /* 0x000ea80000300800 */
[----:B------:R-:W3:Y:S04]  /*e00a0*/  LDL.LU R214, [R1+0x69b0] ;  /* 0x0069b00001d67983 */ /* 0x000ee80000300800 */
[----:B------:R-:W4:Y:S04]  /*e00b0*/  LDL.LU R213, [R1+0x69ac] ;  /* 0x0069ac0001d57983 */ /* 0x000f280000300800 */
[----:B------:R-:W4:Y:S04]  /*e00c0*/  LDL.LU R218, [R1+0x69a8] ;  /* 0x0069a80001da7983 */ /* 0x000f280000300800 */
[----:B------:R-:W4:Y:S04]  /*e00d0*/  LDL.LU R217, [R1+0x69a4] ;  /* 0x0069a40001d97983 */ /* 0x000f280000300800 */
[----:B------:R-:W4:Y:S01]  /*e00e0*/  LDL.LU R216, [R1+0x69a0] ;  /* 0x0069a00001d87983 */ /* 0x000f220000300800 */
[----:B-1----:R-:W-:-:S02]  /*e00f0*/  IMAD.MOV.U32 R7, RZ, RZ, R212 ;  /* 0x000000ffff077224 */ /* 0x002fc400078e00d4 */
[----:B--2---:R-:W-:Y:S02]  /*e0100*/  IMAD.MOV.U32 R4, RZ, RZ, R208 ;  /* 0x000000ffff047224 */ /* 0x004fe400078e00d0 */
[----:B------:R-:W2:Y:S01]  /*e0110*/  LDL.LU R208, [R1+0x699c] ;  /* 0x00699c0001d07983 */ /* 0x000ea20000300800 */
[----:B---3--:R-:W-:-:S03]  /*e0120*/  IMAD.MOV.U32 R5, RZ, RZ, R214 ;  /* 0x000000ffff057224 */ /* 0x008fc600078e00d6 */
[----:B------:R-:W3:Y:S01]  /*e0130*/  LDL.LU R214, [R1+0x6998] ;  /* 0x0069980001d67983 */ /* 0x000ee20000300800 */
[----:B----4-:R-:W-:-:S03]  /*e0140*/  MOV R6, R213 ;  /* 0x000000d500067202 */ /* 0x010fc60000000f00 */
[----:B------:R-:W4:Y:S04]  /*e0150*/  LDL.LU R213, [R1+0x6994] ;  /* 0x0069940001d57983 */ /* 0x000f280000300800 */
[----:B------:R-:W2:Y:S01]  /*e0160*/  LDL.LU R212, [R1+0x6990] ;  /* 0x0069900001d47983 */ /* 0x000ea20000300800 */
[----:B------:R-:W-:Y:S01]  /*e0170*/  IMAD.MOV.U32 R15, RZ, RZ, R218 ;  /* 0x000000ffff0f7224 */ /* 0x000fe200078e00da */
[----:B------:R-:W-:Y:S02]  /*e0180*/  MOV R14, R217 ;  /* 0x000000d9000e7202 */ /* 0x000fe40000000f00 */
[----:B------:R-:W2:Y:S01]  /*e0190*/  LDL.LU R12, [R1+0x1b60] ;  /* 0x001b6000010c7983 */ /* 0x000ea20000300800 */
[----:B------:R-:W-:-:S03]  /*e01a0*/  IMAD.MOV.U32 R13, RZ, RZ, R216 ;  /* 0x000000ffff0d7224 */ /* 0x000fc600078e00d8 */
[----:B------:R-:W2:Y:S04]  /*e01b0*/  LDL.LU R216, [R1+0x698c] ;  /* 0x00698c0001d87983 */ /* 0x000ea80000300800 */
[----:B------:R-:W3:Y:S04]  /*e01c0*/  LDL.LU R217, [R1+0x6988] ;  /* 0x0069880001d97983 */ /* 0x000ee80000300800 */
[----:B------:R-:W4:Y:S04]  /*e01d0*/  LDL.LU R218, [R1+0x6984] ;  /* 0x0069840001da7983 */ /* 0x000f280000300800 */
[----:B------:R-:W4:Y:S04]  /*e01e0*/  LDL.LU R20, [R1+0x1b20] ;  /* 0x001b200001147983 */ /* 0x000f280000300800 */
[----:B------:R-:W4:Y:S04]  /*e01f0*/  LDL.LU R21, [R1+0x1b24] ;  /* 0x001b240001157983 */ /* 0x000f280000300800 */
[----:B------:R-:W4:Y:S04]  /*e0200*/  LDL.LU R22, [R1+0x1b28] ;  /* 0x001b280001167983 */ /* 0x000f280000300800 */
[----:B------:R-:W4:Y:S04]  /*e0210*/  LDL.LU R23, [R1+0x1b2c] ;  /* 0x001b2c0001177983 */ /* 0x000f280000300800 */
[----:B------:R-:W4:Y:S01]  /*e0220*/  LDL.LU R24, [R1+0x1b00] ;  /* 0x001b000001187983 */ /* 0x000f220000300800 */
[----:B--2---:R-:W-:Y:S01]  /*e0230*/  IMAD.MOV.U32 R27, RZ, RZ, R216 ;  /* 0x000000ffff1b7224 */ /* 0x004fe200078e00d8 */
[----:B---3--:R-:W-:Y:S01]  /*e0240*/  MOV R26, R217 ;  /* 0x000000d9001a7202 */ /* 0x008fe20000000f00 */
[----:B----4-:R-:W-:-:S02]  /*e0250*/  IMAD.MOV.U32 R25, RZ, RZ, R218 ;  /* 0x000000ffff197224 */ /* 0x010fc400078e00da */
[----:B------:R-:W2:Y:S04]  /*e0260*/  LDL.LU R218, [R1+0x6980] ;  /* 0x0069800001da7983 */ /* 0x000ea80000300800 */
        /* <DEDUP_REMOVED lines=77> */
[----:B------:R-:W3:Y:S01]  /*e0740*/  LDL.LU R231, [R1+0x230c] ;  /* 0x00230c0001e77983 */ /* 0x000ee20000300800 */
[C---:B------:R-:W-:Y:S08]  /*e0750*/  HMMA.1688.F32.TF32 R36, R220.reuse, R114, R36 ;  /* 0x00000072dc24723c */ /* 0x040ff00000081024 */
[C---:B------:R-:W-:Y:S08]  /*e0760*/  HMMA.1688.F32.TF32 R44, R220.reuse, R122, R44 ;  /* 0x0000007adc2c723c */ /* 0x040ff0000008102c */
[C---:B------:R-:W-:Y:S08]  /*e0770*/  HMMA.1688.F32.TF32 R48, R220.reuse, R126, R48 ;  /* 0x0000007edc30723c */ /* 0x040ff00000081030 */
[C---:B------:R-:W-:Y:S08]  /*e0780*/  HMMA.1688.F32.TF32 R52, R220.reuse, R130, R52 ;  /* 0x00000082dc34723c */ /* 0x040ff00000081034 */
[C---:B------:R-:W-:Y:S08]  /*e0790*/  HMMA.1688.F32.TF32 R56, R220.reuse, R134, R56 ;  /* 0x00000086dc38723c */ /* 0x040ff00000081038 */
[C---:B------:R-:W-:Y:S08]  /*e07a0*/  HMMA.1688.F32.TF32 R40, R220.reuse, R118, R40 ;  /* 0x00000076dc28723c */ /* 0x040ff00000081028 */
[C---:B----4-:R-:W-:Y:S08]  /*e07b0*/  HMMA.1688.F32.TF32 R156, R220.reuse, R74, R208 ;  /* 0x0000004adc9c723c */ /* 0x050ff000000810d0 */
[C---:B--2---:R-:W-:Y:S08]  /*e07c0*/  HMMA.1688.F32.TF32 R160, R220.reuse, R70, R204 ;  /* 0x00000046dca0723c */ /* 0x044ff000000810cc */
[C---:B---3--:R-:W-:Y:S11]  /*e07d0*/  HMMA.1688.F32.TF32 R196, R220.reuse, R150, R212 ;  /* 0x00000096dcc4723c */ /* 0x048ff600000810d4 */
[----:B------:R-:W-:Y:S04]  /*e07e0*/  @!UPT UIADD3 URZ, URZ, URZ, URZ ;  /* 0x0000003f3f3ff290 */ /* 0x000fe8000fffe03f */
[----:B------:R-:W-:Y:S04]  /*e07f0*/  STL.64 [R1+0x13a0], R160 ;  /* 0x0013a0a001007387 */ /* 0x000fe80000100a00 */
[----:B------:R1:W-:Y:S04]  /*e0800*/  STL.64 [R1+0x13a8], R162 ;  /* 0x0013a8a201007387 */ /* 0x0003e80000100a00 */
[----:B------:R-:W-:Y:S04]  /*e0810*/  STL.64 [R1+0x1390], R156 ;  /* 0x0013909c01007387 */ /* 0x000fe80000100a00 */
[----:B------:R2:W-:Y:S01]  /*e0820*/  STL.64 [R1+0x1398], R158 ;  /* 0x0013989e01007387 */ /* 0x0005e20000100a00 */
[C---:B-1----:R-:W-:Y:S08]  /*e0830*/  HMMA.1688.F32.TF32 R160, R220.reuse, R146, R216 ;  /* 0x00000092dca0723c */ /* 0x042ff000000810d8 */
[C---:B--2---:R-:W-:Y:S08]  /*e0840*/  HMMA.1688.F32.TF32 R156, R220.reuse, R142, R60 ;  /* 0x0000008edc9c723c */ /* 0x044ff0000008103c */
        /* <DEDUP_REMOVED lines=24> */
[C---:B------:R-:W-:Y:S08]  /*e09d0*/  HMMA.1688.F32.TF32 R32, R220.reuse, R98, R28 ;  /* 0x00000062dc20723c */ /* 0x040ff0000008101c */
[C---:B------:R-:W-:Y:S08]  /*e09e0*/  HMMA.1688.F32.TF32 R28, R220.reuse, R94, R24 ;  /* 0x0000005edc1c723c */ /* 0x040ff00000081018 */
[C---:B------:R-:W-:Y:S08]  /*e09f0*/  HMMA.1688.F32.TF32 R24, R220.reuse, R90, R20 ;  /* 0x0000005adc18723c */ /* 0x040ff00000081014 */
[C---:B------:R-:W-:Y:S08]  /*e0a00*/  HMMA.1688.F32.TF32 R20, R220.reuse, R86, R16 ;  /* 0x00000056dc14723c */ /* 0x040ff00000081010 */
        /* <DEDUP_REMOVED lines=21> */
[C---:B--2---:R-:W-:Y:S03]  /*e0b60*/  HMMA.1688.F32.TF32 R16, R8.reuse, R190, R236 ;  /* 0x000000be0810723c */ /* 0x044fe600000810ec */
[----:B------:R-:W-:Y:S04]  /*e0b70*/  LDS R4, [R2+0xc680] ;  /* 0x00c6800002047984 */ /* 0x000fe80000000800 */
[----:B------:R-:W-:Y:S01]  /*e0b80*/  LDS R6, [R2+0xe680] ;  /* 0x00e6800002067984 */ /* 0x000fe20000000800 */
[C---:B-1----:R-:W-:Y:S03]  /*e0b90*/  HMMA.1688.F32.TF32 R12, R8.reuse, R186, R240 ;  /* 0x000000ba080c723c */ /* 0x042fe600000810f0 */
[----:B------:R-:W-:Y:S04]  /*e0ba0*/  LDS R5, [R0+0xc680] ;  /* 0x00c6800000057984 */ /* 0x000fe80000000800 */
[----:B------:R-:W1:Y:S04]  /*e0bb0*/  LDS R7, [R0+0xe680] ;  /* 0x00e6800000077984 */ /* 0x000e680000000800 */
        /* <DEDUP_REMOVED lines=131> */
[----:B------:R-:W1:Y:S04]  /*e13f0*/  LDL.LU R236, [R1+0x1e00] ;  /* 0x001e000001ec7983 */ /* 0x000e680000300800 */
[----:B------:R-:W1:Y:S04]  /*e1400*/  LDL.LU R237, [R1+0x1e04] ;  /* 0x001e040001ed7983 */ /* 0x000e680000300800 */
[----:B------:R-:W1:Y:S04]  /*e1410*/  LDL.LU R238, [R1+0x1e08] ;  /* 0x001e080001ee7983 */ /* 0x000e680000300800 */
[----:B------:R-:W1:Y:S04]  /*e1420*/  LDL.LU R239, [R1+0x1e0c] ;  /* 0x001e0c0001ef7983 */ /* 0x000e680000300800 */
        /* <DEDUP_REMOVED lines=232> */
[C---:B------:R-:W-:Y:S07]  /*e22b0*/  HMMA.1688.F32.TF32 R204, R4.reuse, R158, R204 ;  /* 0x0000009e04cc723c */ /* 0x040fee00000810cc */
[----:B------:R-:W-:Y:S01]  /*e22c0*/  STL.64 [R1+0x1100], R220 ;  /* 0x001100dc01007387 */ /* 0x000fe20000100a00 */
[C---:B------:R-:W-:Y:S03]  /*e22d0*/  HMMA.1688.F32.TF32 R196, R4.reuse, R70, R196 ;  /* 0x0000004604c4723c */ /* 0x040fe600000810c4 */
        /* <DEDUP_REMOVED lines=62> */
[----:B------:R-:W-:Y:S01]  /*e26c0*/  HMMA.1688.F32.TF32 R4, R4, R78, R228 ;  /* 0x0000004e0404723c */ /* 0x000fe200000810e4 */
[----:B------:R-:W-:Y:S04]  /*e26d0*/  STL.64 [R1+0x4e0], R20 ;  /* 0x0004e01401007387 */ /* 0x000fe80000100a00 */
[----:B------:R-:W-:Y:S04]  /*e26e0*/  STL.64 [R1+0x4e8], R22 ;  /* 0x0004e81601007387 */ /* 0x000fe80000100a00 */
[----:B------:R2:W-:Y:S04]  /*e26f0*/  STL.64 [R1+0x4d0], R16 ;  /* 0x0004d01001007387 */ /* 0x0005e80000100a00 */
[----:B------:R3:W-:Y:S04]  /*e2700*/  STL.64 [R1+0x4d8], R18 ;  /* 0x0004d81201007387 */ /* 0x0007e80000100a00 */
[----:B------:R-:W4:Y:S04]  /*e2710*/  LDL.LU R232, [R1+0x1e70] ;  /* 0x001e700001e87983 */ /* 0x000f280000300800 */
[----:B------:R1:W-:Y:S04]  /*e2720*/  STL.64 [R1+0x4c0], R12 ;  /* 0x0004c00c01007387 */ /* 0x0003e80000100a00 */
[----:B------:R1:W-:Y:S04]  /*e2730*/  STL.64 [R1+0x4c8], R14 ;  /* 0x0004c80e01007387 */ /* 0x0003e80000100a00 */
        /* <DEDUP_REMOVED lines=126> */
[----:B------:R-:W-:Y:S01]  /*e2f20*/  STL.64 [R1+0x4a0], R228 ;  /* 0x0004a0e401007387 */ /* 0x000fe20000100a00 */
[C---:B------:R-:W-:Y:S03]  /*e2f30*/  HMMA.1688.F32.TF32 R200, R8.reuse, R170, R200 ;  /* 0x000000aa08c8723c */ /* 0x040fe600000810c8 */
[----:B------:R2:W-:Y:S04]  /*e2f40*/  STL.64 [R1+0x4a8], R230 ;  /* 0x0004a8e601007387 */ /* 0x0005e80000100a00 */
[----:B--2---:R-:W2:Y:S01]  /*e2f50*/  LDL.LU.64 R230, [R1+0x68f0] ;  /* 0x0068f00001e67983 */ /* 0x004ea20000300a00 */
[C---:B------:R-:W-:Y:S03]  /*e2f60*/  HMMA.1688.F32.TF32 R52, R8.reuse, R154, R52 ;  /* 0x0000009a0834723c */ /* 0x040fe60000081034 */
[----:B------:R-:W3:Y:S04]  /*e2f70*/  LDL.LU.64 R228, [R1+0x68e8] ;  /* 0x0068e80001e47983 */ /* 0x000ee80000300a00 */
        /* <DEDUP_REMOVED lines=27> */
[C---:B----4-:R-:W-:Y:S03]  /*e3130*/  HMMA.1688.F32.TF32 R44, R8.reuse, R142, R64 ;  /* 0x0000008e082c723c */ /* 0x050fe60000081040 */
[----:B------:R-:W-:Y:S04]  /*e3140*/  STL.64 [R1+0xf70], R36 ;  /* 0x000f702401007387 */ /* 0x000fe80000100a00 */
[----:B------:R4:W-:Y:S01]  /*e3150*/  STL.64 [R1+0xf78], R38 ;  /* 0x000f782601007387 */ /* 0x0009e20000100a00 */
[C---:B-1----:R-:W-:Y:S08]  /*e3160*/  HMMA.1688.F32.TF32 R40, R8.reuse, R138, R32 ;  /* 0x0000008a0828723c */ /* 0x042ff00000081020 */
[C---:B----4-:R-:W-:Y:S08]  /*e3170*/  HMMA.1688.F32.TF32 R36, R8.reuse, R134, R224 ;  /* 0x000000860824723c */ /* 0x050ff000000810e0 */
        /* <DEDUP_REMOVED lines=27> */
[----:B------:R1:W-:Y:S04]  /*e3330*/  STL.64 [R1+0xed0], R16 ;  /* 0x000ed01001007387 */ /* 0x0003e80000100a00 */
[----:B------:R4:W-:Y:S04]  /*e3340*/  STL.64 [R1+0xed8], R18 ;  /* 0x000ed81201007387 */ /* 0x0009e80000100a00 */
[----:B-1----:R-:W2:Y:S04]  /*e3350*/  LDL.LU R16, [R1+0x1cf0] ;  /* 0x001cf00001107983 */ /* 0x002ea80000300800 */
[----:B------:R-:W-:Y:S04]  /*e3360*/  STL.64 [R1+0xec0], R20 ;  /* 0x000ec01401007387 */ /* 0x000fe80000100a00 */
[----:B------:R-:W-:Y:S04]  /*e3370*/  STL.64 [R1+0xec8], R22 ;  /* 0x000ec81601007387 */ /* 0x000fe80000100a00 */
[----:B------:R1:W-:Y:S04]  /*e3380*/  STL.64 [R1+0xeb0], R12 ;  /* 0x000eb00c01007387 */ /* 0x0003e80000100a00 */
[----:B------:R1:W-:Y:S04]  /*e3390*/  STL.64 [R1+0xeb8], R14 ;  /* 0x000eb80e01007387 */ /* 0x0003e80000100a00 */
        /* <DEDUP_REMOVED lines=52> */
[C---:B---3--:R-:W-:Y:S01]  /*e36e0*/  HMMA.1688.F32.TF32 R44, R8.reuse, R94, R12 ;  /* 0x0000005e082c723c */ /* 0x048fe2000008100c */
[----:B------:R-:W2:Y:S11]  /*e36f0*/  LDL.LU R12, [R1+0x1cd0] ;  /* 0x001cd000010c7983 */ /* 0x000eb60000300800 */
[----:B------:R-:W-:Y:S11]  /*e3700*/  @!UPT UIADD3 URZ, URZ, URZ, URZ ;  /* 0x0000003f3f3ff290 */ /* 0x000ff6000fffe03f */
[----:B------:R-:W-:Y:S04]  /*e3710*/  STL.64 [R1+0xea0], R44 ;  /* 0x000ea02c01007387 */ /* 0x000fe80000100a00 */
[----:B------:R4:W-:Y:S04]  /*e3720*/  STL.64 [R1+0xea8], R46 ;  /* 0x000ea82e01007387 */ /* 0x0009e80000100a00 */
[----:B------:R-:W-:Y:S04]  /*e3730*/  STL.64 [R1+0xe90], R40 ;  /* 0x000e902801007387 */ /* 0x000fe80000100a00 */
[----:B------:R1:W-:Y:S04]  /*e3740*/  STL.64 [R1+0xe98], R42 ;  /* 0x000e982a01007387 */ /* 0x0003e80000100a00 */
[----:B------:R-:W2:Y:S04]  /*e3750*/  LDL.LU R13, [R1+0x1cd4] ;  /* 0x001cd400010d7983 */ /* 0x000ea80000300800 */
[----:B------:R-:W2:Y:S01]  /*e3760*/  LDL.LU R14, [R1+0x1cd8] ;  /* 0x001cd800010e7983 */ /* 0x000ea20000300800 */
[C---:B----4-:R-:W-:Y:S03]  /*e3770*/  HMMA.1688.F32.TF32 R44, R8.reuse, R86, R236 ;  /* 0x00000056082c723c */ /* 0x050fe600000810ec */
[----:B------:R-:W2:Y:S04]  /*e3780*/  LDL.LU R15, [R1+0x1cdc] ;  /* 0x001cdc00010f7983 */ /* 0x000ea80000300800 */
[----:B------:R-:W3:Y:S01]  /*e3790*/  LDL.LU R248, [R1+0x1cc0] ;  /* 0x001cc00001f87983 */ /* 0x000ee20000300800 */
[C---:B-1----:R-:W-:Y:S03]  /*e37a0*/  HMMA.1688.F32.TF32 R40, R8.reuse, R82, R240 ;  /* 0x000000520828723c */ /* 0x042fe600000810f0 */
[----:B------:R-:W3:Y:S04]  /*e37b0*/  LDL.LU R249, [R1+0x1cc4] ;  /* 0x001cc40001f97983 */ /* 0x000ee80000300800 */
[----:B------:R-:W3:Y:S04]  /*e37c0*/  LDL.LU R250, [R1+0x1cc8] ;  /* 0x001cc80001fa7983 */ /* 0x000ee80000300800 */
[----:B------:R-:W3:Y:S04]  /*e37d0*/  LDL.LU R251, [R1+0x1ccc] ;  /* 0x001ccc0001fb7983 */ /* 0x000ee80000300800 */
[----:B------:R-:W4:Y:S04]  /*e37e0*/  LDL.LU R236, [R1+0x1cb0] ;  /* 0x001cb00001ec7983 */ /* 0x000f280000300800 */
[----:B------:R-:W-:Y:S04]  /*e37f0*/  STL.64 [R1+0xe80], R44 ;  /* 0x000e802c01007387 */ /* 0x000fe80000100a00 */
[----:B------:R-:W-:Y:S04]  /*e3800*/  STL.64 [R1+0xe88], R46 ;  /* 0x000e882e01007387 */ /* 0x000fe80000100a00 */
[----:B------:R-:W-:Y:S04]  /*e3810*/  STL.64 [R1+0xe70], R40 ;  /* 0x000e702801007387 */ /* 0x000fe80000100a00 */
[----:B------:R-:W-:Y:S04]  /*e3820*/  STL.64 [R1+0xe78], R42 ;  /* 0x000e782a01007387 */ /* 0x000fe80000100a00 */
[----:B------:R-:W4:Y:S04]  /*e3830*/  LDL.LU R237, [R1+0x1cb4] ;  /* 0x001cb40001ed7983 */ /* 0x000f280000300800 */
[----:B------:R-:W4:Y:S04]  /*e3840*/  LDL.LU R238, [R1+0x1cb8] ;  /* 0x001cb80001ee7983 */ /* 0x000f280000300800 */
[----:B------:R-:W4:Y:S01]  /*e3850*/  LDL.LU R239, [R1+0x1cbc] ;  /* 0x001cbc0001ef7983 */ /* 0x000f220000300800 */
[----:B------:R-:W-:Y:S08]  /*e3860*/  HMMA.1688.F32.TF32 R8, R8, R78, R36 ;  /* 0x0000004e0808723c */ /* 0x000ff00000081024 */
[C---:B------:R-:W-:Y:S08]  /*e3870*/  HMMA.1688.F32.TF32 R36, R4.reuse, R194, R64 ;  /* 0x000000c20424723c */ /* 0x040ff00000081040 */
[C---:B------:R-:W-:Y:S07]  /*e3880*/  HMMA.1688.F32.TF32 R32, R4.reuse, R190, R32 ;  /* 0x000000be0420723c */ /* 0x040fee0000081020 */
[----:B------:R-:W-:Y:S04]  /*e3890*/  STL.64 [R1+0x470], R8 ;  /* 0x0004700801007387 */ /* 0x000fe80000100a00 */
[----:B------:R1:W-:Y:S02]  /*e38a0*/  STL.64 [R1+0x478], R10 ;  /* 0x0004780a01007387 */ /* 0x0003e40000100a00 */
[----:B-1----:R-:W-:Y:S02]  /*e38b0*/  HMMA.1688.F32.TF32 R8, R4, R186, R224 ;  /* 0x000000ba0408723c */ /* 0x002fe400000810e0 */
[----:B------:R-:W-:Y:S01]  /*e38c0*/  STL.64 [R1+0x460], R36 ;  /* 0x0004602401007387 */ /* 0x000fe20000100a00 */
[----:B------:R-:W-:-:S03]  /*e38d0*/  MOV R240, R169 ;  /* 0x000000a900f07202 */ /* 0x000fc60000000f00 */
[----:B------:R-:W-:Y:S02]  /*e38e0*/  STL.64 [R1+0x468], R38 ;  /* 0x0004682601007387 */ /* 0x000fe40000100a00 */
[----:B------:R-:W-:Y:S02]  /*e38f0*/  HMMA.1688.F32.TF32 R28, R4, R182, R28 ;  /* 0x000000b6041c723c */ /* 0x000fe4000008101c */
[----:B------:R-:W-:Y:S01]  /*e3900*/  STL.64 [R1+0x2a0], R32 ;  /* 0x0002a02001007387 */ /* 0x000fe20000100a00 */
[----:B------:R-:W-:-:S03]  /*e3910*/  IMAD.MOV.U32 R241, RZ, RZ, R168 ;  /* 0x000000fffff17224 */ /* 0x000fc600078e00a8 */
[----:B------:R-:W-:Y:S02]  /*e3920*/  STL.64 [R1+0x2a8], R34 ;  /* 0x0002a82201007387 */ /* 0x000fe40000100a00 */
[----:B------:R-:W-:Y:S01]  /*e3930*/  HMMA.1688.F32.TF32 R24, R4, R178, R24 ;  /* 0x000000b20418723c */ /* 0x000fe20000081018 */
[----:B------:R-:W-:Y:S01]  /*e3940*/  IMAD.MOV.U32 R242, RZ, RZ, R165 ;  /* 0x000000fffff27224 */ /* 0x000fe200078e00a5 */
[----:B------:R-:W-:-:S05]  /*e3950*/  MOV R243, R164 ;  /* 0x000000a400f37202 */ /* 0x000fca0000000f00 */
[----:B------:R-:W-:Y:S01]  /*e3960*/  STL.64 [R1+0x210], R8 ;  /* 0x0002100801007387 */ /* 0x000fe20000100a00 */
[C---:B------:R-:W-:Y:S03]  /*e3970*/  HMMA.1688.F32.TF32 R168, R4.reuse, R170, R16 ;  /* 0x000000aa04a8723c */ /* 0x040fe60000081010 */
[----:B------:R1:W-:Y:S05]  /*e3980*/  STL.64 [R1+0x218], R10 ;  /* 0x0002180a01007387 */ /* 0x0003ea0000100a00 */
[C---:B------:R-:W-:Y:S08]  /*e3990*/  HMMA.1688.F32.TF32 R164, R4.reuse, R166, R232 ;  /* 0x000000a604a4723c */ /* 0x040ff000000810e8 */
[----:B-1----:R-:W-:Y:S01]  /*e39a0*/  HMMA.1688.F32.TF32 R8, R4, R174, R20 ;  /* 0x000000ae0408723c */ /* 0x002fe20000081014 */
[----:B------:R-:W-:-:S02]  /*e39b0*/  IMAD.MOV.U32 R232, RZ, RZ, R161 ;  /* 0x000000ffffe87224 */ /* 0x000fc400078e00a1 */
[----:B------:R-:W-:Y:S01]  /*e39c0*/  IMAD.MOV.U32 R233, RZ, RZ, R160 ;  /* 0x000000ffffe97224 */ /* 0x000fe200078e00a0 */
[----:B------:R-:W-:Y:S01]  /*e39d0*/  MOV R234, R157 ;  /* 0x0000009d00ea7202 */ /* 0x000fe20000000f00 */
[----:B------:R-:W-:Y:S01]  /*e39e0*/  IMAD.MOV.U32 R235, RZ, RZ, R156 ;  /* 0x000000ffffeb7224 */ /* 0x000fe200078e009c */
[----:B------:R-:W-:Y:S04]  /*e39f0*/  STL.64 [R1+0x150], R28 ;  /* 0x0001501c01007387 */ /* 0x000fe80000100a00 */
[----:B------:R-:W-:Y:S04]  /*e3a00*/  STL.64 [R1+0x158], R30 ;  /* 0x0001581e01007387 */ /* 0x000fe80000100a00 */
[----:B------:R-:W-:Y:S04]  /*e3a10*/  STL.64 [R1+0x130], R24 ;  /* 0x0001301801007387 */ /* 0x000fe80000100a00 */
[----:B------:R1:W-:Y:S04]  /*e3a20*/  STL.64 [R1+0x138], R26 ;  /* 0x0001381a01007387 */ /* 0x0003e80000100a00 */
[----:B------:R-:W-:Y:S04]  /*e3a30*/  STL.64 [R1+0x6598], R170 ;  /* 0x006598aa01007387 */ /* 0x000fe80000100a00 */
[----:B------:R-:W-:Y:S04]  /*e3a40*/  STL.64 [R1+0xd0], R8 ;  /* 0x0000d00801007387 */ /* 0x000fe80000100a00 */
[----:B------:R-:W-:Y:S04]  /*e3a50*/  STL.64 [R1+0xd8], R10 ;  /* 0x0000d80a01007387 */ /* 0x000fe80000100a00 */
[----:B------:R-:W-:Y:S04]  /*e3a60*/  STL.64 [R1+0x6590], R168 ;  /* 0x006590a801007387 */ /* 0x000fe80000100a00 */
[----:B------:R-:W-:Y:S04]  /*e3a70*/  STL.64 [R1+0x6588], R166 ;  /* 0x006588a601007387 */ /* 0x000fe80000100a00 */
[----:B------:R-:W-:Y:S01]  /*e3a80*/  STL.64 [R1+0x6580], R164 ;  /* 0x006580a401007387 */ /* 0x000fe20000100a00 */
[C---:B--2---:R-:W-:Y:S08]  /*e3a90*/  HMMA.1688.F32.TF32 R160, R4.reuse, R162, R12 ;  /* 0x000000a204a0723c */ /* 0x044ff0000008100c */
[----:B---3--:R-:W-:Y:S07]  /*e3aa0*/  HMMA.1688.F32.TF32 R156, R4, R158, R248 ;  /* 0x0000009e049c723c */ /* 0x008fee00000810f8 */
[----:B------:R-:W-:Y:S01]  /*e3ab0*/  IMAD.MOV.U32 R248, RZ, RZ, R153 ;  /* 0x000000fffff87224 */ /* 0x000fe200078e0099 */
[----:B------:R-:W-:Y:S01]  /*e3ac0*/  MOV R249, R152 ;  /* 0x0000009800f97202 */ /* 0x000fe20000000f00 */
[----:B------:R-:W-:-:S02]  /*e3ad0*/  IMAD.MOV.U32 R250, RZ, RZ, R69 ;  /* 0x000000fffffa7224 */ /* 0x000fc400078e0045 */
[----:B------:R-:W-:Y:S02]  /*e3ae0*/  IMAD.MOV.U32 R251, RZ, RZ, R68 ;  /* 0x000000fffffb7224 */ /* 0x000fe400078e0044 */
[C---:B------:R-:W-:Y:S08]  /*e3af0*/  HMMA.1688.F32.TF32 R68, R4.reuse, R70, R240 ;  /* 0x000000460444723c */ /* 0x040ff000000810f0 */
[----:B----4-:R-:W-:Y:S01]  /*e3b00*/  HMMA.1688.F32.TF32 R152, R4, R154, R236 ;  /* 0x0000009a0498723c */ /* 0x010fe200000810ec */
[----:B------:R-:W-:Y:S04]  /*e3b10*/  STL.64 [R1+0x6570], R162 ;  /* 0x006570a201007387 */ /* 0x000fe80000100a00 */
[----:B------:R-:W-:Y:S04]  /*e3b20*/  STL.64 [R1+0x6568], R160 ;  /* 0x006568a001007387 */ /* 0x000fe80000100a00 */
[----:B------:R-:W-:Y:S04]  /*e3b30*/  STL.64 [R1+0x6558], R158 ;  /* 0x0065589e01007387 */ /* 0x000fe80000100a00 */
[----:B------:R-:W-:Y:S10]  /*e3b40*/  STL.64 [R1+0x6550], R156 ;  /* 0x0065509c01007387 */ /* 0x000ff40000100a00 */
[----:B------:R-:W-:Y:S04]  /*e3b50*/  STL.64 [R1+0x6540], R154 ;  /* 0x0065409a01007387 */ /* 0x000fe80000100a00 */
[----:B------:R-:W-:Y:S04]  /*e3b60*/  STL.64 [R1+0x6538], R152 ;  /* 0x0065389801007387 */ /* 0x000fe80000100a00 */
        /* <DEDUP_REMOVED lines=10> */
[----:B------:R-:W-:Y:S04]  /*e3c10*/  STL.64 [R1+0x6528], R70 ;  /* 0x0065284601007387 */ /* 0x000fe80000100a00 */
[----:B------:R-:W-:Y:S04]  /*e3c20*/  STL.64 [R1+0x6520], R68 ;  /* 0x0065204401007387 */ /* 0x000fe80000100a00 */
[----:B------:R-:W4:Y:S04]  /*e3c30*/  LDL.LU R240, [R1+0x1c20] ;  /* 0x001c200001f07983 */ /* 0x000f280000300800 */
[----:B------:R-:W4:Y:S04]  /*e3c40*/  LDL.LU R241, [R1+0x1c24] ;  /* 0x001c240001f17983 */ /* 0x000f280000300800 */
[----:B------:R-:W4:Y:S04]  /*e3c50*/  LDL.LU R242, [R1+0x1c28] ;  /* 0x001c280001f27983 */ /* 0x000f280000300800 */
[----:B------:R-:W4:Y:S01]  /*e3c60*/  LDL.LU R243, [R1+0x1c2c] ;  /* 0x001c2c0001f37983 */ /* 0x000f220000300800 */
[----:B------:R-:W-:Y:S01]  /*e3c70*/  MOV R14, R73 ;  /* 0x00000049000e7202 */ /* 0x000fe20000000f00 */
[----:B------:R-:W-:-:S02]  /*e3c80*/  IMAD.MOV.U32 R15, RZ, RZ, R72 ;  /* 0x000000ffff0f7224 */ /* 0x000fc400078e0048 */
[C---:B------:R-:W-:Y:S07]  /*e3c90*/  HMMA.1688.F32.TF32 R72, R4.reuse, R74, R232 ;  /* 0x0000004a0448723c */ /* 0x040fee00000810e8 */
[----:B------:R-:W-:Y:S01]  /*e3ca0*/  IMAD.MOV.U32 R232, RZ, RZ, R149 ;  /* 0x000000ffffe87224 */ /* 0x000fe200078e0095 */
[----:B------:R-:W-:Y:S02]  /*e3cb0*/  MOV R233, R148 ;  /* 0x0000009400e97202 */ /* 0x000fe40000000f00 */
[----:B------:R-:W-:Y:S01]  /*e3cc0*/  HMMA.1688.F32.TF32 R148, R4, R150, R248 ;  /* 0x000000960494723c */ /* 0x000fe200000810f8 */
[----:B------:R-:W-:-:S02]  /*e3cd0*/  IMAD.MOV.U32 R234, RZ, RZ, R145 ;  /* 0x000000ffffea7224 */ /* 0x000fc400078e0091 */
[----:B------:R-:W-:-:S04]  /*e3ce0*/  IMAD.MOV.U32 R235, RZ, RZ, R144 ;  /* 0x000000ffffeb7224 */ /* 0x000fc800078e0090 */
[----:B------:R-:W-:Y:S01]  /*e3cf0*/  MOV R248, R141 ;  /* 0x0000008d00f87202 */ /* 0x000fe20000000f00 */
[----:B------:R-:W-:Y:S01]  /*e3d00*/  IMAD.MOV.U32 R249, RZ, RZ, R140 ;  /* 0x000000fffff97224 */ /* 0x000fe200078e008c */
[----:B------:R-:W-:Y:S01]  /*e3d10*/  MOV R251, R136 ;  /* 0x0000008800fb7202 */ /* 0x000fe20000000f00 */
[----:B------:R-:W-:Y:S02]  /*e3d20*/  IMAD.MOV.U32 R250, RZ, RZ, R137 ;  /* 0x000000fffffa7224 */ /* 0x000fe400078e0089 */
[----:B------:R-:W-:Y:S02]  /*e3d30*/  IMAD.MOV.U32 R236, RZ, RZ, R133 ;  /* 0x000000ffffec7224 */ /* 0x000fe400078e0085 */
[----:B------:R-:W-:Y:S01]  /*e3d40*/  IMAD.MOV.U32 R237, RZ, RZ, R132 ;  /* 0x000000ffffed7224 */ /* 0x000fe200078e0084 */
[----:B------:R-:W-:Y:S04]  /*e3d50*/  STL.64 [R1+0x6510], R74 ;  /* 0x0065104a01007387 */ /* 0x000fe80000100a00 */
[----:B------:R-:W-:Y:S04]  /*e3d60*/  STL.64 [R1+0x6508], R72 ;  /* 0x0065084801007387 */ /* 0x000fe80000100a00 */
[----:B------:R-:W-:Y:S04]  /*e3d70*/  STL [R1+0x6534], R148 ;  /* 0x0065349401007387 */ /* 0x000fe80000100800 */
[----:B------:R-:W-:Y:S04]  /*e3d80*/  STL [R1+0x6530], R149 ;  /* 0x0065309501007387 */ /* 0x000fe80000100800 */
[----:B------:R-:W-:Y:S04]  /*e3d90*/  STL [R1+0x651c], R150 ;  /* 0x00651c9601007387 */ /* 0x000fe80000100800 */
[----:B------:R-:W-:Y:S01]  /*e3da0*/  STL [R1+0x6518], R151 ;  /* 0x0065189701007387 */ /* 0x000fe20000100800 */
[C---:B--2---:R-:W-:Y:S08]  /*e3db0*/  HMMA.1688.F32.TF32 R140, R4.reuse, R142, R16 ;  /* 0x0000008e048c723c */ /* 0x044ff00000081010 */
[C---:B---3--:R-:W-:Y:S08]  /*e3dc0*/  HMMA.1688.F32.TF32 R144, R4.reuse, R146, R20 ;  /* 0x000000920490723c */ /* 0x048ff00000081014 */
[C---:B----4-:R-:W-:Y:S08]  /*e3dd0*/  HMMA.1688.F32.TF32 R136, R4.reuse, R138, R12 ;  /* 0x0000008a0488723c */ /* 0x050ff0000008100c */
[----:B------:R-:W-:Y:S07]  /*e3de0*/  HMMA.1688.F32.TF32 R132, R4, R134, R240 ;  /* 0x000000860484723c */ /* 0x000fee00000810f0 */
        /* <DEDUP_REMOVED lines=12> */
[----:B------:R-:W2:Y:S04]  /*e3eb0*/  LDL.LU R240, [R1+0x1bc0] ;  /* 0x001bc00001f07983 */ /* 0x000ea80000300800 */
[----:B------:R-:W2:Y:S04]  /*e3ec0*/  LDL.LU R241, [R1+0x1bc4] ;  /* 0x001bc40001f17983 */ /* 0x000ea80000300800 */
[----:B------:R-:W2:Y:S04]  /*e3ed0*/  LDL R242, [R1+0x1bc8] ;  /* 0x001bc80001f27983 */ /* 0x000ea80000100800 */
[----:B------:R-:W2:Y:S01]  /*e3ee0*/  LDL R243, [R1+0x1bcc] ;  /* 0x001bcc0001f37983 */ /* 0x000ea20000100800 */
[----:B------:R-:W-:Y:S01]  /*e3ef0*/  MOV R238, R129 ;  /* 0x0000008100ee7202 */ /* 0x000fe20000000f00 */
[----:B------:R-:W-:-:S02]  /*e3f00*/  IMAD.MOV.U32 R239, RZ, RZ, R128 ;  /* 0x000000ffffef7224 */ /* 0x000fc400078e0080 */
[C---:B------:R-:W-:Y:S07]  /*e3f10*/  HMMA.1688.F32.TF32 R128, R4.reuse, R130, R232 ;  /* 0x000000820480723c */ /* 0x040fee00000810e8 */
[----:B------:R-:W-:Y:S01]  /*e3f20*/  IMAD.MOV.U32 R232, RZ, RZ, R125 ;  /* 0x000000ffffe87224 */ /* 0x000fe200078e007d */
[----:B------:R-:W-:Y:S02]  /*e3f30*/  MOV R233, R124 ;  /* 0x0000007c00e97202 */ /* 0x000fe40000000f00 */
[----:B------:R-:W-:Y:S01]  /*e3f40*/  HMMA.1688.F32.TF32 R124, R4, R126, R236 ;  /* 0x0000007e047c723c */ /* 0x000fe200000810ec */
[----:B------:R-:W-:-:S02]  /*e3f50*/  IMAD.MOV.U32 R234, RZ, RZ, R121 ;  /* 0x000000ffffea7224 */ /* 0x000fc400078e0079 */
[----:B------:R-:W-:-:S10]  /*e3f60*/  IMAD.MOV.U32 R235, RZ, RZ, R120 ;  /* 0x000000ffffeb7224 */ /* 0x000fd400078e0078 */
[----:B------:R-:W-:Y:S04]  /*e3f70*/  STL.64 [R1+0x65a8], R130 ;  /* 0x0065a88201007387 */ /* 0x000fe80000100a00 */
[----:B------:R-:W-:Y:S06]  /*e3f80*/  STL.64 [R1+0x65a0], R128 ;  /* 0x0065a08001007387 */ /* 0x000fec0000100a00 */
[----:B------:R-:W-:Y:S04]  /*e3f90*/  STL.64 [R1+0x65b8], R126 ;  /* 0x0065b87e01007387 */ /* 0x000fe80000100a00 */
[----:B------:R-:W-:Y:S04]  /*e3fa0*/  STL.64 [R1+0x65b0], R124 ;  /* 0x0065b07c01007387 */ /* 0x000fe80000100a00 */
[----:B------:R-:W3:Y:S04]  /*e3fb0*/  LDL.LU R20, [R1+0x19b0] ;  /* 0x0019b00001147983 */ /* 0x000ee80000300800 */
[----:B------:R-:W3:Y:S04]  /*e3fc0*/  LDL.LU R21, [R1+0x19b4] ;  /* 0x0019b40001157983 */ /* 0x000ee80000300800 */
[----:B------:R-:W3:Y:S04]  /*e3fd0*/  LDL.LU R22, [R1+0x19b8] ;  /* 0x0019b80001167983 */ /* 0x000ee80000300800 */
[----:B------:R-:W3:Y:S01]  /*e3fe0*/  LDL.LU R23, [R1+0x19bc] ;  /* 0x0019bc0001177983 */ /* 0x000ee20000300800 */
[----:B------:R-:W-:Y:S03]  /*e3ff0*/  HMMA.1688.F32.TF32 R120, R4, R122, R248 ;  /* 0x0000007a0478723c */ /* 0x000fe600000810f8 */
[----:B------:R-:W4:Y:S04]  /*e4000*/  LDL.LU R16, [R1+0x1950] ;  /* 0x0019500001107983 */ /* 0x000f280000300800 */
[----:B------:R-:W4:Y:S01]  /*e4010*/  LDL.LU R17, [R1+0x1954] ;  /* 0x0019540001117983 */ /* 0x000f220000300800 */
[----:B------:R-:W-:-:S03]  /*e4020*/  MOV R236, R117 ;  /* 0x0000007500ec7202 */ /* 0x000fc60000000f00 */
[----:B------:R-:W4:Y:S01]  /*e4030*/  LDL.LU R18, [R1+0x1958] ;  /* 0x0019580001127983 */ /* 0x000f220000300800 */
[----:B------:R-:W-:-:S03]  /*e4040*/  IMAD.MOV.U32 R237, RZ, RZ, R116 ;  /* 0x000000ffffed7224 */ /* 0x000fc600078e0074 */
        /* <DEDUP_REMOVED lines=9> */
[----:B------:R-:W-:Y:S04]  /*e40e0*/  STL.64 [R1+0x65c8], R122 ;  /* 0x0065c87a01007387 */ /* 0x000fe80000100a00 */
[----:B------:R-:W-:Y:S01]  /*e40f0*/  STL.64 [R1+0x65c0], R120 ;  /* 0x0065c07801007387 */ /* 0x000fe20000100a00 */
[----:B--2---:R-:W-:Y:S07]  /*e4100*/  HMMA.1688.F32.TF32 R116, R4, R118, R240 ;  /* 0x000000760474723c */ /* 0x004fee00000810f0 */
[----:B------:R-:W-:Y:S11]  /*e4110*/  IMAD.MOV.U32 R241, RZ, RZ, R245 ;  /* 0x000000fffff17224 */ /* 0x000ff600078e00f5 */
[----:B------:R-:W-:Y:S05]  /*e4120*/  @!UPT UIADD3 URZ, URZ, URZ, URZ ;  /* 0x0000003f3f3ff290 */ /* 0x000fea000fffe03f */
[----:B------:R-:W-:Y:S04]  /*e4130*/  STL.64 [R1+0x65d8], R118 ;  /* 0x0065d87601007387 */ /* 0x000fe80000100a00 */
[----:B------:R-:W-:Y:S04]  /*e4140*/  STL.64 [R1+0x65d0], R116 ;  /* 0x0065d07401007387 */ /* 0x000fe80000100a00 */
[----:B------:R-:W2:Y:S04]  /*e4150*/  LDL.LU R240, [R1+0x1580] ;  /* 0x0015800001f07983 */ /* 0x000ea80000300800 */
[----:B------:R-:W2:Y:S01]  /*e4160*/  LDL.LU R245, [R1+0x68e0] ;  /* 0x0068e00001f57983 */ /* 0x000ea20000300800 */
[----:B------:R-:W-:Y:S01]  /*e4170*/  IMAD.MOV.U32 R238, RZ, RZ, R113 ;  /* 0x000000ffffee7224 */ /* 0x000fe200078e0071 */
[----:B------:R-:W-:-:S02]  /*e4180*/  MOV R239, R112 ;  /* 0x0000007000ef7202 */ /* 0x000fc40000000f00 */
[C---:B------:R-:W-:Y:S07]  /*e4190*/  HMMA.1688.F32.TF32 R112, R4.reuse, R114, R232 ;  /* 0x000000720470723c */ /* 0x040fee00000810e8 */
[----:B------:R-:W-:Y:S02]  /*e41a0*/  IMAD.MOV.U32 R232, RZ, RZ, R109 ;  /* 0x000000ffffe87224 */ /* 0x000fe400078e006d */
[----:B------:R-:W-:Y:S01]  /*e41b0*/  IMAD.MOV.U32 R233, RZ, RZ, R108 ;  /* 0x000000ffffe97224 */ /* 0x000fe200078e006c */
[----:B------:R-:W-:Y:S01]  /*e41c0*/  MOV R234, R105 ;  /* 0x0000006900ea7202 */ /* 0x000fe20000000f00 */
[----:B------:R-:W-:Y:S01]  /*e41d0*/  IMAD.MOV.U32 R235, RZ, RZ, R104 ;  /* 0x000000ffffeb7224 */ /* 0x000fe200078e0068 */
[C---:B---3--:R-:W-:Y:S08]  /*e41e0*/  HMMA.1688.F32.TF32 R108, R4.reuse, R110, R20 ;  /* 0x0000006e046c723c */ /* 0x048ff00000081014 */
[C---:B----4-:R-:W-:Y:S08]  /*e41f0*/  HMMA.1688.F32.TF32 R104, R4.reuse, R106, R16 ;  /* 0x0000006a0468723c */ /* 0x050ff00000081010 */
[----:B-1----:R-:W-:Y:S01]  /*e4200*/  HMMA.1688.F32.TF32 R24, R4, R102, R248 ;  /* 0x000000660418723c */ /* 0x002fe200000810f8 */
        /* <DEDUP_REMOVED lines=8> */
[----:B------:R-:W-:Y:S01]  /*e4290*/  IMAD.MOV.U32 R242, RZ, RZ, R189 ;  /* 0x000000fffff27224 */ /* 0x000fe200078e00bd */
[----:B------:R-:W-:Y:S01]  /*e42a0*/  MOV R243, R188 ;  /* 0x000000bc00f37202 */ /* 0x000fe20000000f00 */
[----:B------:R-:W-:-:S02]  /*e42b0*/  IMAD.MOV.U32 R250, RZ, RZ, R173 ;  /* 0x000000fffffa7224 */ /* 0x000fc400078e00ad */
[----:B------:R-:W-:Y:S01]  /*e42c0*/  IMAD.MOV.U32 R251, RZ, RZ, R172 ;  /* 0x000000fffffb7224 */ /* 0x000fe200078e00ac */
[----:B------:R-:W-:Y:S01]  /*e42d0*/  MOV R249, R180 ;  /* 0x000000b400f97202 */ /* 0x000fe20000000f00 */
[C---:B------:R-:W-:Y:S01]  /*e42e0*/  HMMA.1688.F32.TF32 R172, R4.reuse, R98, R12 ;  /* 0x0000006204ac723c */ /* 0x040fe2000008100c */
[----:B------:R-:W-:Y:S01]  /*e42f0*/  IMAD.MOV.U32 R248, RZ, RZ, R181 ;  /* 0x000000fffff87224 */ /* 0x000fe200078e00b5 */
[----:B------:R-:W-:Y:S04]  /*e4300*/  LDS R12, [R2+0x10000] ;  /* 0x01000000020c7984 */ /* 0x000fe80000000800 */
[----:B------:R-:W-:Y:S02]  /*e4310*/  LDS R14, [R2+0x12000] ;  /* 0x01200000020e7984 */ /* 0x000fe40000000800 */
[C---:B------:R-:W-:Y:S02]  /*e4320*/  HMMA.1688.F32.TF32 R180, R4.reuse, R94, R236 ;  /* 0x0000005e04b4723c */ /* 0x040fe400000810ec */
[----:B------:R-:W-:Y:S04]  /*e4330*/  LDS R13, [R0+0x10000] ;  /* 0x01000000000d7984 */ /* 0x000fe80000000800 */
[----:B------:R-:W-:Y:S02]  /*e4340*/  LDS R15, [R0+0x12000] ;  /* 0x01200000000f7984 */ /* 0x000fe40000000800 */
[C---:B------:R-:W-:Y:S07]  /*e4350*/  HMMA.1688.F32.TF32 R196, R4.reuse, R86, R232 ;  /* 0x0000005604c4723c */ /* 0x040fee00000810e8 */
[----:B------:R-:W-:Y:S04]  /*e4360*/  STL.64 [R1+0x6628], R174 ;  /* 0x006628ae01007387 */ /* 0x000fe80000100a00 */
[----:B------:R-:W-:Y:S04]  /*e4370*/  STL.64 [R1+0x6620], R172 ;  /* 0x006620ac01007387 */ /* 0x000fe80000100a00 */
[----:B------:R-:W-:Y:S04]  /*e4380*/  STL.64 [R1+0x6638], R182 ;  /* 0x006638b601007387 */ /* 0x000fe80000100a00 */
[----:B------:R-:W-:Y:S01]  /*e4390*/  STL.64 [R1+0x6630], R180 ;  /* 0x006630b401007387 */ /* 0x000fe20000100a00 */
[----:B------:R-:W-:Y:S01]  /*e43a0*/  MOV R232, R228 ;  /* 0x000000e400e87202 */ /* 0x000fe20000000f00 */
[----:B------:R-:W-:Y:S01]  /*e43b0*/  IMAD.MOV.U32 R233, RZ, RZ, R229 ;  /* 0x000000ffffe97224 */ /* 0x000fe200078e00e5 */
[----:B------:R-:W-:Y:S01]  /*e43c0*/  MOV R235, R231 ;  /* 0x000000e700eb7202 */ /* 0x000fe20000000f00 */
[----:B------:R-:W-:Y:S01]  /*e43d0*/  IMAD.MOV.U32 R234, RZ, RZ, R230 ;  /* 0x000000ffffea7224 */ /* 0x000fe200078e00e6 */
[C---:B------:R-:W-:Y:S01]  /*e43e0*/  HMMA.1688.F32.TF32 R204, R4.reuse, R82, R248 ;  /* 0x0000005204cc723c */ /* 0x040fe200000810f8 */
[----:B--2---:R-:W1:Y:S04]  /*e43f0*/  LDSM.16.M88.4 R24, [R245+0x140080] ;  /* 0x14008000f518783b */ /* 0x004e680000000200 */
[----:B------:R-:W2:Y:S03]  /*e4400*/  LDSM.16.M88.4 R20, [R245+0x142080] ;  /* 0x14208000f514783b */ /* 0x000ea60000000200 */
[----:B------:R-:W-:Y:S01]  /*e4410*/  HMMA.1688.F32.TF32 R188, R4, R90, R240 ;  /* 0x0000005a04bc723c */ /* 0x000fe200000810f0 */
[----:B------:R-:W3:Y:S04]  /*e4420*/  LDSM.16.M88.4 R16, [R245+0x144080] ;  /* 0x14408000f510783b */ /* 0x000ee80000000200 */
[----:B------:R-:W2:Y:S04]  /*e4430*/  LDSM.16.M88.4 R8, [R245+0x146080] ;  /* 0x14608000f508783b */ /* 0x000ea80000000200 */
[----:B------:R-:W2:Y:S04]  /*e4440*/  LDSM.16.M88.4 R124, [R245+0x148080] ;  /* 0x14808000f57c783b */ /* 0x000ea80000000200 */
[----:B------:R-:W-:Y:S04]  /*e4450*/  LDSM.16.M88.4 R168, [R245+0x14a080] ;  /* 0x14a08000f5a8783b */ /* 0x000fe80000000200 */
[----:B------:R-:W-:Y:S06]  /*e4460*/  LDSM.16.M88.4 R164, [R245+0x14c080] ;  /* 0x14c08000f5a4783b */ /* 0x000fec0000000200 */
[----:B------:R-:W-:Y:S04]  /*e4470*/  STL.64 [R1+0x6648], R190 ;  /* 0x006648be01007387 */ /* 0x000fe80000100a00 */
[----:B------:R-:W-:Y:S04]  /*e4480*/  STL.64 [R1+0x6640], R188 ;  /* 0x006640bc01007387 */ /* 0x000fe80000100a00 */
[----:B------:R-:W-:Y:S04]  /*e4490*/  LDSM.16.M88.4 R152, [R245+0x152080] ;  /* 0x15208000f598783b */ /* 0x000fe80000000200 */
[----:B-1----:R-:W-:Y:S04]  /*e44a0*/  STL.64 [R1+0x1410], R24 ;  /* 0x0014101801007387 */ /* 0x002fe80000100a00 */
[----:B------:R-:W-:Y:S04]  /*e44b0*/  STL.64 [R1+0x1418], R26 ;  /* 0x0014181a01007387 */ /* 0x000fe80000100a00 */
[----:B------:R-:W4:Y:S04]  /*e44c0*/  LDL.LU R28, [R1+0x1550] ;  /* 0x00155000011c7983 */ /* 0x000f280000300800 */
[----:B------:R-:W4:Y:S04]  /*e44d0*/  LDL.LU R29, [R1+0x1554] ;  /* 0x00155400011d7983 */ /* 0x000f280000300800 */
[----:B------:R-:W4:Y:S04]  /*e44e0*/  LDL.LU R30, [R1+0x1558] ;  /* 0x00155800011e7983 */ /* 0x000f280000300800 */
[----:B------:R-:W4:Y:S04]  /*e44f0*/  LDL.LU R31, [R1+0x155c] ;  /* 0x00155c00011f7983 */ /* 0x000f280000300800 */
[----:B------:R-:W-:Y:S04]  /*e4500*/  STL [R1+0x64dc], R198 ;  /* 0x0064dcc601007387 */ /* 0x000fe80000100800 */
[----:B------:R-:W-:Y:S04]  /*e4510*/  STL [R1+0x64d8], R199 ;  /* 0x0064d8c701007387 */ /* 0x000fe80000100800 */
[----:B--2---:R-:W-:Y:S04]  /*e4520*/  STL.64 [R1+0x1400], R20 ;  /* 0x0014001401007387 */ /* 0x004fe80000100a00 */
[----:B------:R-:W-:Y:S04]  /*e4530*/  STL.64 [R1+0x1408], R22 ;  /* 0x0014081601007387 */ /* 0x000fe80000100a00 */
        /* <DEDUP_REMOVED lines=9> */
[----:B---3--:R-:W-:Y:S04]  /*e45d0*/  STL.64 [R1+0x13f0], R16 ;  /* 0x0013f01001007387 */ /* 0x008fe80000100a00 */
[----:B------:R-:W-:Y:S04]  /*e45e0*/  STL.64 [R1+0x13f8], R18 ;  /* 0x0013f81201007387 */ /* 0x000fe80000100a00 */
[----:B------:R-:W3:Y:S04]  /*e45f0*/  LDL.LU R229, [R1+0x68d8] ;  /* 0x0068d80001e57983 */ /* 0x000ee80000300800 */
[----:B------:R-:W3:Y:S04]  /*e4600*/  LDL.LU R230, [R1+0x68d4] ;  /* 0x0068d40001e67983 */ /* 0x000ee80000300800 */
[----:B------:R-:W3:Y:S04]  /*e4610*/  LDL.LU R231, [R1+0x68d0] ;  /* 0x0068d00001e77983 */ /* 0x000ee80000300800 */
[----:B------:R-:W3:Y:S04]  /*e4620*/  LDL.LU R248, [R1+0x1510] ;  /* 0x0015100001f87983 */ /* 0x000ee80000300800 */
[----:B------:R-:W3:Y:S04]  /*e4630*/  LDL.LU R249, [R1+0x1514] ;  /* 0x0015140001f97983 */ /* 0x000ee80000300800 */
[----:B------:R-:W-:Y:S04]  /*e4640*/  LDSM.16.M88.4 R160, [R245+0x14e080] ;  /* 0x14e08000f5a0783b */ /* 0x000fe80000000200 */
[----:B------:R-:W-:Y:S01]  /*e4650*/  LDSM.16.M88.4 R156, [R245+0x150080] ;  /* 0x15008000f59c783b */ /* 0x000fe20000000200 */
[----:B------:R-:W-:Y:S03]  /*e4660*/  HMMA.1688.F32.TF32 R200, R12, R8, R232 ;  /* 0x000000080cc8723c */ /* 0x000fe600000810e8 */
[----:B------:R-:W-:Y:S04]  /*e4670*/  STL.64 [R1+0x1440], R8 ;  /* 0x0014400801007387 */ /* 0x000fe80000100a00 */
[----:B------:R-:W-:Y:S04]  /*e4680*/  STL.64 [R1+0x1448], R10 ;  /* 0x0014480a01007387 */ /* 0x000fe80000100a00 */
[----:B------:R-:W-:Y:S04]  /*e4690*/  STL [R1+0x64d4], R206 ;  /* 0x0064d4ce01007387 */ /* 0x000fe80000100800 */
[----:B------:R-:W-:Y:S01]  /*e46a0*/  STL [R1+0x64d0], R207 ;  /* 0x0064d0cf01007387 */ /* 0x000fe20000100800 */
[----:B------:R-:W-:-:S02]  /*e46b0*/  IMAD.MOV.U32 R250, RZ, RZ, R193 ;  /* 0x000000fffffa7224 */ /* 0x000fc400078e00c1 */
[----:B------:R-:W-:Y:S01]  /*e46c0*/  IMAD.MOV.U32 R251, RZ, RZ, R192 ;  /* 0x000000fffffb7224 */ /* 0x000fe200078e00c0 */
[----:B------:R-:W-:Y:S04]  /*e46d0*/  LDSM.16.M88.4 R68, [R245+0x154080] ;  /* 0x15408000f544783b */ /* 0x000fe80000000200 */
[----:B------:R-:W-:Y:S04]  /*e46e0*/  LDSM.16.M88.4 R72, [R245+0x156080] ;  /* 0x15608000f548783b */ /* 0x000fe80000000200 */
[----:B------:R-:W-:Y:S04]  /*e46f0*/  LDSM.16.M88.4 R144, [R245+0x15a080] ;  /* 0x15a08000f590783b */ /* 0x000fe80000000200 */
[----:B------:R-:W1:Y:S04]  /*e4700*/  LDSM.16.M88.4 R140, [R245+0x15c080] ;  /* 0x15c08000f58c783b */ /* 0x000e680000000200 */
[----:B------:R-:W1:Y:S04]  /*e4710*/  LDSM.16.M88.4 R108, [R245+0x162080] ;  /* 0x16208000f56c783b */ /* 0x000e680000000200 */
[----:B------:R-:W-:Y:S04]  /*e4720*/  LDSM.16.M88.4 R172, [R245+0x15e080] ;  /* 0x15e08000f5ac783b */ /* 0x000fe80000000200 */
[----:B------:R-:W-:Y:S04]  /*e4730*/  LDSM.16.M88.4 R112, [R245+0x160080] ;  /* 0x16008000f570783b */ /* 0x000fe80000000200 */
[----:B------:R-:W-:Y:S04]  /*e4740*/  LDSM.16.M88.4 R104, [R245+0x164080] ;  /* 0x16408000f568783b */ /* 0x000fe80000000200 */
[----:B------:R-:W-:Y:S04]  /*e4750*/  LDSM.16.M88.4 R8, [R245+0x16c080] ;  /* 0x16c08000f508783b */ /* 0x000fe80000000200 */
[----:B------:R-:W-:Y:S04]  /*e4760*/  LDSM.16.M88.4 R180, [R245+0x176080] ;  /* 0x17608000f5b4783b */ /* 0x000fe80000000200 */
[----:B------:R-:W-:Y:S04]  /*e4770*/  LDSM.16.M88.4 R120, [R245+0x178080] ;  /* 0x17808000f578783b */ /* 0x000fe80000000200 */
[----:B------:R-:W-:Y:S01]  /*e4780*/  LDSM.16.M88.4 R116, [R245+0x17a080] ;  /* 0x17a08000f574783b */ /* 0x000fe20000000200 */
[C---:B----4-:R-:W-:Y:S03]  /*e4790*/  HMMA.1688.F32.TF32 R220, R12.reuse, R24, R28 ;  /* 0x000000180cdc723c */ /* 0x050fe6000008101c */
[----:B------:R-:W-:Y:S05]  /*e47a0*/  LDSM.16.M88.4 R24, [R245+0x166080] ;  /* 0x16608000f518783b */ /* 0x000fea0000000200 */
[C---:B--2---:R-:W-:Y:S08]  /*e47b0*/  HMMA.1688.F32.TF32 R212, R12.reuse, R20, R236 ;  /* 0x000000140cd4723c */ /* 0x044ff000000810ec */
[----:B------:R-:W-:Y:S08]  /*e47c0*/  HMMA.1688.F32.TF32 R208, R12, R16, R240 ;  /* 0x000000100cd0723c */ /* 0x000ff000000810f0 */
[----:B---3--:R-:W-:Y:S01]  /*e47d0*/  HMMA.1688.F32.TF32 R216, R4, R78, R228 ;  /* 0x0000004e04d8723c */ /* 0x008fe200000810e4 */
[----:B------:R-:W-:Y:S07]  /*e47e0*/  LDSM.16.M88.4 R4, [R245+0x168080] ;  /* 0x16808000f504783b */ /* 0x000fee0000000200 */
[----:B------:R-:W-:Y:S01]  /*e47f0*/  HMMA.1688.F32.TF32 R192, R12, R124, R248 ;  /* 0x0000007c0cc0723c */ /* 0x000fe200000810f8 */
[----:B-1----:R-:W-:Y:S01]  /*e4800*/  MOV R206, R142 ;  /* 0x0000008e00ce7202 */ /* 0x002fe20000000f00 */
[----:B------:R-:W-:Y:S01]  /*e4810*/  IMAD.MOV.U32 R207, RZ, RZ, R143 ;  /* 0x000000ffffcf7224 */ /* 0x000fe200078e008f */
[----:B------:R-:W-:Y:S01]  /*e4820*/  MOV R198, R110 ;  /* 0x0000006e00c67202 */ /* 0x000fe20000000f00 */
[----:B------:R-:W-:Y:S01]  /*e4830*/  IMAD.MOV.U32 R199, RZ, RZ, R111 ;  /* 0x000000ffffc77224 */ /* 0x000fe200078e006f */
[----:B------:R-:W-:Y:S10]  /*e4840*/  LDSM.16.M88.4 R16, [R245+0x16a080] ;  /* 0x16a08000f510783b */ /* 0x000ff40000000200 */
[----:B------:R-:W-:Y:S04]  /*e4850*/  STL [R1+0x64cc], R218 ;  /* 0x0064ccda01007387 */ /* 0x000fe80000100800 */
[----:B------:R-:W-:Y:S04]  /*e4860*/  STL [R1+0x64c8], R219 ;  /* 0x0064c8db01007387 */ /* 0x000fe80000100800 */
[----:B------:R-:W-:Y:S04]  /*e4870*/  STL.64 [R1+0x1438], R126 ;  /* 0x0014387e01007387 */ /* 0x000fe80000100a00 */
[----:B------:R-:W-:Y:S04]  /*e4880*/  STL [R1+0x64c4], R220 ;  /* 0x0064c4dc01007387 */ /* 0x000fe80000100800 */
[----:B------:R-:W-:Y:S04]  /*e4890*/  STL [R1+0x64c0], R221 ;  /* 0x0064c0dd01007387 */ /* 0x000fe80000100800 */
[----:B------:R-:W-:Y:S04]  /*e48a0*/  STL.64 [R1+0x13e8], R170 ;  /* 0x0013e8aa01007387 */ /* 0x000fe80000100a00 */
[----:B------:R-:W-:Y:S04]  /*e48b0*/  STL [R1+0x64bc], R222 ;  /* 0x0064bcde01007387 */ /* 0x000fe80000100800 */
[----:B------:R-:W-:Y:S04]  /*e48c0*/  STL [R1+0x64b8], R223 ;  /* 0x0064b8df01007387 */ /* 0x000fe80000100800 */
[----:B------:R-:W-:Y:S04]  /*e48d0*/  STL.64 [R1+0x64a8], R214 ;  /* 0x0064a8d601007387 */ /* 0x000fe80000100a00 */
[----:B------:R-:W-:Y:S04]  /*e48e0*/  STL.64 [R1+0x64a0], R212 ;  /* 0x0064a0d401007387 */ /* 0x000fe80000100a00 */
[----:B------:R-:W-:Y:S04]  /*e48f0*/  STL.64 [R1+0x1428], R166 ;  /* 0x001428a601007387 */ /* 0x000fe80000100a00 */
[----:B------:R1:W-:Y:S04]  /*e4900*/  STL [R1+0x64b4], R210 ;  /* 0x0064b4d201007387 */ /* 0x0003e80000100800 */
[----:B------:R2:W-:Y:S04]  /*e4910*/  STL [R1+0x64b0], R211 ;  /* 0x0064b0d301007387 */ /* 0x0005e80000100800 */
[----:B------:R-:W-:Y:S01]  /*e4920*/  STL.64 [R1+0x1458], R162 ;  /* 0x001458a201007387 */ /* 0x000fe20000100a00 */
[----:B-1----:R-:W-:-:S03]  /*e4930*/  MOV R210, R154 ;  /* 0x0000009a00d27202 */ /* 0x002fc60000000f00 */
[----:B------:R-:W-:Y:S01]  /*e4940*/  STL.64 [R1+0x6498], R202 ;  /* 0x006498ca01007387 */ /* 0x000fe20000100a00 */
[----:B--2---:R-:W-:-:S03]  /*e4950*/  IMAD.MOV.U32 R211, RZ, RZ, R155 ;  /* 0x000000ffffd37224 */ /* 0x004fc600078e009b */
[----:B------:R-:W-:Y:S04]  /*e4960*/  STL.64 [R1+0x6490], R200 ;  /* 0x006490c801007387 */ /* 0x000fe80000100a00 */
[----:B------:R-:W-:Y:S04]  /*e4970*/  STL.64 [R1+0x1468], R158 ;  /* 0x0014689e01007387 */ /* 0x000fe80000100a00 */
[----:B------:R-:W-:Y:S04]  /*e4980*/  STL.64 [R1+0x6658], R210 ;  /* 0x006658d201007387 */ /* 0x000fe80000100a00 */
        /* <DEDUP_REMOVED lines=8> */
[----:B------:R-:W1:Y:S01]  /*e4a10*/  LDSM.16.M88.4 R208, [R245+0x158080] ;  /* 0x15808000f5d0783b */ /* 0x000e620000000200 */
[----:B------:R-:W-:Y:S01]  /*e4a20*/  IMAD.MOV.U32 R250, RZ, RZ, R185 ;  /* 0x000000fffffa7224 */ /* 0x000fe200078e00b9 */
[----:B------:R-:W-:Y:S01]  /*e4a30*/  MOV R251, R184 ;  /* 0x000000b800fb7202 */ /* 0x000fe20000000f00 */
[----:B------:R-:W-:Y:S01]  /*e4a40*/  IMAD.MOV.U32 R222, RZ, RZ, R70 ;  /* 0x000000ffffde7224 */ /* 0x000fe200078e0046 */
[----:B------:R-:W-:Y:S01]  /*e4a50*/  MOV R220, R74 ;  /* 0x0000004a00dc7202 */ /* 0x000fe20000000f00 */
[----:B------:R-:W-:Y:S01]  /*e4a60*/  IMAD.MOV.U32 R223, RZ, RZ, R71 ;  /* 0x000000ffffdf7224 */ /* 0x000fe200078e0047 */
[----:B------:R-:W-:Y:S01]  /*e4a70*/  STL.64 [R1+0x6488], R194 ;  /* 0x006488c201007387 */ /* 0x000fe20000100a00 */
[----:B------:R-:W-:-:S02]  /*e4a80*/  IMAD.MOV.U32 R221, RZ, RZ, R75 ;  /* 0x000000ffffdd7224 */ /* 0x000fc400078e004b */
[----:B------:R-:W-:Y:S01]  /*e4a90*/  IMAD.MOV.U32 R218, RZ, RZ, R146 ;  /* 0x000000ffffda7224 */ /* 0x000fe200078e0092 */
[----:B------:R-:W-:Y:S01]  /*e4aa0*/  STL.64 [R1+0x6480], R192 ;  /* 0x006480c001007387 */ /* 0x000fe20000100a00 */
[----:B------:R-:W-:-:S03]  /*e4ab0*/  IMAD.MOV.U32 R219, RZ, RZ, R147 ;  /* 0x000000ffffdb7224 */ /* 0x000fc600078e0093 */
[----:B------:R-:W-:Y:S04]  /*e4ac0*/  STL.64 [R1+0x1488], R70 ;  /* 0x0014884601007387 */ /* 0x000fe80000100a00 */
[----:B------:R-:W-:Y:S04]  /*e4ad0*/  STL.64 [R1+0x6668], R222 ;  /* 0x006668de01007387 */ /* 0x000fe80000100a00 */
[----:B------:R-:W-:Y:S04]  /*e4ae0*/  STL.64 [R1+0x6660], R220 ;  /* 0x006660dc01007387 */ /* 0x000fe80000100a00 */
[----:B------:R4:W-:Y:S04]  /*e4af0*/  STL.64 [R1+0x1498], R74 ;  /* 0x0014984a01007387 */ /* 0x0009e80000100a00 */
[----:B-1----:R-:W-:Y:S04]  /*e4b00*/  STL.64 [R1+0x14a8], R210 ;  /* 0x0014a8d201007387 */ /* 0x002fe80000100a00 */
        /* <DEDUP_REMOVED lines=8> */
[----:B----4-:R-:W-:Y:S01]  /*e4b90*/  MOV R75, R6 ;  /* 0x00000006004b7202 */ /* 0x010fe20000000f00 */
[----:B------:R-:W-:-:S02]  /*e4ba0*/  IMAD.MOV.U32 R74, RZ, RZ, R7 ;  /* 0x000000ffff4a7224 */ /* 0x000fc400078e0007 */
[----:B------:R-:W-:Y:S01]  /*e4bb0*/  LDSM.16.M88.4 R204, [R245+0x170080] ;  /* 0x17008000f5cc783b */ /* 0x000fe20000000200 */
[----:B---3--:R-:W-:Y:S11]  /*e4bc0*/  HMMA.1688.F32.TF32 R184, R12, R168, R248 ;  /* 0x000000a80cb8723c */ /* 0x008ff600000810f8 */
[----:B------:R-:W-:Y:S11]  /*e4bd0*/  @!UPT UIADD3 URZ, URZ, URZ, URZ ;  /* 0x0000003f3f3ff290 */ /* 0x000ff6000fffe03f */
[----:B------:R-:W-:Y:S01]  /*e4be0*/  @!UPT UIADD3 URZ, URZ, URZ, URZ ;  /* 0x0000003f3f3ff290 */ /* 0x000fe2000fffe03f */
[----:B------:R-:W-:Y:S04]  /*e4bf0*/  STL [R1+0x646c], R187 ;  /* 0x00646cbb01007387 */ /* 0x000fe80000100800 */
        /* <DEDUP_REMOVED lines=8> */
[----:B------:R-:W3:Y:S04]  /*e4c80*/  LDL.LU R249, [R1+0x2504] ;  /* 0x0025040001f97983 */ /* 0x000ee80000300800 */
[----:B------:R-:W1:Y:S01]  /*e4c90*/  LDSM.16.M88.4 R4, [R245+0x16e080] ;  /* 0x16e08000f504783b */ /* 0x000e620000000200 */
[----:B------:R-:W-:Y:S01]  /*e4ca0*/  IMAD.MOV.U32 R250, RZ, RZ, R177 ;  /* 0x000000fffffa7224 */ /* 0x000fe200078e00b1 */
[----:B------:R-:W-:-:S02]  /*e4cb0*/  MOV R251, R176 ;  /* 0x000000b000fb7202 */ /* 0x000fc40000000f00 */
[----:B--2---:R-:W-:Y:S01]  /*e4cc0*/  HMMA.1688.F32.TF32 R176, R12, R164, R232 ;  /* 0x000000a40cb0723c */ /* 0x004fe200000810e8 */
[----:B------:R-:W-:Y:S04]  /*e4cd0*/  STL.64 [R1+0x1530], R16 ;  /* 0x0015301001007387 */ /* 0x000fe80000100a00 */
[----:B------:R-:W-:Y:S04]  /*e4ce0*/  STL.64 [R1+0x1538], R18 ;  /* 0x0015381201007387 */ /* 0x000fe80000100a00 */
[----:B------:R-:W-:Y:S04]  /*e4cf0*/  STL.64 [R1+0x1540], R8 ;  /* 0x0015400801007387 */ /* 0x000fe80000100a00 */
[----:B------:R-:W-:Y:S04]  /*e4d00*/  STL.64 [R1+0x1548], R10 ;  /* 0x0015480a01007387 */ /* 0x000fe80000100a00 */
[----:B------:R-:W-:Y:S06]  /*e4d10*/  LDSM.16.M88.4 R196, [R245+0x174080] ;  /* 0x17408000f5c4783b */ /* 0x000fec0000000200 */
[----:B------:R-:W-:Y:S04]  /*e4d20*/  STL [R1+0x6468], R179 ;  /* 0x006468b301007387 */ /* 0x000fe80000100800 */
[----:B-1----:R-:W-:Y:S04]  /*e4d30*/  STL.64 [R1+0x1550], R4 ;  /* 0x0015500401007387 */ /* 0x002fe80000100a00 */
[----:B------:R-:W-:Y:S04]  /*e4d40*/  STL.64 [R1+0x1558], R6 ;  /* 0x0015580601007387 */ /* 0x000fe80000100a00 */
[----:B------:R-:W1:Y:S04]  /*e4d50*/  LDSM.16.M88.4 R4, [R245+0x172080] ;  /* 0x17208000f504783b */ /* 0x000e680000000200 */
[----:B------:R-:W2:Y:S04]  /*e4d60*/  LDL.LU R236, [R1+0x2560] ;  /* 0x0025600001ec7983 */ /* 0x000ea80000300800 */
[----:B-1----:R-:W-:Y:S04]  /*e4d70*/  STL.64 [R1+0x1570], R4 ;  /* 0x0015700401007387 */ /* 0x002fe80000100a00 */
[----:B------:R-:W-:Y:S04]  /*e4d80*/  STL.64 [R1+0x1578], R6 ;  /* 0x0015780601007387 */ /* 0x000fe80000100a00 */
[----:B------:R-:W1:Y:S01]  /*e4d90*/  LDSM.16.M88.4 R4, [R245+0x17c080] ;  /* 0x17c08000f504783b */ /* 0x000e620000000200 */
[----:B------:R-:W-:-:S02]  /*e4da0*/  IMAD.MOV.U32 R179, RZ, RZ, R199 ;  /* 0x000000ffffb37224 */ /* 0x000fc400078e00c7 */
[----:B------:R-:W-:Y:S01]  /*e4db0*/  IMAD.MOV.U32 R187, RZ, RZ, R198 ;  /* 0x000000ffffbb7224 */ /* 0x000fe200078e00c6 */
[----:B------:R-:W2:Y:S04]  /*e4dc0*/  LDL.LU R237, [R1+0x2564] ;  /* 0x0025640001ed7983 */ /* 0x000ea80000300800 */
[----:B------:R-:W2:Y:S04]  /*e4dd0*/  LDL.LU R238, [R1+0x2568] ;  /* 0x0025680001ee7983 */ /* 0x000ea80000300800 */
[----:B------:R-:W2:Y:S04]  /*e4de0*/  LDL.LU R239, [R1+0x256c] ;  /* 0x00256c0001ef7983 */ /* 0x000ea80000300800 */
        /* <DEDUP_REMOVED lines=8> */
[----:B-1----:R-:W-:Y:S04]  /*e4e70*/  STL.64 [R1+0x15c0], R4 ;  /* 0x0015c00401007387 */ /* 0x002fe80000100a00 */
        /* <DEDUP_REMOVED lines=18> */
[----:B---3--:R-:W-:Y:S02]  /*e4fa0*/  HMMA.1688.F32.TF32 R28, R12, R160, R248 ;  /* 0x000000a00c1c723c */ /* 0x008fe400000810f8 */
[----:B------:R-:W1:Y:S01]  /*e4fb0*/  LDSM.16.M88.4 R248, [R245+0x17e080] ;  /* 0x17e08000f5f8783b */ /* 0x000e620000000200 */
[----:B------:R-:W-:-:S03]  /*e4fc0*/  MOV R154, R107 ;  /* 0x0000006b009a7202 */ /* 0x000fc60000000f00 */
[----:B------:R-:W-:Y:S04]  /*e4fd0*/  LDS R6, [R2+0x12080] ;  /* 0x0120800002067984 */ /* 0x000fe80000000800 */
[----:B------:R-:W-:Y:S11]  /*e4fe0*/  LDS R7, [R0+0x12080] ;  /* 0x0120800000077984 */ /* 0x000ff60000000800 */
[----:B------:R-:W-:Y:S02]  /*e4ff0*/  @!UPT UIADD3 URZ, URZ, URZ, URZ ;  /* 0x0000003f3f3ff290 */ /* 0x000fe4000fffe03f */
[----:B------:R-:W-:Y:S04]  /*e5000*/  STL.64 [R1+0x6478], R30 ;  /* 0x0064781e01007387 */ /* 0x000fe80000100a00 */
[----:B------:R-:W-:Y:S04]  /*e5010*/  STL.64 [R1+0x15b0], R116 ;  /* 0x0015b07401007387 */ /* 0x000fe80000100a00 */
[----:B------:R-:W-:Y:S04]  /*e5020*/  STL.64 [R1+0x15b8], R118 ;  /* 0x0015b87601007387 */ /* 0x000fe80000100a00 */
[----:B------:R-:W-:Y:S04]  /*e5030*/  STL.64 [R1+0x6470], R28 ;  /* 0x0064701c01007387 */ /* 0x000fe80000100a00 */
[----:B------:R-:W-:Y:S04]  /*e5040*/  STL [R1+0x60c8], R245 ;  /* 0x0060c8f501007387 */ /* 0x000fe80000100800 */
[----:B------:R-:W-:Y:S04]  /*e5050*/  STL.64 [R1+0x68a8], R246 ;  /* 0x0068a8f601007387 */ /* 0x000fe80000100a00 */
[----:B------:R-:W-:Y:S04]  /*e5060*/  STL [R1+0x68a0], R244 ;  /* 0x0068a0f401007387 */ /* 0x000fe80000100800 */
[----:B------:R-:W3:Y:S04]  /*e5070*/  LDL.LU R16, [R1+0x31f0] ;  /* 0x0031f00001107983 */ /* 0x000ee80000300800 */
[----:B------:R-:W3:Y:S04]  /*e5080*/  LDL.LU R17, [R1+0x31f4] ;  /* 0x0031f40001117983 */ /* 0x000ee80000300800 */
[----:B------:R-:W3:Y:S04]  /*e5090*/  LDL.LU R18, [R1+0x31f8] ;  /* 0x0031f80001127983 */ /* 0x000ee80000300800 */
[----:B------:R-:W3:Y:S01]  /*e50a0*/  LDL.LU R19, [R1+0x31fc] ;  /* 0x0031fc0001137983 */ /* 0x000ee20000300800 */
[----:B--2---:R-:W-:Y:S07]  /*e50b0*/  HMMA.1688.F32.TF32 R20, R12, R156, R236 ;  /* 0x0000009c0c14723c */ /* 0x004fee00000810ec */
[----:B------:R-:W-:-:S02]  /*e50c0*/  IMAD.MOV.U32 R236, RZ, RZ, R101 ;  /* 0x000000ffffec7224 */ /* 0x000fc400078e0065 */
[----:B------:R-:W-:Y:S01]  /*e50d0*/  IMAD.MOV.U32 R237, RZ, RZ, R100 ;  /* 0x000000ffffed7224 */ /* 0x000fe200078e0064 */
[----:B------:R-:W-:Y:S01]  /*e50e0*/  MOV R238, R97 ;  /* 0x0000006100ee7202 */ /* 0x000fe20000000f00 */
[----:B------:R-:W-:Y:S11]  /*e50f0*/  IMAD.MOV.U32 R239, RZ, RZ, R96 ;  /* 0x000000ffffef7224 */ /* 0x000ff600078e0060 */
[----:B------:R-:W-:Y:S01]  /*e5100*/  @!UPT UIADD3 URZ, URZ, URZ, URZ ;  /* 0x0000003f3f3ff290 */ /* 0x000fe2000fffe03f */
[----:B------:R-:W-:Y:S04]  /*e5110*/  STL.64 [R1+0x66c8], R22 ;  /* 0x0066c81601007387 */ /* 0x000fe80000100a00 */
[----:B-1----:R-:W-:Y:S04]  /*e5120*/  STL.64 [R1+0x15d8], R250 ;  /* 0x0015d8fa01007387 */ /* 0x002fe80000100a00 */
[----:B------:R-:W-:Y:S01]  /*e5130*/  STL.64 [R1+0x66c0], R20 ;  /* 0x0066c01401007387 */ /* 0x000fe20000100a00 */
[----:B----4-:R-:W-:Y:S07]  /*e5140*/  HMMA.1688.F32.TF32 R100, R12, R152, R240 ;  /* 0x000000980c64723c */ /* 0x010fee00000810f0 */
[----:B------:R-:W-:Y:S01]  /*e5150*/  IMAD.MOV.U32 R240, RZ, RZ, R93 ;  /* 0x000000fffff07224 */ /* 0x000fe200078e005d */
[----:B------:R-:W-:Y:S01]  /*e5160*/  MOV R241, R92 ;  /* 0x0000005c00f17202 */ /* 0x000fe20000000f00 */
[----:B------:R-:W-:-:S02]  /*e5170*/  IMAD.MOV.U32 R242, RZ, RZ, R89 ;  /* 0x000000fffff27224 */ /* 0x000fc400078e0059 */
[----:B------:R-:W-:Y:S02]  /*e5180*/  IMAD.MOV.U32 R243, RZ, RZ, R88 ;  /* 0x000000fffff37224 */ /* 0x000fe400078e0058 */
[C---:B------:R-:W-:Y:S08]  /*e5190*/  HMMA.1688.F32.TF32 R88, R12.reuse, R208, R232 ;  /* 0x000000d00c58723c */ /* 0x040ff000000810e8 */
[----:B------:R-:W-:Y:S01]  /*e51a0*/  HMMA.1688.F32.TF32 R92, R12, R72, R224 ;  /* 0x000000480c5c723c */ /* 0x000fe200000810e0 */
[----:B------:R-:W-:Y:S01]  /*e51b0*/  MOV R232, R85 ;  /* 0x0000005500e87202 */ /* 0x000fe20000000f00 */
[----:B------:R-:W-:-:S06]  /*e51c0*/  IMAD.MOV.U32 R233, RZ, RZ, R84 ;  /* 0x000000ffffe97224 */ /* 0x000fcc00078e0054 */
[----:B------:R-:W-:Y:S01]  /*e51d0*/  HMMA.1688.F32.TF32 R96, R12, R68, R32 ;  /* 0x000000440c60723c */ /* 0x000fe20000081020 */
[----:B------:R-:W-:Y:S01]  /*e51e0*/  IMAD.MOV.U32 R234, RZ, RZ, R81 ;  /* 0x000000ffffea7224 */ /* 0x000fe200078e0051 */
[----:B------:R-:W-:-:S06]  /*e51f0*/  MOV R235, R80 ;  /* 0x0000005000eb7202 */ /* 0x000fcc0000000f00 */
[----:B------:R-:W-:Y:S01]  /*e5200*/  HMMA.1688.F32.TF32 R80, R12, R140, R236 ;  /* 0x0000008c0c50723c */ /* 0x000fe200000810ec */
[----:B------:R-:W-:Y:S04]  /*e5210*/  STL.64 [R1+0x66d8], R102 ;  /* 0x0066d86601007387 */ /* 0x000fe80000100a00 */
[----:B------:R-:W-:Y:S10]  /*e5220*/  STL.64 [R1+0x66d0], R100 ;  /* 0x0066d06401007387 */ /* 0x000ff40000100a00 */
[----:B------:R-:W-:Y:S04]  /*e5230*/  STL.64 [R1+0x66e8], R98 ;  /* 0x0066e86201007387 */ /* 0x000fe80000100a00 */
[----:B------:R-:W-:Y:S04]  /*e5240*/  STL.64 [R1+0x66e0], R96 ;  /* 0x0066e06001007387 */ /* 0x000fe80000100a00 */
[----:B------:R-:W-:Y:S04]  /*e5250*/  STL.64 [R1+0x66f8], R94 ;  /* 0x0066f85e01007387 */ /* 0x000fe80000100a00 */
[----:B------:R-:W-:Y:S04]  /*e5260*/  STL.64 [R1+0x66f0], R92 ;  /* 0x0066f05c01007387 */ /* 0x000fe80000100a00 */
[----:B------:R-:W-:Y:S04]  /*e5270*/  STL.64 [R1+0x6708], R90 ;  /* 0x0067085a01007387 */ /* 0x000fe80000100a00 */
[----:B------:R1:W-:Y:S01]  /*e5280*/  STL.64 [R1+0x6700], R88 ;  /* 0x0067005801007387 */ /* 0x0003e20000100a00 */
[----:B------:R-:W-:-:S02]  /*e5290*/  IMAD.MOV.U32 R238, RZ, RZ, R77 ;  /* 0x000000ffffee7224 */ /* 0x000fc400078e004d */
[----:B------:R-:W-:Y:S02]  /*e52a0*/  IMAD.MOV.U32 R239, RZ, RZ, R76 ;  /* 0x000000ffffef7224 */ /* 0x000fe400078e004c */
[C---:B------:R-:W-:Y:S08]  /*e52b0*/  HMMA.1688.F32.TF32 R76, R12.reuse, R172, R240 ;  /* 0x000000ac0c4c723c */ /* 0x040ff000000810f0 */
[C---:B---3--:R-:W-:Y:S11]  /*e52c0*/  HMMA.1688.F32.TF32 R84, R12.reuse, R144, R16 ;  /* 0x000000900c54723c */ /* 0x048ff60000081010 */
[----:B------:R-:W-:Y:S11]  /*e52d0*/  @!UPT UIADD3 URZ, URZ, URZ, URZ ;  /* 0x0000003f3f3ff290 */ /* 0x000ff6000fffe03f */
[----:B------:R-:W-:Y:S01]  /*e52e0*/  @!UPT UIADD3 URZ, URZ, URZ, URZ ;  /* 0x0000003f3f3ff290 */ /* 0x000fe2000fffe03f */
[----:B------:R-:W-:Y:S04]  /*e52f0*/  STL [R1+0x63a8], R84 ;  /* 0x0063a85401007387 */ /* 0x000fe80000100800 */
[----:B------:R-:W-:Y:S04]  /*e5300*/  STL [R1+0x63a4], R85 ;  /* 0x0063a45501007387 */ /* 0x000fe80000100800 */
[----:B------:R-:W-:Y:S04]  /*e5310*/  STL [R1+0x63a0], R86 ;  /* 0x0063a05601007387 */ /* 0x000fe80000100800 */
[----:B------:R-:W-:Y:S04]  /*e5320*/  STL [R1+0x639c], R87 ;  /* 0x00639c5701007387 */ /* 0x000fe80000100800 */
[----:B------:R-:W2:Y:S04]  /*e5330*/  LDL.LU R236, [R1+0x31b0] ;  /* 0x0031b00001ec7983 */ /* 0x000ea80000300800 */
[----:B------:R-:W2:Y:S04]  /*e5340*/  LDL.LU R237, [R1+0x31b4] ;  /* 0x0031b40001ed7983 */ /* 0x000ea80000300800 */
[----:B-1----:R-:W3:Y:S04]  /*e5350*/  LDL.LU.64 R88, [R1+0x1520] ;  /* 0x0015200001587983 */ /* 0x002ee80000300a00 */
[----:B------:R-:W-:Y:S04]  /*e5360*/  STL [R1+0x63b4], R80 ;  /* 0x0063b45001007387 */ /* 0x000fe80000100800 */
[----:B------:R-:W-:Y:S04]  /*e5370*/  STL [R1+0x63b0], R81 ;  /* 0x0063b05101007387 */ /* 0x000fe80000100800 */
[----:B------:R-:W-:Y:S04]  /*e5380*/  STL [R1+0x63ac], R82 ;  /* 0x0063ac5201007387 */ /* 0x000fe80000100800 */
[----:B------:R-:W-:Y:S04]  /*e5390*/  STL [R1+0x6398], R83 ;  /* 0x0063985301007387 */ /* 0x000fe80000100800 */
        /* <DEDUP_REMOVED lines=8> */
[----:B------:R-:W3:Y:S04]  /*e5420*/  LDL.LU.64 R96, [R1+0x1530] ;  /* 0x0015300001607983 */ /* 0x000ee80000300a00 */
        /* <DEDUP_REMOVED lines=8> */
[C---:B------:R-:W-:Y:S03]  /*e54b0*/  HMMA.1688.F32.TF32 R16, R12.reuse, R112, R232 ;  /* 0x000000700c10723c */ /* 0x040fe600000810e8 */
[----:B------:R-:W3:Y:S04]  /*e54c0*/  LDL.LU R232, [R1+0x3170] ;  /* 0x0031700001e87983 */ /* 0x000ee80000300800 */
[----:B------:R-:W3:Y:S04]  /*e54d0*/  LDL.LU R233, [R1+0x3174] ;  /* 0x0031740001e97983 */ /* 0x000ee80000300800 */
[----:B------:R-:W3:Y:S04]  /*e54e0*/  LDL.LU R234, [R1+0x3178] ;  /* 0x0031780001ea7983 */ /* 0x000ee80000300800 */
[----:B------:R-:W3:Y:S04]  /*e54f0*/  LDL.LU R235, [R1+0x317c] ;  /* 0x00317c0001eb7983 */ /* 0x000ee80000300800 */
[----:B------:R-:W3:Y:S04]  /*e5500*/  LDL.LU.64 R20, [R1+0x1540] ;  /* 0x0015400001147983 */ /* 0x000ee80000300a00 */
[----:B------:R-:W3:Y:S04]  /*e5510*/  LDL.LU.64 R184, [R1+0x1550] ;  /* 0x0015500001b87983 */ /* 0x000ee80000300a00 */
[----:B------:R-:W-:Y:S04]  /*e5520*/  STL [R1+0x63d4], R16 ;  /* 0x0063d41001007387 */ /* 0x000fe80000100800 */
[----:B------:R-:W-:Y:S04]  /*e5530*/  STL [R1+0x63d0], R17 ;  /* 0x0063d01101007387 */ /* 0x000fe80000100800 */
[----:B------:R-:W-:Y:S04]  /*e5540*/  STL [R1+0x63cc], R18 ;  /* 0x0063cc1201007387 */ /* 0x000fe80000100800 */
[----:B------:R-:W-:Y:S01]  /*e5550*/  STL [R1+0x63c8], R19 ;  /* 0x0063c81301007387 */ /* 0x000fe20000100800 */
[C---:B--2---:R-:W-:Y:S03]  /*e5560*/  HMMA.1688.F32.TF32 R8, R12.reuse, R108, R236 ;  /* 0x0000006c0c08723c */ /* 0x044fe600000810ec */
[----:B------:R-:W2:Y:S04]  /*e5570*/  LDL.LU R236, [R1+0x3160] ;  /* 0x0031600001ec7983 */ /* 0x000ea80000300800 */
[----:B------:R-:W2:Y:S04]  /*e5580*/  LDL.LU R237, [R1+0x3164] ;  /* 0x0031640001ed7983 */ /* 0x000ea80000300800 */
[----:B------:R-:W2:Y:S04]  /*e5590*/  LDL.LU R238, [R1+0x3168] ;  /* 0x0031680001ee7983 */ /* 0x000ea80000300800 */
[----:B------:R-:W2:Y:S01]  /*e55a0*/  LDL.LU R239, [R1+0x316c] ;  /* 0x00316c0001ef7983 */ /* 0x000ea20000300800 */
[C---:B----4-:R-:W-:Y:S07]  /*e55b0*/  HMMA.1688.F32.TF32 R64, R12.reuse, R104, R32 ;  /* 0x000000680c40723c */ /* 0x050fee0000081020 */
[----:B------:R-:W-:Y:S01]  /*e55c0*/  STL [R1+0x63e4], R8 ;  /* 0x0063e40801007387 */ /* 0x000fe20000100800 */
[C---:B---3--:R-:W-:Y:S03]  /*e55d0*/  HMMA.1688.F32.TF32 R60, R12.reuse, R24, R224 ;  /* 0x000000180c3c723c */ /* 0x048fe600000810e0 */
[----:B------:R-:W-:Y:S04]  /*e55e0*/  STL [R1+0x63e0], R9 ;  /* 0x0063e00901007387 */ /* 0x000fe80000100800 */
[----:B------:R-:W-:Y:S04]  /*e55f0*/  STL [R1+0x63dc], R10 ;  /* 0x0063dc0a01007387 */ /* 0x000fe80000100800 */
[----:B------:R1:W-:Y:S04]  /*e5600*/  STL [R1+0x63d8], R11 ;  /* 0x0063d80b01007387 */ /* 0x0003e80000100800 */
[----:B------:R-:W3:Y:S04]  /*e5610*/  LDL.LU.64 R176, [R1+0x1570] ;  /* 0x0015700001b07983 */ /* 0x000ee80000300a00 */
[----:B------:R-:W-:Y:S04]  /*e5620*/  STL [R1+0x63f4], R64 ;  /* 0x0063f44001007387 */ /* 0x000fe80000100800 */
[----:B------:R-:W-:Y:S04]  /*e5630*/  STL [R1+0x63f0], R65 ;  /* 0x0063f04101007387 */ /* 0x000fe80000100800 */
[----:B------:R-:W-:Y:S04]  /*e5640*/  STL [R1+0x63ec], R66 ;  /* 0x0063ec4201007387 */ /* 0x000fe80000100800 */
[----:B------:R-:W-:Y:S04]  /*e5650*/  STL [R1+0x63e8], R67 ;  /* 0x0063e84301007387 */ /* 0x000fe80000100800 */
[----:B------:R-:W-:Y:S04]  /*e5660*/  STL [R1+0x6404], R60 ;  /* 0x0064043c01007387 */ /* 0x000fe80000100800 */
[----:B------:R-:W-:Y:S01]  /*e5670*/  STL [R1+0x6400], R61 ;  /* 0x0064003d01007387 */ /* 0x000fe20000100800 */
[C---:B------:R-:W-:Y:S03]  /*e5680*/  HMMA.1688.F32.TF32 R56, R12.reuse, R88, R240 ;  /* 0x000000580c38723c */ /* 0x040fe600000810f0 */
[----:B------:R-:W-:Y:S04]  /*e5690*/  STL [R1+0x63fc], R62 ;  /* 0x0063fc3e01007387 */ /* 0x000fe80000100800 */
[----:B------:R-:W-:Y:S04]  /*e56a0*/  STL [R1+0x63f8], R63 ;  /* 0x0063f83f01007387 */ /* 0x000fe80000100800 */
[----:B------:R-:W4:Y:S04]  /*e56b0*/  LDL.LU R240, [R1+0x3150] ;  /* 0x0031500001f07983 */ /* 0x000f280000300800 */
[----:B------:R-:W4:Y:S04]  /*e56c0*/  LDL.LU R241, [R1+0x3154] ;  /* 0x0031540001f17983 */ /* 0x000f280000300800 */
[----:B------:R-:W4:Y:S04]  /*e56d0*/  LDL.LU R242, [R1+0x3158] ;  /* 0x0031580001f27983 */ /* 0x000f280000300800 */
[----:B------:R-:W4:Y:S01]  /*e56e0*/  LDL.LU R243, [R1+0x315c] ;  /* 0x00315c0001f37983 */ /* 0x000f220000300800 */
[C---:B------:R-:W-:Y:S03]  /*e56f0*/  HMMA.1688.F32.TF32 R52, R12.reuse, R96, R232 ;  /* 0x000000600c34723c */ /* 0x040fe600000810e8 */
        /* <DEDUP_REMOVED lines=20> */
[C---:B--2---:R-:W-:Y:S03]  /*e5840*/  HMMA.1688.F32.TF32 R48, R12.reuse, R20, R236 ;  /* 0x000000140c30723c */ /* 0x044fe600000810ec */
[----:B------:R-:W1:Y:S04]  /*e5850*/  LDL.LU R236, [R1+0x3110] ;  /* 0x0031100001ec7983 */ /* 0x000e680000300800 */
[----:B------:R-:W1:Y:S04]  /*e5860*/  LDL.LU R237, [R1+0x3114] ;  /* 0x0031140001ed7983 */ /* 0x000e680000300800 */
[----:B------:R-:W1:Y:S04]  /*e5870*/  LDL.LU R238, [R1+0x3118] ;  /* 0x0031180001ee7983 */ /* 0x000e680000300800 */
[----:B------:R-:W1:Y:S08]  /*e5880*/  LDL.LU R239, [R1+0x311c] ;  /* 0x00311c0001ef7983 */ /* 0x000e700000300800 */
[----:B------:R-:W-:Y:S04]  /*e5890*/  STL [R1+0x6434], R48 ;  /* 0x0064343001007387 */ /* 0x000fe80000100800 */
[----:B------:R-:W-:Y:S04]  /*e58a0*/  STL [R1+0x6430], R49 ;  /* 0x0064303101007387 */ /* 0x000fe80000100800 */
[----:B------:R-:W-:Y:S04]  /*e58b0*/  STL [R1+0x642c], R50 ;  /* 0x00642c3201007387 */ /* 0x000fe80000100800 */
[----:B------:R-:W-:Y:S01]  /*e58c0*/  STL [R1+0x6428], R51 ;  /* 0x0064283301007387 */ /* 0x000fe20000100800 */
[C---:B----4-:R-:W-:Y:S03]  /*e58d0*/  HMMA.1688.F32.TF32 R44, R12.reuse, R184, R240 ;  /* 0x000000b80c2c723c */ /* 0x050fe600000810f0 */
[----:B------:R-:W2:Y:S04]  /*e58e0*/  LDL.LU R240, [R1+0x3100] ;  /* 0x0031000001f07983 */ /* 0x000ea80000300800 */
[----:B------:R-:W2:Y:S04]  /*e58f0*/  LDL.LU R241, [R1+0x3104] ;  /* 0x0031040001f17983 */ /* 0x000ea80000300800 */
[----:B------:R-:W2:Y:S04]  /*e5900*/  LDL.LU R242, [R1+0x3108] ;  /* 0x0031080001f27983 */ /* 0x000ea80000300800 */
[----:B------:R-:W2:Y:S08]  /*e5910*/  LDL.LU R243, [R1+0x310c] ;  /* 0x00310c0001f37983 */ /* 0x000eb00000300800 */
[----:B------:R-:W-:Y:S04]  /*e5920*/  STL [R1+0x6444], R44 ;  /* 0x0064442c01007387 */ /* 0x000fe80000100800 */
[----:B------:R-:W-:Y:S04]  /*e5930*/  STL [R1+0x6440], R45 ;  /* 0x0064402d01007387 */ /* 0x000fe80000100800 */
[----:B------:R-:W-:Y:S01]  /*e5940*/  STL [R1+0x643c], R46 ;  /* 0x00643c2e01007387 */ /* 0x000fe20000100800 */
[C---:B---3--:R-:W-:Y:S03]  /*e5950*/  HMMA.1688.F32.TF32 R40, R12.reuse, R204, R232 ;  /* 0x000000cc0c28723c */ /* 0x048fe600000810e8 */
[----:B------:R-:W-:Y:S04]  /*e5960*/  STL [R1+0x6438], R47 ;  /* 0x0064382f01007387 */ /* 0x000fe80000100800 */
[----:B------:R-:W3:Y:S04]  /*e5970*/  LDL.LU R232, [R1+0x30f0] ;  /* 0x0030f00001e87983 */ /* 0x000ee80000300800 */
[----:B------:R-:W3:Y:S04]  /*e5980*/  LDL.LU R233, [R1+0x30f4] ;  /* 0x0030f40001e97983 */ /* 0x000ee80000300800 */
[----:B------:R-:W3:Y:S04]  /*e5990*/  LDL.LU R234, [R1+0x30f8] ;  /* 0x0030f80001ea7983 */ /* 0x000ee80000300800 */
[----:B------:R-:W3:Y:S01]  /*e59a0*/  LDL.LU R235, [R1+0x30fc] ;  /* 0x0030fc0001eb7983 */ /* 0x000ee20000300800 */
[C---:B------:R-:W-:Y:S03]  /*e59b0*/  HMMA.1688.F32.TF32 R36, R12.reuse, R176, R32 ;  /* 0x000000b00c24723c */ /* 0x040fe60000081020 */
[----:B------:R-:W-:Y:S05]  /*e59c0*/  STL [R1+0x6454], R40 ;  /* 0x0064542801007387 */ /* 0x000fea0000100800 */
[C---:B------:R-:W-:Y:S01]  /*e59d0*/  HMMA.1688.F32.TF32 R32, R12.reuse, R196, R224 ;  /* 0x000000c40c20723c */ /* 0x040fe200000810e0 */
[----:B------:R-:W-:Y:S04]  /*e59e0*/  STL [R1+0x6450], R41 ;  /* 0x0064502901007387 */ /* 0x000fe80000100800 */
[----:B------:R-:W-:Y:S04]  /*e59f0*/  STL [R1+0x644c], R42 ;  /* 0x00644c2a01007387 */ /* 0x000fe80000100800 */
[----:B------:R-:W-:Y:S06]  /*e5a00*/  STL [R1+0x6448], R43 ;  /* 0x0064482b01007387 */ /* 0x000fec0000100800 */
[----:B------:R-:W-:Y:S04]  /*e5a10*/  STL [R1+0x6464], R36 ;  /* 0x0064642401007387 */ /* 0x000fe80000100800 */
[----:B------:R-:W-:Y:S04]  /*e5a20*/  STL [R1+0x6460], R37 ;  /* 0x0064602501007387 */ /* 0x000fe80000100800 */
[----:B------:R-:W-:Y:S04]  /*e5a30*/  STL [R1+0x645c], R38 ;  /* 0x00645c2601007387 */ /* 0x000fe80000100800 */
[----:B------:R-:W-:Y:S04]  /*e5a40*/  STL [R1+0x6458], R39 ;  /* 0x0064582701007387 */ /* 0x000fe80000100800 */
[----:B------:R-:W-:Y:S04]  /*e5a50*/  STL.64 [R1+0x6718], R34 ;  /* 0x0067182201007387 */ /* 0x000fe80000100a00 */
[----:B------:R-:W-:Y:S01]  /*e5a60*/  STL.64 [R1+0x6710], R32 ;  /* 0x0067102001007387 */ /* 0x000fe20000100a00 */
[C---:B-1----:R-:W-:Y:S03]  /*e5a70*/  HMMA.1688.F32.TF32 R8, R12.reuse, R180, R236 ;  /* 0x000000b40c08723c */ /* 0x042fe600000810ec */
[----:B------:R-:W4:Y:S11]  /*e5a80*/  LDL.LU R236, [R1+0x30e0] ;  /* 0x0030e00001ec7983 */ /* 0x000f360000300800 */
[----:B------:R-:W-:Y:S09]  /*e5a90*/  @!UPT UIADD3 URZ, URZ, URZ, URZ ;  /* 0x0000003f3f3ff290 */ /* 0x000ff2000fffe03f */
[----:B------:R-:W-:Y:S04]  /*e5aa0*/  STL.64 [R1+0x120], R8 ;  /* 0x0001200801007387 */ /* 0x000fe80000100a00 */
[----:B------:R2:W-:Y:S04]  /*e5ab0*/  STL.64 [R1+0x128], R10 ;  /* 0x0001280a01007387 */ /* 0x0005e80000100a00 */
[----:B------:R-:W4:Y:S04]  /*e5ac0*/  LDL.LU R237, [R1+0x30e4] ;  /* 0x0030e40001ed7983 */ /* 0x000f280000300800 */
[----:B------:R-:W4:Y:S04]  /*e5ad0*/  LDL.LU R238, [R1+0x30e8] ;  /* 0x0030e80001ee7983 */ /* 0x000f280000300800 */
[----:B------:R-:W4:Y:S04]  /*e5ae0*/  LDL.LU R239, [R1+0x30ec] ;  /* 0x0030ec0001ef7983 */ /* 0x000f280000300800 */
[----:B------:R-:W4:Y:S04]  /*e5af0*/  LDL.LU.64 R212, [R1+0x1410] ;  /* 0x0014100001d47983 */ /* 0x000f280000300a00 */
[----:B------:R-:W4:Y:S04]  /*e5b00*/  LDL.64 R214, [R1+0x1418] ;  /* 0x0014180001d67983 */ /* 0x000f280000100a00 */
[----:B------:R-:W4:Y:S04]  /*e5b10*/  LDL.LU.64 R200, [R1+0x1400] ;  /* 0x0014000001c87983 */ /* 0x000f280000300a00 */
[----:B------:R-:W4:Y:S01]  /*e5b20*/  LDL.64 R202, [R1+0x1408] ;  /* 0x0014080001ca7983 */ /* 0x000f220000100a00 */
[C---:B--2---:R-:W-:Y:S03]  /*e5b30*/  HMMA.1688.F32.TF32 R8, R12.reuse, R120, R240 ;  /* 0x000000780c08723c */ /* 0x044fe600000810f0 */
[----:B------:R-:W2:Y:S04]  /*e5b40*/  LDL.LU R240, [R1+0x2550] ;  /* 0x0025500001f07983 */ /* 0x000ea80000300800 */
[----:B------:R-:W2:Y:S04]  /*e5b50*/  LDL.LU R241, [R1+0x2554] ;  /* 0x0025540001f17983 */ /* 0x000ea80000300800 */
[----:B------:R-:W2:Y:S04]  /*e5b60*/  LDL.LU R242, [R1+0x2558] ;  /* 0x0025580001f27983 */ /* 0x000ea80000300800 */
[----:B------:R-:W2:Y:S04]  /*e5b70*/  LDL.LU R243, [R1+0x255c] ;  /* 0x00255c0001f37983 */ /* 0x000ea80000300800 */
[----:B------:R-:W2:Y:S04]  /*e5b80*/  LDL.LU.64 R192, [R1+0x13f0] ;  /* 0x0013f00001c07983 */ /* 0x000ea80000300a00 */
[----:B------:R-:W2:Y:S01]  /*e5b90*/  LDL.64 R194, [R1+0x13f8] ;  /* 0x0013f80001c27983 */ /* 0x000ea20000100a00 */
[----:B------:R-:W-:Y:S01]  /*e5ba0*/  MOV R85, R8 ;  /* 0x0000000800557202 */ /* 0x000fe20000000f00 */
[----:B------:R-:W-:Y:S01]  /*e5bb0*/  IMAD.MOV.U32 R86, RZ, RZ, R9 ;  /* 0x000000ffff567224 */ /* 0x000fe200078e0009 */
[----:B------:R-:W-:Y:S01]  /*e5bc0*/  MOV R83, R11 ;  /* 0x0000000b00537202 */ /* 0x000fe20000000f00 */
[----:B------:R-:W-:Y:S01]  /*e5bd0*/  IMAD.MOV.U32 R87, RZ, RZ, R10 ;  /* 0x000000ffff577224 */ /* 0x000fe200078e000a */
[----:B------:R-:W2:Y:S04]  /*e5be0*/  LDL.LU.64 R28, [R1+0x1440] ;  /* 0x00144000011c7983 */ /* 0x000ea80000300a00 */
[----:B------:R-:W2:Y:S01]  /*e5bf0*/  LDL.64 R30, [R1+0x1448] ;  /* 0x00144800011e7983 */ /* 0x000ea20000100a00 */
[----:B---3--:R-:W-:Y:S03]  /*e5c00*/  HMMA.1688.F32.TF32 R8, R12, R116, R232 ;  /* 0x000000740c08723c */ /* 0x008fe600000810e8 */
[----:B------:R-:W-:Y:S11]  /*e5c10*/  STL.64 [R1+0x6738], R86 ;  /* 0x0067385601007387 */ /* 0x000ff60000100a00 */
[----:B------:R-:W-:Y:S10]  /*e5c20*/  @!UPT UIADD3 URZ, URZ, URZ, URZ ;  /* 0x0000003f3f3ff290 */ /* 0x000ff4000fffe03f */
[----:B------:R-:W-:-:S05]  /*e5c30*/  IMAD.MOV.U32 R84, RZ, RZ, R11 ;  /* 0x000000ffff547224 */ /* 0x000fca00078e000b */
        /* <DEDUP_REMOVED lines=12> */
[----:B------:R-:W-:Y:S01]  /*e5d00*/  MOV R82, R10 ;  /* 0x0000000a00527202 */ /* 0x000fe20000000f00 */
[----:B-1----:R-:W-:Y:S01]  /*e5d10*/  IMAD.MOV.U32 R84, RZ, RZ, R107 ;  /* 0x000000ffff547224 */ /* 0x002fe200078e006b */
[----:B------:R-:W-:Y:S01]  /*e5d20*/  MOV R85, R106 ;  /* 0x0000006a00557202 */ /* 0x000fe20000000f00 */
[----:B------:R-:W-:Y:S01]  /*e5d30*/  IMAD.MOV.U32 R81, RZ, RZ, R9 ;  /* 0x000000ffff517224 */ /* 0x000fe200078e0009 */
[----:B------:R-:W-:Y:S04]  /*e5d40*/  LDS R4, [R2+0x10080] ;  /* 0x0100800002047984 */ /* 0x000fe80000000800 */
[----:B------:R-:W-:Y:S04]  /*e5d50*/  STL.64 [R1+0x6728], R82 ;  /* 0x0067285201007387 */ /* 0x000fe80000100a00 */
[----:B------:R-:W-:Y:S04]  /*e5d60*/  STL.64 [R1+0x6720], R80 ;  /* 0x0067205001007387 */ /* 0x000fe80000100a00 */
[----:B------:R-:W3:Y:S01]  /*e5d70*/  LDS R5, [R0+0x10080] ;  /* 0x0100800000057984 */ /* 0x000ee20000000800 */
[----:B----4-:R-:W-:Y:S03]  /*e5d80*/  HMMA.1688.F32.TF32 R8, R12, R84, R236 ;  /* 0x000000540c08723c */ /* 0x010fe600000810ec */
[----:B------:R-:W4:Y:S04]  /*e5d90*/  LDL.LU R236, [R1+0x30b0] ;  /* 0x0030b00001ec7983 */ /* 0x000f280000300800 */
[----:B------:R-:W4:Y:S04]  /*e5da0*/  LDL.LU R237, [R1+0x30b4] ;  /* 0x0030b40001ed7983 */ /* 0x000f280000300800 */
[----:B------:R-:W4:Y:S04]  /*e5db0*/  LDL.LU R238, [R1+0x30b8] ;  /* 0x0030b80001ee7983 */ /* 0x000f280000300800 */
[----:B------:R-:W4:Y:S09]  /*e5dc0*/  LDL.LU R239, [R1+0x30bc] ;  /* 0x0030bc0001ef7983 */ /* 0x000f320000300800 */
[----:B------:R-:W-:Y:S01]  /*e5dd0*/  MOV R78, R10 ;  /* 0x0000000a004e7202 */ /* 0x000fe20000000f00 */
[----:B------:R-:W-:-:S02]  /*e5de0*/  IMAD.MOV.U32 R79, RZ, RZ, R11 ;  /* 0x000000ffff4f7224 */ /* 0x000fc400078e000b */
[----:B------:R-:W-:Y:S02]  /*e5df0*/  IMAD.MOV.U32 R76, RZ, RZ, R8 ;  /* 0x000000ffff4c7224 */ /* 0x000fe400078e0008 */
[----:B------:R-:W-:Y:S01]  /*e5e00*/  IMAD.MOV.U32 R77, RZ, RZ, R9 ;  /* 0x000000ffff4d7224 */ /* 0x000fe200078e0009 */
[----:B------:R-:W-:Y:S04]  /*e5e10*/  STL.64 [R1+0x6748], R78 ;  /* 0x0067484e01007387 */ /* 0x000fe80000100a00 */
[----:B------:R-:W-:Y:S01]  /*e5e20*/  STL.64 [R1+0x6740], R76 ;  /* 0x0067404c01007387 */ /* 0x000fe20000100a00 */
[----:B--2---:R-:W-:Y:S03]  /*e5e30*/  HMMA.1688.F32.TF32 R8, R12, R248, R240 ;  /* 0x000000f80c08723c */ /* 0x004fe600000810f0 */
[----:B------:R-:W2:Y:S04]  /*e5e40*/  LDL.LU R240, [R1+0x30a0] ;  /* 0x0030a00001f07983 */ /* 0x000ea80000300800 */
[----:B------:R-:W2:Y:S04]  /*e5e50*/  LDL.LU R241, [R1+0x30a4] ;  /* 0x0030a40001f17983 */ /* 0x000ea80000300800 */
[----:B------:R-:W2:Y:S04]  /*e5e60*/  LDL.LU R242, [R1+0x30a8] ;  /* 0x0030a80001f27983 */ /* 0x000ea80000300800 */
[----:B------:R-:W2:Y:S04]  /*e5e70*/  LDL.LU R243, [R1+0x30ac] ;  /* 0x0030ac0001f37983 */ /* 0x000ea80000300800 */
[----:B------:R-:W-:Y:S04]  /*e5e80*/  LDS R12, [R2+0x10100] ;  /* 0x01010000020c7984 */ /* 0x000fe80000000800 */
[----:B------:R-:W-:Y:S01]  /*e5e90*/  LDS R14, [R2+0x12100] ;  /* 0x01210000020e7984 */ /* 0x000fe20000000800 */
[----:B------:R-:W-:Y:S01]  /*e5ea0*/  IMAD.MOV.U32 R18, RZ, RZ, R10 ;  /* 0x000000ffff127224 */ /* 0x000fe200078e000a */
[----:B------:R-:W-:Y:S01]  /*e5eb0*/  MOV R17, R9 ;  /* 0x0000000900117202 */ /* 0x000fe20000000f00 */
[----:B------:R-:W-:Y:S01]  /*e5ec0*/  IMAD.MOV.U32 R19, RZ, RZ, R11 ;  /* 0x000000ffff137224 */ /* 0x000fe200078e000b */
[----:B------:R-:W-:Y:S01]  /*e5ed0*/  LDS R13, [R0+0x10100] ;  /* 0x01010000000d7984 */ /* 0x000fe20000000800 */
[----:B------:R-:W-:-:S03]  /*e5ee0*/  IMAD.MOV.U32 R16, RZ, RZ, R8 ;  /* 0x000000ffff107224 */ /* 0x000fc600078e0008 */
[----:B------:R-:W-:Y:S04]  /*e5ef0*/  STL.64 [R1+0x6758], R18 ;  /* 0x0067581201007387 */ /* 0x000fe80000100a00 */
[----:B------:R1:W-:Y:S04]  /*e5f00*/  STL.64 [R1+0x6750], R16 ;  /* 0x0067501001007387 */ /* 0x0003e80000100a00 */
[----:B------:R-:W1:Y:S01]  /*e5f10*/  LDS R15, [R0+0x12100] ;  /* 0x01210000000f7984 */ /* 0x000e620000000800 */
[C---:B---3--:R-:W-:Y:S08]  /*e5f20*/  HMMA.1688.F32.TF32 R32, R4.reuse, R212, R224 ;  /* 0x000000d40420723c */ /* 0x048ff000000810e0 */
[----:B-1----:R-:W-:Y:S11]  /*e5f30*/  HMMA.1688.F32.TF32 R16, R4, R200, R232 ;  /* 0x000000c80410723c */ /* 0x002ff600000810e8 */
[----:B------:R-:W-:Y:S05]  /*e5f40*/  @!UPT UIADD3 URZ, URZ, URZ, URZ ;  /* 0x0000003f3f3ff290 */ /* 0x000fea000fffe03f */
[----:B------:R-:W-:Y:S01]  /*e5f50*/  IMAD.MOV.U32 R10, RZ, RZ, R34 ;  /* 0x000000ffff0a7224 */ /* 0x000fe200078e0022 */
[----:B------:R-:W-:Y:S02]  /*e5f60*/  MOV R11, R35 ;  /* 0x00000023000b7202 */ /* 0x000fe40000000f00 */
[----:B------:R-:W-:Y:S01]  /*e5f70*/  MOV R8, R32 ;  /* 0x0000002000087202 */ /* 0x000fe20000000f00 */
[----:B------:R-:W-:Y:S02]  /*e5f80*/  IMAD.MOV.U32 R9, RZ, RZ, R33 ;  /* 0x000000ffff097224 */ /* 0x000fe400078e0021 */
[----:B------:R-:W-:Y:S03]  /*e5f90*/  STL.64 [R1+0x6768], R10 ;  /* 0x0067680a01007387 */ /* 0x000fe60000100a00 */
[----:B------:R4:W-:Y:S02]  /*e5fa0*/  STL.64 [R1+0x6760], R8 ;  /* 0x0067600801007387 */ /* 0x0009e40000100a00 */
[----:B------:R-:W3:Y:S02]  /*e5fb0*/  LDL.LU R232, [R1+0x3090] ;  /* 0x0030900001e87983 */ /* 0x000ee40000300800 */
[----:B------:R-:W3:Y:S01]  /*e5fc0*/  LDL.LU R233, [R1+0x3094] ;  /* 0x0030940001e97983 */ /* 0x000ee20000300800 */
[----:B------:R-:W3:Y:S01]  /*e5fd0*/  LDL.LU R234, [R1+0x3098] ;  /* 0x0030980001ea7983 */ /* 0x000ee20000300800 */
[----:B------:R-:W3:Y:S01]  /*e5fe0*/  LDL.LU R235, [R1+0x309c] ;  /* 0x00309c0001eb7983 */ /* 0x000ee20000300800 */
[----:B------:R-:W-:Y:S01]  /*e5ff0*/  MOV R66, R18 ;  /* 0x0000001200427202 */ /* 0x000fe20000000f00 */
[----:B------:R-:W-:-:S02]  /*e6000*/  IMAD.MOV.U32 R67, RZ, RZ, R19 ;  /* 0x000000ffff437224 */ /* 0x000fc400078e0013 */
[----:B------:R-:W-:Y:S02]  /*e6010*/  IMAD.MOV.U32 R64, RZ, RZ, R16 ;  /* 0x000000ffff407224 */ /* 0x000fe400078e0010 */
[----:B------:R-:W-:Y:S01]  /*e6020*/  IMAD.MOV.U32 R65, RZ, RZ, R17 ;  /* 0x000000ffff417224 */ /* 0x000fe200078e0011 */
[----:B------:R-:W-:Y:S04]  /*e6030*/  STL.64 [R1+0x6778], R66 ;  /* 0x0067784201007387 */ /* 0x000fe80000100a00 */
[----:B------:R-:W-:Y:S02]  /*e6040*/  STL.64 [R1+0x6770], R64 ;  /* 0x0067704001007387 */ /* 0x000fe40000100a00 */
[----:B------:R-:W3:Y:S02]  /*e6050*/  LDL.LU R148, [R1+0x3080] ;  /* 0x0030800001947983 */ /* 0x000ee40000300800 */
[----:B------:R-:W3:Y:S01]  /*e6060*/  LDL.LU R149, [R1+0x3084] ;  /* 0x0030840001957983 */ /* 0x000ee20000300800 */
[----:B------:R-:W3:Y:S01]  /*e6070*/  LDL.LU R150, [R1+0x3088] ;  /* 0x0030880001967983 */ /* 0x000ee20000300800 */
[----:B------:R-:W3:Y:S02]  /*e6080*/  LDL.LU R151, [R1+0x308c] ;  /* 0x00308c0001977983 */ /* 0x000ee40000300800 */
[----:B------:R-:W3:Y:S02]  /*e6090*/  LDL.LU R224, [R1+0x3070] ;  /* 0x0030700001e07983 */ /* 0x000ee40000300800 */
[----:B------:R-:W3:Y:S01]  /*e60a0*/  LDL.LU R225, [R1+0x3074] ;  /* 0x0030740001e17983 */ /* 0x000ee20000300800 */
[----:B------:R-:W3:Y:S01]  /*e60b0*/  LDL.LU R226, [R1+0x3078] ;  /* 0x0030780001e27983 */ /* 0x000ee20000300800 */
[----:B------:R-:W3:Y:S01]  /*e60c0*/  LDL.LU R227, [R1+0x307c] ;  /* 0x00307c0001e37983 */ /* 0x000ee20000300800 */
[C---:B----4-:R-:W-:Y:S11]  /*e60d0*/  HMMA.1688.F32.TF32 R8, R4.reuse, R192, R236 ;  /* 0x000000c00408723c */ /* 0x050ff600000810ec */
[----:B------:R-:W-:Y:S11]  /*e60e0*/  @!UPT UIADD3 URZ, URZ, URZ, URZ ;  /* 0x0000003f3f3ff290 */ /* 0x000ff6000fffe03f */
[----:B------:R-:W-:Y:S02]  /*e60f0*/  @!UPT UIADD3 URZ, URZ, URZ, URZ ;  /* 0x0000003f3f3ff290 */ /* 0x000fe4000fffe03f */
[----:B------:R-:W-:Y:S02]  /*e6100*/  IMAD.MOV.U32 R62, RZ, RZ, R10 ;  /* 0x000000ffff3e7224 */ /* 0x000fe400078e000a */
[----:B------:R-:W-:Y:S02]  /*e6110*/  IMAD.MOV.U32 R63, RZ, RZ, R11 ;  /* 0x000000ffff3f7224 */ /* 0x000fe400078e000b */
[----:B------:R-:W-:Y:S01]  /*e6120*/  IMAD.MOV.U32 R60, RZ, RZ, R8 ;  /* 0x000000ffff3c7224 */ /* 0x000fe200078e0008 */
[----:B------:R-:W-:Y:S02]  /*e6130*/  MOV R61, R9 ;  /* 0x00000009003d7202 */ /* 0x000fe40000000f00 */
[----:B------:R-:W-:Y:S03]  /*e6140*/  STL.64 [R1+0x6788], R62 ;  /* 0x0067883e01007387 */ /* 0x000fe60000100a00 */
[----:B------:R-:W-:Y:S02]  /*e6150*/  STL.64 [R1+0x6780], R60 ;  /* 0x0067803c01007387 */ /* 0x000fe40000100a00 */
[----:B------:R-:W4:Y:S02]  /*e6160*/  LDL.LU R236, [R1+0x3060] ;  /* 0x0030600001ec7983 */ /* 0x000f240000300800 */
[----:B------:R-:W4:Y:S01]  /*e6170*/  LDL.LU R237, [R1+0x3064] ;  /* 0x0030640001ed7983 */ /* 0x000f220000300800 */
[----:B------:R-:W4:Y:S01]  /*e6180*/  LDL.LU R238, [R1+0x3068] ;  /* 0x0030680001ee7983 */ /* 0x000f220000300800 */
[----:B------:R-:W4:Y:S01]  /*e6190*/  LDL.LU R239, [R1+0x306c] ;  /* 0x00306c0001ef7983 */ /* 0x000f220000300800 */
[C---:B--2---:R-:W-:Y:S02]  /*e61a0*/  HMMA.1688.F32.TF32 R8, R4.reuse, R28, R240 ;  /* 0x0000001c0408723c */ /* 0x044fe400000810f0 */
[----:B------:R-:W2:Y:S01]  /*e61b0*/  LDL.LU R240, [R1+0x3050] ;  /* 0x0030500001f07983 */ /* 0x000ea20000300800 */
[----:B------:R-:W2:Y:S02]  /*e61c0*/  LDL.LU R241, [R1+0x3054] ;  /* 0x0030540001f17983 */ /* 0x000ea40000300800 */
[----:B------:R-:W2:Y:S02]  /*e61d0*/  LDL.LU R242, [R1+0x3058] ;  /* 0x0030580001f27983 */ /* 0x000ea40000300800 */
[----:B------:R-:W2:Y:S11]  /*e61e0*/  LDL.LU R243, [R1+0x305c] ;  /* 0x00305c0001f37983 */ /* 0x000eb60000300800 */
[----:B------:R-:W-:Y:S06]  /*e61f0*/  @!UPT UIADD3 URZ, URZ, URZ, URZ ;  /* 0x0000003f3f3ff290 */ /* 0x000fec000fffe03f */
[----:B------:R-:W-:Y:S01]  /*e6200*/  IMAD.MOV.U32 R58, RZ, RZ, R10 ;  /* 0x000000ffff3a7224 */ /* 0x000fe200078e000a */
[----:B------:R-:W-:Y:S02]  /*e6210*/  MOV R59, R11 ;  /* 0x0000000b003b7202 */ /* 0x000fe40000000f00 */
[----:B------:R-:W-:Y:S01]  /*e6220*/  MOV R56, R8 ;  /* 0x0000000800387202 */ /* 0x000fe20000000f00 */
[----:B------:R-:W-:Y:S02]  /*e6230*/  IMAD.MOV.U32 R57, RZ, RZ, R9 ;  /* 0x000000ffff397224 */ /* 0x000fe400078e0009 */
[----:B------:R-:W-:Y:S03]  /*e6240*/  STL.64 [R1+0x6798], R58 ;  /* 0x0067983a01007387 */ /* 0x000fe60000100a00 */
[----:B------:R-:W-:Y:S01]  /*e6250*/  STL.64 [R1+0x6790], R56 ;  /* 0x0067903801007387 */ /* 0x000fe20000100a00 */
[C---:B---3--:R-:W-:Y:S01]  /*e6260*/  HMMA.1688.F32.TF32 R8, R4.reuse, R124, R232 ;  /* 0x0000007c0408723c */ /* 0x048fe200000810e8 */
[----:B------:R-:W3:Y:S01]  /*e6270*/  LDL.LU R232, [R1+0x3040] ;  /* 0x0030400001e87983 */ /* 0x000ee20000300800 */
[----:B------:R-:W3:Y:S02]  /*e6280*/  LDL.LU R233, [R1+0x3044] ;  /* 0x0030440001e97983 */ /* 0x000ee40000300800 */
[----:B------:R-:W3:Y:S02]  /*e6290*/  LDL.LU R234, [R1+0x3048] ;  /* 0x0030480001ea7983 */ /* 0x000ee40000300800 */
[----:B------:R-:W3:Y:S11]  /*e62a0*/  LDL.LU R235, [R1+0x304c] ;  /* 0x00304c0001eb7983 */ /* 0x000ef60000300800 */
[----:B------:R-:W-:Y:S07]  /*e62b0*/  @!UPT UIADD3 URZ, URZ, URZ, URZ ;  /* 0x0000003f3f3ff290 */ /* 0x000fee000fffe03f */
[----:B------:R-:W-:Y:S02]  /*e62c0*/  IMAD.MOV.U32 R52, RZ, RZ, R8 ;  /* 0x000000ffff347224 */ /* 0x000fe400078e0008 */
[----:B------:R-:W-:Y:S01]  /*e62d0*/  IMAD.MOV.U32 R53, RZ, RZ, R9 ;  /* 0x000000ffff357224 */ /* 0x000fe200078e0009 */
[----:B------:R-:W-:Y:S01]  /*e62e0*/  MOV R54, R10 ;  /* 0x0000000a00367202 */ /* 0x000fe20000000f00 */
        /* <DEDUP_REMOVED lines=12> */
[----:B------:R-:W-:Y:S02]  /*e63b0*/  IMAD.MOV.U32 R45, RZ, RZ, R9 ;  /* 0x000000ffff2d7224 */ /* 0x000fe400078e0009 */
[----:B------:R-:W-:Y:S01]  /*e63c0*/  IMAD.MOV.U32 R46, RZ, RZ, R10 ;  /* 0x000000ffff2e7224 */ /* 0x000fe200078e000a */
[----:B------:R-:W-:Y:S01]  /*e63d0*/  MOV R47, R11 ;  /* 0x0000000b002f7202 */ /* 0x000fe20000000f00 */
[----:B------:R-:W-:Y:S01]  /*e63e0*/  STL.64 [R1+0x67a8], R54 ;  /* 0x0067a83601007387 */ /* 0x000fe20000100a00 */
[----:B------:R-:W-:Y:S02]  /*e63f0*/  STL.64 [R1+0x67a0], R52 ;  /* 0x0067a03401007387 */ /* 0x000fe40000100a00 */
[----:B------:R-:W-:Y:S02]  /*e6400*/  STL.64 [R1+0x67b8], R50 ;  /* 0x0067b83201007387 */ /* 0x000fe40000100a00 */
[----:B------:R-:W-:Y:S01]  /*e6410*/  STL.64 [R1+0x67b0], R48 ;  /* 0x0067b03001007387 */ /* 0x000fe20000100a00 */
[----:B------:R-:W-:Y:S01]  /*e6420*/  STL.64 [R1+0x67c8], R46 ;  /* 0x0067c82e01007387 */ /* 0x000fe20000100a00 */
[----:B------:R-:W-:Y:S01]  /*e6430*/  STL.64 [R1+0x67c0], R44 ;  /* 0x0067c02c01007387 */ /* 0x000fe20000100a00 */
[C---:B----4-:R-:W-:Y:S11]  /*e6440*/  HMMA.1688.F32.TF32 R8, R4.reuse, R160, R236 ;  /* 0x000000a00408723c */ /* 0x050ff600000810ec */
[----:B------:R-:W-:Y:S11]  /*e6450*/  @!UPT UIADD3 URZ, URZ, URZ, URZ ;  /* 0x0000003f3f3ff290 */ /* 0x000ff6000fffe03f */
[----:B------:R-:W-:Y:S02]  /*e6460*/  @!UPT UIADD3 URZ, URZ, URZ, URZ ;  /* 0x0000003f3f3ff290 */ /* 0x000fe4000fffe03f */
[----:B------:R-:W-:Y:S02]  /*e6470*/  IMAD.MOV.U32 R40, RZ, RZ, R8 ;  /* 0x000000ffff287224 */ /* 0x000fe400078e0008 */
[----:B------:R-:W-:Y:S01]  /*e6480*/  IMAD.MOV.U32 R41, RZ, RZ, R9 ;  /* 0x000000ffff297224 */ /* 0x000fe200078e0009 */
[----:B------:R-:W-:Y:S01]  /*e6490*/  MOV R42, R10 ;  /* 0x0000000a002a7202 */ /* 0x000fe20000000f00 */
[----:B------:R-:W-:Y:S02]  /*e64a0*/  IMAD.MOV.U32 R43, RZ, RZ, R11 ;  /* 0x000000ffff2b7224 */ /* 0x000fe400078e000b */
[----:B--2---:R-:W-:Y:S03]  /*e64b0*/  HMMA.1688.F32.TF32 R8, R4, R156, R240 ;  /* 0x0000009c0408723c */ /* 0x004fe600000810f0 */
[----:B------:R-:W-:Y:S01]  /*e64c0*/  STL.64 [R1+0x67d8], R42 ;  /* 0x0067d82a01007387 */ /* 0x000fe20000100a00 */
[----:B------:R-:W-:Y:S11]  /*e64d0*/  STL.64 [R1+0x67d0], R40 ;  /* 0x0067d02801007387 */ /* 0x000ff60000100a00 */
[----:B------:R-:W-:Y:S09]  /*e64e0*/  @!UPT UIADD3 URZ, URZ, URZ, URZ ;  /* 0x0000003f3f3ff290 */ /* 0x000ff2000fffe03f */
[----:B------:R-:W-:Y:S01]  /*e64f0*/  IMAD.MOV.U32 R36, RZ, RZ, R8 ;  /* 0x000000ffff247224 */ /* 0x000fe200078e0008 */
[----:B------:R-:W-:Y:S01]  /*e6500*/  MOV R37, R9 ;  /* 0x0000000900257202 */ /* 0x000fe20000000f00 */
[----:B------:R-:W-:Y:S02]  /*e6510*/  IMAD.MOV.U32 R38, RZ, RZ, R10 ;  /* 0x000000ffff267224 */ /* 0x000fe400078e000a */
[----:B------:R-:W-:-:S05]  /*e6520*/  IMAD.MOV.U32 R39, RZ, RZ, R11 ;  /* 0x000000ffff277224 */ /* 0x000fca00078e000b */
[----:B------:R-:W-:Y:S01]  /*e6530*/  STL.64 [R1+0x67e8], R38 ;  /* 0x0067e82601007387 */ /* 0x000fe20000100a00 */
[----:B------:R-:W-:Y:S02]  /*e6540*/  STL.64 [R1+0x67e0], R36 ;  /* 0x0067e02401007387 */ /* 0x000fe40000100a00 */
[----:B------:R-:W2:Y:S01]  /*e6550*/  LDL.LU R240, [R1+0x410] ;  /* 0x0004100001f07983 */ /* 0x000ea20000300800 */
[C---:B---3--:R-:W-:Y:S11]  /*e6560*/  HMMA.1688.F32.TF32 R8, R4.reuse, R152, R232 ;  /* 0x000000980408723c */ /* 0x048ff600000810e8 */
[----:B------:R-:W-:Y:S11]  /*e6570*/  @!UPT UIADD3 URZ, URZ, URZ, URZ ;  /* 0x0000003f3f3ff290 */ /* 0x000ff6000fffe03f */
[----:B------:R-:W-:Y:S01]  /*e6580*/  @!UPT UIADD3 URZ, URZ, URZ, URZ ;  /* 0x0000003f3f3ff290 */ /* 0x000fe2000fffe03f */
[----:B------:R1:W-:Y:S01]  /*e6590*/  STL.64 [R1+0xdd0], R8 ;  /* 0x000dd00801007387 */ /* 0x0003e20000100a00 */
[----:B------:R3:W-:Y:S02]  /*e65a0*/  STL.64 [R1+0xdd8], R10 ;  /* 0x000dd80a01007387 */ /* 0x0007e40000100a00 */
[----:B------:R-:W2:Y:S02]  /*e65b0*/  LDL.LU R241, [R1+0x414] ;  /* 0x0004140001f17983 */ /* 0x000ea40000300800 */
[----:B------:R-:W2:Y:S01]  /*e65c0*/  LDL.LU R242, [R1+0x418] ;  /* 0x0004180001f27983 */ /* 0x000ea20000300800 */
[----:B------:R-:W2:Y:S01]  /*e65d0*/  LDL.LU R243, [R1+0x41c] ;  /* 0x00041c0001f37983 */ /* 0x000ea20000300800 */
[----:B------:R-:W4:Y:S02]  /*e65e0*/  LDL.LU R224, [R1+0x430] ;  /* 0x0004300001e07983 */ /* 0x000f240000300800 */
[----:B------:R-:W4:Y:S02]  /*e65f0*/  LDL.LU R225, [R1+0x434] ;  /* 0x0004340001e17983 */ /* 0x000f240000300800 */
[----:B------:R-:W4:Y:S01]  /*e6600*/  LDL.LU R226, [R1+0x438] ;  /* 0x0004380001e27983 */ /* 0x000f220000300800 */
[----:B------:R-:W4:Y:S01]  /*e6610*/  LDL.LU R227, [R1+0x43c] ;  /* 0x00043c0001e37983 */ /* 0x000f220000300800 */
[----:B------:R-:W2:Y:S02]  /*e6620*/  LDL.LU R136, [R1+0x450] ;  /* 0x0004500001887983 */ /* 0x000ea40000300800 */
[----:B------:R-:W2:Y:S02]  /*e6630*/  LDL.LU R137, [R1+0x454] ;  /* 0x0004540001897983 */ /* 0x000ea40000300800 */
[----:B------:R-:W2:Y:S01]  /*e6640*/  LDL.LU R138, [R1+0x458] ;  /* 0x00045800018a7983 */ /* 0x000ea20000300800 */
[----:B------:R-:W2:Y:S01]  /*e6650*/  LDL.LU R139, [R1+0x45c] ;  /* 0x00045c00018b7983 */ /* 0x000ea20000300800 */
        /* <DEDUP_REMOVED lines=40> */
[----:B-1----:R-:W2:Y:S02]  /*e68e0*/  LDL.LU R8, [R1+0x2fc0] ;  /* 0x002fc00001087983 */ /* 0x002ea40000300800 */
[----:B------:R-:W2:Y:S02]  /*e68f0*/  LDL.LU R9, [R1+0x2fc4] ;  /* 0x002fc40001097983 */ /* 0x000ea40000300800 */
[----:B---3--:R-:W2:Y:S01]  /*e6900*/  LDL.LU R10, [R1+0x2fc8] ;  /* 0x002fc800010a7983 */ /* 0x008ea20000300800 */
[----:B------:R-:W2:Y:S01]  /*e6910*/  LDL.LU R11, [R1+0x2fcc] ;  /* 0x002fcc00010b7983 */ /* 0x000ea20000300800 */
[----:B------:R-:W3:Y:S02]  /*e6920*/  LDL.LU R60, [R1+0x2fe0] ;  /* 0x002fe000013c7983 */ /* 0x000ee40000300800 */
[----:B------:R-:W3:Y:S02]  /*e6930*/  LDL.LU R61, [R1+0x2fe4] ;  /* 0x002fe400013d7983 */ /* 0x000ee40000300800 */
[----:B------:R-:W3:Y:S01]  /*e6940*/  LDL.LU R62, [R1+0x2fe8] ;  /* 0x002fe800013e7983 */ /* 0x000ee20000300800 */
[----:B------:R-:W3:Y:S01]  /*e6950*/  LDL.LU R63, [R1+0x2fec] ;  /* 0x002fec00013f7983 */ /* 0x000ee20000300800 */
        /* <DEDUP_REMOVED lines=16> */
[----:B------:R-:W3:Y:S02]  /*e6a60*/  LDL.LU R48, [R1+0x3010] ;  /* 0x0030100001307983 */ /* 0x000ee40000300800 */
[----:B------:R-:W3:Y:S02]  /*e6a70*/  LDL.LU R49, [R1+0x3014] ;  /* 0x0030140001317983 */ /* 0x000ee40000300800 */
[----:B------:R-:W3:Y:S01]  /*e6a80*/  LDL.LU R50, [R1+0x3018] ;  /* 0x0030180001327983 */ /* 0x000ee20000300800 */
[----:B------:R-:W3:Y:S01]  /*e6a90*/  LDL.LU R51, [R1+0x301c] ;  /* 0x00301c0001337983 */ /* 0x000ee20000300800 */
[----:B------:R-:W4:Y:S02]  /*e6aa0*/  LDL.LU R64, [R1+0x2fd0] ;  /* 0x002fd00001407983 */ /* 0x000f240000300800 */
[----:B------:R-:W4:Y:S02]  /*e6ab0*/  LDL.LU R65, [R1+0x2fd4] ;  /* 0x002fd40001417983 */ /* 0x000f240000300800 */
[----:B------:R-:W4:Y:S01]  /*e6ac0*/  LDL.LU R66, [R1+0x2fd8] ;  /* 0x002fd80001427983 */ /* 0x000f220000300800 */
[----:B------:R-:W4:Y:S01]  /*e6ad0*/  LDL.LU R67, [R1+0x2fdc] ;  /* 0x002fdc0001437983 */ /* 0x000f220000300800 */
        /* <DEDUP_REMOVED lines=24> */
[C---:B--2---:R-:W-:Y:S08]  /*e6c60*/  HMMA.1688.F32.TF32 R40, R4.reuse, R68, R40 ;  /* 0x000000440428723c */ /* 0x044ff00000081028 */
[C---:B------:R-:W-:Y:S08]  /*e6c70*/  HMMA.1688.F32.TF32 R44, R4.reuse, R72, R44 ;  /* 0x00000048042c723c */ /* 0x040ff0000008102c */
[C---:B---3--:R-:W-:Y:S07]  /*e6c80*/  HMMA.1688.F32.TF32 R36, R4.reuse, R208, R48 ;  /* 0x000000d00424723c */ /* 0x048fee0000081030 */
[----:B------:R-:W-:Y:S01]  /*e6c90*/  STL.64 [R1+0xdc0], R40 ;  /* 0x000dc02801007387 */ /* 0x000fe20000100a00 */
[----:B------:R1:W-:Y:S02]  /*e6ca0*/  STL.64 [R1+0xdc8], R42 ;  /* 0x000dc82a01007387 */ /* 0x0003e40000100a00 */
[C---:B-1----:R-:W-:Y:S05]  /*e6cb0*/  HMMA.1688.F32.TF32 R40, R4.reuse, R144, R52 ;  /* 0x000000900428723c */ /* 0x042fea0000081034 */
[----:B------:R-:W-:Y:S01]  /*e6cc0*/  STL.64 [R1+0xdb0], R44 ;  /* 0x000db02c01007387 */ /* 0x000fe20000100a00 */
[----:B------:R1:W-:Y:S07]  /*e6cd0*/  STL.64 [R1+0xdb8], R46 ;  /* 0x000db82e01007387 */ /* 0x0003ee0000100a00 */
[----:B------:R-:W-:Y:S02]  /*e6ce0*/  STL.64 [R1+0xda0], R36 ;  /* 0x000da02401007387 */ /* 0x000fe40000100a00 */
[----:B------:R2:W-:Y:S01]  /*e6cf0*/  STL.64 [R1+0xda8], R38 ;  /* 0x000da82601007387 */ /* 0x0005e20000100a00 */
[C---:B------:R-:W-:Y:S08]  /*e6d00*/  HMMA.1688.F32.TF32 R8, R4.reuse, R108, R8 ;  /* 0x0000006c0408723c */ /* 0x040ff00000081008 */
[C---:B-1----:R-:W-:Y:S08]  /*e6d10*/  HMMA.1688.F32.TF32 R44, R4.reuse, R140, R56 ;  /* 0x0000008c042c723c */ /* 0x042ff00000081038 */
[C---:B--2---:R-:W-:Y:S01]  /*e6d20*/  HMMA.1688.F32.TF32 R36, R4.reuse, R172, R60 ;  /* 0x000000ac0424723c */ /* 0x044fe2000008103c */
[----:B------:R-:W-:Y:S01]  /*e6d30*/  STL.64 [R1+0xd90], R40 ;  /* 0x000d902801007387 */ /* 0x000fe20000100a00 */
[----:B------:R4:W-:Y:S06]  /*e6d40*/  STL.64 [R1+0xd98], R42 ;  /* 0x000d982a01007387 */ /* 0x0009ec0000100a00 */
[C---:B----4-:R-:W-:Y:S07]  /*e6d50*/  HMMA.1688.F32.TF32 R40, R4.reuse, R112, R64 ;  /* 0x000000700428723c */ /* 0x050fee0000081040 */
[----:B------:R-:W-:Y:S01]  /*e6d60*/  STL.64 [R1+0xd80], R44 ;  /* 0x000d802c01007387 */ /* 0x000fe20000100a00 */
[----:B------:R-:W-:Y:S07]  /*e6d70*/  STL.64 [R1+0xd88], R46 ;  /* 0x000d882e01007387 */ /* 0x000fee0000100a00 */
[----:B------:R-:W-:Y:S02]  /*e6d80*/  STL.64 [R1+0xd70], R36 ;  /* 0x000d702401007387 */ /* 0x000fe40000100a00 */
[----:B------:R1:W-:Y:S02]  /*e6d90*/  STL.64 [R1+0xd78], R38 ;  /* 0x000d782601007387 */ /* 0x0003e40000100a00 */
[C---:B-1----:R-:W-:Y:S08]  /*e6da0*/  HMMA.1688.F32.TF32 R36, R4.reuse, R104, R16 ;  /* 0x000000680424723c */ /* 0x042ff00000081010 */
[C---:B------:R-:W-:Y:S01]  /*e6db0*/  HMMA.1688.F32.TF32 R16, R4.reuse, R24, R76 ;  /* 0x000000180410723c */ /* 0x040fe2000008104c */
[----:B------:R-:W-:Y:S01]  /*e6dc0*/  STL.64 [R1+0xd60], R40 ;  /* 0x000d602801007387 */ /* 0x000fe20000100a00 */
[----:B------:R-:W-:Y:S02]  /*e6dd0*/  STL.64 [R1+0xd68], R42 ;  /* 0x000d682a01007387 */ /* 0x000fe40000100a00 */
[----:B------:R-:W-:Y:S02]  /*e6de0*/  STL.64 [R1+0xd50], R8 ;  /* 0x000d500801007387 */ /* 0x000fe40000100a00 */
[----:B------:R1:W-:Y:S02]  /*e6df0*/  STL.64 [R1+0xd58], R10 ;  /* 0x000d580a01007387 */ /* 0x0003e40000100a00 */
[C---:B-1----:R-:W-:Y:S07]  /*e6e00*/  HMMA.1688.F32.TF32 R8, R4.reuse, R88, R80 ;  /* 0x000000580408723c */ /* 0x042fee0000081050 */
[----:B------:R-:W-:Y:S01]  /*e6e10*/  STL.64 [R1+0xd40], R36 ;  /* 0x000d402401007387 */ /* 0x000fe20000100a00 */
[----:B------:R-:W-:Y:S01]  /*e6e20*/  STL.64 [R1+0xd48], R38 ;  /* 0x000d482601007387 */ /* 0x000fe20000100a00 */
[C---:B------:R-:W-:Y:S06]  /*e6e30*/  HMMA.1688.F32.TF32 R32, R4.reuse, R96, R32 ;  /* 0x000000600420723c */ /* 0x040fec0000081020 */
[----:B------:R-:W-:Y:S01]  /*e6e40*/  STL.64 [R1+0xd30], R16 ;  /* 0x000d301001007387 */ /* 0x000fe20000100a00 */
[----:B------:R1:W-:Y:S02]  /*e6e50*/  STL.64 [R1+0xd38], R18 ;  /* 0x000d381201007387 */ /* 0x0003e40000100a00 */
[C---:B-1----:R-:W-:Y:S05]  /*e6e60*/  HMMA.1688.F32.TF32 R16, R4.reuse, R20, R92 ;  /* 0x000000140410723c */ /* 0x042fea000008105c */
[----:B------:R-:W-:Y:S01]  /*e6e70*/  STL.64 [R1+0xd20], R8 ;  /* 0x000d200801007387 */ /* 0x000fe20000100a00 */
[----:B------:R1:W-:Y:S02]  /*e6e80*/  STL.64 [R1+0xd28], R10 ;  /* 0x000d280a01007387 */ /* 0x0003e40000100a00 */
[C---:B-1----:R-:W-:Y:S06]  /*e6e90*/  HMMA.1688.F32.TF32 R8, R4.reuse, R184, R100 ;  /* 0x000000b80408723c */ /* 0x042fec0000081064 */
[----:B------:R-:W-:Y:S01]  /*e6ea0*/  STL.64 [R1+0xd10], R32 ;  /* 0x000d102001007387 */ /* 0x000fe20000100a00 */
[----:B------:R1:W-:Y:S08]  /*e6eb0*/  STL.64 [R1+0xd18], R34 ;  /* 0x000d182201007387 */ /* 0x0003f00000100a00 */
[----:B------:R-:W-:Y:S02]  /*e6ec0*/  STL.64 [R1+0xd00], R16 ;  /* 0x000d001001007387 */ /* 0x000fe40000100a00 */
[----:B------:R2:W-:Y:S01]  /*e6ed0*/  STL.64 [R1+0xd08], R18 ;  /* 0x000d081201007387 */ /* 0x0005e20000100a00 */
[C---:B-1----:R-:W-:Y:S08]  /*e6ee0*/  HMMA.1688.F32.TF32 R32, R4.reuse, R204, R244 ;  /* 0x000000cc0420723c */ /* 0x042ff000000810f4 */
[C---:B--2---:R-:W-:Y:S01]  /*e6ef0*/  HMMA.1688.F32.TF32 R16, R4.reuse, R176, R216 ;  /* 0x000000b00410723c */ /* 0x044fe200000810d8 */
[----:B------:R-:W-:Y:S01]  /*e6f00*/  STL.64 [R1+0xcf0], R8 ;  /* 0x000cf00801007387 */ /* 0x000fe20000100a00 */
[----:B------:R1:W-:Y:S06]  /*e6f10*/  STL.64 [R1+0xcf8], R10 ;  /* 0x000cf80a01007387 */ /* 0x0003ec0000100a00 */
[C---:B-1----:R-:W-:Y:S07]  /*e6f20*/  HMMA.1688.F32.TF32 R8, R4.reuse, R196, R220 ;  /* 0x000000c40408723c */ /* 0x042fee00000810dc */
[----:B------:R-:W-:Y:S01]  /*e6f30*/  STL.64 [R1+0xce0], R32 ;  /* 0x000ce02001007387 */ /* 0x000fe20000100a00 */
[----:B------:R1:W-:Y:S07]  /*e6f40*/  STL.64 [R1+0xce8], R34 ;  /* 0x000ce82201007387 */ /* 0x0003ee0000100a00 */
        /* <DEDUP_REMOVED lines=12> */
[----:B--2---:R-:W-:Y:S08]  /*e7010*/  HMMA.1688.F32.TF32 R16, R4, R248, R136 ;  /* 0x000000f80410723c */ /* 0x004ff00000081088 */
[C---:B------:R-:W-:Y:S01]  /*e7020*/  HMMA.1688.F32.TF32 R4, R12.reuse, R200, R224 ;  /* 0x000000c80c04723c */ /* 0x040fe200000810e0 */
[----:B------:R-:W-:Y:S01]  /*e7030*/  STL.64 [R1+0xc90], R8 ;  /* 0x000c900801007387 */ /* 0x000fe20000100a00 */
[----:B------:R1:W-:Y:S06]  /*e7040*/  STL.64 [R1+0xc98], R10 ;  /* 0x000c980a01007387 */ /* 0x0003ec0000100a00 */
[C---:B-1----:R-:W-:Y:S01]  /*e7050*/  HMMA.1688.F32.TF32 R8, R12.reuse, R212, R148 ;  /* 0x000000d40c08723c */ /* 0x042fe20000081094 */
[----:B------:R-:W-:Y:S01]  /*e7060*/  STL.64 [R1+0xc80], R32 ;  /* 0x000c802001007387 */ /* 0x000fe20000100a00 */
[----:B------:R-:W-:Y:S05]  /*e7070*/  STL.64 [R1+0xc88], R34 ;  /* 0x000c882201007387 */ /* 0x000fea0000100a00 */
[----:B------:R-:W-:Y:S02]  /*e7080*/  STL.64 [R1+0x450], R16 ;  /* 0x0004501001007387 */ /* 0x000fe40000100a00 */
[----:B------:R-:W-:Y:S01]  /*e7090*/  STL.64 [R1+0x458], R18 ;  /* 0x0004581201007387 */ /* 0x000fe20000100a00 */
[----:B------:R-:W-:Y:S11]  /*e70a0*/  STL.64 [R1+0x68c8], R202 ;  /* 0x0068c8ca01007387 */ /* 0x000ff60000100a00 */
[----:B------:R-:W-:Y:S02]  /*e70b0*/  @!UPT UIADD3 URZ, URZ, URZ, URZ ;  /* 0x0000003f3f3ff290 */ /* 0x000fe4000fffe03f */
[----:B------:R-:W-:Y:S01]  /*e70c0*/  STL.64 [R1+0x440], R8 ;  /* 0x0004400801007387 */ /* 0x000fe20000100a00 */
[----:B------:R-:W-:Y:S02]  /*e70d0*/  STL.64 [R1+0x448], R10 ;  /* 0x0004480a01007387 */ /* 0x000fe40000100a00 */
[----:B------:R-:W-:Y:S02]  /*e70e0*/  STL.64 [R1+0x68c0], R200 ;  /* 0x0068c0c801007387 */ /* 0x000fe40000100a00 */
[----:B------:R-:W-:Y:S01]  /*e70f0*/  STL.64 [R1+0x430], R4 ;  /* 0x0004300401007387 */ /* 0x000fe20000100a00 */
[----:B------:R1:W-:Y:S02]  /*e7100*/  STL.64 [R1+0x438], R6 ;  /* 0x0004380601007387 */ /* 0x0003e40000100a00 */
[C---:B-1----:R-:W-:Y:S02]  /*e7110*/  HMMA.1688.F32.TF32 R4, R12.reuse, R192, R236 ;  /* 0x000000c00c04723c */ /* 0x042fe400000810ec */
[----:B------:R-:W-:Y:S01]  /*e7120*/  STL.64 [R1+0x68b8], R194 ;  /* 0x0068b8c201007387 */ /* 0x000fe20000100a00 */
[----:B------:R-:W-:Y:S05]  /*e7130*/  STL.64 [R1+0x68b0], R192 ;  /* 0x0068b0c001007387 */ /* 0x000fea0000100a00 */
[C---:B------:R-:W-:Y:S11]  /*e7140*/  HMMA.1688.F32.TF32 R8, R12.reuse, R28, R240 ;  /* 0x0000001c0c08723c */ /* 0x040ff600000810f0 */
[----:B------:R-:W-:Y:S04]  /*e7150*/  @!UPT UIADD3 URZ, URZ, URZ, URZ ;  /* 0x0000003f3f3ff290 */ /* 0x000fe8000fffe03f */
[----:B------:R-:W-:Y:S01]  /*e7160*/  STL.64 [R1+0x420], R4 ;  /* 0x0004200401007387 */ /* 0x000fe20000100a00 */
[----:B------:R1:W-:Y:S02]  /*e7170*/  STL.64 [R1+0x428], R6 ;  /* 0x0004280601007387 */ /* 0x0003e40000100a00 */
[----:B------:R-:W2:Y:S01]  /*e7180*/  LDL.LU R240, [R1+0x2d90] ;  /* 0x002d900001f07983 */ /* 0x000ea20000300800 */
[C---:B-1----:R-:W-:Y:S04]  /*e7190*/  HMMA.1688.F32.TF32 R4, R12.reuse, R124, R232 ;  /* 0x0000007c0c04723c */ /* 0x042fe800000810e8 */
[----:B------:R1:W-:Y:S01]  /*e71a0*/  STL.64 [R1+0x410], R8 ;  /* 0x0004100801007387 */ /* 0x0003e20000100a00 */
[----:B------:R3:W-:Y:S11]  /*e71b0*/  STL.64 [R1+0x418], R10 ;  /* 0x0004180a01007387 */ /* 0x0007f60000100a00 */
[----:B------:R-:W-:Y:S07]  /*e71c0*/  @!UPT UIADD3 URZ, URZ, URZ, URZ ;  /* 0x0000003f3f3ff290 */ /* 0x000fee000fffe03f */
[----:B------:R-:W-:Y:S01]  /*e71d0*/  STL.64 [R1+0x400], R4 ;  /* 0x0004000401007387 */ /* 0x000fe20000100a00 */
[----:B------:R4:W-:Y:S02]  /*e71e0*/  STL.64 [R1+0x408], R6 ;  /* 0x0004080601007387 */ /* 0x0009e40000100a00 */
        /* <DEDUP_REMOVED lines=107> */
[C---:B--2---:R-:W-:Y:S08]  /*e78a0*/  HMMA.1688.F32.TF32 R36, R12.reuse, R168, R40 ;  /* 0x000000a80c24723c */ /* 0x044ff00000081028 */
[C---:B----4-:R-:W-:Y:S08]  /*e78b0*/  HMMA.1688.F32.TF32 R4, R12.reuse, R164, R44 ;  /* 0x000000a40c04723c */ /* 0x050ff0000008102c */
[C---:B---3--:R-:W-:Y:S07]  /*e78c0*/  HMMA.1688.F32.TF32 R40, R12.reuse, R160, R48 ;  /* 0x000000a00c28723c */ /* 0x048fee0000081030 */
[----:B------:R-:W-:Y:S01]  /*e78d0*/  STL.64 [R1+0x3f0], R36 ;  /* 0x0003f02401007387 */ /* 0x000fe20000100a00 */
[----:B------:R1:W-:Y:S02]  /*e78e0*/  STL.64 [R1+0x3f8], R38 ;  /* 0x0003f82601007387 */ /* 0x0003e40000100a00 */
[C---:B-1----:R-:W-:Y:S05]  /*e78f0*/  HMMA.1688.F32.TF32 R36, R12.reuse, R156, R52 ;  /* 0x0000009c0c24723c */ /* 0x042fea0000081034 */
[----:B------:R-:W-:Y:S01]  /*e7900*/  STL.64 [R1+0x3e0], R4 ;  /* 0x0003e00401007387 */ /* 0x000fe20000100a00 */
[----:B------:R-:W-:Y:S07]  /*e7910*/  STL.64 [R1+0x3e8], R6 ;  /* 0x0003e80601007387 */ /* 0x000fee0000100a00 */
[----:B------:R-:W-:Y:S01]  /*e7920*/  STL.64 [R1+0x3d0], R40 ;  /* 0x0003d02801007387 */ /* 0x000fe20000100a00 */
[----:B------:R-:W-:Y:S01]  /*e7930*/  STL.64 [R1+0x3d8], R42 ;  /* 0x0003d82a01007387 */ /* 0x000fe20000100a00 */
[C---:B------:R-:W-:Y:S02]  /*e7940*/  HMMA.1688.F32.TF32 R44, R12.reuse, R68, R60 ;  /* 0x000000440c2c723c */ /* 0x040fe4000008103c */
[----:B------:R-:W-:Y:S04]  /*e7950*/  LDS R4, [R2+0x10180] ;  /* 0x0101800002047984 */ /* 0x000fe80000000800 */
[----:B------:R-:W-:Y:S04]  /*e7960*/  LDS R6, [R2+0x12180] ;  /* 0x0121800002067984 */ /* 0x000fe80000000800 */
[----:B------:R-:W-:Y:S04]  /*e7970*/  LDS R5, [R0+0x10180] ;  /* 0x0101800000057984 */ /* 0x000fe80000000800 */
[----:B------:R-:W1:Y:S04]  /*e7980*/  LDS R7, [R0+0x12180] ;  /* 0x0121800000077984 */ /* 0x000e680000000800 */
[----:B------:R-:W-:Y:S01]  /*e7990*/  STL.64 [R1+0x3c0], R36 ;  /* 0x0003c02401007387 */ /* 0x000fe20000100a00 */
[----:B------:R2:W-:Y:S02]  /*e79a0*/  STL.64 [R1+0x3c8], R38 ;  /* 0x0003c82601007387 */ /* 0x0005e40000100a00 */
[C---:B--2---:R-:W-:Y:S08]  /*e79b0*/  HMMA.1688.F32.TF32 R36, R12.reuse, R152, R56 ;  /* 0x000000980c24723c */ /* 0x044ff00000081038 */
[C---:B------:R-:W-:Y:S08]  /*e79c0*/  HMMA.1688.F32.TF32 R40, R12.reuse, R208, R8 ;  /* 0x000000d00c28723c */ /* 0x040ff00000081008 */
[C---:B------:R-:W-:Y:S07]  /*e79d0*/  HMMA.1688.F32.TF32 R8, R12.reuse, R144, R16 ;  /* 0x000000900c08723c */ /* 0x040fee0000081010 */
[----:B------:R-:W-:Y:S01]  /*e79e0*/  STL.64 [R1+0xc70], R36 ;  /* 0x000c702401007387 */ /* 0x000fe20000100a00 */
[----:B------:R2:W-:Y:S02]  /*e79f0*/  STL.64 [R1+0xc78], R38 ;  /* 0x000c782601007387 */ /* 0x0005e40000100a00 */
[C---:B--2---:R-:W-:Y:S01]  /*e7a00*/  HMMA.1688.F32.TF32 R36, R12.reuse, R72, R64 ;  /* 0x000000480c24723c */ /* 0x044fe20000081040 */
[----:B------:R-:W-:Y:S01]  /*e7a10*/  STL.64 [R1+0xc60], R44 ;  /* 0x000c602c01007387 */ /* 0x000fe20000100a00 */
[----:B------:R-:W-:Y:S06]  /*e7a20*/  STL.64 [R1+0xc68], R46 ;  /* 0x000c682e01007387 */ /* 0x000fec0000100a00 */
[C---:B------:R-:W-:Y:S11]  /*e7a30*/  HMMA.1688.F32.TF32 R16, R12.reuse, R172, R80 ;  /* 0x000000ac0c10723c */ /* 0x040ff60000081050 */
[----:B------:R-:W-:Y:S04]  /*e7a40*/  @!UPT UIADD3 URZ, URZ, URZ, URZ ;  /* 0x0000003f3f3ff290 */ /* 0x000fe8000fffe03f */
[----:B------:R-:W-:Y:S01]  /*e7a50*/  STL.64 [R1+0xc50], R36 ;  /* 0x000c502401007387 */ /* 0x000fe20000100a00 */
[----:B------:R2:W-:Y:S02]  /*e7a60*/  STL.64 [R1+0xc58], R38 ;  /* 0x000c582601007387 */ /* 0x0005e40000100a00 */
[----:B------:R-:W-:Y:S02]  /*e7a70*/  STL.64 [R1+0xc40], R40 ;  /* 0x000c402801007387 */ /* 0x000fe40000100a00 */
[----:B------:R-:W-:Y:S01]  /*e7a80*/  STL.64 [R1+0xc48], R42 ;  /* 0x000c482a01007387 */ /* 0x000fe20000100a00 */
[----:B------:R-:W-:Y:S01]  /*e7a90*/  STL.64 [R1+0xc30], R8 ;  /* 0x000c300801007387 */ /* 0x000fe20000100a00 */
[----:B------:R3:W-:Y:S01]  /*e7aa0*/  STL.64 [R1+0xc38], R10 ;  /* 0x000c380a01007387 */ /* 0x0007e20000100a00 */
[C---:B--2---:R-:W-:Y:S08]  /*e7ab0*/  HMMA.1688.F32.TF32 R36, R12.reuse, R140, R76 ;  /* 0x0000008c0c24723c */ /* 0x044ff0000008104c */
[C---:B---3--:R-:W-:Y:S08]  /*e7ac0*/  HMMA.1688.F32.TF32 R8, R12.reuse, R112, R32 ;  /* 0x000000700c08723c */ /* 0x048ff00000081020 */
[C---:B------:R-:W-:Y:S07]  /*e7ad0*/  HMMA.1688.F32.TF32 R32, R12.reuse, R108, R92 ;  /* 0x0000006c0c20723c */ /* 0x040fee000008105c */
[----:B------:R-:W-:Y:S01]  /*e7ae0*/  STL.64 [R1+0xc20], R36 ;  /* 0x000c202401007387 */ /* 0x000fe20000100a00 */
[----:B------:R-:W-:Y:S02]  /*e7af0*/  STL.64 [R1+0xc28], R38 ;  /* 0x000c282601007387 */ /* 0x000fe40000100a00 */
[----:B------:R-:W-:Y:S02]  /*e7b00*/  STL.64 [R1+0xc10], R16 ;  /* 0x000c101001007387 */ /* 0x000fe40000100a00 */
[----:B------:R2:W-:Y:S03]  /*e7b10*/  STL.64 [R1+0xc18], R18 ;  /* 0x000c181201007387 */ /* 0x0005e60000100a00 */
[----:B------:R-:W-:Y:S01]  /*e7b20*/  STL.64 [R1+0xc00], R8 ;  /* 0x000c000801007387 */ /* 0x000fe20000100a00 */
[----:B------:R3:W-:Y:S01]  /*e7b30*/  STL.64 [R1+0xc08], R10 ;  /* 0x000c080a01007387 */ /* 0x0007e20000100a00 */
[C---:B--2---:R-:W-:Y:S08]  /*e7b40*/  HMMA.1688.F32.TF32 R16, R12.reuse, R104, R100 ;  /* 0x000000680c10723c */ /* 0x044ff00000081064 */
[C---:B---3--:R-:W-:Y:S01]  /*e7b50*/  HMMA.1688.F32.TF32 R8, R12.reuse, R24, R244 ;  /* 0x000000180c08723c */ /* 0x048fe200000810f4 */
[----:B------:R-:W-:Y:S01]  /*e7b60*/  STL.64 [R1+0xbf0], R32 ;  /* 0x000bf02001007387 */ /* 0x000fe20000100a00 */
[----:B------:R2:W-:Y:S06]  /*e7b70*/  STL.64 [R1+0xbf8], R34 ;  /* 0x000bf82201007387 */ /* 0x0005ec0000100a00 */
[C---:B--2---:R-:W-:Y:S07]  /*e7b80*/  HMMA.1688.F32.TF32 R32, R12.reuse, R88, R216 ;  /* 0x000000580c20723c */ /* 0x044fee00000810d8 */
[----:B------:R-:W-:Y:S01]  /*e7b90*/  STL.64 [R1+0xbe0], R16 ;  /* 0x000be01001007387 */ /* 0x000fe20000100a00 */
[----:B------:R2:W-:Y:S07]  /*e7ba0*/  STL.64 [R1+0xbe8], R18 ;  /* 0x000be81201007387 */ /* 0x0005ee0000100a00 */
[----:B------:R-:W-:Y:S02]  /*e7bb0*/  STL.64 [R1+0xbd0], R8 ;  /* 0x000bd00801007387 */ /* 0x000fe40000100a00 */
        /* <DEDUP_REMOVED lines=29> */
[----:B---3--:R-:W-:Y:S01]  /*e7d90*/  HMMA.1688.F32.TF32 R8, R12, R248, R232 ;  /* 0x000000f80c08723c */ /* 0x008fe200000810e8 */
[----:B------:R2:W-:Y:S01]  /*e7da0*/  STL.64 [R1+0xb30], R32 ;  /* 0x000b302001007387 */ /* 0x0005e20000100a00 */
[----:B------:R3:W-:Y:S02]  /*e7db0*/  STL.64 [R1+0xb38], R34 ;  /* 0x000b382201007387 */ /* 0x0007e40000100a00 */
[----:B------:R-:W4:Y:S01]  /*e7dc0*/  LDL.LU R232, [R1+0x350] ;  /* 0x0003500001e87983 */ /* 0x000f220000300800 */
[----:B------:R-:W-:Y:S04]  /*e7dd0*/  LDS R12, [R2+0x10200] ;  /* 0x01020000020c7984 */ /* 0x000fe80000000800 */
[----:B------:R-:W-:Y:S04]  /*e7de0*/  LDS R14, [R2+0x12200] ;  /* 0x01220000020e7984 */ /* 0x000fe80000000800 */
[----:B------:R-:W-:Y:S04]  /*e7df0*/  LDS R13, [R0+0x10200] ;  /* 0x01020000000d7984 */ /* 0x000fe80000000800 */
[----:B------:R-:W1:Y:S04]  /*e7e00*/  LDS R15, [R0+0x12200] ;  /* 0x01220000000f7984 */ /* 0x000e680000000800 */
[----:B------:R1:W-:Y:S01]  /*e7e10*/  STL.64 [R1+0xb20], R16 ;  /* 0x000b201001007387 */ /* 0x0003e20000100a00 */
[----:B------:R1:W-:Y:S02]  /*e7e20*/  STL.64 [R1+0xb28], R18 ;  /* 0x000b281201007387 */ /* 0x0003e40000100a00 */
[----:B------:R1:W-:Y:S02]  /*e7e30*/  STL.64 [R1+0x3b0], R8 ;  /* 0x0003b00801007387 */ /* 0x0003e40000100a00 */
[----:B------:R1:W-:Y:S01]  /*e7e40*/  STL.64 [R1+0x3b8], R10 ;  /* 0x0003b80a01007387 */ /* 0x0003e20000100a00 */
        /* <DEDUP_REMOVED lines=43> */
[----:B--2---:R-:W2:Y:S01]  /*e8100*/  LDL.LU R32, [R1+0x2c90] ;  /* 0x002c900001207983 */ /* 0x004ea20000300800 */
[----:B------:R-:W2:Y:S01]  /*e8110*/  LDL.LU R33, [R1+0x2c94] ;  /* 0x002c940001217983 */ /* 0x000ea20000300800 */
[----:B---3--:R-:W2:Y:S02]  /*e8120*/  LDL.LU R34, [R1+0x2c98] ;  /* 0x002c980001227983 */ /* 0x008ea40000300800 */
[----:B------:R-:W2:Y:S02]  /*e8130*/  LDL.LU R35, [R1+0x2c9c] ;  /* 0x002c9c0001237983 */ /* 0x000ea40000300800 */
[----:B------:R-:W3:Y:S01]  /*e8140*/  LDL.LU R76, [R1+0x2cb0] ;  /* 0x002cb000014c7983 */ /* 0x000ee20000300800 */
[----:B------:R-:W3:Y:S01]  /*e8150*/  LDL.LU R77, [R1+0x2cb4] ;  /* 0x002cb400014d7983 */ /* 0x000ee20000300800 */
[----:B------:R-:W3:Y:S02]  /*e8160*/  LDL.LU R78, [R1+0x2cb8] ;  /* 0x002cb800014e7983 */ /* 0x000ee40000300800 */
[----:B------:R-:W3:Y:S02]  /*e8170*/  LDL.LU R79, [R1+0x2cbc] ;  /* 0x002cbc00014f7983 */ /* 0x000ee40000300800 */
[----:B-1----:R-:W2:Y:S01]  /*e8180*/  LDL.LU R16, [R1+0x2cc0] ;  /* 0x002cc00001107983 */ /* 0x002ea20000300800 */
        /* <DEDUP_REMOVED lines=66> */
[----:B------:R-:W3:Y:S01]  /*e85b0*/  LDL.LU R227, [R1+0x38c] ;  /* 0x00038c0001e37983 */ /* 0x000ee20000300800 */
[C---:B--2---:R-:W-:Y:S11]  /*e85c0*/  HMMA.1688.F32.TF32 R200, R4.reuse, R212, R200 ;  /* 0x000000d404c8723c */ /* 0x044ff600000810c8 */
[----:B------:R-:W-:Y:S11]  /*e85d0*/  @!UPT UIADD3 URZ, URZ, URZ, URZ ;  /* 0x0000003f3f3ff290 */ /* 0x000ff6000fffe03f */
[----:B------:R-:W-:Y:S01]  /*e85e0*/  @!UPT UIADD3 URZ, URZ, URZ, URZ ;  /* 0x0000003f3f3ff290 */ /* 0x000fe2000fffe03f */
[----:B------:R-:W-:Y:S01]  /*e85f0*/  STL.64 [R1+0xb10], R200 ;  /* 0x000b10c801007387 */ /* 0x000fe20000100a00 */
[----:B------:R1:W-:Y:S03]  /*e8600*/  STL.64 [R1+0xb18], R202 ;  /* 0x000b18ca01007387 */ /* 0x0003e60000100a00 */
[----:B-1----:R-:W2:Y:S01]  /*e8610*/  LDL.LU.64 R202, [R1+0x68c8] ;  /* 0x0068c80001ca7983 */ /* 0x002ea20000300a00 */
[----:B------:R-:W2:Y:S02]  /*e8620*/  LDL.LU.64 R200, [R1+0x68c0] ;  /* 0x0068c00001c87983 */ /* 0x000ea40000300a00 */
[C---:B--2---:R-:W-:Y:S11]  /*e8630*/  HMMA.1688.F32.TF32 R192, R4.reuse, R200, R192 ;  /* 0x000000c804c0723c */ /* 0x044ff600000810c0 */
[----:B------:R-:W-:Y:S11]  /*e8640*/  @!UPT UIADD3 URZ, URZ, URZ, URZ ;  /* 0x0000003f3f3ff290 */ /* 0x000ff6000fffe03f */
[----:B------:R-:W-:Y:S01]  /*e8650*/  @!UPT UIADD3 URZ, URZ, URZ, URZ ;  /* 0x0000003f3f3ff290 */ /* 0x000fe2000fffe03f */
[----:B------:R-:W-:Y:S01]  /*e8660*/  STL.64 [R1+0xb00], R192 ;  /* 0x000b00c001007387 */ /* 0x000fe20000100a00 */
[----:B------:R1:W-:Y:S03]  /*e8670*/  STL.64 [R1+0xb08], R194 ;  /* 0x000b08c201007387 */ /* 0x0003e60000100a00 */
[----:B-1----:R-:W2:Y:S01]  /*e8680*/  LDL.LU.64 R194, [R1+0x68b8] ;  /* 0x0068b80001c27983 */ /* 0x002ea20000300a00 */
[----:B------:R-:W3:Y:S01]  /*e8690*/  LDL.LU.64 R192, [R1+0x68b0] ;  /* 0x0068b00001c07983 */ /* 0x000ee20000300a00 */
        /* <DEDUP_REMOVED lines=8> */
[----:B------:R-:W-:Y:S01]  /*e8720*/  STL.64 [R1+0xaf0], R244 ;  /* 0x000af0f401007387 */ /* 0x000fe20000100a00 */
[----:B------:R1:W-:Y:S03]  /*e8730*/  STL.64 [R1+0xaf8], R246 ;  /* 0x000af8f601007387 */ /* 0x0003e60000100a00 */
[----:B-1----:R-:W3:Y:S01]  /*e8740*/  LDL.LU.64 R246, [R1+0x68a8] ;  /* 0x0068a80001f67983 */ /* 0x002ee20000300a00 */
[----:B------:R-:W2:Y:S02]  /*e8750*/  LDL.LU R244, [R1+0x68a0] ;  /* 0x0068a00001f47983 */ /* 0x000ea40000300800 */
[----:B------:R-:W-:Y:S02]  /*e8760*/  STL.64 [R1+0xae0], R36 ;  /* 0x000ae02401007387 */ /* 0x000fe40000100a00 */
[----:B------:R1:W-:Y:S01]  /*e8770*/  STL.64 [R1+0xae8], R38 ;  /* 0x000ae82601007387 */ /* 0x0003e20000100a00 */
[----:B------:R-:W-:Y:S01]  /*e8780*/  STL.64 [R1+0xad0], R40 ;  /* 0x000ad02801007387 */ /* 0x000fe20000100a00 */
[----:B------:R4:W-:Y:S01]  /*e8790*/  STL.64 [R1+0xad8], R42 ;  /* 0x000ad82a01007387 */ /* 0x0009e20000100a00 */
[C---:B-1----:R-:W-:Y:S08]  /*e87a0*/  HMMA.1688.F32.TF32 R36, R4.reuse, R164, R48 ;  /* 0x000000a40424723c */ /* 0x042ff00000081030 */
[C---:B----4-:R-:W-:Y:S01]  /*e87b0*/  HMMA.1688.F32.TF32 R40, R4.reuse, R160, R52 ;  /* 0x000000a00428723c */ /* 0x050fe20000081034 */
        /* <DEDUP_REMOVED lines=8> */
[C---:B----4-:R-:W-:Y:S01]  /*e8840*/  HMMA.1688.F32.TF32 R40, R4.reuse, R68, R64 ;  /* 0x000000440428723c */ /* 0x050fe20000081040 */
[----:B------:R-:W-:Y:S01]  /*e8850*/  STL.64 [R1+0xa90], R44 ;  /* 0x000a902c01007387 */ /* 0x000fe20000100a00 */
[----:B------:R-:W-:Y:S11]  /*e8860*/  STL.64 [R1+0xa98], R46 ;  /* 0x000a982e01007387 */ /* 0x000ff60000100a00 */
[----:B------:R-:W-:Y:S02]  /*e8870*/  @!UPT UIADD3 URZ, URZ, URZ, URZ ;  /* 0x0000003f3f3ff290 */ /* 0x000fe4000fffe03f */
[----:B------:R-:W-:Y:S01]  /*e8880*/  STL.64 [R1+0xa80], R36 ;  /* 0x000a802401007387 */ /* 0x000fe20000100a00 */
[----:B------:R1:W-:Y:S07]  /*e8890*/  STL.64 [R1+0xa88], R38 ;  /* 0x000a882601007387 */ /* 0x0003ee0000100a00 */
[----:B------:R-:W-:Y:S02]  /*e88a0*/  STL.64 [R1+0xa70], R40 ;  /* 0x000a702801007387 */ /* 0x000fe40000100a00 */
[----:B------:R-:W-:Y:S01]  /*e88b0*/  STL.64 [R1+0xa78], R42 ;  /* 0x000a782a01007387 */ /* 0x000fe20000100a00 */
[----:B------:R-:W-:Y:S01]  /*e88c0*/  STL.64 [R1+0xa60], R8 ;  /* 0x000a600801007387 */ /* 0x000fe20000100a00 */
[----:B------:R4:W-:Y:S01]  /*e88d0*/  STL.64 [R1+0xa68], R10 ;  /* 0x000a680a01007387 */ /* 0x0009e20000100a00 */
[C---:B-1----:R-:W-:Y:S08]  /*e88e0*/  HMMA.1688.F32.TF32 R36, R4.reuse, R208, R16 ;  /* 0x000000d00424723c */ /* 0x042ff00000081010 */
[C---:B------:R-:W-:Y:S08]  /*e88f0*/  HMMA.1688.F32.TF32 R16, R4.reuse, R144, R76 ;  /* 0x000000900410723c */ /* 0x040ff0000008104c */
[C---:B----4-:R-:W-:Y:S07]  /*e8900*/  HMMA.1688.F32.TF32 R8, R4.reuse, R140, R80 ;  /* 0x0000008c0408723c */ /* 0x050fee0000081050 */
[----:B------:R-:W-:Y:S01]  /*e8910*/  STL.64 [R1+0xa50], R36 ;  /* 0x000a502401007387 */ /* 0x000fe20000100a00 */
[----:B------:R-:W-:Y:S07]  /*e8920*/  STL.64 [R1+0xa58], R38 ;  /* 0x000a582601007387 */ /* 0x000fee0000100a00 */
[----:B------:R-:W-:Y:S02]  /*e8930*/  STL.64 [R1+0xa40], R16 ;  /* 0x000a401001007387 */ /* 0x000fe40000100a00 */
[----:B------:R1:W-:Y:S06]  /*e8940*/  STL.64 [R1+0xa48], R18 ;  /* 0x000a481201007387 */ /* 0x0003ec0000100a00 */
        /* <DEDUP_REMOVED lines=40> */
[----:B------:R1:W-:Y:S01]  /*e8bd0*/  STL.64 [R1+0x960], R32 ;  /* 0x0009602001007387 */ /* 0x0003e20000100a00 */
[----:B------:R4:W-:Y:S02]  /*e8be0*/  STL.64 [R1+0x968], R34 ;  /* 0x0009682201007387 */ /* 0x0009e40000100a00 */
[----:B------:R-:W2:Y:S11]  /*e8bf0*/  LDL.LU R240, [R1+0x2b20] ;  /* 0x002b200001f07983 */ /* 0x000eb60000300800 */
[----:B------:R1:W-:Y:S01]  /*e8c00*/  STL.64 [R1+0x950], R16 ;  /* 0x0009501001007387 */ /* 0x0003e20000100a00 */
[----:B------:R1:W-:Y:S07]  /*e8c10*/  STL.64 [R1+0x958], R18 ;  /* 0x0009581201007387 */ /* 0x0003ee0000100a00 */
[----:B------:R1:W-:Y:S02]  /*e8c20*/  STL.64 [R1+0x940], R8 ;  /* 0x0009400801007387 */ /* 0x0003e40000100a00 */
[----:B------:R1:W-:Y:S01]  /*e8c30*/  STL.64 [R1+0x948], R10 ;  /* 0x0009480a01007387 */ /* 0x0003e20000100a00 */
        /* <DEDUP_REMOVED lines=39> */
[----:B-1----:R-:W2:Y:S01]  /*e8eb0*/  LDL.LU R32, [R1+0x2bf0] ;  /* 0x002bf00001207983 */ /* 0x002ea20000300800 */
[----:B------:R-:W2:Y:S01]  /*e8ec0*/  LDL.LU R33, [R1+0x2bf4] ;  /* 0x002bf40001217983 */ /* 0x000ea20000300800 */
[----:B----4-:R-:W2:Y:S02]  /*e8ed0*/  LDL.LU R34, [R1+0x2bf8] ;  /* 0x002bf80001227983 */ /* 0x010ea40000300800 */
[----:B------:R-:W2:Y:S02]  /*e8ee0*/  LDL.LU R35, [R1+0x2bfc] ;  /* 0x002bfc0001237983 */ /* 0x000ea40000300800 */
[----:B------:R-:W4:Y:S01]  /*e8ef0*/  LDL.LU R16, [R1+0x90] ;  /* 0x0000900001107983 */ /* 0x000f220000300800 */
[----:B------:R-:W4:Y:S01]  /*e8f00*/  LDL.LU R17, [R1+0x94] ;  /* 0x0000940001117983 */ /* 0x000f220000300800 */
[----:B------:R-:W4:Y:S02]  /*e8f10*/  LDL.LU R18, [R1+0x98] ;  /* 0x0000980001127983 */ /* 0x000f240000300800 */
[----:B------:R-:W4:Y:S02]  /*e8f20*/  LDL.LU R19, [R1+0x9c] ;  /* 0x00009c0001137983 */ /* 0x000f240000300800 */
        /* <DEDUP_REMOVED lines=64> */
[----:B------:R1:W-:Y:S02]  /*e9330*/  STL.64 [R1+0x938], R38 ;  /* 0x0009382601007387 */ /* 0x0003e40000100a00 */
[----:B-1----:R-:W-:Y:S08]  /*e9340*/  HMMA.1688.F32.TF32 R36, R4, R248, R40 ;  /* 0x000000f80424723c */ /* 0x002ff00000081028 */
[C---:B---3--:R-:W-:Y:S08]  /*e9350*/  HMMA.1688.F32.TF32 R4, R12.reuse, R212, R44 ;  /* 0x000000d40c04723c */ /* 0x048ff0000008102c */
[C---:B------:R-:W-:Y:S07]  /*e9360*/  HMMA.1688.F32.TF32 R40, R12.reuse, R200, R48 ;  /* 0x000000c80c28723c */ /* 0x040fee0000081030 */
        /* <DEDUP_REMOVED lines=8> */
[C---:B----4-:R-:W-:Y:S08]  /*e93f0*/  HMMA.1688.F32.TF32 R16, R12.reuse, R160, R16 ;  /* 0x000000a00c10723c */ /* 0x050ff00000081010 */
[C---:B-1----:R-:W-:Y:S01]  /*e9400*/  HMMA.1688.F32.TF32 R40, R12.reuse, R124, R60 ;  /* 0x0000007c0c28723c */ /* 0x042fe2000008103c */
[----:B------:R-:W-:Y:S01]  /*e9410*/  STL.64 [R1+0x370], R36 ;  /* 0x0003702401007387 */ /* 0x000fe20000100a00 */
[----:B------:R1:W-:Y:S05]  /*e9420*/  STL.64 [R1+0x378], R38 ;  /* 0x0003782601007387 */ /* 0x0003ea0000100a00 */
[----:B------:R-:W-:Y:S02]  /*e9430*/  STL.64 [R1+0x360], R4 ;  /* 0x0003600401007387 */ /* 0x000fe40000100a00 */
[----:B------:R2:W-:Y:S01]  /*e9440*/  STL.64 [R1+0x368], R6 ;  /* 0x0003680601007387 */ /* 0x0005e20000100a00 */
[C---:B-1----:R-:W-:Y:S08]  /*e9450*/  HMMA.1688.F32.TF32 R36, R12.reuse, R168, R64 ;  /* 0x000000a80c24723c */ /* 0x042ff00000081040 */
[C---:B--2---:R-:W-:Y:S08]  /*e9460*/  HMMA.1688.F32.TF32 R4, R12.reuse, R164, R8 ;  /* 0x000000a40c04723c */ /* 0x044ff00000081008 */
[C---:B------:R-:W-:Y:S01]  /*e9470*/  HMMA.1688.F32.TF32 R8, R12.reuse, R156, R76 ;  /* 0x0000009c0c08723c */ /* 0x040fe2000008104c */
[----:B------:R-:W-:Y:S01]  /*e9480*/  STL.64 [R1+0x350], R40 ;  /* 0x0003502801007387 */ /* 0x000fe20000100a00 */
[----:B------:R-:W-:Y:S05]  /*e9490*/  STL.64 [R1+0x358], R42 ;  /* 0x0003582a01007387 */ /* 0x000fea0000100a00 */
[----:B------:R-:W-:Y:S01]  /*e94a0*/  STL.64 [R1+0x340], R36 ;  /* 0x0003402401007387 */ /* 0x000fe20000100a00 */
[----:B------:R-:W-:Y:S07]  /*e94b0*/  STL.64 [R1+0x348], R38 ;  /* 0x0003482601007387 */ /* 0x000fee0000100a00 */
[----:B------:R-:W-:Y:S02]  /*e94c0*/  STL.64 [R1+0x330], R4 ;  /* 0x0003300401007387 */ /* 0x000fe40000100a00 */
[----:B------:R-:W-:Y:S01]  /*e94d0*/  STL.64 [R1+0x338], R6 ;  /* 0x0003380601007387 */ /* 0x000fe20000100a00 */
[----:B------:R-:W-:Y:S01]  /*e94e0*/  STL.64 [R1+0x320], R16 ;  /* 0x0003201001007387 */ /* 0x000fe20000100a00 */
[----:B------:R-:W-:Y:S04]  /*e94f0*/  STL.64 [R1+0x328], R18 ;  /* 0x0003281201007387 */ /* 0x000fe80000100a00 */
[----:B------:R-:W-:Y:S02]  /*e9500*/  STL.64 [R1+0x310], R8 ;  /* 0x0003100801007387 */ /* 0x000fe40000100a00 */
[----:B------:R1:W-:Y:S01]  /*e9510*/  STL.64 [R1+0x318], R10 ;  /* 0x0003180a01007387 */ /* 0x0003e20000100a00 */
[C---:B------:R-:W-:Y:S01]  /*e9520*/  HMMA.1688.F32.TF32 R32, R12.reuse, R68, R32 ;  /* 0x000000440c20723c */ /* 0x040fe20000081020 */
[----:B------:R-:W-:Y:S04]  /*e9530*/  LDS R4, [R2+0x10280] ;  /* 0x0102800002047984 */ /* 0x000fe80000000800 */
[----:B------:R-:W-:Y:S04]  /*e9540*/  LDS R6, [R2+0x12280] ;  /* 0x0122800002067984 */ /* 0x000fe80000000800 */
[----:B------:R-:W-:Y:S04]  /*e9550*/  LDS R5, [R0+0x10280] ;  /* 0x0102800000057984 */ /* 0x000fe80000000800 */
[----:B------:R-:W2:Y:S01]  /*e9560*/  LDS R7, [R0+0x12280] ;  /* 0x0122800000077984 */ /* 0x000ea20000000800 */
[C---:B-1----:R-:W-:Y:S08]  /*e9570*/  HMMA.1688.F32.TF32 R8, R12.reuse, R152, R80 ;  /* 0x000000980c08723c */ /* 0x042ff00000081050 */
[C---:B------:R-:W-:Y:S11]  /*e9580*/  HMMA.1688.F32.TF32 R16, R12.reuse, R72, R92 ;  /* 0x000000480c10723c */ /* 0x040ff6000008105c */
[----:B------:R-:W-:Y:S04]  /*e9590*/  @!UPT UIADD3 URZ, URZ, URZ, URZ ;  /* 0x0000003f3f3ff290 */ /* 0x000fe8000fffe03f */
[----:B------:R-:W-:Y:S01]  /*e95a0*/  STL.64 [R1+0x920], R8 ;  /* 0x0009200801007387 */ /* 0x000fe20000100a00 */
[----:B------:R1:W-:Y:S02]  /*e95b0*/  STL.64 [R1+0x928], R10 ;  /* 0x0009280a01007387 */ /* 0x0003e40000100a00 */
[C---:B-1----:R-:W-:Y:S01]  /*e95c0*/  HMMA.1688.F32.TF32 R8, R12.reuse, R208, R100 ;  /* 0x000000d00c08723c */ /* 0x042fe20000081064 */
[----:B------:R-:W-:Y:S01]  /*e95d0*/  STL.64 [R1+0x910], R32 ;  /* 0x0009102001007387 */ /* 0x000fe20000100a00 */
[----:B------:R1:W-:Y:S03]  /*e95e0*/  STL.64 [R1+0x918], R34 ;  /* 0x0009182201007387 */ /* 0x0003e60000100a00 */
[----:B------:R-:W-:Y:S02]  /*e95f0*/  STL.64 [R1+0x900], R16 ;  /* 0x0009001001007387 */ /* 0x000fe40000100a00 */
[----:B------:R3:W-:Y:S01]  /*e9600*/  STL.64 [R1+0x908], R18 ;  /* 0x0009081201007387 */ /* 0x0007e20000100a00 */
[C---:B-1----:R-:W-:Y:S08]  /*e9610*/  HMMA.1688.F32.TF32 R32, R12.reuse, R144, R216 ;  /* 0x000000900c20723c */ /* 0x042ff000000810d8 */
        /* <DEDUP_REMOVED lines=8> */
[C---:B-1----:R-:W-:Y:S08]  /*e96a0*/  HMMA.1688.F32.TF32 R32, R12.reuse, R112, R188 ;  /* 0x000000700c20723c */ /* 0x042ff000000810bc */
[C---:B---3--:R-:W-:Y:S01]  /*e96b0*/  HMMA.1688.F32.TF32 R16, R12.reuse, R108, R128 ;  /* 0x0000006c0c10723c */ /* 0x048fe20000081080 */
        /* <DEDUP_REMOVED lines=21> */
[----:B------:R1:W-:Y:S01]  /*e9810*/  STL.64 [R1+0x850], R32 ;  /* 0x0008502001007387 */ /* 0x0003e20000100a00 */
[----:B------:R3:W-:Y:S02]  /*e9820*/  STL.64 [R1+0x858], R34 ;  /* 0x0008582201007387 */ /* 0x0007e40000100a00 */
[----:B------:R-:W4:Y:S05]  /*e9830*/  LDL.LU R148, [R1+0x2980] ;  /* 0x0029800001947983 */ /* 0x000f2a0000300800 */
[----:B------:R1:W-:Y:S01]  /*e9840*/  STL.64 [R1+0x840], R16 ;  /* 0x0008401001007387 */ /* 0x0003e20000100a00 */
[----:B------:R1:W-:Y:S07]  /*e9850*/  STL.64 [R1+0x848], R18 ;  /* 0x0008481201007387 */ /* 0x0003ee0000100a00 */
[----:B------:R1:W-:Y:S01]  /*e9860*/  STL.64 [R1+0x830], R8 ;  /* 0x0008300801007387 */ /* 0x0003e20000100a00 */
[----:B------:R1:W-:Y:S02]  /*e9870*/  STL.64 [R1+0x838], R10 ;  /* 0x0008380a01007387 */ /* 0x0003e40000100a00 */
        /* <DEDUP_REMOVED lines=29> */
[----:B---3--:R-:W3:Y:S01]  /*e9a50*/  LDL.LU R34, [R1+0x2a18] ;  /* 0x002a180001227983 */ /* 0x008ee20000300800 */
        /* <DEDUP_REMOVED lines=78> */
[C---:B---3--:R-:W-:Y:S08]  /*e9f40*/  HMMA.1688.F32.TF32 R236, R12.reuse, R176, R236 ;  /* 0x000000b00cec723c */ /* 0x048ff000000810ec */
[C---:B------:R-:W-:Y:S08]  /*e9f50*/  HMMA.1688.F32.TF32 R232, R12.reuse, R180, R232 ;  /* 0x000000b40ce8723c */ /* 0x040ff000000810e8 */
[C---:B------:R-:W-:Y:S08]  /*e9f60*/  HMMA.1688.F32.TF32 R36, R12.reuse, R120, R36 ;  /* 0x000000780c24723c */ /* 0x040ff00000081024 */
[C---:B------:R-:W-:Y:S01]  /*e9f70*/  HMMA.1688.F32.TF32 R40, R12.reuse, R116, R40 ;  /* 0x000000740c28723c */ /* 0x040fe20000081028 */
[----:B------:R-:W-:Y:S01]  /*e9f80*/  STL.64 [R1+0x820], R236 ;  /* 0x000820ec01007387 */ /* 0x000fe20000100a00 */
[----:B------:R1:W-:Y:S03]  /*e9f90*/  STL.64 [R1+0x828], R238 ;  /* 0x000828ee01007387 */ /* 0x0003e60000100a00 */
[----:B-1----:R-:W2:Y:S01]  /*e9fa0*/  LDL.LU.64 R238, [R1+0x6898] ;  /* 0x0068980001ee7983 */ /* 0x002ea20000300a00 */
[----:B------:R-:W3:Y:S02]  /*e9fb0*/  LDL.LU.64 R236, [R1+0x6890] ;  /* 0x0068900001ec7983 */ /* 0x000ee40000300a00 */
[----:B------:R-:W-:Y:S02]  /*e9fc0*/  STL.64 [R1+0x810], R240 ;  /* 0x000810f001007387 */ /* 0x000fe40000100a00 */
[----:B------:R1:W-:Y:S02]  /*e9fd0*/  STL.64 [R1+0x818], R242 ;  /* 0x000818f201007387 */ /* 0x0003e40000100a00 */
[----:B-1----:R-:W2:Y:S01]  /*e9fe0*/  LDL.LU.64 R242, [R1+0x6888] ;  /* 0x0068880001f27983 */ /* 0x002ea20000300a00 */
[----:B------:R-:W2:Y:S02]  /*e9ff0*/  LDL.LU.64 R240, [R1+0x6880] ;  /* 0x0068800001f07983 */ /* 0x000ea40000300a00 */
[----:B------:R-:W-:Y:S02]  /*ea000*/  STL.64 [R1+0x800], R232 ;  /* 0x000800e801007387 */ /* 0x000fe40000100a00 */
[----:B------:R1:W-:Y:S02]  /*ea010*/  STL.64 [R1+0x808], R234 ;  /* 0x000808ea01007387 */ /* 0x0003e40000100a00 */
[----:B-1----:R-:W2:Y:S01]  /*ea020*/  LDL.LU.64 R234, [R1+0x6878] ;  /* 0x0068780001ea7983 */ /* 0x002ea20000300a00 */
[----:B------:R-:W2:Y:S02]  /*ea030*/  LDL.LU.64 R232, [R1+0x6870] ;  /* 0x0068700001e87983 */ /* 0x000ea40000300a00 */
[----:B------:R-:W-:Y:S02]  /*ea040*/  STL.64 [R1+0x7f0], R36 ;  /* 0x0007f02401007387 */ /* 0x000fe40000100a00 */
[----:B------:R1:W-:Y:S02]  /*ea050*/  STL.64 [R1+0x7f8], R38 ;  /* 0x0007f82601007387 */ /* 0x0003e40000100a00 */
[C---:B-1----:R-:W-:Y:S08]  /*ea060*/  HMMA.1688.F32.TF32 R36, R12.reuse, R84, R44 ;  /* 0x000000540c24723c */ /* 0x042ff0000008102c */
[----:B----4-:R-:W-:Y:S01]  /*ea070*/  HMMA.1688.F32.TF32 R12, R12, R248, R228 ;  /* 0x000000f80c0c723c */ /* 0x010fe200000810e4 */
[----:B------:R-:W-:Y:S01]  /*ea080*/  STL.64 [R1+0x7e0], R40 ;  /* 0x0007e02801007387 */ /* 0x000fe20000100a00 */
[----:B------:R-:W-:Y:S03]  /*ea090*/  STL.64 [R1+0x7e8], R42 ;  /* 0x0007e82a01007387 */ /* 0x000fe60000100a00 */
[----:B------:R-:W-:Y:S04]  /*ea0a0*/  LDS R228, [R2+0x10300] ;  /* 0x0103000002e47984 */ /* 0x000fe80000000800 */
[----:B------:R-:W-:Y:S04]  /*ea0b0*/  LDS R230, [R2+0x12300] ;  /* 0x0123000002e67984 */ /* 0x000fe80000000800 */
[----:B------:R-:W-:Y:S04]  /*ea0c0*/  LDS R229, [R0+0x10300] ;  /* 0x0103000000e57984 */ /* 0x000fe80000000800 */
[----:B------:R-:W1:Y:S04]  /*ea0d0*/  LDS R231, [R0+0x12300] ;  /* 0x0123000000e77984 */ /* 0x000e680000000800 */
[----:B------:R-:W-:Y:S01]  /*ea0e0*/  STL.64 [R1+0x7d0], R36 ;  /* 0x0007d02401007387 */ /* 0x000fe20000100a00 */
[----:B------:R-:W-:Y:S02]  /*ea0f0*/  STL.64 [R1+0x7d8], R38 ;  /* 0x0007d82601007387 */ /* 0x000fe40000100a00 */
[----:B------:R-:W-:Y:S02]  /*ea100*/  STL.64 [R1+0x110], R12 ;  /* 0x0001100c01007387 */ /* 0x000fe40000100a00 */
[----:B------:R4:W-:Y:S02]  /*ea110*/  STL.64 [R1+0x118], R14 ;  /* 0x0001180e01007387 */ /* 0x0009e40000100a00 */
[C---:B----4-:R-:W-:Y:S08]  /*ea120*/  HMMA.1688.F32.TF32 R12, R4.reuse, R212, R48 ;  /* 0x000000d4040c723c */ /* 0x050ff00000081030 */
[C---:B------:R-:W-:Y:S08]  /*ea130*/  HMMA.1688.F32.TF32 R40, R4.reuse, R200, R52 ;  /* 0x000000c80428723c */ /* 0x040ff00000081034 */
[C---:B------:R-:W-:Y:S07]  /*ea140*/  HMMA.1688.F32.TF32 R36, R4.reuse, R192, R56 ;  /* 0x000000c00424723c */ /* 0x040fee0000081038 */
[----:B------:R-:W-:Y:S01]  /*ea150*/  STL.64 [R1+0x7c0], R12 ;  /* 0x0007c00c01007387 */ /* 0x000fe20000100a00 */
[----:B------:R4:W-:Y:S02]  /*ea160*/  STL.64 [R1+0x7c8], R14 ;  /* 0x0007c80e01007387 */ /* 0x0009e40000100a00 */
[C---:B----4-:R-:W-:Y:S05]  /*ea170*/  HMMA.1688.F32.TF32 R12, R4.reuse, R28, R60 ;  /* 0x0000001c040c723c */ /* 0x050fea000008103c */
[----:B------:R-:W-:Y:S01]  /*ea180*/  STL.64 [R1+0x7b0], R40 ;  /* 0x0007b02801007387 */ /* 0x000fe20000100a00 */
[----:B------:R4:W-:Y:S07]  /*ea190*/  STL.64 [R1+0x7b8], R42 ;  /* 0x0007b82a01007387 */ /* 0x0009ee0000100a00 */
[----:B------:R-:W-:Y:S02]  /*ea1a0*/  STL.64 [R1+0x7a0], R36 ;  /* 0x0007a02401007387 */ /* 0x000fe40000100a00 */
[----:B------:R1:W-:Y:S01]  /*ea1b0*/  STL.64 [R1+0x7a8], R38 ;  /* 0x0007a82601007387 */ /* 0x0003e20000100a00 */
[C---:B----4-:R-:W-:Y:S08]  /*ea1c0*/  HMMA.1688.F32.TF32 R40, R4.reuse, R124, R64 ;  /* 0x0000007c0428723c */ /* 0x050ff00000081040 */
[C---:B-1----:R-:W-:Y:S08]  /*ea1d0*/  HMMA.1688.F32.TF32 R36, R4.reuse, R168, R8 ;  /* 0x000000a80424723c */ /* 0x042ff00000081008 */
        /* <DEDUP_REMOVED lines=8> */
[C---:B------:R-:W-:Y:S11]  /*ea260*/  HMMA.1688.F32.TF32 R16, R4.reuse, R156, R80 ;  /* 0x0000009c0410723c */ /* 0x040ff60000081050 */
[----:B------:R-:W-:Y:S02]  /*ea270*/  @!UPT UIADD3 URZ, URZ, URZ, URZ ;  /* 0x0000003f3f3ff290 */ /* 0x000fe4000fffe03f */
[----:B------:R-:W-:Y:S01]  /*ea280*/  STL.64 [R1+0x760], R12 ;  /* 0x0007600c01007387 */ /* 0x000fe20000100a00 */
[----:B------:R1:W-:Y:S02]  /*ea290*/  STL.64 [R1+0x768], R14 ;  /* 0x0007680e01007387 */ /* 0x0003e40000100a00 */
        /* <DEDUP_REMOVED lines=30> */
[----:B----4-:R-:W-:Y:S01]  /*ea480*/  HMMA.1688.F32.TF32 R8, R4, R24, R224 ;  /* 0x000000180408723c */ /* 0x010fe200000810e0 */
[----:B------:R1:W-:Y:S01]  /*ea490*/  STL.64 [R1+0x6b0], R16 ;  /* 0x0006b01001007387 */ /* 0x0003e20000100a00 */
[----:B------:R4:W-:Y:S02]  /*ea4a0*/  STL.64 [R1+0x6b8], R18 ;  /* 0x0006b81201007387 */ /* 0x0009e40000100a00 */
[----:B------:R-:W3:Y:S11]  /*ea4b0*/  LDL.LU R136, [R1+0x2890] ;  /* 0x0028900001887983 */ /* 0x000ef60000300800 */
[----:B------:R-:W-:Y:S01]  /*ea4c0*/  STL.64 [R1+0x6a0], R12 ;  /* 0x0006a00c01007387 */ /* 0x000fe20000100a00 */
[----:B------:R-:W-:Y:S07]  /*ea4d0*/  STL.64 [R1+0x6a8], R14 ;  /* 0x0006a80e01007387 */ /* 0x000fee0000100a00 */
[----:B------:R1:W-:Y:S02]  /*ea4e0*/  STL.64 [R1+0x690], R8 ;  /* 0x0006900801007387 */ /* 0x0003e40000100a00 */
[----:B------:R1:W-:Y:S01]  /*ea4f0*/  STL.64 [R1+0x698], R10 ;  /* 0x0006980a01007387 */ /* 0x0003e20000100a00 */
[----:B------:R-:W3:Y:S01]  /*ea500*/  LDL.LU R137, [R1+0x2894] ;  /* 0x0028940001897983 */ /* 0x000ee20000300800 */
[----:B------:R-:W3:Y:S02]  /*ea510*/  LDL.LU R138, [R1+0x2898] ;  /* 0x00289800018a7983 */ /* 0x000ee40000300800 */
[----:B------:R-:W3:Y:S02]  /*ea520*/  LDL.LU R139, [R1+0x289c] ;  /* 0x00289c00018b7983 */ /* 0x000ee40000300800 */
[----:B------:R-:W3:Y:S01]  /*ea530*/  LDL.LU R224, [R1] ;  /* 0x0000000001e07983 */ /* 0x000ee20000300800 */
        /* <DEDUP_REMOVED lines=23> */
[----:B-1----:R-:W3:Y:S01]  /*ea6b0*/  LDL.LU R16, [R1+0x28e0] ;  /* 0x0028e00001107983 */ /* 0x002ee20000300800 */
[----:B------:R-:W3:Y:S01]  /*ea6c0*/  LDL.LU R17, [R1+0x28e4] ;  /* 0x0028e40001117983 */ /* 0x000ee20000300800 */
[----:B----4-:R-:W3:Y:S02]  /*ea6d0*/  LDL.LU R18, [R1+0x28e8] ;  /* 0x0028e80001127983 */ /* 0x010ee40000300800 */
[----:B------:R-:W3:Y:S02]  /*ea6e0*/  LDL.LU R19, [R1+0x28ec] ;  /* 0x0028ec0001137983 */ /* 0x000ee40000300800 */
[----:B------:R-:W4:Y:S01]  /*ea6f0*/  LDL.LU R8, [R1+0x28f0] ;  /* 0x0028f00001087983 */ /* 0x000f220000300800 */
[----:B------:R-:W4:Y:S01]  /*ea700*/  LDL.LU R9, [R1+0x28f4] ;  /* 0x0028f40001097983 */ /* 0x000f220000300800 */
[----:B------:R-:W4:Y:S02]  /*ea710*/  LDL.LU R10, [R1+0x28f8] ;  /* 0x0028f800010a7983 */ /* 0x000f240000300800 */
[----:B------:R-:W4:Y:S02]  /*ea720*/  LDL.LU R11, [R1+0x28fc] ;  /* 0x0028fc00010b7983 */ /* 0x000f240000300800 */
        /* <DEDUP_REMOVED lines=39> */
[----:B------:R-:W4:Y:S01]  /*ea9a0*/  LDL.LU R191, [R1+0x1c] ;  /* 0x00001c0001bf7983 */ /* 0x000f220000300800 */
[----:B--2---:R-:W-:Y:S01]  /*ea9b0*/  MOV R132, R232 ;  /* 0x000000e800847202 */ /* 0x004fe20000000f00 */
[----:B------:R-:W-:Y:S01]  /*ea9c0*/  IMAD.MOV.U32 R133, RZ, RZ, R233 ;  /* 0x000000ffff857224 */ /* 0x000fe200078e00e9 */
[----:B------:R-:W2:Y:S01]  /*ea9d0*/  LDL.LU R232, [R1+0x686c] ;  /* 0x00686c0001e87983 */ /* 0x000ea20000300800 */
[----:B------:R-:W2:Y:S02]  /*ea9e0*/  LDL.LU R233, [R1+0x6868] ;  /* 0x0068680001e97983 */ /* 0x000ea40000300800 */
[----:B------:R-:W-:Y:S01]  /*ea9f0*/  IMAD.MOV.U32 R134, RZ, RZ, R234 ;  /* 0x000000ffff867224 */ /* 0x000fe200078e00ea */
[----:B------:R-:W-:Y:S01]  /*eaa00*/  MOV R135, R235 ;  /* 0x000000eb00877202 */ /* 0x000fe20000000f00 */
[----:B------:R-:W2:Y:S01]  /*eaa10*/  LDL.LU R234, [R1+0x6864] ;  /* 0x0068640001ea7983 */ /* 0x000ea20000300800 */
[----:B------:R-:W2:Y:S02]  /*eaa20*/  LDL.LU R235, [R1+0x6860] ;  /* 0x0068600001eb7983 */ /* 0x000ea40000300800 */
[----:B------:R-:W2:Y:S02]  /*eaa30*/  LDL.LU R128, [R1+0x28b0] ;  /* 0x0028b00001807983 */ /* 0x000ea40000300800 */
[----:B------:R-:W2:Y:S01]  /*eaa40*/  LDL.LU R129, [R1+0x28b4] ;  /* 0x0028b40001817983 */ /* 0x000ea20000300800 */
[----:B------:R-:W2:Y:S01]  /*eaa50*/  LDL.LU R130, [R1+0x28b8] ;  /* 0x0028b80001827983 */ /* 0x000ea20000300800 */
[----:B------:R-:W2:Y:S02]  /*eaa60*/  LDL.LU R131, [R1+0x28bc] ;  /* 0x0028bc0001837983 */ /* 0x000ea40000300800 */
[----:B------:R-:W-:-:S02]  /*eaa70*/  IMAD.MOV.U32 R148, RZ, RZ, R240 ;  /* 0x000000ffff947224 */ /* 0x000fc400078e00f0 */
[----:B------:R-:W-:Y:S01]  /*eaa80*/  IMAD.MOV.U32 R149, RZ, RZ, R241 ;  /* 0x000000ffff957224 */ /* 0x000fe200078e00f1 */
[----:B------:R-:W2:Y:S01]  /*eaa90*/  LDL.LU R240, [R1+0x685c] ;  /* 0x00685c0001f07983 */ /* 0x000ea20000300800 */
[----:B------:R-:W2:Y:S01]  /*eaaa0*/  LDL.LU R241, [R1+0x6858] ;  /* 0x0068580001f17983 */ /* 0x000ea20000300800 */
[----:B------:R-:W-:Y:S01]  /*eaab0*/  MOV R150, R242 ;  /* 0x000000f200967202 */ /* 0x000fe20000000f00 */
[----:B------:R-:W-:Y:S01]  /*eaac0*/  IMAD.MOV.U32 R151, RZ, RZ, R243 ;  /* 0x000000ffff977224 */ /* 0x000fe200078e00f3 */
[----:B------:R-:W2:Y:S01]  /*eaad0*/  LDL.LU R242, [R1+0x6854] ;  /* 0x0068540001f27983 */ /* 0x000ea20000300800 */
[----:B------:R-:W2:Y:S01]  /*eaae0*/  LDL.LU R243, [R1+0x6850] ;  /* 0x0068500001f37983 */ /* 0x000ea20000300800 */
[C---:B---3--:R-:W-:Y:S08]  /*eaaf0*/  HMMA.1688.F32.TF32 R12, R4.reuse, R96, R44 ;  /* 0x00000060040c723c */ /* 0x048ff0000008102c */
[C---:B----4-:R-:W-:Y:S08]  /*eab00*/  HMMA.1688.F32.TF32 R36, R4.reuse, R88, R40 ;  /* 0x000000580424723c */ /* 0x050ff00000081028 */
[C---:B------:R-:W-:Y:S11]  /*eab10*/  HMMA.1688.F32.TF32 R40, R4.reuse, R20, R48 ;  /* 0x000000140428723c */ /* 0x040ff60000081030 */
[----:B------:R-:W-:Y:S04]  /*eab20*/  @!UPT UIADD3 URZ, URZ, URZ, URZ ;  /* 0x0000003f3f3ff290 */ /* 0x000fe8000fffe03f */
[----:B------:R-:W-:Y:S01]  /*eab30*/  STL.64 [R1+0x680], R36 ;  /* 0x0006802401007387 */ /* 0x000fe20000100a00 */
[----:B------:R1:W-:Y:S02]  /*eab40*/  STL.64 [R1+0x688], R38 ;  /* 0x0006882601007387 */ /* 0x0003e40000100a00 */
        /* <DEDUP_REMOVED lines=14> */
[----:B------:R-:W-:Y:S06]  /*eac30*/  STL.64 [R1+0x638], R42 ;  /* 0x0006382a01007387 */ /* 0x000fec0000100a00 */
[C---:B------:R-:W-:Y:S08]  /*eac40*/  HMMA.1688.F32.TF32 R16, R4.reuse, R120, R16 ;  /* 0x000000780410723c */ /* 0x040ff00000081010 */
[C---:B------:R-:W-:Y:S01]  /*eac50*/  HMMA.1688.F32.TF32 R8, R4.reuse, R116, R76 ;  /* 0x000000740408723c */ /* 0x040fe2000008104c */
[----:B------:R-:W-:Y:S01]  /*eac60*/  STL.64 [R1+0x620], R36 ;  /* 0x0006202401007387 */ /* 0x000fe20000100a00 */
[----:B------:R-:W-:Y:S05]  /*eac70*/  STL.64 [R1+0x628], R38 ;  /* 0x0006282601007387 */ /* 0x000fea0000100a00 */
[----:B------:R-:W-:Y:S02]  /*eac80*/  STL.64 [R1+0x610], R12 ;  /* 0x0006100c01007387 */ /* 0x000fe40000100a00 */
[----:B------:R1:W-:Y:S02]  /*eac90*/  STL.64 [R1+0x618], R14 ;  /* 0x0006180e01007387 */ /* 0x0003e40000100a00 */
[C---:B-1----:R-:W-:Y:S08]  /*eaca0*/  HMMA.1688.F32.TF32 R12, R4.reuse, R84, R80 ;  /* 0x00000054040c723c */ /* 0x042ff00000081050 */
[----:B------:R-:W-:Y:S01]  /*eacb0*/  HMMA.1688.F32.TF32 R4, R4, R248, R32 ;  /* 0x000000f80404723c */ /* 0x000fe20000081020 */
[----:B------:R-:W-:Y:S01]  /*eacc0*/  STL.64 [R1+0x600], R16 ;  /* 0x0006001001007387 */ /* 0x000fe20000100a00 */
[----:B------:R-:W-:Y:S02]  /*eacd0*/  STL.64 [R1+0x608], R18 ;  /* 0x0006081201007387 */ /* 0x000fe40000100a00 */
[----:B------:R1:W-:Y:S02]  /*eace0*/  STL.64 [R1+0x5f0], R8 ;  /* 0x0005f00801007387 */ /* 0x0003e40000100a00 */
[----:B------:R-:W-:Y:S02]  /*eacf0*/  STL.64 [R1+0x5f8], R10 ;  /* 0x0005f80a01007387 */ /* 0x000fe40000100a00 */
[----:B-1----:R-:W-:Y:S01]  /*ead00*/  IMAD.MOV.U32 R9, RZ, RZ, R248 ;  /* 0x000000ffff097224 */ /* 0x002fe200078e00f8 */
[----:B------:R-:W-:-:S06]  /*ead10*/  MOV R8, R249 ;  /* 0x000000f900087202 */ /* 0x000fcc0000000f00 */
[----:B------:R-:W-:Y:S01]  /*ead20*/  STL.64 [R1+0x5e0], R12 ;  /* 0x0005e00c01007387 */ /* 0x000fe20000100a00 */
[----:B------:R1:W-:Y:S07]  /*ead30*/  STL.64 [R1+0x5e8], R14 ;  /* 0x0005e80e01007387 */ /* 0x0003ee0000100a00 */
[----:B------:R-:W-:Y:S02]  /*ead40*/  STL.64 [R1+0xc0], R4 ;  /* 0x0000c00401007387 */ /* 0x000fe40000100a00 */
[----:B------:R3:W-:Y:S01]  /*ead50*/  STL.64 [R1+0xc8], R6 ;  /* 0x0000c80601007387 */ /* 0x0007e20000100a00 */
[----:B------:R-:W4:Y:S01]  /*ead60*/  LDL.LU.64 R250, [R1+0x6848] ;  /* 0x0068480001fa7983 */ /* 0x000f220000300a00 */
[----:B------:R-:W4:Y:S01]  /*ead70*/  LDL.LU.64 R248, [R1+0x6840] ;  /* 0x0068400001f87983 */ /* 0x000f220000300a00 */
[C---:B------:R-:W-:Y:S08]  /*ead80*/  HMMA.1688.F32.TF32 R16, R228.reuse, R212, R92 ;  /* 0x000000d4e410723c */ /* 0x040ff0000008105c */
[C---:B-1----:R-:W-:Y:S08]  /*ead90*/  HMMA.1688.F32.TF32 R12, R228.reuse, R200, R100 ;  /* 0x000000c8e40c723c */ /* 0x042ff00000081064 */
[C---:B---3--:R-:W-:Y:S07]  /*eada0*/  HMMA.1688.F32.TF32 R4, R228.reuse, R192, R216 ;  /* 0x000000c0e404723c */ /* 0x048fee00000810d8 */
[----:B------:R-:W-:Y:S01]  /*eadb0*/  STL.64 [R1+0xb0], R16 ;  /* 0x0000b01001007387 */ /* 0x000fe20000100a00 */
[----:B------:R1:W-:Y:S07]  /*eadc0*/  STL.64 [R1+0xb8], R18 ;  /* 0x0000b81201007387 */ /* 0x0003ee0000100a00 */
[----:B------:R-:W-:Y:S02]  /*eadd0*/  STL.64 [R1+0xa0], R12 ;  /* 0x0000a00c01007387 */ /* 0x000fe40000100a00 */
[----:B------:R3:W-:Y:S06]  /*eade0*/  STL.64 [R1+0xa8], R14 ;  /* 0x0000a80e01007387 */ /* 0x0007ec0000100a00 */
[----:B------:R-:W-:Y:S01]  /*eadf0*/  STL.64 [R1+0x90], R4 ;  /* 0x0000900401007387 */ /* 0x000fe20000100a00 */
[----:B------:R2:W-:Y:S01]  /*eae00*/  STL.64 [R1+0x98], R6 ;  /* 0x0000980601007387 */ /* 0x0005e20000100a00 */
[C---:B-1----:R-:W-:Y:S08]  /*eae10*/  HMMA.1688.F32.TF32 R16, R228.reuse, R28, R220 ;  /* 0x0000001ce410723c */ /* 0x042ff000000810dc */
[C---:B---3--:R-:W-:Y:S08]  /*eae20*/  HMMA.1688.F32.TF32 R12, R228.reuse, R124, R188 ;  /* 0x0000007ce40c723c */ /* 0x048ff000000810bc */
[----:B--2---:R-:W-:Y:S01]  /*eae30*/  HMMA.1688.F32.TF32 R4, R228, R168, R224 ;  /* 0x000000a8e404723c */ /* 0x004fe200000810e0 */
[----:B------:R-:W-:-:S06]  /*eae40*/  IMAD.MOV.U32 R162, RZ, RZ, R27 ;  /* 0x000000ffffa27224 */ /* 0x000fcc00078e001b */
[----:B------:R-:W-:Y:S01]  /*eae50*/  STL.64 [R1+0x80], R16 ;  /* 0x0000801001007387 */ /* 0x000fe20000100a00 */
[----:B------:R-:W-:Y:S07]  /*eae60*/  STL.64 [R1+0x88], R18 ;  /* 0x0000881201007387 */ /* 0x000fee0000100a00 */
[----:B------:R-:W-:Y:S02]  /*eae70*/  STL.64 [R1+0x70], R12 ;  /* 0x0000700c01007387 */ /* 0x000fe40000100a00 */
[----:B------:R1:W-:Y:S02]  /*eae80*/  STL.64 [R1+0x78], R14 ;  /* 0x0000780e01007387 */ /* 0x0003e40000100a00 */
[----:B------:R-:W-:-:S02]  /*eae90*/  IMAD.MOV.U32 R163, RZ, RZ, R26 ;  /* 0x000000ffffa37224 */ /* 0x000fc400078e001a */
[----:B------:R-:W-:Y:S02]  /*eaea0*/  IMAD.MOV.U32 R11, RZ, RZ, R180 ;  /* 0x000000ffff0b7224 */ /* 0x000fe400078e00b4 */
[----:B------:R-:W-:Y:S01]  /*eaeb0*/  IMAD.MOV.U32 R10, RZ, RZ, R181 ;  /* 0x000000ffff0a7224 */ /* 0x000fe200078e00b5 */
[----:B------:R-:W-:Y:S04]  /*eaec0*/  LDS R224, [R2+0x10380] ;  /* 0x0103800002e07984 */ /* 0x000fe80000000800 */
[----:B------:R-:W-:Y:S01]  /*eaed0*/  STL.64 [R1+0x60], R4 ;  /* 0x0000600401007387 */ /* 0x000fe20000100a00 */
[----:B------:R2:W-:Y:S03]  /*eaee0*/  STL.64 [R1+0x68], R6 ;  /* 0x0000680601007387 */ /* 0x0005e60000100a00 */
[----:B------:R-:W-:Y:S04]  /*eaef0*/  LDS R226, [R2+0x12380] ;  /* 0x0123800002e27984 */ /* 0x000fe80000000800 */
[----:B------:R-:W-:Y:S04]  /*eaf00*/  LDS R225, [R0+0x10380] ;  /* 0x0103800000e17984 */ /* 0x000fe80000000800 */
[----:B------:R-:W3:Y:S01]  /*eaf10*/  LDS R227, [R0+0x12380] ;  /* 0x0123800000e37984 */ /* 0x000ee20000000800 */
[C---:B-1----:R-:W-:Y:S08]  /*eaf20*/  HMMA.1688.F32.TF32 R12, R228.reuse, R160, R240 ;  /* 0x000000a0e40c723c */ /* 0x042ff000000810f0 */
[C---:B--2---:R-:W-:Y:S08]  /*eaf30*/  HMMA.1688.F32.TF32 R4, R228.reuse, R156, R232 ;  /* 0x0000009ce404723c */ /* 0x044ff000000810e8 */
[C---:B----4-:R-:W-:Y:S11]  /*eaf40*/  HMMA.1688.F32.TF32 R16, R228.reuse, R164, R248 ;  /* 0x000000a4e410723c */ /* 0x050ff600000810f8 */
[----:B------:R-:W-:Y:S11]  /*eaf50*/  @!UPT UIADD3 URZ, URZ, URZ, URZ ;  /* 0x0000003f3f3ff290 */ /* 0x000ff6000fffe03f */
[----:B------:R-:W-:Y:S01]  /*eaf60*/  @!UPT UIADD3 URZ, URZ, URZ, URZ ;  /* 0x0000003f3f3ff290 */ /* 0x000fe2000fffe03f */
[----:B------:R-:W-:Y:S01]  /*eaf70*/  STL.64 [R1+0x50], R16 ;  /* 0x0000501001007387 */ /* 0x000fe20000100a00 */
[----:B------:R-:W-:Y:S02]  /*eaf80*/  STL.64 [R1+0x58], R18 ;  /* 0x0000581201007387 */ /* 0x000fe40000100a00 */
[----:B------:R-:W-:Y:S02]  /*eaf90*/  STL.64 [R1+0x40], R12 ;  /* 0x0000400c01007387 */ /* 0x000fe40000100a00 */
[----:B------:R-:W-:Y:S01]  /*eafa0*/  STL.64 [R1+0x48], R14 ;  /* 0x0000480e01007387 */ /* 0x000fe20000100a00 */
[----:B------:R-:W-:Y:S01]  /*eafb0*/  STL.64 [R1+0x30], R4 ;  /* 0x0000300401007387 */ /* 0x000fe20000100a00 */
[----:B------:R1:W-:Y:S02]  /*eafc0*/  STL.64 [R1+0x38], R6 ;  /* 0x0000380601007387 */ /* 0x0003e40000100a00 */
[C---:B-1----:R-:W-:Y:S08]  /*eafd0*/  HMMA.1688.F32.TF32 R4, R228.reuse, R152, R128 ;  /* 0x00000098e404723c */ /* 0x042ff00000081080 */
[C---:B------:R-:W-:Y:S11]  /*eafe0*/  HMMA.1688.F32.TF32 R12, R228.reuse, R68, R132 ;  /* 0x00000044e40c723c */ /* 0x040ff60000081084 */
[----:B------:R-:W-:Y:S04]  /*eaff0*/  @!UPT UIADD3 URZ, URZ, URZ, URZ ;  /* 0x0000003f3f3ff290 */ /* 0x000fe8000fffe03f */
[----:B------:R-:W-:Y:S01]  /*eb000*/  STL.64 [R1+0x20], R4 ;  /* 0x0000200401007387 */ /* 0x000fe20000100a00 */
[----:B------:R1:W-:Y:S02]  /*eb010*/  STL.64 [R1+0x28], R6 ;  /* 0x0000280601007387 */ /* 0x0003e40000100a00 */
[C---:B-1----:R-:W-:Y:S05]  /*eb020*/  HMMA.1688.F32.TF32 R4, R228.reuse, R72, R136 ;  /* 0x00000048e404723c */ /* 0x042fea0000081088 */
[----:B------:R-:W-:Y:S01]  /*eb030*/  STL.64 [R1+0x10], R12 ;  /* 0x0000100c01007387 */ /* 0x000fe20000100a00 */
[----:B------:R-:W-:Y:S02]  /*eb040*/  STL.64 [R1+0x18], R14 ;  /* 0x0000180e01007387 */ /* 0x000fe40000100a00 */
[----:B------:R-:W2:Y:S11]  /*eb050*/  LDL.LU R132, [R1+0x27d0] ;  /* 0x0027d00001847983 */ /* 0x000eb60000300800 */
[----:B------:R-:W-:Y:S04]  /*eb060*/  @!UPT UIADD3 URZ, URZ, URZ, URZ ;  /* 0x0000003f3f3ff290 */ /* 0x000fe8000fffe03f */
[----:B------:R-:W-:Y:S01]  /*eb070*/  STL.64 [R1], R4 ;  /* 0x0000000401007387 */ /* 0x000fe20000100a00 */
        /* <DEDUP_REMOVED lines=24> */
[----:B------:R-:W1:Y:S02]  /*eb200*/  LDL.LU R32, [R1+0x2850] ;  /* 0x0028500001207983 */ /* 0x000e640000300800 */
[----:B------:R-:W1:Y:S02]  /*eb210*/  LDL.LU R33, [R1+0x2854] ;  /* 0x0028540001217983 */ /* 0x000e640000300800 */
[----:B------:R-:W1:Y:S01]  /*eb220*/  LDL.LU R34, [R1+0x2858] ;  /* 0x0028580001227983 */ /* 0x000e620000300800 */
[----:B------:R-:W1:Y:S01]  /*eb230*/  LDL.LU R35, [R1+0x285c] ;  /* 0x00285c0001237983 */ /* 0x000e620000300800 */
[C---:B------:R-:W-:Y:S01]  /*eb240*/  HMMA.1688.F32.TF32 R248, R228.reuse, R208, R148 ;  /* 0x000000d0e4f8723c */ /* 0x040fe20000081094 */
        /* <DEDUP_REMOVED lines=15> */
[----:B------:R-:W4:Y:S03]  /*eb340*/  LDL.LU R191, [R1+0x27fc] ;  /* 0x0027fc0001bf7983 */ /* 0x000f260000300800 */
[----:B------:R-:W-:Y:S01]  /*eb350*/  STL.64 [R1+0x6278], R250 ;  /* 0x006278fa01007387 */ /* 0x000fe20000100a00 */
[----:B------:R-:W-:Y:S01]  /*eb360*/  STL.64 [R1+0x6270], R248 ;  /* 0x006270f801007387 */ /* 0x000fe20000100a00 */
[C---:B--2---:R-:W-:Y:S02]  /*eb370*/  HMMA.1688.F32.TF32 R240, R228.reuse, R144, R136 ;  /* 0x00000090e4f0723c */ /* 0x044fe40000081088 */
[----:B------:R-:W2:Y:S01]  /*eb380*/  LDL.LU R136, [R1+0x27c0] ;  /* 0x0027c00001887983 */ /* 0x000ea20000300800 */
[----:B------:R-:W2:Y:S02]  /*eb390*/  LDL.LU R137, [R1+0x27c4] ;  /* 0x0027c40001897983 */ /* 0x000ea40000300800 */
[----:B------:R-:W2:Y:S02]  /*eb3a0*/  LDL.LU R138, [R1+0x27c8] ;  /* 0x0027c800018a7983 */ /* 0x000ea40000300800 */
[----:B------:R-:W2:Y:S01]  /*eb3b0*/  LDL.LU R139, [R1+0x27cc] ;  /* 0x0027cc00018b7983 */ /* 0x000ea20000300800 */
[C---:B---3--:R-:W-:Y:S08]  /*eb3c0*/  HMMA.1688.F32.TF32 R232, R228.reuse, R140, R84 ;  /* 0x0000008ce4e8723c */ /* 0x048ff00000081054 */
[C---:B-1----:R-:W-:Y:S07]  /*eb3d0*/  HMMA.1688.F32.TF32 R4, R228.reuse, R172, R32 ;  /* 0x000000ace404723c */ /* 0x042fee0000081020 */
[----:B------:R-:W-:Y:S01]  /*eb3e0*/  STL [R1+0x6240], R240 ;  /* 0x006240f001007387 */ /* 0x000fe20000100800 */
[----:B------:R-:W-:Y:S02]  /*eb3f0*/  STL [R1+0x623c], R241 ;  /* 0x00623cf101007387 */ /* 0x000fe40000100800 */
[----:B------:R-:W-:Y:S02]  /*eb400*/  STL [R1+0x6238], R242 ;  /* 0x006238f201007387 */ /* 0x000fe40000100800 */
[----:B------:R-:W-:Y:S03]  /*eb410*/  STL [R1+0x6234], R243 ;  /* 0x006234f301007387 */ /* 0x000fe60000100800 */
[----:B------:R-:W-:Y:S01]  /*eb420*/  STL [R1+0x6248], R232 ;  /* 0x006248e801007387 */ /* 0x000fe20000100800 */
[----:B------:R-:W-:Y:S02]  /*eb430*/  STL [R1+0x6244], R233 ;  /* 0x006244e901007387 */ /* 0x000fe40000100800 */
[----:B------:R-:W-:Y:S02]  /*eb440*/  STL [R1+0x6230], R234 ;  /* 0x006230ea01007387 */ /* 0x000fe40000100800 */
[----:B------:R-:W-:Y:S03]  /*eb450*/  STL [R1+0x622c], R235 ;  /* 0x00622ceb01007387 */ /* 0x000fe60000100800 */
[----:B------:R-:W-:Y:S01]  /*eb460*/  STL [R1+0x624c], R4 ;  /* 0x00624c0401007387 */ /* 0x000fe20000100800 */
[----:B------:R-:W-:Y:S02]  /*eb470*/  STL [R1+0x6228], R5 ;  /* 0x0062280501007387 */ /* 0x000fe40000100800 */
[----:B------:R-:W-:Y:S02]  /*eb480*/  STL [R1+0x6224], R6 ;  /* 0x0062240601007387 */ /* 0x000fe40000100800 */
[----:B------:R1:W-:Y:S01]  /*eb490*/  STL [R1+0x6220], R7 ;  /* 0x0062200701007387 */ /* 0x0003e20000100800 */
[C---:B----4-:R-:W-:Y:S08]  /*eb4a0*/  HMMA.1688.F32.TF32 R12, R228.reuse, R108, R92 ;  /* 0x0000006ce40c723c */ /* 0x050ff0000008105c */
[C---:B-1----:R-:W-:Y:S01]  /*eb4b0*/  HMMA.1688.F32.TF32 R4, R228.reuse, R112, R148 ;  /* 0x00000070e404723c */ /* 0x042fe20000081094 */
[----:B------:R-:W3:Y:S07]  /*eb4c0*/  LDL.LU R148, [R1+0x27b0] ;  /* 0x0027b00001947983 */ /* 0x000eee0000300800 */
[C---:B------:R-:W-:Y:S11]  /*eb4d0*/  HMMA.1688.F32.TF32 R16, R228.reuse, R24, R216 ;  /* 0x00000018e410723c */ /* 0x040ff600000810d8 */
[----:B------:R-:W-:Y:S04]  /*eb4e0*/  @!UPT UIADD3 URZ, URZ, URZ, URZ ;  /* 0x0000003f3f3ff290 */ /* 0x000fe8000fffe03f */
[----:B------:R-:W-:Y:S01]  /*eb4f0*/  STL.64 [R1+0x5d0], R4 ;  /* 0x0005d00401007387 */ /* 0x000fe20000100a00 */
[----:B------:R1:W-:Y:S02]  /*eb500*/  STL.64 [R1+0x5d8], R6 ;  /* 0x0005d80601007387 */ /* 0x0003e40000100a00 */
[----:B------:R-:W3:Y:S02]  /*eb510*/  LDL.LU R149, [R1+0x27b4] ;  /* 0x0027b40001957983 */ /* 0x000ee40000300800 */
[----:B------:R-:W3:Y:S01]  /*eb520*/  LDL.LU R150, [R1+0x27b8] ;  /* 0x0027b80001967983 */ /* 0x000ee20000300800 */
[----:B------:R-:W3:Y:S01]  /*eb530*/  LDL.LU R151, [R1+0x27bc] ;  /* 0x0027bc0001977983 */ /* 0x000ee20000300800 */
[----:B------:R-:W-:Y:S02]  /*eb540*/  STL.64 [R1+0x5c0], R12 ;  /* 0x0005c00c01007387 */ /* 0x000fe40000100a00 */
[----:B------:R4:W-:Y:S01]  /*eb550*/  STL.64 [R1+0x5c8], R14 ;  /* 0x0005c80e01007387 */ /* 0x0009e20000100a00 */
[C---:B-1----:R-:W-:Y:S08]  /*eb560*/  HMMA.1688.F32.TF32 R4, R228.reuse, R104, R100 ;  /* 0x00000068e404723c */ /* 0x042ff00000081064 */
[C---:B----4-:R-:W-:Y:S11]  /*eb570*/  HMMA.1688.F32.TF32 R12, R228.reuse, R88, R220 ;  /* 0x00000058e40c723c */ /* 0x050ff600000810dc */
[----:B------:R-:W-:Y:S04]  /*eb580*/  @!UPT UIADD3 URZ, URZ, URZ, URZ ;  /* 0x0000003f3f3ff290 */ /* 0x000fe8000fffe03f */
[----:B------:R-:W-:Y:S01]  /*eb590*/  STL.64 [R1+0x5b0], R4 ;  /* 0x0005b00401007387 */ /* 0x000fe20000100a00 */
[----:B------:R1:W-:Y:S02]  /*eb5a0*/  STL.64 [R1+0x5b8], R6 ;  /* 0x0005b80601007387 */ /* 0x0003e40000100a00 */
[----:B------:R-:W-:Y:S02]  /*eb5b0*/  STL.64 [R1+0x5a0], R16 ;  /* 0x0005a01001007387 */ /* 0x000fe40000100a00 */
[----:B------:R-:W-:Y:S03]  /*eb5c0*/  STL.64 [R1+0x5a8], R18 ;  /* 0x0005a81201007387 */ /* 0x000fe60000100a00 */
[----:B------:R-:W-:Y:S01]  /*eb5d0*/  STL.64 [R1+0x590], R12 ;  /* 0x0005900c01007387 */ /* 0x000fe20000100a00 */
[----:B------:R4:W-:Y:S01]  /*eb5e0*/  STL.64 [R1+0x598], R14 ;  /* 0x0005980e01007387 */ /* 0x0009e20000100a00 */
[C---:B-1----:R-:W-:Y:S08]  /*eb5f0*/  HMMA.1688.F32.TF32 R4, R228.reuse, R96, R188 ;  /* 0x00000060e404723c */ /* 0x042ff000000810bc */
[C---:B----4-:R-:W-:Y:S08]  /*eb600*/  HMMA.1688.F32.TF32 R12, R228.reuse, R184, R132 ;  /* 0x000000b8e40c723c */ /* 0x050ff00000081084 */
[----:B------:R-:W-:Y:S07]  /*eb610*/  HMMA.1688.F32.TF32 R16, R228, R20, R128 ;  /* 0x00000014e410723c */ /* 0x000fee0000081080 */
[----:B------:R1:W-:Y:S09]  /*eb620*/  STL.64 [R1+0x580], R4 ;  /* 0x0005800401007387 */ /* 0x0003f20000100a00 */
[----:B------:R-:W-:Y:S01]  /*eb630*/  IMAD.MOV.U32 R240, RZ, RZ, R15 ;  /* 0x000000fffff07224 */ /* 0x000fe200078e000f */
[----:B------:R-:W-:Y:S01]  /*eb640*/  MOV R233, R14 ;  /* 0x0000000e00e97202 */ /* 0x000fe20000000f00 */
[----:B------:R-:W-:Y:S01]  /*eb650*/  STL.64 [R1+0x588], R6 ;  /* 0x0005880601007387 */ /* 0x000fe20000100a00 */
[----:B------:R-:W-:-:S04]  /*eb660*/  IMAD.MOV.U32 R232, RZ, RZ, R13 ;  /* 0x000000ffffe87224 */ /* 0x000fc800078e000d */
[----:B------:R-:W-:Y:S02]  /*eb670*/  STL.64 [R1+0x570], R16 ;  /* 0x0005701001007387 */ /* 0x000fe40000100a00 */
[----:B------:R-:W-:Y:S01]  /*eb680*/  STL.64 [R1+0x578], R18 ;  /* 0x0005781201007387 */ /* 0x000fe20000100a00 */
[----:B------:R-:W-:Y:S01]  /*eb690*/  STL [R1+0x625c], R240 ;  /* 0x00625cf001007387 */ /* 0x000fe20000100800 */
[----:B------:R-:W-:Y:S02]  /*eb6a0*/  STL [R1+0x6258], R233 ;  /* 0x006258e901007387 */ /* 0x000fe40000100800 */
[----:B-1----:R-:W-:Y:S01]  /*eb6b0*/  IMAD.MOV.U32 R4, RZ, RZ, R12 ;  /* 0x000000ffff047224 */ /* 0x002fe200078e000c */
[----:B------:R-:W-:Y:S04]  /*eb6c0*/  STL [R1+0x6254], R232 ;  /* 0x006254e801007387 */ /* 0x000fe80000100800 */
[----:B------:R2:W-:Y:S01]  /*eb6d0*/  STL [R1+0x6250], R4 ;  /* 0x0062500401007387 */ /* 0x0005e20000100800 */
[----:B------:R-:W4:Y:S01]  /*eb6e0*/  LDL.LU R220, [R1+0x27a0] ;  /* 0x0027a00001dc7983 */ /* 0x000f220000300800 */
[C---:B--2---:R-:W-:Y:S11]  /*eb6f0*/  HMMA.1688.F32.TF32 R4, R228.reuse, R204, R136 ;  /* 0x000000cce404723c */ /* 0x044ff60000081088 */
[----:B------:R-:W-:Y:S11]  /*eb700*/  @!UPT UIADD3 URZ, URZ, URZ, URZ ;  /* 0x0000003f3f3ff290 */ /* 0x000ff6000fffe03f */
[----:B------:R-:W-:Y:S01]  /*eb710*/  @!UPT UIADD3 URZ, URZ, URZ, URZ ;  /* 0x0000003f3f3ff290 */ /* 0x000fe2000fffe03f */
[----:B------:R-:W-:Y:S01]  /*eb720*/  STL.64 [R1+0x550], R4 ;  /* 0x0005500401007387 */ /* 0x000fe20000100a00 */
        /* <DEDUP_REMOVED lines=16> */
[----:B---3--:R-:W-:Y:S03]  /*eb830*/  HMMA.1688.F32.TF32 R4, R228, R176, R148 ;  /* 0x000000b0e404723c */ /* 0x008fe60000081094 */
[----:B------:R-:W3:Y:S01]  /*eb840*/  LDL.LU R148, [R1+0x13c0] ;  /* 0x0013c00001947983 */ /* 0x000ee20000300800 */
[----:B------:R-:W3:Y:S02]  /*eb850*/  LDL.LU R149, [R1+0x13c4] ;  /* 0x0013c40001957983 */ /* 0x000ee40000300800 */
[----:B------:R-:W3:Y:S02]  /*eb860*/  LDL.LU R150, [R1+0x13c8] ;  /* 0x0013c80001967983 */ /* 0x000ee40000300800 */
[----:B------:R-:W3:Y:S01]  /*eb870*/  LDL.LU R151, [R1+0x13cc] ;  /* 0x0013cc0001977983 */ /* 0x000ee20000300800 */
[----:B------:R-:W3:Y:S01]  /*eb880*/  LDL.LU R136, [R1+0x2760] ;  /* 0x0027600001887983 */ /* 0x000ee20000300800 */
[----:B------:R-:W3:Y:S02]  /*eb890*/  LDL.LU R137, [R1+0x2764] ;  /* 0x0027640001897983 */ /* 0x000ee40000300800 */
[----:B------:R-:W3:Y:S02]  /*eb8a0*/  LDL.LU R138, [R1+0x2768] ;  /* 0x00276800018a7983 */ /* 0x000ee40000300800 */
[----:B------:R-:W3:Y:S10]  /*eb8b0*/  LDL.LU R139, [R1+0x276c] ;  /* 0x00276c00018b7983 */ /* 0x000ef40000300800 */
[----:B------:R-:W-:-:S02]  /*eb8c0*/  IMAD.MOV.U32 R240, RZ, RZ, R4 ;  /* 0x000000fffff07224 */ /* 0x000fc400078e0004 */
[----:B------:R-:W-:Y:S02]  /*eb8d0*/  IMAD.MOV.U32 R4, RZ, RZ, R7 ;  /* 0x000000ffff047224 */ /* 0x000fe400078e0007 */
[----:B------:R-:W-:Y:S01]  /*eb8e0*/  IMAD.MOV.U32 R233, RZ, RZ, R5 ;  /* 0x000000ffffe97224 */ /* 0x000fe200078e0005 */
[----:B------:R-:W-:Y:S02]  /*eb8f0*/  MOV R232, R6 ;  /* 0x0000000600e87202 */ /* 0x000fe40000000f00 */
[----:B------:R4:W-:Y:S03]  /*eb900*/  STL [R1+0x626c], R4 ;  /* 0x00626c0401007387 */ /* 0x0009e60000100800 */
[----:B------:R-:W-:Y:S02]  /*eb910*/  STL [R1+0x6268], R232 ;  /* 0x006268e801007387 */ /* 0x000fe40000100800 */
[----:B------:R-:W-:Y:S02]  /*eb920*/  STL [R1+0x6264], R240 ;  /* 0x006264f001007387 */ /* 0x000fe40000100800 */
[----:B------:R-:W-:Y:S01]  /*eb930*/  STL [R1+0x6260], R233 ;  /* 0x006260e901007387 */ /* 0x000fe20000100800 */
[C---:B----4-:R-:W-:Y:S08]  /*eb940*/  HMMA.1688.F32.TF32 R4, R228.reuse, R196, R220 ;  /* 0x000000c4e404723c */ /* 0x050ff000000810dc */
[C---:B--2---:R-:W-:Y:S11]  /*eb950*/  HMMA.1688.F32.TF32 R12, R228.reuse, R120, R128 ;  /* 0x00000078e40c723c */ /* 0x044ff60000081080 */
[----:B------:R-:W-:Y:S04]  /*eb960*/  @!UPT UIADD3 URZ, URZ, URZ, URZ ;  /* 0x0000003f3f3ff290 */ /* 0x000fe8000fffe03f */
[----:B------:R-:W-:Y:S01]  /*eb970*/  STL.64 [R1+0x530], R4 ;  /* 0x0005300401007387 */ /* 0x000fe20000100a00 */
[----:B------:R1:W-:Y:S02]  /*eb980*/  STL.64 [R1+0x538], R6 ;  /* 0x0005380601007387 */ /* 0x0003e40000100a00 */
[----:B-1----:R-:W-:Y:S06]  /*eb990*/  HMMA.1688.F32.TF32 R4, R228, R180, R188 ;  /* 0x000000b4e404723c */ /* 0x002fec00000810bc */
[----:B------:R-:W-:Y:S11]  /*eb9a0*/  IMAD.MOV.U32 R240, RZ, RZ, R14 ;  /* 0x000000fffff07224 */ /* 0x000ff600078e000e */
[----:B------:R-:W-:Y:S07]  /*eb9b0*/  @!UPT UIADD3 URZ, URZ, URZ, URZ ;  /* 0x0000003f3f3ff290 */ /* 0x000fee000fffe03f */
[----:B------:R-:W-:Y:S02]  /*eb9c0*/  IMAD.MOV.U32 R242, RZ, RZ, R5 ;  /* 0x000000fffff27224 */ /* 0x000fe400078e0005 */
[----:B------:R-:W-:Y:S01]  /*eb9d0*/  IMAD.MOV.U32 R243, RZ, RZ, R6 ;  /* 0x000000fffff37224 */ /* 0x000fe200078e0006 */
[----:B------:R-:W-:-:S04]  /*eb9e0*/  MOV R241, R4 ;  /* 0x0000000400f17202 */ /* 0x000fc80000000f00 */
[----:B------:R-:W-:Y:S01]  /*eb9f0*/  STL.64 [R1+0x6288], R242 ;  /* 0x006288f201007387 */ /* 0x000fe20000100a00 */
[----:B------:R1:W-:Y:S03]  /*eba00*/  STL.64 [R1+0x6280], R240 ;  /* 0x006280f001007387 */ /* 0x0003e60000100a00 */
[----:B-1----:R-:W3:Y:S01]  /*eba10*/  LDL.LU.64 R240, [R1+0x15c0] ;  /* 0x0015c00001f07983 */ /* 0x002ee20000300a00 */
[----:B------:R-:W-:Y:S01]  /*eba20*/  MOV R4, R12 ;  /* 0x0000000c00047202 */ /* 0x000fe20000000f00 */
[----:B------:R-:W-:Y:S01]  /*eba30*/  IMAD.MOV.U32 R232, RZ, RZ, R13 ;  /* 0x000000ffffe87224 */ /* 0x000fe200078e000d */
[----:B------:R-:W-:Y:S02]  /*eba40*/  MOV R233, R15 ;  /* 0x0000000f00e97202 */ /* 0x000fe40000000f00 */
[----:B------:R-:W-:Y:S01]  /*eba50*/  MOV R234, R7 ;  /* 0x0000000700ea7202 */ /* 0x000fe20000000f00 */
[----:B------:R-:W-:Y:S01]  /*eba60*/  HMMA.1688.F32.TF32 R12, R228, R116, R132 ;  /* 0x00000074e40c723c */ /* 0x000fe20000081084 */
[----:B------:R-:W2:Y:S01]  /*eba70*/  LDL.64 R242, [R1+0x15c8] ;  /* 0x0015c80001f27983 */ /* 0x000ea20000100a00 */
[----:B------:R-:W-:Y:S01]  /*eba80*/  IMAD.MOV.U32 R248, RZ, RZ, R9 ;  /* 0x000000fffff87224 */ /* 0x000fe200078e0009 */
[----:B------:R-:W-:Y:S11]  /*eba90*/  MOV R249, R8 ;  /* 0x0000000800f97202 */ /* 0x000ff60000000f00 */
[----:B------:R-:W-:Y:S10]  /*ebaa0*/  @!UPT UIADD3 URZ, URZ, URZ, URZ ;  /* 0x0000003f3f3ff290 */ /* 0x000ff4000fffe03f */
[----:B------:R-:W-:Y:S01]  /*ebab0*/  MOV R6, R14 ;  /* 0x0000000e00067202 */ /* 0x000fe20000000f00 */
[----:B------:R-:W-:Y:S02]  /*ebac0*/  IMAD.MOV.U32 R7, RZ, RZ, R15 ;  /* 0x000000ffff077224 */ /* 0x000fe400078e000f */
[----:B------:R-:W-:Y:S02]  /*ebad0*/  IMAD.MOV.U32 R5, RZ, RZ, R13 ;  /* 0x000000ffff057224 */ /* 0x000fe400078e000d */
[----:B------:R-:W-:Y:S02]  /*ebae0*/  IMAD.MOV.U32 R235, RZ, RZ, R12 ;  /* 0x000000ffffeb7224 */ /* 0x000fe400078e000c */
[----:B------:R-:W-:Y:S02]  /*ebaf0*/  IMAD.MOV.U32 R9, RZ, RZ, R120 ;  /* 0x000000ffff097224 */ /* 0x000fe400078e0078 */
[----:B------:R-:W-:Y:S01]  /*ebb00*/  IMAD.MOV.U32 R8, RZ, RZ, R121 ;  /* 0x000000ffff087224 */ /* 0x000fe200078e0079 */
[----:B------:R-:W-:Y:S01]  /*ebb10*/  STL.64 [R1+0x62a8], R6 ;  /* 0x0062a80601007387 */ /* 0x000fe20000100a00 */
[----:B------:R3:W-:Y:S02]  /*ebb20*/  STL.64 [R1+0x62a0], R4 ;  /* 0x0062a00401007387 */ /* 0x0007e40000100a00 */
[----:B------:R-:W-:Y:S02]  /*ebb30*/  STL.64 [R1+0x6298], R234 ;  /* 0x006298ea01007387 */ /* 0x000fe40000100a00 */
[----:B------:R-:W-:Y:S01]  /*ebb40*/  STL.64 [R1+0x6290], R232 ;  /* 0x006290e801007387 */ /* 0x000fe20000100a00 */
[----:B------:R-:W-:Y:S01]  /*ebb50*/  MOV R27, R122 ;  /* 0x0000007a001b7202 */ /* 0x000fe20000000f00 */
[----:B------:R-:W-:-:S02]  /*ebb60*/  IMAD.MOV.U32 R26, RZ, RZ, R123 ;  /* 0x000000ffff1a7224 */ /* 0x000fc400078e007b */
[----:B------:R-:W-:Y:S01]  /*ebb70*/  IMAD.MOV.U32 R17, RZ, RZ, R196 ;  /* 0x000000ffff117224 */ /* 0x000fe200078e00c4 */
[----:B------:R-:W-:Y:S01]  /*ebb80*/  MOV R16, R197 ;  /* 0x000000c500107202 */ /* 0x000fe20000000f00 */
[----:B------:R-:W-:Y:S04]  /*ebb90*/  LDS R12, [R2+0x10400] ;  /* 0x01040000020c7984 */ /* 0x000fe80000000800 */
[----:B------:R-:W-:Y:S04]  /*ebba0*/  LDS R14, [R2+0x12400] ;  /* 0x01240000020e7984 */ /* 0x000fe80000000800 */
[----:B------:R-:W-:Y:S04]  /*ebbb0*/  LDS R13, [R0+0x10400] ;  /* 0x01040000000d7984 */ /* 0x000fe80000000800 */
[----:B------:R-:W1:Y:S01]  /*ebbc0*/  LDS R15, [R0+0x12400] ;  /* 0x01240000000f7984 */ /* 0x000e620000000800 */
[C---:B---3--:R-:W-:Y:S08]  /*ebbd0*/  HMMA.1688.F32.TF32 R4, R228.reuse, R240, R136 ;  /* 0x000000f0e404723c */ /* 0x048ff00000081088 */
[----:B------:R-:W-:Y:S01]  /*ebbe0*/  HMMA.1688.F32.TF32 R228, R228, R248, R148 ;  /* 0x000000f8e4e4723c */ /* 0x000fe20000081094 */
[----:B------:R-:W3:Y:S01]  /*ebbf0*/  LDL.LU R148, [R1+0x2620] ;  /* 0x0026200001947983 */ /* 0x000ee20000300800 */
[----:B------:R-:W-:Y:S01]  /*ebc00*/  IMAD.MOV.U32 R138, RZ, RZ, R236 ;  /* 0x000000ffff8a7224 */ /* 0x000fe200078e00ec */
[----:B------:R-:W-:Y:S11]  /*ebc10*/  MOV R139, R252 ;  /* 0x000000fc008b7202 */ /* 0x000ff60000000f00 */
[----:B------:R-:W-:Y:S01]  /*ebc20*/  @!UPT UIADD3 URZ, URZ, URZ, URZ ;  /* 0x0000003f3f3ff290 */ /* 0x000fe2000fffe03f */
[----:B------:R-:W-:Y:S01]  /*ebc30*/  STL.64 [R1+0xe0], R4 ;  /* 0x0000e00401007387 */ /* 0x000fe20000100a00 */
[----:B------:R-:W-:Y:S02]  /*ebc40*/  STL.64 [R1+0xe8], R6 ;  /* 0x0000e80601007387 */ /* 0x000fe40000100a00 */
[----:B------:R-:W3:Y:S02]  /*ebc50*/  LDL.LU R149, [R1+0x2624] ;  /* 0x0026240001957983 */ /* 0x000ee40000300800 */
[----:B------:R-:W3:Y:S01]  /*ebc60*/  LDL.LU R150, [R1+0x2628] ;  /* 0x0026280001967983 */ /* 0x000ee20000300800 */
[----:B------:R-:W3:Y:S01]  /*ebc70*/  LDL.LU R151, [R1+0x262c] ;  /* 0x00262c0001977983 */ /* 0x000ee20000300800 */
        /* <DEDUP_REMOVED lines=74> */
[----:B------:R-:W-:Y:S01]  /*ec120*/  STL.64 [R1+0x60d8], R230 ;  /* 0x0060d8e601007387 */ /* 0x000fe20000100a00 */
[----:B------:R1:W-:Y:S02]  /*ec130*/  STL.64 [R1+0x60d0], R228 ;  /* 0x0060d0e401007387 */ /* 0x0003e40000100a00 */
[----:B-1----:R-:W-:Y:S01]  /*ec140*/  IMAD.MOV.U32 R228, RZ, RZ, R17 ;  /* 0x000000ffffe47224 */ /* 0x002fe200078e0011 */
[----:B------:R-:W-:Y:S01]  /*ec150*/  MOV R229, R16 ;  /* 0x0000001000e57202 */ /* 0x000fe20000000f00 */
[C---:B--2---:R-:W-:Y:S08]  /*ec160*/  HMMA.1688.F32.TF32 R4, R224.reuse, R200, R60 ;  /* 0x000000c8e004723c */ /* 0x044ff0000008103c */
[C---:B---3--:R-:W-:Y:S08]  /*ec170*/  HMMA.1688.F32.TF32 R36, R224.reuse, R212, R56 ;  /* 0x000000d4e024723c */ /* 0x048ff00000081038 */
[----:B------:R-:W-:Y:S07]  /*ec180*/  HMMA.1688.F32.TF32 R40, R224, R192, R64 ;  /* 0x000000c0e028723c */ /* 0x000fee0000081040 */
[----:B------:R-:W-:Y:S08]  /*ec190*/  STL [R1+0x13d4], R5 ;  /* 0x0013d40501007387 */ /* 0x000ff00000100800 */
[----:B------:R-:W-:Y:S01]  /*ec1a0*/  STL.64 [R1+0x13c0], R36 ;  /* 0x0013c02401007387 */ /* 0x000fe20000100a00 */
[----:B------:R-:W-:Y:S02]  /*ec1b0*/  STL.64 [R1+0x13c8], R38 ;  /* 0x0013c82601007387 */ /* 0x000fe40000100a00 */
[----:B------:R4:W-:Y:S01]  /*ec1c0*/  STL.64 [R1+0x13d8], R6 ;  /* 0x0013d80601007387 */ /* 0x0009e20000100a00 */
[----:B------:R-:W-:-:S02]  /*ec1d0*/  MOV R245, R4 ;  /* 0x0000000400f57202 */ /* 0x000fc40000000f00 */
[C---:B----4-:R-:W-:Y:S08]  /*ec1e0*/  HMMA.1688.F32.TF32 R4, R224.reuse, R28, R76 ;  /* 0x0000001ce004723c */ /* 0x050ff0000008104c */
[C---:B------:R-:W-:Y:S01]  /*ec1f0*/  HMMA.1688.F32.TF32 R36, R224.reuse, R124, R80 ;  /* 0x0000007ce024723c */ /* 0x040fe20000081050 */
[----:B------:R-:W-:Y:S01]  /*ec200*/  STL.64 [R1+0x15f0], R40 ;  /* 0x0015f02801007387 */ /* 0x000fe20000100a00 */
[----:B------:R1:W-:Y:S06]  /*ec210*/  STL.64 [R1+0x15f8], R42 ;  /* 0x0015f82a01007387 */ /* 0x0003ec0000100a00 */
[C---:B-1----:R-:W-:Y:S07]  /*ec220*/  HMMA.1688.F32.TF32 R40, R224.reuse, R168, R84 ;  /* 0x000000a8e028723c */ /* 0x042fee0000081054 */
[----:B------:R-:W-:Y:S01]  /*ec230*/  STL.64 [R1+0x1610], R4 ;  /* 0x0016100401007387 */ /* 0x000fe20000100a00 */
[----:B------:R1:W-:Y:S02]  /*ec240*/  STL.64 [R1+0x1618], R6 ;  /* 0x0016180601007387 */ /* 0x0003e40000100a00 */
[C---:B-1----:R-:W-:Y:S05]  /*ec250*/  HMMA.1688.F32.TF32 R4, R224.reuse, R164, R32 ;  /* 0x000000a4e004723c */ /* 0x042fea0000081020 */
[----:B------:R-:W-:Y:S01]  /*ec260*/  STL.64 [R1+0x1630], R36 ;  /* 0x0016302401007387 */ /* 0x000fe20000100a00 */
[----:B------:R1:W-:Y:S07]  /*ec270*/  STL.64 [R1+0x1638], R38 ;  /* 0x0016382601007387 */ /* 0x0003ee0000100a00 */
[----:B------:R-:W-:Y:S02]  /*ec280*/  STL.64 [R1+0x1650], R40 ;  /* 0x0016502801007387 */ /* 0x000fe40000100a00 */
[----:B------:R-:W-:Y:S01]  /*ec290*/  STL.64 [R1+0x1658], R42 ;  /* 0x0016582a01007387 */ /* 0x000fe20000100a00 */
[C---:B------:R-:W-:Y:S08]  /*ec2a0*/  HMMA.1688.F32.TF32 R32, R224.reuse, R156, R100 ;  /* 0x0000009ce020723c */ /* 0x040ff00000081064 */
[C---:B------:R-:W-:Y:S08]  /*ec2b0*/  HMMA.1688.F32.TF32 R16, R224.reuse, R68, R216 ;  /* 0x00000044e010723c */ /* 0x040ff000000810d8 */
[C---:B-1----:R-:W-:Y:S01]  /*ec2c0*/  HMMA.1688.F32.TF32 R36, R224.reuse, R160, R92 ;  /* 0x000000a0e024723c */ /* 0x042fe2000008105c */
[----:B------:R-:W-:Y:S01]  /*ec2d0*/  STL.64 [R1+0x1670], R4 ;  /* 0x0016700401007387 */ /* 0x000fe20000100a00 */
[----:B------:R1:W-:Y:S06]  /*ec2e0*/  STL.64 [R1+0x1678], R6 ;  /* 0x0016780601007387 */ /* 0x0003ec0000100a00 */
[C---:B-1----:R-:W-:Y:S11]  /*ec2f0*/  HMMA.1688.F32.TF32 R4, R224.reuse, R152, R196 ;  /* 0x00000098e004723c */ /* 0x042ff600000810c4 */
[----:B------:R-:W-:Y:S04]  /*ec300*/  @!UPT UIADD3 URZ, URZ, URZ, URZ ;  /* 0x0000003f3f3ff290 */ /* 0x000fe8000fffe03f */
[----:B------:R-:W-:Y:S01]  /*ec310*/  STL.64 [R1+0x1690], R36 ;  /* 0x0016902401007387 */ /* 0x000fe20000100a00 */
[----:B------:R1:W-:Y:S02]  /*ec320*/  STL.64 [R1+0x1698], R38 ;  /* 0x0016982601007387 */ /* 0x0003e40000100a00 */
[C---:B-1----:R-:W-:Y:S05]  /*ec330*/  HMMA.1688.F32.TF32 R36, R224.reuse, R72, R220 ;  /* 0x00000048e024723c */ /* 0x042fea00000810dc */
[----:B------:R-:W-:Y:S01]  /*ec340*/  STL.64 [R1+0x19b0], R4 ;  /* 0x0019b00401007387 */ /* 0x000fe20000100a00 */
[----:B------:R-:W-:Y:S02]  /*ec350*/  STL.64 [R1+0x1950], R32 ;  /* 0x0019502001007387 */ /* 0x000fe40000100a00 */
[----:B------:R1:W-:Y:S02]  /*ec360*/  STL.64 [R1+0x1958], R34 ;  /* 0x0019582201007387 */ /* 0x0003e40000100a00 */
[----:B------:R-:W-:Y:S01]  /*ec370*/  STL [R1+0x19b8], R6 ;  /* 0x0019b80601007387 */ /* 0x000fe20000100800 */
[----:B------:R-:W2:Y:S01]  /*ec380*/  LDL.LU.64 R232, [R1+0x15b0] ;  /* 0x0015b00001e87983 */ /* 0x000ea20000300a00 */
[----:B------:R-:W3:Y:S02]  /*ec390*/  LDL.64 R234, [R1+0x15b8] ;  /* 0x0015b80001ea7983 */ /* 0x000ee40000100a00 */
[----:B------:R-:W-:Y:S02]  /*ec3a0*/  STL.64 [R1+0x1a10], R16 ;  /* 0x001a101001007387 */ /* 0x000fe40000100a00 */
[----:B------:R4:W-:Y:S01]  /*ec3b0*/  STL.64 [R1+0x1a18], R18 ;  /* 0x001a181201007387 */ /* 0x0009e20000100a00 */
[C---:B-1----:R-:W-:Y:S08]  /*ec3c0*/  HMMA.1688.F32.TF32 R32, R224.reuse, R208, R188 ;  /* 0x000000d0e020723c */ /* 0x042ff000000810bc */
[----:B----4-:R-:W-:Y:S01]  /*ec3d0*/  HMMA.1688.F32.TF32 R16, R224, R144, R180 ;  /* 0x00000090e010723c */ /* 0x010fe200000810b4 */
[----:B------:R-:W-:-:S02]  /*ec3e0*/  IMAD.MOV.U32 R130, RZ, RZ, R252 ;  /* 0x000000ffff827224 */ /* 0x000fc400078e00fc */
[----:B------:R-:W-:Y:S01]  /*ec3f0*/  IMAD.MOV.U32 R131, RZ, RZ, R236 ;  /* 0x000000ffff837224 */ /* 0x000fe200078e00ec */
[----:B------:R-:W-:Y:S01]  /*ec400*/  STL.64 [R1+0x1a30], R36 ;  /* 0x001a302401007387 */ /* 0x000fe20000100a00 */
[----:B------:R1:W-:Y:S03]  /*ec410*/  STL.64 [R1+0x1a38], R38 ;  /* 0x001a382601007387 */ /* 0x0003e60000100a00 */
        /* <DEDUP_REMOVED lines=16> */
[----:B------:R-:W-:Y:S01]  /*ec520*/  STL.64 [R1+0x1b40], R36 ;  /* 0x001b402401007387 */ /* 0x000fe20000100a00 */
[----:B------:R-:W-:Y:S05]  /*ec530*/  STL.64 [R1+0x1b48], R38 ;  /* 0x001b482601007387 */ /* 0x000fea0000100a00 */
[----:B------:R-:W-:-:S02]  /*ec540*/  IMAD.MOV.U32 R149, RZ, RZ, R247 ;  /* 0x000000ffff957224 */ /* 0x000fc400078e00f7 */
[----:B------:R-:W-:Y:S01]  /*ec550*/  IMAD.MOV.U32 R150, RZ, RZ, R246 ;  /* 0x000000ffff967224 */ /* 0x000fe200078e00f6 */
[----:B------:R-:W-:Y:S11]  /*ec560*/  MOV R151, R244 ;  /* 0x000000f400977202 */ /* 0x000ff60000000f00 */
[----:B------:R-:W-:Y:S02]  /*ec570*/  @!UPT UIADD3 URZ, URZ, URZ, URZ ;  /* 0x0000003f3f3ff290 */ /* 0x000fe4000fffe03f */
[----:B------:R-:W-:Y:S01]  /*ec580*/  STL.64 [R1+0x1b60], R16 ;  /* 0x001b601001007387 */ /* 0x000fe20000100a00 */
[----:B------:R1:W-:Y:S02]  /*ec590*/  STL.64 [R1+0x1b50], R32 ;  /* 0x001b502001007387 */ /* 0x0003e40000100a00 */
[----:B------:R4:W-:Y:S02]  /*ec5a0*/  STL.64 [R1+0x1b58], R34 ;  /* 0x001b582201007387 */ /* 0x0009e40000100a00 */
[----:B------:R1:W-:Y:S01]  /*ec5b0*/  STL [R1+0x1b68], R18 ;  /* 0x001b681201007387 */ /* 0x0003e20000100800 */
[----:B------:R-:W2:Y:S01]  /*ec5c0*/  LDL.LU R148, [R1+0x24c0] ;  /* 0x0024c00001947983 */ /* 0x000ea20000300800 */
[----:B------:R-:W2:Y:S02]  /*ec5d0*/  LDL.LU R247, [R1+0x6834] ;  /* 0x0068340001f77983 */ /* 0x000ea40000300800 */
[----:B------:R-:W3:Y:S02]  /*ec5e0*/  LDL.LU R246, [R1+0x6830] ;  /* 0x0068300001f67983 */ /* 0x000ee40000300800 */
[----:B------:R-:W4:Y:S02]  /*ec5f0*/  LDL.LU R244, [R1+0x682c] ;  /* 0x00682c0001f47983 */ /* 0x000f240000300800 */
[----:B------:R-:W-:-:S02]  /*ec600*/  IMAD.MOV.U32 R136, RZ, RZ, R3 ;  /* 0x000000ffff887224 */ /* 0x000fc400078e0003 */
[----:B------:R-:W-:Y:S01]  /*ec610*/  IMAD.MOV.U32 R137, RZ, RZ, R237 ;  /* 0x000000ffff897224 */ /* 0x000fe200078e00ed */
[----:B------:R-:W4:Y:S01]  /*ec620*/  LDL.LU R3, [R1+0x6828] ;  /* 0x0068280001037983 */ /* 0x000f220000300800 */
[----:B------:R-:W4:Y:S01]  /*ec630*/  LDL.LU R237, [R1+0x6824] ;  /* 0x0068240001ed7983 */ /* 0x000f220000300800 */
[----:B------:R-:W-:Y:S01]  /*ec640*/  MOV R138, R238 ;  /* 0x000000ee008a7202 */ /* 0x000fe20000000f00 */
[----:B------:R-:W-:Y:S01]  /*ec650*/  IMAD.MOV.U32 R139, RZ, RZ, R239 ;  /* 0x000000ffff8b7224 */ /* 0x000fe200078e00ef */
[----:B------:R-:W4:Y:S01]  /*ec660*/  LDL.LU R238, [R1+0x6820] ;  /* 0x0068200001ee7983 */ /* 0x000f220000300800 */
[----:B------:R-:W4:Y:S02]  /*ec670*/  LDL.LU R239, [R1+0x681c] ;  /* 0x00681c0001ef7983 */ /* 0x000f240000300800 */
[----:B------:R-:W4:Y:S02]  /*ec680*/  LDL.LU R132, [R1+0x24e0] ;  /* 0x0024e00001847983 */ /* 0x000f240000300800 */
[----:B--2---:R-:W-:Y:S01]  /*ec690*/  IMAD.MOV.U32 R135, RZ, RZ, R247 ;  /* 0x000000ffff877224 */ /* 0x004fe200078e00f7 */
[----:B---3--:R-:W-:Y:S01]  /*ec6a0*/  MOV R134, R246 ;  /* 0x000000f600867202 */ /* 0x008fe20000000f00 */
[----:B----4-:R-:W-:-:S02]  /*ec6b0*/  IMAD.MOV.U32 R133, RZ, RZ, R244 ;  /* 0x000000ffff857224 */ /* 0x010fc400078e00f4 */
[----:B------:R-:W2:Y:S01]  /*ec6c0*/  LDL.LU R244, [R1+0x6818] ;  /* 0x0068180001f47983 */ /* 0x000ea20000300800 */
[----:B------:R-:W3:Y:S02]  /*ec6d0*/  LDL.LU R246, [R1+0x6814] ;  /* 0x0068140001f67983 */ /* 0x000ee40000300800 */
        /* <DEDUP_REMOVED lines=25> */
[----:B-1----:R-:W4:Y:S01]  /*ec870*/  LDL.LU R32, [R1+0x25e0] ;  /* 0x0025e00001207983 */ /* 0x002f220000300800 */
        /* <DEDUP_REMOVED lines=24> */
[----:B------:R-:W-:Y:S01]  /*eca00*/  MOV R252, R19 ;  /* 0x0000001300fc7202 */ /* 0x000fe20000000f00 */
[----:B------:R-:W-:-:S02]  /*eca10*/  IMAD.MOV.U32 R131, RZ, RZ, R3 ;  /* 0x000000ffff837224 */ /* 0x000fc400078e0003 */
[----:B------:R-:W-:Y:S02]  /*eca20*/  IMAD.MOV.U32 R4, RZ, RZ, R11 ;  /* 0x000000ffff047224 */ /* 0x000fe400078e000b */
[----:B------:R-:W-:Y:S02]  /*eca30*/  IMAD.MOV.U32 R5, RZ, RZ, R10 ;  /* 0x000000ffff057224 */ /* 0x000fe400078e000a */
[----:B------:R-:W-:Y:S01]  /*eca40*/  IMAD.MOV.U32 R128, RZ, RZ, R239 ;  /* 0x000000ffff807224 */ /* 0x000fe200078e00ef */
[----:B------:R-:W-:Y:S01]  /*eca50*/  MOV R129, R238 ;  /* 0x000000ee00817202 */ /* 0x000fe20000000f00 */
[----:B------:R-:W-:Y:S02]  /*eca60*/  IMAD.MOV.U32 R130, RZ, RZ, R237 ;  /* 0x000000ffff827224 */ /* 0x000fe400078e00ed */
[----:B------:R-:W-:Y:S02]  /*eca70*/  IMAD.MOV.U32 R236, RZ, RZ, R7 ;  /* 0x000000ffffec7224 */ /* 0x000fe400078e0007 */
[----:B------:R-:W-:Y:S01]  /*eca80*/  IMAD.MOV.U32 R7, RZ, RZ, R176 ;  /* 0x000000ffff077224 */ /* 0x000fe200078e00b0 */
[----:B------:R-:W-:Y:S01]  /*eca90*/  MOV R6, R177 ;  /* 0x000000b100067202 */ /* 0x000fe20000000f00 */
[----:B--2---:R-:W-:Y:S01]  /*ecaa0*/  IMAD.MOV.U32 R123, RZ, RZ, R244 ;  /* 0x000000ffff7b7224 */ /* 0x004fe200078e00f4 */
[----:B---3--:R-:W-:Y:S01]  /*ecab0*/  MOV R122, R246 ;  /* 0x000000f6007a7202 */ /* 0x008fe20000000f00 */
[----:B----4-:R-:W-:Y:S01]  /*ecac0*/  IMAD.MOV.U32 R121, RZ, RZ, R247 ;  /* 0x000000ffff797224 */ /* 0x010fe200078e00f7 */
[C---:B------:R-:W-:Y:S11]  /*ecad0*/  HMMA.1688.F32.TF32 R16, R224.reuse, R88, R76 ;  /* 0x00000058e010723c */ /* 0x040ff6000008104c */
[----:B------:R-:W-:Y:S11]  /*ecae0*/  @!UPT UIADD3 URZ, URZ, URZ, URZ ;  /* 0x0000003f3f3ff290 */ /* 0x000ff6000fffe03f */
[----:B------:R-:W-:Y:S02]  /*ecaf0*/  @!UPT UIADD3 URZ, URZ, URZ, URZ ;  /* 0x0000003f3f3ff290 */ /* 0x000fe4000fffe03f */
[----:B------:R-:W-:Y:S01]  /*ecb00*/  IMAD.MOV.U32 R247, RZ, RZ, R18 ;  /* 0x000000fffff77224 */ /* 0x000fe200078e0012 */
[----:B------:R-:W-:Y:S02]  /*ecb10*/  MOV R246, R19 ;  /* 0x0000001300f67202 */ /* 0x000fe40000000f00 */
[----:B------:R-:W-:Y:S01]  /*ecb20*/  MOV R244, R16 ;  /* 0x0000001000f47202 */ /* 0x000fe20000000f00 */
[----:B------:R-:W-:Y:S02]  /*ecb30*/  IMAD.MOV.U32 R3, RZ, RZ, R17 ;  /* 0x000000ffff037224 */ /* 0x000fe400078e0011 */
[----:B------:R-:W-:Y:S01]  /*ecb40*/  HMMA.1688.F32.TF32 R16, R224, R96, R80 ;  /* 0x00000060e010723c */ /* 0x000fe20000081050 */
[----:B------:R-:W-:Y:S01]  /*ecb50*/  STL.64 [R1+0x60e8], R246 ;  /* 0x0060e8f601007387 */ /* 0x000fe20000100a00 */
[----:B------:R1:W-:Y:S02]  /*ecb60*/  STL.64 [R1+0x60e0], R244 ;  /* 0x0060e0f401007387 */ /* 0x0003e40000100a00 */
[----:B-1----:R-:W-:-:S02]  /*ecb70*/  IMAD.MOV.U32 R244, RZ, RZ, R9 ;  /* 0x000000fffff47224 */ /* 0x002fc400078e0009 */
[----:B------:R-:W-:Y:S02]  /*ecb80*/  IMAD.MOV.U32 R245, RZ, RZ, R8 ;  /* 0x000000fffff57224 */ /* 0x000fe400078e0008 */
[C---:B------:R-:W-:Y:S08]  /*ecb90*/  HMMA.1688.F32.TF32 R8, R224.reuse, R20, R84 ;  /* 0x00000014e008723c */ /* 0x040ff00000081054 */
[C---:B------:R-:W-:Y:S07]  /*ecba0*/  HMMA.1688.F32.TF32 R32, R224.reuse, R184, R32 ;  /* 0x000000b8e020723c */ /* 0x040fee0000081020 */
[----:B------:R-:W-:Y:S01]  /*ecbb0*/  STL.64 [R1+0x1c60], R16 ;  /* 0x001c601001007387 */ /* 0x000fe20000100a00 */
[----:B------:R1:W-:Y:S02]  /*ecbc0*/  STL.64 [R1+0x1c68], R18 ;  /* 0x001c681201007387 */ /* 0x0003e40000100a00 */
[C---:B-1----:R-:W-:Y:S05]  /*ecbd0*/  HMMA.1688.F32.TF32 R16, R224.reuse, R204, R92 ;  /* 0x000000cce010723c */ /* 0x042fea000008105c */
[----:B------:R-:W-:Y:S01]  /*ecbe0*/  STL.64 [R1+0x1c50], R8 ;  /* 0x001c500801007387 */ /* 0x000fe20000100a00 */
[----:B------:R1:W-:Y:S02]  /*ecbf0*/  STL.64 [R1+0x1c58], R10 ;  /* 0x001c580a01007387 */ /* 0x0003e40000100a00 */
[C---:B-1----:R-:W-:Y:S05]  /*ecc00*/  HMMA.1688.F32.TF32 R8, R224.reuse, R176, R100 ;  /* 0x000000b0e008723c */ /* 0x042fea0000081064 */
[----:B------:R-:W-:Y:S01]  /*ecc10*/  STL.64 [R1+0x1c40], R32 ;  /* 0x001c402001007387 */ /* 0x000fe20000100a00 */
[----:B------:R1:W-:Y:S09]  /*ecc20*/  STL.64 [R1+0x1c48], R34 ;  /* 0x001c482201007387 */ /* 0x0003f20000100a00 */
[----:B------:R-:W-:Y:S01]  /*ecc30*/  STL.64 [R1+0x1c30], R16 ;  /* 0x001c301001007387 */ /* 0x000fe20000100a00 */
        /* <DEDUP_REMOVED lines=14> */
[----:B-1----:R-:W-:Y:S07]  /*ecd20*/  HMMA.1688.F32.TF32 R8, R224, R248, R116 ;  /* 0x000000f8e008723c */ /* 0x002fee0000081074 */
[----:B------:R-:W-:Y:S01]  /*ecd30*/  STL.64 [R1+0x1be0], R32 ;  /* 0x001be02001007387 */ /* 0x000fe20000100a00 */
[----:B------:R-:W-:Y:S07]  /*ecd40*/  STL.64 [R1+0x1be8], R34 ;  /* 0x001be82201007387 */ /* 0x000fee0000100a00 */
[----:B------:R-:W-:Y:S02]  /*ecd50*/  STL.64 [R1+0x1bd0], R16 ;  /* 0x001bd01001007387 */ /* 0x000fe40000100a00 */
[----:B------:R1:W-:Y:S01]  /*ecd60*/  STL.64 [R1+0x1bd8], R18 ;  /* 0x001bd81201007387 */ /* 0x0003e20000100a00 */
[----:B------:R-:W-:Y:S04]  /*ecd70*/  LDS R224, [R2+0x10480] ;  /* 0x0104800002e07984 */ /* 0x000fe80000000800 */
[----:B------:R-:W-:Y:S04]  /*ecd80*/  LDS R226, [R2+0x12480] ;  /* 0x0124800002e27984 */ /* 0x000fe80000000800 */
[----:B------:R-:W-:Y:S04]  /*ecd90*/  LDS R225, [R0+0x10480] ;  /* 0x0104800000e17984 */ /* 0x000fe80000000800 */
[----:B------:R-:W2:Y:S01]  /*ecda0*/  LDS R227, [R0+0x12480] ;  /* 0x0124800000e37984 */ /* 0x000ea20000000800 */
[----:B-1----:R-:W-:Y:S03]  /*ecdb0*/  HMMA.1688.F32.TF32 R16, R12, R212, R120 ;  /* 0x000000d40c10723c */ /* 0x002fe60000081078 */
[----:B------:R1:W-:Y:S01]  /*ecdc0*/  STL.64 [R1+0x1bc0], R8 ;  /* 0x001bc00801007387 */ /* 0x0003e20000100a00 */
[----:B------:R-:W-:-:S02]  /*ecdd0*/  IMAD.MOV.U32 R237, RZ, RZ, R9 ;  /* 0x000000ffffed7224 */ /* 0x000fc400078e0009 */
[----:B------:R-:W-:Y:S01]  /*ecde0*/  IMAD.MOV.U32 R238, RZ, RZ, R10 ;  /* 0x000000ffffee7224 */ /* 0x000fe200078e000a */
[----:B------:R-:W-:Y:S02]  /*ecdf0*/  MOV R239, R11 ;  /* 0x0000000b00ef7202 */ /* 0x000fe40000000f00 */
[C---:B-1----:R-:W-:Y:S03]  /*ece00*/  HMMA.1688.F32.TF32 R8, R12.reuse, R200, R128 ;  /* 0x000000c80c08723c */ /* 0x042fe60000081080 */
[----:B------:R-:W-:Y:S01]  /*ece10*/  STL.64 [R1+0x60f8], R238 ;  /* 0x0060f8ee01007387 */ /* 0x000fe20000100a00 */
[----:B------:R-:W-:Y:S04]  /*ece20*/  STL.64 [R1+0x60f0], R236 ;  /* 0x0060f0ec01007387 */ /* 0x000fe80000100a00 */
[C---:B------:R-:W-:Y:S06]  /*ece30*/  HMMA.1688.F32.TF32 R32, R12.reuse, R192, R132 ;  /* 0x000000c00c20723c */ /* 0x040fec0000081084 */
[----:B------:R-:W-:Y:S01]  /*ece40*/  STL.64 [R1+0x1cf0], R16 ;  /* 0x001cf01001007387 */ /* 0x000fe20000100a00 */
[----:B------:R1:W-:Y:S02]  /*ece50*/  STL.64 [R1+0x1cf8], R18 ;  /* 0x001cf81201007387 */ /* 0x0003e40000100a00 */
[C---:B-1----:R-:W-:Y:S06]  /*ece60*/  HMMA.1688.F32.TF32 R16, R12.reuse, R28, R136 ;  /* 0x0000001c0c10723c */ /* 0x042fec0000081088 */
[----:B------:R-:W-:Y:S01]  /*ece70*/  STL.64 [R1+0x1ce0], R8 ;  /* 0x001ce00801007387 */ /* 0x000fe20000100a00 */
[----:B------:R1:W-:Y:S02]  /*ece80*/  STL.64 [R1+0x1ce8], R10 ;  /* 0x001ce80a01007387 */ /* 0x0003e40000100a00 */
[----:B-1----:R-:W-:Y:S05]  /*ece90*/  HMMA.1688.F32.TF32 R8, R12, R124, R148 ;  /* 0x0000007c0c08723c */ /* 0x002fea0000081094 */
[----:B------:R1:W-:Y:S01]  /*ecea0*/  STL.64 [R1+0x1cd0], R32 ;  /* 0x001cd02001007387 */ /* 0x0003e20000100a00 */
[----:B------:R3:W-:Y:S02]  /*eceb0*/  STL.64 [R1+0x1cd8], R34 ;  /* 0x001cd82201007387 */ /* 0x0007e40000100a00 */
[----:B------:R-:W4:Y:S06]  /*ecec0*/  LDL.LU R136, [R1+0x2310] ;  /* 0x0023100001887983 */ /* 0x000f2c0000300800 */
[----:B------:R1:W-:Y:S01]  /*eced0*/  STL.64 [R1+0x1cc0], R16 ;  /* 0x001cc01001007387 */ /* 0x0003e20000100a00 */
[----:B------:R1:W-:Y:S08]  /*ecee0*/  STL.64 [R1+0x1cc8], R18 ;  /* 0x001cc81201007387 */ /* 0x0003f00000100a00 */
        /* <DEDUP_REMOVED lines=109> */
[----:B------:R-:W-:-:S02]  /*ed5c0*/  IMAD.MOV.U32 R236, RZ, RZ, R7 ;  /* 0x000000ffffec7224 */ /* 0x000fc400078e0007 */
[----:B------:R-:W-:Y:S01]  /*ed5d0*/  IMAD.MOV.U32 R237, RZ, RZ, R6 ;  /* 0x000000ffffed7224 */ /* 0x000fe200078e0006 */
[C---:B--2---:R-:W-:Y:S08]  /*ed5e0*/  HMMA.1688.F32.TF32 R36, R12.reuse, R168, R40 ;  /* 0x000000a80c24723c */ /* 0x044ff00000081028 */
[C---:B------:R-:W-:Y:S08]  /*ed5f0*/  HMMA.1688.F32.TF32 R44, R12.reuse, R164, R44 ;  /* 0x000000a40c2c723c */ /* 0x040ff0000008102c */
[C---:B---3--:R-:W-:Y:S07]  /*ed600*/  HMMA.1688.F32.TF32 R40, R12.reuse, R160, R48 ;  /* 0x000000a00c28723c */ /* 0x048fee0000081030 */
[----:B------:R-:W-:Y:S01]  /*ed610*/  STL.64 [R1+0x1ca0], R36 ;  /* 0x001ca02401007387 */ /* 0x000fe20000100a00 */
[----:B------:R1:W-:Y:S02]  /*ed620*/  STL.64 [R1+0x1ca8], R38 ;  /* 0x001ca82601007387 */ /* 0x0003e40000100a00 */
[C---:B-1----:R-:W-:Y:S05]  /*ed630*/  HMMA.1688.F32.TF32 R36, R12.reuse, R156, R52 ;  /* 0x0000009c0c24723c */ /* 0x042fea0000081034 */
[----:B------:R-:W-:Y:S01]  /*ed640*/  STL.64 [R1+0x1c90], R44 ;  /* 0x001c902c01007387 */ /* 0x000fe20000100a00 */
[----:B------:R-:W-:Y:S07]  /*ed650*/  STL.64 [R1+0x1c98], R46 ;  /* 0x001c982e01007387 */ /* 0x000fee0000100a00 */
[----:B------:R-:W-:Y:S02]  /*ed660*/  STL.64 [R1+0x1c80], R40 ;  /* 0x001c802801007387 */ /* 0x000fe40000100a00 */
[----:B------:R-:W-:Y:S08]  /*ed670*/  STL.64 [R1+0x1c88], R42 ;  /* 0x001c882a01007387 */ /* 0x000ff00000100a00 */
[----:B------:R-:W-:Y:S01]  /*ed680*/  STL.64 [R1+0x1c70], R36 ;  /* 0x001c702401007387 */ /* 0x000fe20000100a00 */
[----:B------:R4:W-:Y:S02]  /*ed690*/  STL.64 [R1+0x1c78], R38 ;  /* 0x001c782601007387 */ /* 0x0009e40000100a00 */
[C---:B----4-:R-:W-:Y:S08]  /*ed6a0*/  HMMA.1688.F32.TF32 R36, R12.reuse, R152, R56 ;  /* 0x000000980c24723c */ /* 0x050ff00000081038 */
[C---:B------:R-:W-:Y:S08]  /*ed6b0*/  HMMA.1688.F32.TF32 R44, R12.reuse, R68, R60 ;  /* 0x000000440c2c723c */ /* 0x040ff0000008103c */
[C---:B------:R-:W-:Y:S08]  /*ed6c0*/  HMMA.1688.F32.TF32 R40, R12.reuse, R208, R8 ;  /* 0x000000d00c28723c */ /* 0x040ff00000081008 */
[C---:B------:R-:W-:Y:S01]  /*ed6d0*/  HMMA.1688.F32.TF32 R8, R12.reuse, R144, R16 ;  /* 0x000000900c08723c */ /* 0x040fe20000081010 */
[----:B------:R-:W-:Y:S01]  /*ed6e0*/  STL.64 [R1+0x1e50], R36 ;  /* 0x001e502401007387 */ /* 0x000fe20000100a00 */
[----:B------:R1:W-:Y:S06]  /*ed6f0*/  STL.64 [R1+0x1e58], R38 ;  /* 0x001e582601007387 */ /* 0x0003ec0000100a00 */
[C---:B-1----:R-:W-:Y:S01]  /*ed700*/  HMMA.1688.F32.TF32 R36, R12.reuse, R72, R64 ;  /* 0x000000480c24723c */ /* 0x042fe20000081040 */
        /* <DEDUP_REMOVED lines=10> */
[C---:B-1----:R-:W-:Y:S08]  /*ed7b0*/  HMMA.1688.F32.TF32 R36, R12.reuse, R140, R76 ;  /* 0x0000008c0c24723c */ /* 0x042ff0000008104c */
[C---:B--2---:R-:W-:Y:S08]  /*ed7c0*/  HMMA.1688.F32.TF32 R8, R12.reuse, R112, R84 ;  /* 0x000000700c08723c */ /* 0x044ff00000081054 */
[C---:B------:R-:W-:Y:S07]  /*ed7d0*/  HMMA.1688.F32.TF32 R32, R12.reuse, R108, R32 ;  /* 0x0000006c0c20723c */ /* 0x040fee0000081020 */
[----:B------:R-:W-:Y:S01]  /*ed7e0*/  STL.64 [R1+0x1e00], R36 ;  /* 0x001e002401007387 */ /* 0x000fe20000100a00 */
[----:B------:R-:W-:Y:S02]  /*ed7f0*/  STL.64 [R1+0x1e08], R38 ;  /* 0x001e082601007387 */ /* 0x000fe40000100a00 */
[----:B------:R-:W-:Y:S02]  /*ed800*/  STL.64 [R1+0x1df0], R16 ;  /* 0x001df01001007387 */ /* 0x000fe40000100a00 */
[----:B------:R1:W-:Y:S03]  /*ed810*/  STL.64 [R1+0x1df8], R18 ;  /* 0x001df81201007387 */ /* 0x0003e60000100a00 */
        /* <DEDUP_REMOVED lines=39> */
[----:B--2---:R-:W-:Y:S01]  /*eda90*/  HMMA.1688.F32.TF32 R8, R12, R248, R148 ;  /* 0x000000f80c08723c */ /* 0x004fe20000081094 */
[----:B------:R1:W-:Y:S01]  /*edaa0*/  STL.64 [R1+0x1d10], R32 ;  /* 0x001d102001007387 */ /* 0x0003e20000100a00 */
[----:B------:R2:W-:Y:S02]  /*edab0*/  STL.64 [R1+0x1d18], R34 ;  /* 0x001d182201007387 */ /* 0x0005e40000100a00 */
[----:B------:R-:W3:Y:S01]  /*edac0*/  LDL.LU R148, [R1+0x1920] ;  /* 0x0019200001947983 */ /* 0x000ee20000300800 */
[----:B------:R-:W-:Y:S04]  /*edad0*/  LDS R12, [R2+0x10500] ;  /* 0x01050000020c7984 */ /* 0x000fe80000000800 */
[----:B------:R-:W-:Y:S04]  /*edae0*/  LDS R14, [R2+0x12500] ;  /* 0x01250000020e7984 */ /* 0x000fe80000000800 */
[----:B------:R-:W-:Y:S04]  /*edaf0*/  LDS R13, [R0+0x10500] ;  /* 0x01050000000d7984 */ /* 0x000fe80000000800 */
[----:B------:R-:W4:Y:S04]  /*edb00*/  LDS R15, [R0+0x12500] ;  /* 0x01250000000f7984 */ /* 0x000f280000000800 */
[----:B------:R1:W-:Y:S01]  /*edb10*/  STL.64 [R1+0x1d00], R16 ;  /* 0x001d001001007387 */ /* 0x0003e20000100a00 */
[----:B------:R1:W-:Y:S02]  /*edb20*/  STL.64 [R1+0x1d08], R18 ;  /* 0x001d081201007387 */ /* 0x0003e40000100a00 */
[----:B------:R1:W-:Y:S02]  /*edb30*/  STL.64 [R1+0x1bb0], R8 ;  /* 0x001bb00801007387 */ /* 0x0003e40000100a00 */
[----:B------:R1:W-:Y:S01]  /*edb40*/  STL.64 [R1+0x1bb8], R10 ;  /* 0x001bb80a01007387 */ /* 0x0003e20000100a00 */
        /* <DEDUP_REMOVED lines=41> */
[----:B--2---:R-:W3:Y:S02]  /*edde0*/  LDL.LU R34, [R1+0x1a48] ;  /* 0x001a480001227983 */ /* 0x004ee40000300800 */
[----:B------:R-:W3:Y:S02]  /*eddf0*/  LDL.LU R35, [R1+0x1a4c] ;  /* 0x001a4c0001237983 */ /* 0x000ee40000300800 */
        /* <DEDUP_REMOVED lines=73> */
[C---:B-1----:R-:W-:Y:S08]  /*ee290*/  HMMA.1688.F32.TF32 R36, R224.reuse, R200, R40 ;  /* 0x000000c8e024723c */ /* 0x042ff00000081028 */
        /* <DEDUP_REMOVED lines=16> */
[C---:B--2---:R-:W-:Y:S08]  /*ee3a0*/  HMMA.1688.F32.TF32 R40, R224.reuse, R156, R8 ;  /* 0x0000009ce028723c */ /* 0x044ff00000081008 */
[C---:B------:R-:W-:Y:S01]  /*ee3b0*/  HMMA.1688.F32.TF32 R8, R224.reuse, R152, R16 ;  /* 0x00000098e008723c */ /* 0x040fe20000081010 */
[----:B------:R-:W-:Y:S01]  /*ee3c0*/  STL.64 [R1+0x1ad0], R44 ;  /* 0x001ad02c01007387 */ /* 0x000fe20000100a00 */
[----:B------:R-:W-:Y:S06]  /*ee3d0*/  STL.64 [R1+0x1ad8], R46 ;  /* 0x001ad82e01007387 */ /* 0x000fec0000100a00 */
[C---:B------:R-:W-:Y:S01]  /*ee3e0*/  HMMA.1688.F32.TF32 R16, R224.reuse, R72, R80 ;  /* 0x00000048e010723c */ /* 0x040fe20000081050 */
[----:B------:R-:W-:Y:S01]  /*ee3f0*/  STL.64 [R1+0x1ab0], R36 ;  /* 0x001ab02401007387 */ /* 0x000fe20000100a00 */
[----:B------:R1:W-:Y:S05]  /*ee400*/  STL.64 [R1+0x1ab8], R38 ;  /* 0x001ab82601007387 */ /* 0x0003ea0000100a00 */
[----:B------:R-:W-:Y:S02]  /*ee410*/  STL.64 [R1+0x1a90], R40 ;  /* 0x001a902801007387 */ /* 0x000fe40000100a00 */
[----:B------:R-:W-:Y:S06]  /*ee420*/  STL.64 [R1+0x1a98], R42 ;  /* 0x001a982a01007387 */ /* 0x000fec0000100a00 */
        /* <DEDUP_REMOVED lines=49> */
[----:B------:R1:W-:Y:S01]  /*ee740*/  STL.64 [R1+0x1e80], R32 ;  /* 0x001e802001007387 */ /* 0x0003e20000100a00 */
[----:B------:R2:W-:Y:S02]  /*ee750*/  STL.64 [R1+0x1e88], R34 ;  /* 0x001e882201007387 */ /* 0x0005e40000100a00 */
[----:B------:R-:W3:Y:S11]  /*ee760*/  LDL.LU R136, [R1+0x1780] ;  /* 0x0017800001887983 */ /* 0x000ef60000300800 */
[----:B------:R1:W-:Y:S01]  /*ee770*/  STL.64 [R1+0x1e70], R16 ;  /* 0x001e701001007387 */ /* 0x0003e20000100a00 */
[----:B------:R1:W-:Y:S07]  /*ee780*/  STL.64 [R1+0x1e78], R18 ;  /* 0x001e781201007387 */ /* 0x0003ee0000100a00 */
        /* <DEDUP_REMOVED lines=109> */
[C---:B--2---:R-:W-:Y:S08]  /*eee60*/  HMMA.1688.F32.TF32 R36, R224.reuse, R232, R44 ;  /* 0x000000e8e024723c */ /* 0x044ff0000008102c */
[C---:B---3--:R-:W-:Y:S08]  /*eee70*/  HMMA.1688.F32.TF32 R40, R224.reuse, R244, R40 ;  /* 0x000000f4e028723c */ /* 0x048ff00000081028 */
[C---:B------:R-:W-:Y:S11]  /*eee80*/  HMMA.1688.F32.TF32 R44, R224.reuse, R240, R48 ;  /* 0x000000f0e02c723c */ /* 0x040ff60000081030 */
[----:B------:R-:W-:Y:S04]  /*eee90*/  @!UPT UIADD3 URZ, URZ, URZ, URZ ;  /* 0x0000003f3f3ff290 */ /* 0x000fe8000fffe03f */
[----:B------:R-:W-:Y:S01]  /*eeea0*/  STL.64 [R1+0x1a80], R40 ;  /* 0x001a802801007387 */ /* 0x000fe20000100a00 */
[----:B------:R1:W-:Y:S02]  /*eeeb0*/  STL.64 [R1+0x1a88], R42 ;  /* 0x001a882a01007387 */ /* 0x0003e40000100a00 */
[----:B------:R-:W-:Y:S02]  /*eeec0*/  STL.64 [R1+0x1a70], R36 ;  /* 0x001a702401007387 */ /* 0x000fe40000100a00 */
[----:B------:R4:W-:Y:S01]  /*eeed0*/  STL.64 [R1+0x1a78], R38 ;  /* 0x001a782601007387 */ /* 0x0009e20000100a00 */
[----:B-1----:R-:W-:Y:S08]  /*eeee0*/  HMMA.1688.F32.TF32 R40, R224, R248, R52 ;  /* 0x000000f8e028723c */ /* 0x002ff00000081034 */
[C---:B----4-:R-:W-:Y:S01]  /*eeef0*/  HMMA.1688.F32.TF32 R36, R12.reuse, R212, R56 ;  /* 0x000000d40c24723c */ /* 0x050fe20000081038 */
[----:B------:R-:W-:Y:S01]  /*eef00*/  STL.64 [R1+0x1a60], R44 ;  /* 0x001a602c01007387 */ /* 0x000fe20000100a00 */
[----:B------:R1:W-:Y:S06]  /*eef10*/  STL.64 [R1+0x1a68], R46 ;  /* 0x001a682e01007387 */ /* 0x0003ec0000100a00 */
[C---:B------:R-:W-:Y:S01]  /*eef20*/  HMMA.1688.F32.TF32 R16, R12.reuse, R124, R16 ;  /* 0x0000007c0c10723c */ /* 0x040fe20000081010 */
[----:B------:R-:W-:Y:S04]  /*eef30*/  LDS R224, [R2+0x10580] ;  /* 0x0105800002e07984 */ /* 0x000fe80000000800 */
[----:B------:R-:W-:Y:S04]  /*eef40*/  LDS R226, [R2+0x12580] ;  /* 0x0125800002e27984 */ /* 0x000fe80000000800 */
[----:B------:R-:W-:Y:S04]  /*eef50*/  LDS R225, [R0+0x10580] ;  /* 0x0105800000e17984 */ /* 0x000fe80000000800 */
[----:B------:R-:W2:Y:S01]  /*eef60*/  LDS R227, [R0+0x12580] ;  /* 0x0125800000e37984 */ /* 0x000ea20000000800 */
[C---:B-1----:R-:W-:Y:S03]  /*eef70*/  HMMA.1688.F32.TF32 R44, R12.reuse, R200, R60 ;  /* 0x000000c80c2c723c */ /* 0x042fe6000008103c */
[----:B------:R-:W-:Y:S01]  /*eef80*/  STL.64 [R1+0x1a50], R40 ;  /* 0x001a502801007387 */ /* 0x000fe20000100a00 */
[----:B------:R1:W-:Y:S02]  /*eef90*/  STL.64 [R1+0x1a58], R42 ;  /* 0x001a582a01007387 */ /* 0x0003e40000100a00 */
[----:B------:R-:W-:Y:S02]  /*eefa0*/  STL.64 [R1+0x2030], R36 ;  /* 0x0020302401007387 */ /* 0x000fe40000100a00 */
[----:B------:R3:W-:Y:S01]  /*eefb0*/  STL.64 [R1+0x2038], R38 ;  /* 0x0020382601007387 */ /* 0x0007e20000100a00 */
[C---:B-1----:R-:W-:Y:S08]  /*eefc0*/  HMMA.1688.F32.TF32 R40, R12.reuse, R192, R64 ;  /* 0x000000c00c28723c */ /* 0x042ff00000081040 */
[C---:B---3--:R-:W-:Y:S08]  /*eefd0*/  HMMA.1688.F32.TF32 R36, R12.reuse, R28, R8 ;  /* 0x0000001c0c24723c */ /* 0x048ff00000081008 */
[C---:B------:R-:W-:Y:S01]  /*eefe0*/  HMMA.1688.F32.TF32 R8, R12.reuse, R168, R76 ;  /* 0x000000a80c08723c */ /* 0x040fe2000008104c */
[----:B------:R-:W-:Y:S01]  /*eeff0*/  STL.64 [R1+0x2020], R44 ;  /* 0x0020202c01007387 */ /* 0x000fe20000100a00 */
[----:B------:R-:W-:Y:S05]  /*ef000*/  STL.64 [R1+0x2028], R46 ;  /* 0x0020282e01007387 */ /* 0x000fea0000100a00 */
[----:B------:R-:W-:Y:S01]  /*ef010*/  STL.64 [R1+0x2010], R40 ;  /* 0x0020102801007387 */ /* 0x000fe20000100a00 */
[----:B------:R-:W-:Y:S07]  /*ef020*/  STL.64 [R1+0x2018], R42 ;  /* 0x0020182a01007387 */ /* 0x000fee0000100a00 */
[----:B------:R-:W-:Y:S02]  /*ef030*/  STL.64 [R1+0x2000], R36 ;  /* 0x0020002401007387 */ /* 0x000fe40000100a00 */
[----:B------:R1:W-:Y:S01]  /*ef040*/  STL.64 [R1+0x2008], R38 ;  /* 0x0020082601007387 */ /* 0x0003e20000100a00 */
[----:B------:R-:W-:Y:S01]  /*ef050*/  STL.64 [R1+0x1ff0], R16 ;  /* 0x001ff01001007387 */ /* 0x000fe20000100a00 */
[----:B------:R3:W-:Y:S04]  /*ef060*/  STL.64 [R1+0x1ff8], R18 ;  /* 0x001ff81201007387 */ /* 0x0007e80000100a00 */
[----:B------:R-:W-:Y:S02]  /*ef070*/  STL.64 [R1+0x1fe0], R8 ;  /* 0x001fe00801007387 */ /* 0x000fe40000100a00 */
[----:B------:R4:W-:Y:S01]  /*ef080*/  STL.64 [R1+0x1fe8], R10 ;  /* 0x001fe80a01007387 */ /* 0x0009e20000100a00 */
[C---:B-1----:R-:W-:Y:S08]  /*ef090*/  HMMA.1688.F32.TF32 R36, R12.reuse, R164, R80 ;  /* 0x000000a40c24723c */ /* 0x042ff00000081050 */
[C---:B---3--:R-:W-:Y:S08]  /*ef0a0*/  HMMA.1688.F32.TF32 R16, R12.reuse, R160, R84 ;  /* 0x000000a00c10723c */ /* 0x048ff00000081054 */
        /* <DEDUP_REMOVED lines=43> */
[----:B------:R1:W-:Y:S01]  /*ef360*/  STL.64 [R1+0x20e0], R32 ;  /* 0x0020e02001007387 */ /* 0x0003e20000100a00 */
[----:B------:R3:W-:Y:S02]  /*ef370*/  STL.64 [R1+0x20e8], R34 ;  /* 0x0020e82201007387 */ /* 0x0007e40000100a00 */
[----:B------:R-:W4:Y:S11]  /*ef380*/  LDL.LU R136, [R1+0x1350] ;  /* 0x0013500001887983 */ /* 0x000f360000300800 */
[----:B------:R1:W-:Y:S01]  /*ef390*/  STL.64 [R1+0x20d0], R16 ;  /* 0x0020d01001007387 */ /* 0x0003e20000100a00 */
[----:B------:R1:W-:Y:S07]  /*ef3a0*/  STL.64 [R1+0x20d8], R18 ;  /* 0x0020d81201007387 */ /* 0x0003ee0000100a00 */
[----:B------:R1:W-:Y:S02]  /*ef3b0*/  STL.64 [R1+0x20c0], R8 ;  /* 0x0020c00801007387 */ /* 0x0003e40000100a00 */
[----:B------:R1:W-:Y:S01]  /*ef3c0*/  STL.64 [R1+0x20c8], R10 ;  /* 0x0020c80a01007387 */ /* 0x0003e20000100a00 */
        /* <DEDUP_REMOVED lines=41> */
[----:B---3--:R-:W3:Y:S02]  /*ef660*/  LDL.LU R34, [R1+0x16a8] ;  /* 0x0016a80001227983 */ /* 0x008ee40000300800 */
        /* <DEDUP_REMOVED lines=82> */
[C---:B----4-:R-:W-:Y:S08]  /*efb90*/  HMMA.1688.F32.TF32 R40, R12.reuse, R232, R64 ;  /* 0x000000e80c28723c */ /* 0x050ff00000081040 */
[C---:B-1----:R-:W-:Y:S08]  /*efba0*/  HMMA.1688.F32.TF32 R36, R12.reuse, R240, R8 ;  /* 0x000000f00c24723c */ /* 0x042ff00000081008 */
[----:B------:R-:W-:Y:S01]  /*efbb0*/  HMMA.1688.F32.TF32 R8, R12, R248, R16 ;  /* 0x000000f80c08723c */ /* 0x000fe20000081010 */
[----:B------:R-:W-:Y:S01]  /*efbc0*/  STL.64 [R1+0x2060], R44 ;  /* 0x0020602c01007387 */ /* 0x000fe20000100a00 */
[----:B------:R-:W-:Y:S06]  /*efbd0*/  STL.64 [R1+0x2068], R46 ;  /* 0x0020682e01007387 */ /* 0x000fec0000100a00 */
[C---:B------:R-:W-:Y:S08]  /*efbe0*/  HMMA.1688.F32.TF32 R16, R224.reuse, R200, R80 ;  /* 0x000000c8e010723c */ /* 0x040ff00000081050 */
[C---:B------:R-:W-:Y:S01]  /*efbf0*/  HMMA.1688.F32.TF32 R32, R224.reuse, R28, R32 ;  /* 0x0000001ce020723c */ /* 0x040fe20000081020 */
[----:B------:R-:W-:Y:S04]  /*efc00*/  LDS R12, [R2+0x10600] ;  /* 0x01060000020c7984 */ /* 0x000fe80000000800 */
[----:B------:R-:W-:Y:S04]  /*efc10*/  LDS R14, [R2+0x12600] ;  /* 0x01260000020e7984 */ /* 0x000fe80000000800 */
[----:B------:R-:W-:Y:S04]  /*efc20*/  LDS R13, [R0+0x10600] ;  /* 0x01060000000d7984 */ /* 0x000fe80000000800 */
[----:B------:R-:W1:Y:S04]  /*efc30*/  LDS R15, [R0+0x12600] ;  /* 0x01260000000f7984 */ /* 0x000e680000000800 */
[----:B------:R-:W-:Y:S01]  /*efc40*/  STL.64 [R1+0x2050], R40 ;  /* 0x0020502801007387 */ /* 0x000fe20000100a00 */
[----:B------:R-:W-:Y:S02]  /*efc50*/  STL.64 [R1+0x2058], R42 ;  /* 0x0020582a01007387 */ /* 0x000fe40000100a00 */
[----:B------:R-:W-:Y:S02]  /*efc60*/  STL.64 [R1+0x2040], R36 ;  /* 0x0020402401007387 */ /* 0x000fe40000100a00 */
[----:B------:R2:W-:Y:S01]  /*efc70*/  STL.64 [R1+0x2048], R38 ;  /* 0x0020482601007387 */ /* 0x0005e20000100a00 */
[----:B------:R-:W-:Y:S01]  /*efc80*/  STL.64 [R1+0x1fa0], R8 ;  /* 0x001fa00801007387 */ /* 0x000fe20000100a00 */
[----:B------:R3:W-:Y:S01]  /*efc90*/  STL.64 [R1+0x1fa8], R10 ;  /* 0x001fa80a01007387 */ /* 0x0007e20000100a00 */
[C---:B--2---:R-:W-:Y:S08]  /*efca0*/  HMMA.1688.F32.TF32 R36, R224.reuse, R212, R76 ;  /* 0x000000d4e024723c */ /* 0x044ff0000008104c */
[C---:B---3--:R-:W-:Y:S11]  /*efcb0*/  HMMA.1688.F32.TF32 R8, R224.reuse, R192, R84 ;  /* 0x000000c0e008723c */ /* 0x048ff60000081054 */
[----:B------:R-:W-:Y:S04]  /*efcc0*/  @!UPT UIADD3 URZ, URZ, URZ, URZ ;  /* 0x0000003f3f3ff290 */ /* 0x000fe8000fffe03f */
        /* <DEDUP_REMOVED lines=90> */
[----:B------:R-:W2:Y:S01]  /*f0270*/  LDL.LU R80, [R1+0x12c0] ;  /* 0x0012c00001507983 */ /* 0x000ea20000300800 */
[----:B------:R-:W2:Y:S01]  /*f0280*/  LDL.LU R81, [R1+0x12c4] ;  /* 0x0012c40001517983 */ /* 0x000ea20000300800 */
[----:B------:R-:W2:Y:S02]  /*f0290*/  LDL.LU R82, [R1+0x12c8] ;  /* 0x0012c80001527983 */ /* 0x000ea40000300800 */
[----:B------:R-:W2:Y:S02]  /*f02a0*/  LDL.LU R83, [R1+0x12cc] ;  /* 0x0012cc0001537983 */ /* 0x000ea40000300800 */
        /* <DEDUP_REMOVED lines=53> */
[C---:B------:R-:W-:Y:S08]  /*f0600*/  HMMA.1688.F32.TF32 R44, R224.reuse, R24, R56 ;  /* 0x00000018e02c723c */ /* 0x040ff00000081038 */
[C---:B---3--:R-:W-:Y:S08]  /*f0610*/  HMMA.1688.F32.TF32 R36, R224.reuse, R88, R60 ;  /* 0x00000058e024723c */ /* 0x048ff0000008103c */
[C---:B------:R-:W-:Y:S01]  /*f0620*/  HMMA.1688.F32.TF32 R8, R224.reuse, R20, R8 ;  /* 0x00000014e008723c */ /* 0x040fe20000081008 */
[----:B------:R-:W-:Y:S01]  /*f0630*/  STL.64 [R1+0x28e0], R40 ;  /* 0x0028e02801007387 */ /* 0x000fe20000100a00 */
[----:B------:R1:W-:Y:S06]  /*f0640*/  STL.64 [R1+0x28e8], R42 ;  /* 0x0028e82a01007387 */ /* 0x0003ec0000100a00 */
[C---:B-1----:R-:W-:Y:S01]  /*f0650*/  HMMA.1688.F32.TF32 R40, R224.reuse, R96, R64 ;  /* 0x00000060e028723c */ /* 0x042fe20000081040 */
[----:B------:R-:W-:Y:S01]  /*f0660*/  STL.64 [R1+0x28d0], R44 ;  /* 0x0028d02c01007387 */ /* 0x000fe20000100a00 */
[----:B------:R-:W-:Y:S05]  /*f0670*/  STL.64 [R1+0x28d8], R46 ;  /* 0x0028d82e01007387 */ /* 0x000fea0000100a00 */
[----:B------:R-:W-:Y:S02]  /*f0680*/  STL.64 [R1+0x28c0], R36 ;  /* 0x0028c02401007387 */ /* 0x000fe40000100a00 */
[----:B------:R1:W-:Y:S02]  /*f0690*/  STL.64 [R1+0x28c8], R38 ;  /* 0x0028c82601007387 */ /* 0x0003e40000100a00 */
[C---:B-1----:R-:W-:Y:S08]  /*f06a0*/  HMMA.1688.F32.TF32 R36, R224.reuse, R184, R16 ;  /* 0x000000b8e024723c */ /* 0x042ff00000081010 */
[C---:B----4-:R-:W-:Y:S04]  /*f06b0*/  HMMA.1688.F32.TF32 R16, R224.reuse, R204, R76 ;  /* 0x000000cce010723c */ /* 0x050fe8000008104c */
[----:B------:R-:W-:Y:S01]  /*f06c0*/  STL.64 [R1+0x28b0], R40 ;  /* 0x0028b02801007387 */ /* 0x000fe20000100a00 */
[----:B------:R-:W-:Y:S02]  /*f06d0*/  STL.64 [R1+0x28b8], R42 ;  /* 0x0028b82a01007387 */ /* 0x000fe40000100a00 */
[----:B------:R-:W-:Y:S02]  /*f06e0*/  STL.64 [R1+0x28a0], R8 ;  /* 0x0028a00801007387 */ /* 0x000fe40000100a00 */
[----:B------:R1:W-:Y:S02]  /*f06f0*/  STL.64 [R1+0x28a8], R10 ;  /* 0x0028a80a01007387 */ /* 0x0003e40000100a00 */
[C---:B-1----:R-:W-:Y:S04]  /*f0700*/  HMMA.1688.F32.TF32 R8, R224.reuse, R236, R80 ;  /* 0x000000ece008723c */ /* 0x042fe80000081050 */
        /* <DEDUP_REMOVED lines=17> */
[----:B-1----:R-:W-:Y:S06]  /*f0820*/  HMMA.1688.F32.TF32 R8, R224, R248, R196 ;  /* 0x000000f8e008723c */ /* 0x002fec00000810c4 */
[----:B------:R-:W-:Y:S01]  /*f0830*/  STL.64 [R1+0x2830], R32 ;  /* 0x0028302001007387 */ /* 0x000fe20000100a00 */
[----:B------:R1:W-:Y:S08]  /*f0840*/  STL.64 [R1+0x2838], R34 ;  /* 0x0028382201007387 */ /* 0x0003f00000100a00 */
[----:B------:R-:W-:Y:S02]  /*f0850*/  STL.64 [R1+0x2820], R16 ;  /* 0x0028201001007387 */ /* 0x000fe40000100a00 */
[----:B------:R2:W-:Y:S01]  /*f0860*/  STL.64 [R1+0x2828], R18 ;  /* 0x0028281201007387 */ /* 0x0005e20000100a00 */
[----:B------:R-:W-:Y:S04]  /*f0870*/  LDS R224, [R2+0x10680] ;  /* 0x0106800002e07984 */ /* 0x000fe80000000800 */
[----:B------:R-:W-:Y:S04]  /*f0880*/  LDS R226, [R2+0x12680] ;  /* 0x0126800002e27984 */ /* 0x000fe80000000800 */
[----:B------:R-:W-:Y:S04]  /*f0890*/  LDS R225, [R0+0x10680] ;  /* 0x0106800000e17984 */ /* 0x000fe80000000800 */
[----:B------:R-:W3:Y:S01]  /*f08a0*/  LDS R227, [R0+0x12680] ;  /* 0x0126800000e37984 */ /* 0x000ee20000000800 */
        /* <DEDUP_REMOVED lines=15> */
[----:B------:R-:W-:Y:S02]  /*f09a0*/  STL.64 [R1+0x2be8], R34 ;  /* 0x002be82201007387 */ /* 0x000fe40000100a00 */
[----:B------:R-:W-:Y:S05]  /*f09b0*/  STL.64 [R1+0x6808], R168 ;  /* 0x006808a801007387 */ /* 0x000fea0000100a00 */
[----:B------:R-:W-:Y:S01]  /*f09c0*/  STL.64 [R1+0x2bd0], R16 ;  /* 0x002bd01001007387 */ /* 0x000fe20000100a00 */
[----:B------:R1:W-:Y:S02]  /*f09d0*/  STL.64 [R1+0x2bd8], R18 ;  /* 0x002bd81201007387 */ /* 0x0003e40000100a00 */
[C---:B-1----:R-:W-:Y:S05]  /*f09e0*/  HMMA.1688.F32.TF32 R16, R12.reuse, R164, R128 ;  /* 0x000000a40c10723c */ /* 0x042fea0000081080 */
[----:B------:R-:W-:Y:S01]  /*f09f0*/  STL.64 [R1+0x2bc0], R8 ;  /* 0x002bc00801007387 */ /* 0x000fe20000100a00 */
[----:B------:R1:W-:Y:S02]  /*f0a00*/  STL.64 [R1+0x2bc8], R10 ;  /* 0x002bc80a01007387 */ /* 0x0003e40000100a00 */
[C---:B-1----:R-:W-:Y:S01]  /*f0a10*/  HMMA.1688.F32.TF32 R8, R12.reuse, R160, R132 ;  /* 0x000000a00c08723c */ /* 0x042fe20000081084 */
[----:B------:R-:W-:Y:S11]  /*f0a20*/  STL.64 [R1+0x6800], R164 ;  /* 0x006800a401007387 */ /* 0x000ff60000100a00 */
[----:B------:R-:W-:Y:S03]  /*f0a30*/  @!UPT UIADD3 URZ, URZ, URZ, URZ ;  /* 0x0000003f3f3ff290 */ /* 0x000fe6000fffe03f */
[----:B------:R-:W-:Y:S02]  /*f0a40*/  STL.64 [R1+0x2bb0], R16 ;  /* 0x002bb01001007387 */ /* 0x000fe40000100a00 */
[----:B------:R-:W-:Y:S02]  /*f0a50*/  STL.64 [R1+0x2bb8], R18 ;  /* 0x002bb81201007387 */ /* 0x000fe40000100a00 */
[----:B------:R-:W-:Y:S01]  /*f0a60*/  STL.64 [R1+0x67f8], R162 ;  /* 0x0067f8a201007387 */ /* 0x000fe20000100a00 */
[----:B------:R-:W-:Y:S04]  /*f0a70*/  STL.64 [R1+0x67f0], R160 ;  /* 0x0067f0a001007387 */ /* 0x000fe80000100a00 */
[----:B------:R-:W-:Y:S01]  /*f0a80*/  STL.64 [R1+0x2ba0], R8 ;  /* 0x002ba00801007387 */ /* 0x000fe20000100a00 */
[----:B------:R1:W-:Y:S02]  /*f0a90*/  STL.64 [R1+0x2ba8], R10 ;  /* 0x002ba80a01007387 */ /* 0x0003e40000100a00 */
[C---:B-1----:R-:W-:Y:S11]  /*f0aa0*/  HMMA.1688.F32.TF32 R8, R12.reuse, R156, R136 ;  /* 0x0000009c0c08723c */ /* 0x042ff60000081088 */
[----:B------:R-:W-:Y:S11]  /*f0ab0*/  @!UPT UIADD3 URZ, URZ, URZ, URZ ;  /* 0x0000003f3f3ff290 */ /* 0x000ff6000fffe03f */
[----:B------:R-:W-:Y:S01]  /*f0ac0*/  @!UPT UIADD3 URZ, URZ, URZ, URZ ;  /* 0x0000003f3f3ff290 */ /* 0x000fe2000fffe03f */
[----:B------:R-:W-:Y:S01]  /*f0ad0*/  STL.64 [R1+0x2b90], R8 ;  /* 0x002b900801007387 */ /* 0x000fe20000100a00 */
[----:B------:R1:W-:Y:S02]  /*f0ae0*/  STL.64 [R1+0x2b98], R10 ;  /* 0x002b980a01007387 */ /* 0x0003e40000100a00 */
[----:B------:R-:W2:Y:S01]  /*f0af0*/  LDL.LU R136, [R1+0x1130] ;  /* 0x0011300001887983 */ /* 0x000ea20000300800 */
[C---:B-1----:R-:W-:Y:S11]  /*f0b00*/  HMMA.1688.F32.TF32 R8, R12.reuse, R152, R148 ;  /* 0x000000980c08723c */ /* 0x042ff60000081094 */
[----:B------:R-:W-:Y:S11]  /*f0b10*/  @!UPT UIADD3 URZ, URZ, URZ, URZ ;  /* 0x0000003f3f3ff290 */ /* 0x000ff6000fffe03f */
[----:B------:R-:W-:Y:S01]  /*f0b20*/  @!UPT UIADD3 URZ, URZ, URZ, URZ ;  /* 0x0000003f3f3ff290 */ /* 0x000fe2000fffe03f */
[----:B------:R1:W-:Y:S01]  /*f0b30*/  STL.64 [R1+0x2d70], R8 ;  /* 0x002d700801007387 */ /* 0x0003e20000100a00 */
        /* <DEDUP_REMOVED lines=54> */
[----:B----4-:R-:W2:Y:S01]  /*f0ea0*/  LDL.LU R10, [R1+0x11f8] ;  /* 0x0011f800010a7983 */ /* 0x010ea20000300800 */
        /* <DEDUP_REMOVED lines=52> */
[C---:B------:R-:W-:Y:S07]  /*f11f0*/  HMMA.1688.F32.TF32 R8, R12.reuse, R112, R8 ;  /* 0x000000700c08723c */ /* 0x040fee0000081008 */
[----:B------:R-:W-:Y:S01]  /*f1200*/  STL.64 [R1+0x2d60], R44 ;  /* 0x002d602c01007387 */ /* 0x000fe20000100a00 */
[----:B------:R1:W-:Y:S07]  /*f1210*/  STL.64 [R1+0x2d68], R46 ;  /* 0x002d682e01007387 */ /* 0x0003ee0000100a00 */
[----:B------:R-:W-:Y:S02]  /*f1220*/  STL.64 [R1+0x2d50], R36 ;  /* 0x002d502401007387 */ /* 0x000fe40000100a00 */
[----:B------:R4:W-:Y:S01]  /*f1230*/  STL.64 [R1+0x2d58], R38 ;  /* 0x002d582601007387 */ /* 0x0009e20000100a00 */
[----:B------:R-:W-:Y:S01]  /*f1240*/  STL.64 [R1+0x2d40], R40 ;  /* 0x002d402801007387 */ /* 0x000fe20000100a00 */
[----:B------:R2:W-:Y:S01]  /*f1250*/  STL.64 [R1+0x2d48], R42 ;  /* 0x002d482a01007387 */ /* 0x0005e20000100a00 */
[C---:B-1----:R-:W-:Y:S08]  /*f1260*/  HMMA.1688.F32.TF32 R44, R12.reuse, R144, R56 ;  /* 0x000000900c2c723c */ /* 0x042ff00000081038 */
[C---:B----4-:R-:W-:Y:S08]  /*f1270*/  HMMA.1688.F32.TF32 R36, R12.reuse, R140, R60 ;  /* 0x0000008c0c24723c */ /* 0x050ff0000008103c */
[C---:B--2---:R-:W-:Y:S07]  /*f1280*/  HMMA.1688.F32.TF32 R40, R12.reuse, R172, R64 ;  /* 0x000000ac0c28723c */ /* 0x044fee0000081040 */
[----:B------:R-:W-:Y:S01]  /*f1290*/  STL.64 [R1+0x2d30], R44 ;  /* 0x002d302c01007387 */ /* 0x000fe20000100a00 */
[----:B------:R-:W-:Y:S07]  /*f12a0*/  STL.64 [R1+0x2d38], R46 ;  /* 0x002d382e01007387 */ /* 0x000fee0000100a00 */
[----:B------:R-:W-:Y:S02]  /*f12b0*/  STL.64 [R1+0x2d20], R36 ;  /* 0x002d202401007387 */ /* 0x000fe40000100a00 */
[----:B------:R1:W-:Y:S06]  /*f12c0*/  STL.64 [R1+0x2d28], R38 ;  /* 0x002d282601007387 */ /* 0x0003ec0000100a00 */
[----:B------:R-:W-:Y:S01]  /*f12d0*/  STL.64 [R1+0x2d10], R40 ;  /* 0x002d102801007387 */ /* 0x000fe20000100a00 */
[----:B------:R-:W-:Y:S02]  /*f12e0*/  STL.64 [R1+0x2d18], R42 ;  /* 0x002d182a01007387 */ /* 0x000fe40000100a00 */
[----:B------:R-:W-:Y:S02]  /*f12f0*/  STL.64 [R1+0x2d00], R8 ;  /* 0x002d000801007387 */ /* 0x000fe40000100a00 */
[----:B------:R2:W-:Y:S01]  /*f1300*/  STL.64 [R1+0x2d08], R10 ;  /* 0x002d080a01007387 */ /* 0x0005e20000100a00 */
[C---:B-1----:R-:W-:Y:S08]  /*f1310*/  HMMA.1688.F32.TF32 R36, R12.reuse, R108, R16 ;  /* 0x0000006c0c24723c */ /* 0x042ff00000081010 */
[C---:B------:R-:W-:Y:S08]  /*f1320*/  HMMA.1688.F32.TF32 R16, R12.reuse, R104, R76 ;  /* 0x000000680c10723c */ /* 0x040ff0000008104c */
[C---:B--2---:R-:W-:Y:S07]  /*f1330*/  HMMA.1688.F32.TF32 R8, R12.reuse, R24, R80 ;  /* 0x000000180c08723c */ /* 0x044fee0000081050 */
[----:B------:R-:W-:Y:S01]  /*f1340*/  STL.64 [R1+0x2cf0], R36 ;  /* 0x002cf02401007387 */ /* 0x000fe20000100a00 */
[----:B------:R1:W-:Y:S07]  /*f1350*/  STL.64 [R1+0x2cf8], R38 ;  /* 0x002cf82601007387 */ /* 0x0003ee0000100a00 */
[----:B------:R-:W-:Y:S02]  /*f1360*/  STL.64 [R1+0x2ce0], R16 ;  /* 0x002ce01001007387 */ /* 0x000fe40000100a00 */
[----:B------:R2:W-:Y:S06]  /*f1370*/  STL.64 [R1+0x2ce8], R18 ;  /* 0x002ce81201007387 */ /* 0x0005ec0000100a00 */
[----:B------:R-:W-:Y:S01]  /*f1380*/  STL.64 [R1+0x2cd0], R8 ;  /* 0x002cd00801007387 */ /* 0x000fe20000100a00 */
[----:B------:R3:W-:Y:S01]  /*f1390*/  STL.64 [R1+0x2cd8], R10 ;  /* 0x002cd80a01007387 */ /* 0x0007e20000100a00 */
[C---:B-1----:R-:W-:Y:S08]  /*f13a0*/  HMMA.1688.F32.TF32 R36, R12.reuse, R88, R84 ;  /* 0x000000580c24723c */ /* 0x042ff00000081054 */
[C---:B--2---:R-:W-:Y:S08]  /*f13b0*/  HMMA.1688.F32.TF32 R16, R12.reuse, R96, R32 ;  /* 0x000000600c10723c */ /* 0x044ff00000081020 */
[C---:B---3--:R-:W-:Y:S08]  /*f13c0*/  HMMA.1688.F32.TF32 R8, R12.reuse, R20, R92 ;  /* 0x000000140c08723c */ /* 0x048ff0000008105c */
[C---:B------:R-:W-:Y:S01]  /*f13d0*/  HMMA.1688.F32.TF32 R32, R12.reuse, R184, R100 ;  /* 0x000000b80c20723c */ /* 0x040fe20000081064 */
[----:B------:R-:W-:Y:S01]  /*f13e0*/  STL.64 [R1+0x2cc0], R36 ;  /* 0x002cc02401007387 */ /* 0x000fe20000100a00 */
[----:B------:R-:W-:Y:S05]  /*f13f0*/  STL.64 [R1+0x2cc8], R38 ;  /* 0x002cc82601007387 */ /* 0x000fea0000100a00 */
[----:B------:R-:W-:Y:S02]  /*f1400*/  STL.64 [R1+0x2cb0], R16 ;  /* 0x002cb01001007387 */ /* 0x000fe40000100a00 */
[----:B------:R1:W-:Y:S06]  /*f1410*/  STL.64 [R1+0x2cb8], R18 ;  /* 0x002cb81201007387 */ /* 0x0003ec0000100a00 */
        /* <DEDUP_REMOVED lines=32> */
[C---:B--2---:R-:W-:Y:S08]  /*f1620*/  HMMA.1688.F32.TF32 R8, R224.reuse, R212, R128 ;  /* 0x000000d4e008723c */ /* 0x044ff00000081080 */
[C---:B------:R-:W-:Y:S08]  /*f1630*/  HMMA.1688.F32.TF32 R32, R224.reuse, R200, R132 ;  /* 0x000000c8e020723c */ /* 0x040ff00000081084 */
[C---:B------:R-:W-:Y:S07]  /*f1640*/  HMMA.1688.F32.TF32 R16, R224.reuse, R192, R136 ;  /* 0x000000c0e010723c */ /* 0x040fee0000081088 */
[----:B------:R-:W-:Y:S01]  /*f1650*/  STL.64 [R1+0x2e10], R8 ;  /* 0x002e100801007387 */ /* 0x000fe20000100a00 */
[----:B------:R2:W-:Y:S02]  /*f1660*/  STL.64 [R1+0x2e18], R10 ;  /* 0x002e180a01007387 */ /* 0x0005e40000100a00 */
[C---:B--2---:R-:W-:Y:S05]  /*f1670*/  HMMA.1688.F32.TF32 R8, R224.reuse, R28, R148 ;  /* 0x0000001ce008723c */ /* 0x044fea0000081094 */
[----:B------:R2:W-:Y:S01]  /*f1680*/  STL.64 [R1+0x2e00], R32 ;  /* 0x002e002001007387 */ /* 0x0005e20000100a00 */
[----:B------:R3:W-:Y:S02]  /*f1690*/  STL.64 [R1+0x2e08], R34 ;  /* 0x002e082201007387 */ /* 0x0007e40000100a00 */
[----:B------:R-:W4:Y:S05]  /*f16a0*/  LDL.LU R136, [R1+0x490] ;  /* 0x0004900001887983 */ /* 0x000f2a0000300800 */
[----:B------:R1:W-:Y:S01]  /*f16b0*/  STL.64 [R1+0x2df0], R16 ;  /* 0x002df01001007387 */ /* 0x0003e20000100a00 */
[----:B------:R1:W-:Y:S09]  /*f16c0*/  STL.64 [R1+0x2df8], R18 ;  /* 0x002df81201007387 */ /* 0x0003f20000100a00 */
[----:B------:R1:W-:Y:S01]  /*f16d0*/  STL.64 [R1+0x2de0], R8 ;  /* 0x002de00801007387 */ /* 0x0003e20000100a00 */
[----:B------:R1:W-:Y:S02]  /*f16e0*/  STL.64 [R1+0x2de8], R10 ;  /* 0x002de80a01007387 */ /* 0x0003e40000100a00 */
        /* <DEDUP_REMOVED lines=39> */
[----:B--2---:R-:W2:Y:S02]  /*f1960*/  LDL.LU R32, [R1+0x1010] ;  /* 0x0010100001207983 */ /* 0x004ea40000300800 */
        /* <DEDUP_REMOVED lines=11> */
[----:B-1----:R-:W2:Y:S02]  /*f1a20*/  LDL.LU R16, [R1+0x1050] ;  /* 0x0010500001107983 */ /* 0x002ea40000300800 */
        /* <DEDUP_REMOVED lines=71> */
[C---:B--2---:R-:W-:Y:S11]  /*f1ea0*/  HMMA.1688.F32.TF32 R168, R224.reuse, R124, R168 ;  /* 0x0000007ce0a8723c */ /* 0x044ff600000810a8 */
[----:B------:R-:W-:Y:S11]  /*f1eb0*/  @!UPT UIADD3 URZ, URZ, URZ, URZ ;  /* 0x0000003f3f3ff290 */ /* 0x000ff6000fffe03f */
[----:B------:R-:W-:Y:S01]  /*f1ec0*/  @!UPT UIADD3 URZ, URZ, URZ, URZ ;  /* 0x0000003f3f3ff290 */ /* 0x000fe2000fffe03f */
[----:B------:R1:W-:Y:S01]  /*f1ed0*/  STL.64 [R1+0x2dd0], R168 ;  /* 0x002dd0a801007387 */ /* 0x0003e20000100a00 */
[----:B------:R-:W-:Y:S03]  /*f1ee0*/  STL.64 [R1+0x2dd8], R170 ;  /* 0x002dd8aa01007387 */ /* 0x000fe60000100a00 */
[----:B-1----:R-:W2:Y:S02]  /*f1ef0*/  LDL.LU.64 R168, [R1+0x6808] ;  /* 0x0068080001a87983 */ /* 0x002ea40000300a00 */
[C---:B--2---:R-:W-:Y:S11]  /*f1f00*/  HMMA.1688.F32.TF32 R164, R224.reuse, R168, R164 ;  /* 0x000000a8e0a4723c */ /* 0x044ff600000810a4 */
[----:B------:R-:W-:Y:S11]  /*f1f10*/  @!UPT UIADD3 URZ, URZ, URZ, URZ ;  /* 0x0000003f3f3ff290 */ /* 0x000ff6000fffe03f */
[----:B------:R-:W-:Y:S01]  /*f1f20*/  @!UPT UIADD3 URZ, URZ, URZ, URZ ;  /* 0x0000003f3f3ff290 */ /* 0x000fe2000fffe03f */
[----:B------:R1:W-:Y:S01]  /*f1f30*/  STL.64 [R1+0x2dc0], R164 ;  /* 0x002dc0a401007387 */ /* 0x0003e20000100a00 */
[----:B------:R-:W-:Y:S03]  /*f1f40*/  STL.64 [R1+0x2dc8], R166 ;  /* 0x002dc8a601007387 */ /* 0x000fe60000100a00 */
[----:B-1----:R-:W3:Y:S02]  /*f1f50*/  LDL.LU.64 R164, [R1+0x6800] ;  /* 0x0068000001a47983 */ /* 0x002ee40000300a00 */
[C---:B---3--:R-:W-:Y:S11]  /*f1f60*/  HMMA.1688.F32.TF32 R160, R224.reuse, R164, R160 ;  /* 0x000000a4e0a0723c */ /* 0x048ff600000810a0 */
        /* <DEDUP_REMOVED lines=25> */
[----:B------:R-:W2:Y:S02]  /*f2100*/  LDL.LU.64 R36, [R1+0x67e0] ;  /* 0x0067e00001247983 */ /* 0x000ea40000300a00 */
        /* <DEDUP_REMOVED lines=45> */
[----:B------:R4:W-:Y:S01]  /*f23e0*/  STL.64 [R1+0x3038], R82 ;  /* 0x0030385201007387 */ /* 0x0009e20000100a00 */
[----:B------:R-:W-:Y:S01]  /*f23f0*/  STL.64 [R1+0x2ec0], R32 ;  /* 0x002ec02001007387 */ /* 0x000fe20000100a00 */
[----:B------:R1:W-:Y:S01]  /*f2400*/  STL.64 [R1+0x2ec8], R34 ;  /* 0x002ec82201007387 */ /* 0x0003e20000100a00 */
[C---:B----4-:R-:W-:Y:S08]  /*f2410*/  HMMA.1688.F32.TF32 R80, R224.reuse, R96, R92 ;  /* 0x00000060e050723c */ /* 0x050ff0000008105c */
[C---:B-1----:R-:W-:Y:S08]  /*f2420*/  HMMA.1688.F32.TF32 R32, R224.reuse, R20, R100 ;  /* 0x00000014e020723c */ /* 0x042ff00000081064 */
[C---:B------:R-:W-:Y:S07]  /*f2430*/  HMMA.1688.F32.TF32 R92, R224.reuse, R184, R176 ;  /* 0x000000b8e05c723c */ /* 0x040fee00000810b0 */
        /* <DEDUP_REMOVED lines=107> */
[----:B------:R-:W-:-:S02]  /*f2af0*/  IMAD.MOV.U32 R251, RZ, RZ, R112 ;  /* 0x000000fffffb7224 */ /* 0x000fc400078e0070 */
        /* <DEDUP_REMOVED lines=8> */
[C---:B----4-:R-:W-:Y:S08]  /*f2b80*/  HMMA.1688.F32.TF32 R224, R12.reuse, R124, R224 ;  /* 0x0000007c0ce0723c */ /* 0x050ff000000810e0 */
[C---:B--2---:R-:W-:Y:S08]  /*f2b90*/  HMMA.1688.F32.TF32 R80, R12.reuse, R28, R80 ;  /* 0x0000001c0c50723c */ /* 0x044ff00000081050 */
[C---:B------:R-:W-:Y:S11]  /*f2ba0*/  HMMA.1688.F32.TF32 R32, R12.reuse, R168, R32 ;  /* 0x000000a80c20723c */ /* 0x040ff60000081020 */
[----:B------:R-:W-:Y:S04]  /*f2bb0*/  @!UPT UIADD3 URZ, URZ, URZ, URZ ;  /* 0x0000003f3f3ff290 */ /* 0x000fe8000fffe03f */
[----:B------:R-:W-:Y:S01]  /*f2bc0*/  STL.64 [R1+0x32b0], R80 ;  /* 0x0032b05001007387 */ /* 0x000fe20000100a00 */
[----:B------:R1:W-:Y:S03]  /*f2bd0*/  STL.64 [R1+0x32b8], R82 ;  /* 0x0032b85201007387 */ /* 0x0003e60000100a00 */
[----:B-1----:R-:W2:Y:S01]  /*f2be0*/  LDL.LU.64 R82, [R1+0x6728] ;  /* 0x0067280001527983 */ /* 0x002ea20000300a00 */
[----:B------:R-:W4:Y:S02]  /*f2bf0*/  LDL.LU.64 R80, [R1+0x6720] ;  /* 0x0067200001507983 */ /* 0x000f240000300a00 */
[----:B------:R-:W-:Y:S02]  /*f2c00*/  STL.64 [R1+0x32a0], R224 ;  /* 0x0032a0e001007387 */ /* 0x000fe40000100a00 */
[----:B------:R1:W-:Y:S01]  /*f2c10*/  STL.64 [R1+0x32a8], R226 ;  /* 0x0032a8e201007387 */ /* 0x0003e20000100a00 */
[----:B------:R-:W-:Y:S01]  /*f2c20*/  STL.64 [R1+0x3290], R32 ;  /* 0x0032902001007387 */ /* 0x000fe20000100a00 */
[----:B------:R3:W-:Y:S01]  /*f2c30*/  STL.64 [R1+0x3298], R34 ;  /* 0x0032982201007387 */ /* 0x0007e20000100a00 */
[C---:B-1----:R-:W-:Y:S08]  /*f2c40*/  HMMA.1688.F32.TF32 R224, R12.reuse, R164, R92 ;  /* 0x000000a40ce0723c */ /* 0x042ff0000008105c */
[C---:B------:R-:W-:Y:S08]  /*f2c50*/  HMMA.1688.F32.TF32 R92, R12.reuse, R160, R100 ;  /* 0x000000a00c5c723c */ /* 0x040ff00000081064 */
[C---:B---3--:R-:W-:Y:S07]  /*f2c60*/  HMMA.1688.F32.TF32 R32, R12.reuse, R156, R176 ;  /* 0x0000009c0c20723c */ /* 0x048fee00000810b0 */
[----:B------:R-:W-:Y:S01]  /*f2c70*/  STL.64 [R1+0x3280], R224 ;  /* 0x003280e001007387 */ /* 0x000fe20000100a00 */
[----:B------:R-:W-:Y:S07]  /*f2c80*/  STL.64 [R1+0x3288], R226 ;  /* 0x003288e201007387 */ /* 0x000fee0000100a00 */
[----:B------:R-:W-:Y:S02]  /*f2c90*/  STL.64 [R1+0x3270], R92 ;  /* 0x0032705c01007387 */ /* 0x000fe40000100a00 */
[----:B------:R-:W-:Y:S06]  /*f2ca0*/  STL.64 [R1+0x3278], R94 ;  /* 0x0032785e01007387 */ /* 0x000fec0000100a00 */
[----:B------:R-:W-:Y:S01]  /*f2cb0*/  STL.64 [R1+0x3260], R32 ;  /* 0x0032602001007387 */ /* 0x000fe20000100a00 */
[----:B------:R1:W-:Y:S01]  /*f2cc0*/  STL.64 [R1+0x3268], R34 ;  /* 0x0032682201007387 */ /* 0x0003e20000100a00 */
[----:B------:R-:W-:Y:S01]  /*f2cd0*/  HMMA.1688.F32.TF32 R100, R12, R68, R216 ;  /* 0x000000440c64723c */ /* 0x000fe200000810d8 */
[----:B------:R-:W-:-:S02]  /*f2ce0*/  MOV R70, R211 ;  /* 0x000000d300467202 */ /* 0x000fc40000000f00 */
[----:B------:R-:W-:Y:S01]  /*f2cf0*/  MOV R7, R108 ;  /* 0x0000006c00077202 */ /* 0x000fe20000000f00 */
[----:B------:R-:W-:Y:S01]  /*f2d00*/  IMAD.MOV.U32 R6, RZ, RZ, R109 ;  /* 0x000000ffff067224 */ /* 0x000fe200078e006d */
[----:B------:R-:W-:Y:S04]  /*f2d10*/  LDS R224, [R2+0x10780] ;  /* 0x0107800002e07984 */ /* 0x000fe80000000800 */
[----:B------:R-:W-:Y:S04]  /*f2d20*/  LDS R226, [R2+0x12780] ;  /* 0x0127800002e27984 */ /* 0x000fe80000000800 */
[----:B------:R-:W-:Y:S04]  /*f2d30*/  LDS R225, [R0+0x10780] ;  /* 0x0107800000e17984 */ /* 0x000fe80000000800 */
[----:B------:R-:W3:Y:S01]  /*f2d40*/  LDS R227, [R0+0x12780] ;  /* 0x0127800000e37984 */ /* 0x000ee20000000800 */
        /* <DEDUP_REMOVED lines=21> */
[C---:B-1----:R-:W-:Y:S11]  /*f2ea0*/  HMMA.1688.F32.TF32 R32, R12.reuse, R112, R116 ;  /* 0x000000700c20723c */ /* 0x042ff60000081074 */
[----:B------:R-:W-:Y:S11]  /*f2eb0*/  @!UPT UIADD3 URZ, URZ, URZ, URZ ;  /* 0x0000003f3f3ff290 */ /* 0x000ff6000fffe03f */
[----:B------:R-:W-:Y:S01]  /*f2ec0*/  @!UPT UIADD3 URZ, URZ, URZ, URZ ;  /* 0x0000003f3f3ff290 */ /* 0x000fe2000fffe03f */
        /* <DEDUP_REMOVED lines=12> */
[----:B-1----:R-:W-:Y:S01]  /*f2f90*/  HMMA.1688.F32.TF32 R32, R12, R24, R128 ;  /* 0x000000180c20723c */ /* 0x002fe20000081080 */
[----:B------:R-:W-:Y:S02]  /*f2fa0*/  IMAD.MOV.U32 R132, RZ, RZ, R24 ;  /* 0x000000ffff847224 */ /* 0x000fe400078e0018 */
[----:B------:R-:W-:Y:S02]  /*f2fb0*/  IMAD.MOV.U32 R133, RZ, RZ, R25 ;  /* 0x000000ffff857224 */ /* 0x000fe400078e0019 */
[----:B------:R-:W-:Y:S01]  /*f2fc0*/  IMAD.MOV.U32 R134, RZ, RZ, R172 ;  /* 0x000000ffff867224 */ /* 0x000fe200078e00ac */
[----:B------:R-:W-:Y:S11]  /*f2fd0*/  MOV R135, R173 ;  /* 0x000000ad00877202 */ /* 0x000ff60000000f00 */
[----:B------:R-:W-:Y:S06]  /*f2fe0*/  @!UPT UIADD3 URZ, URZ, URZ, URZ ;  /* 0x0000003f3f3ff290 */ /* 0x000fec000fffe03f */
        /* <DEDUP_REMOVED lines=25> */
[----:B------:R-:W-:Y:S01]  /*f3180*/  MOV R148, R208 ;  /* 0x000000d000947202 */ /* 0x000fe20000000f00 */
[----:B------:R-:W2:Y:S02]  /*f3190*/  LDL.LU R183, [R1+0xe8c] ;  /* 0x000e8c0001b77983 */ /* 0x000ea40000300800 */
[----:B------:R-:W-:Y:S01]  /*f31a0*/  IMAD.MOV.U32 R149, RZ, RZ, R209 ;  /* 0x000000ffff957224 */ /* 0x000fe200078e00d1 */
        /* <DEDUP_REMOVED lines=12> */
[----:B-1----:R-:W2:Y:S01]  /*f3270*/  LDL.LU R32, [R1+0xf10] ;  /* 0x000f100001207983 */ /* 0x002ea20000300800 */
[----:B------:R-:W2:Y:S02]  /*f3280*/  LDL.LU R33, [R1+0xf14] ;  /* 0x000f140001217983 */ /* 0x000ea40000300800 */
[----:B---3--:R-:W2:Y:S02]  /*f3290*/  LDL.LU R34, [R1+0xf18] ;  /* 0x000f180001227983 */ /* 0x008ea40000300800 */
[----:B------:R-:W2:Y:S01]  /*f32a0*/  LDL.LU R35, [R1+0xf1c] ;  /* 0x000f1c0001237983 */ /* 0x000ea20000300800 */
        /* <DEDUP_REMOVED lines=23> */
[----:B------:R-:W-:Y:S01]  /*f3420*/  IMAD.MOV.U32 R136, RZ, RZ, R104 ;  /* 0x000000ffff887224 */ /* 0x000fe200078e0068 */
[----:B------:R-:W4:Y:S01]  /*f3430*/  LDL.LU R111, [R1+0x2ac] ;  /* 0x0002ac00016f7983 */ /* 0x000f220000300800 */
[----:B------:R-:W-:Y:S01]  /*f3440*/  MOV R137, R105 ;  /* 0x0000006900897202 */ /* 0x000fe20000000f00 */
[----:B------:R-:W4:Y:S02]  /*f3450*/  LDL.LU R104, [R1+0x460] ;  /* 0x0004600001687983 */ /* 0x000f240000300800 */
[----:B------:R-:W4:Y:S01]  /*f3460*/  LDL.LU R105, [R1+0x464] ;  /* 0x0004640001697983 */ /* 0x000f220000300800 */
[----:B------:R-:W4:Y:S01]  /*f3470*/  LDL.LU R106, [R1+0x468] ;  /* 0x00046800016a7983 */ /* 0x000f220000300800 */
[----:B------:R-:W4:Y:S02]  /*f3480*/  LDL.LU R107, [R1+0x46c] ;  /* 0x00046c00016b7983 */ /* 0x000f240000300800 */
[----:B------:R-:W4:Y:S02]  /*f3490*/  LDL.LU R120, [R1+0x130] ;  /* 0x0001300001787983 */ /* 0x000f240000300800 */
[----:B------:R-:W4:Y:S01]  /*f34a0*/  LDL.LU R121, [R1+0x134] ;  /* 0x0001340001797983 */ /* 0x000f220000300800 */
[----:B------:R-:W4:Y:S01]  /*f34b0*/  LDL.LU R122, [R1+0x138] ;  /* 0x00013800017a7983 */ /* 0x000f220000300800 */
[----:B------:R-:W4:Y:S01]  /*f34c0*/  LDL.LU R123, [R1+0x13c] ;  /* 0x00013c00017b7983 */ /* 0x000f220000300800 */
        /* <DEDUP_REMOVED lines=10> */
[C---:B--2---:R-:W-:Y:S08]  /*f3570*/  HMMA.1688.F32.TF32 R32, R12.reuse, R88, R32 ;  /* 0x000000580c20723c */ /* 0x044ff00000081020 */
[C---:B---3--:R-:W-:Y:S08]  /*f3580*/  HMMA.1688.F32.TF32 R92, R12.reuse, R96, R92 ;  /* 0x000000600c5c723c */ /* 0x048ff0000008105c */
[C---:B------:R-:W-:Y:S08]  /*f3590*/  HMMA.1688.F32.TF32 R100, R12.reuse, R20, R100 ;  /* 0x000000140c64723c */ /* 0x040ff00000081064 */
[C---:B------:R-:W-:Y:S08]  /*f35a0*/  HMMA.1688.F32.TF32 R176, R12.reuse, R184, R176 ;  /* 0x000000b80cb0723c */ /* 0x040ff000000810b0 */
[C---:B----4-:R-:W-:Y:S08]  /*f35b0*/  HMMA.1688.F32.TF32 R196, R12.reuse, R204, R196 ;  /* 0x000000cc0cc4723c */ /* 0x050ff000000810c4 */
[C---:B------:R-:W-:Y:S01]  /*f35c0*/  HMMA.1688.F32.TF32 R216, R12.reuse, R236, R216 ;  /* 0x000000ec0cd8723c */ /* 0x040fe200000810d8 */
[----:B------:R-:W-:Y:S01]  /*f35d0*/  STL.64 [R1+0x3390], R32 ;  /* 0x0033902001007387 */ /* 0x000fe20000100a00 */
[----:B------:R1:W-:Y:S06]  /*f35e0*/  STL.64 [R1+0x3398], R34 ;  /* 0x0033982201007387 */ /* 0x0003ec0000100a00 */
[C---:B------:R-:W-:Y:S01]  /*f35f0*/  HMMA.1688.F32.TF32 R220, R12.reuse, R228, R220 ;  /* 0x000000e40cdc723c */ /* 0x040fe200000810dc */
[----:B-1----:R-:W2:Y:S01]  /*f3600*/  LDL.LU.64 R34, [R1+0x6718] ;  /* 0x0067180001227983 */ /* 0x002ea20000300a00 */
[----:B------:R-:W2:Y:S02]  /*f3610*/  LDL.LU.64 R32, [R1+0x6710] ;  /* 0x0067100001207983 */ /* 0x000ea40000300a00 */
[----:B------:R-:W3:Y:S02]  /*f3620*/  LDL.LU.64 R90, [R1+0x6708] ;  /* 0x00670800015a7983 */ /* 0x000ee40000300a00 */
[----:B------:R-:W3:Y:S01]  /*f3630*/  LDL.LU.64 R88, [R1+0x6700] ;  /* 0x0067000001587983 */ /* 0x000ee20000300a00 */
[----:B------:R-:W-:Y:S01]  /*f3640*/  STL.64 [R1+0x3380], R92 ;  /* 0x0033805c01007387 */ /* 0x000fe20000100a00 */
[----:B------:R1:W-:Y:S01]  /*f3650*/  STL.64 [R1+0x3388], R94 ;  /* 0x0033885e01007387 */ /* 0x0003e20000100a00 */
[C---:B------:R-:W-:Y:S02]  /*f3660*/  HMMA.1688.F32.TF32 R208, R12.reuse, R4, R208 ;  /* 0x000000040cd0723c */ /* 0x040fe400000810d0 */
[----:B-1----:R-:W4:Y:S01]  /*f3670*/  LDL.LU.64 R94, [R1+0x66f8] ;  /* 0x0066f800015e7983 */ /* 0x002f220000300a00 */
[----:B------:R-:W4:Y:S02]  /*f3680*/  LDL.LU.64 R92, [R1+0x66f0] ;  /* 0x0066f000015c7983 */ /* 0x000f240000300a00 */
[----:B------:R-:W2:Y:S02]  /*f3690*/  LDL.LU.64 R98, [R1+0x66e8] ;  /* 0x0066e80001627983 */ /* 0x000ea40000300a00 */
[----:B------:R-:W2:Y:S01]  /*f36a0*/  LDL.LU.64 R96, [R1+0x66e0] ;  /* 0x0066e00001607983 */ /* 0x000ea20000300a00 */
[----:B------:R-:W-:Y:S01]  /*f36b0*/  STL.64 [R1+0x3370], R100 ;  /* 0x0033706401007387 */ /* 0x000fe20000100a00 */
[----:B------:R1:W-:Y:S01]  /*f36c0*/  STL.64 [R1+0x3378], R102 ;  /* 0x0033786601007387 */ /* 0x0003e20000100a00 */
[C---:B------:R-:W-:Y:S08]  /*f36d0*/  HMMA.1688.F32.TF32 R188, R12.reuse, R244, R188 ;  /* 0x000000f40cbc723c */ /* 0x040ff000000810bc */
[C---:B------:R-:W-:Y:S01]  /*f36e0*/  HMMA.1688.F32.TF32 R180, R12.reuse, R232, R180 ;  /* 0x000000e80cb4723c */ /* 0x040fe200000810b4 */
[----:B-1----:R-:W2:Y:S01]  /*f36f0*/  LDL.LU.64 R102, [R1+0x66d8] ;  /* 0x0066d80001667983 */ /* 0x002ea20000300a00 */
[----:B------:R-:W2:Y:S02]  /*f3700*/  LDL.LU.64 R100, [R1+0x66d0] ;  /* 0x0066d00001647983 */ /* 0x000ea40000300a00 */
[----:B------:R-:W2:Y:S02]  /*f3710*/  LDL.LU.64 R22, [R1+0x66c8] ;  /* 0x0066c80001167983 */ /* 0x000ea40000300a00 */
[----:B------:R-:W2:Y:S01]  /*f3720*/  LDL.LU.64 R20, [R1+0x66c0] ;  /* 0x0066c00001147983 */ /* 0x000ea20000300a00 */
[----:B------:R-:W-:Y:S01]  /*f3730*/  STL.64 [R1+0x3360], R176 ;  /* 0x003360b001007387 */ /* 0x000fe20000100a00 */
[----:B------:R1:W-:Y:S01]  /*f3740*/  STL.64 [R1+0x3368], R178 ;  /* 0x003368b201007387 */ /* 0x0003e20000100a00 */
[C---:B------:R-:W-:Y:S02]  /*f3750*/  HMMA.1688.F32.TF32 R172, R12.reuse, R240, R172 ;  /* 0x000000f00cac723c */ /* 0x040fe400000810ac */
[----:B-1----:R-:W2:Y:S01]  /*f3760*/  LDL.LU.64 R178, [R1+0x66b8] ;  /* 0x0066b80001b27983 */ /* 0x002ea20000300a00 */
[----:B------:R-:W2:Y:S02]  /*f3770*/  LDL.LU.64 R176, [R1+0x66b0] ;  /* 0x0066b00001b07983 */ /* 0x000ea40000300a00 */
[----:B------:R-:W2:Y:S02]  /*f3780*/  LDL.LU.64 R186, [R1+0x66a8] ;  /* 0x0066a80001ba7983 */ /* 0x000ea40000300a00 */
[----:B------:R-:W2:Y:S01]  /*f3790*/  LDL.LU.64 R184, [R1+0x66a0] ;  /* 0x0066a00001b87983 */ /* 0x000ea20000300a00 */
[----:B------:R-:W-:Y:S01]  /*f37a0*/  STL.64 [R1+0x3350], R196 ;  /* 0x003350c401007387 */ /* 0x000fe20000100a00 */
[----:B------:R1:W-:Y:S01]  /*f37b0*/  STL.64 [R1+0x3358], R198 ;  /* 0x003358c601007387 */ /* 0x0003e20000100a00 */
[----:B------:R-:W-:Y:S08]  /*f37c0*/  HMMA.1688.F32.TF32 R12, R12, R248, R24 ;  /* 0x000000f80c0c723c */ /* 0x000ff00000081018 */
        /* <DEDUP_REMOVED lines=10> */
[----:B------:R-:W-:Y:S02]  /*f3870*/  STL.64 [R1+0x3330], R220 ;  /* 0x003330dc01007387 */ /* 0x000fe40000100a00 */
[----:B------:R1:W-:Y:S01]  /*f3880*/  STL.64 [R1+0x3338], R222 ;  /* 0x003338de01007387 */ /* 0x0003e20000100a00 */
[C---:B------:R-:W-:Y:S01]  /*f3890*/  HMMA.1688.F32.TF32 R112, R224.reuse, R192, R112 ;  /* 0x000000c0e070723c */ /* 0x040fe20000081070 */
[----:B-1----:R-:W2:Y:S01]  /*f38a0*/  LDL.LU.64 R222, [R1+0x6668] ;  /* 0x0066680001de7983 */ /* 0x002ea20000300a00 */
[----:B------:R-:W2:Y:S02]  /*f38b0*/  LDL.LU.64 R220, [R1+0x6660] ;  /* 0x0066600001dc7983 */ /* 0x000ea40000300a00 */
[----:B------:R-:W-:Y:S02]  /*f38c0*/  STL.64 [R1+0x3320], R208 ;  /* 0x003320d001007387 */ /* 0x000fe40000100a00 */
[----:B------:R1:W-:Y:S02]  /*f38d0*/  STL.64 [R1+0x3328], R210 ;  /* 0x003328d201007387 */ /* 0x0003e40000100a00 */
        /* <DEDUP_REMOVED lines=15> */
[----:B-1----:R-:W2:Y:S01]  /*f39d0*/  LDL.LU.64 R174, [R1+0x6628] ;  /* 0x0066280001ae7983 */ /* 0x002ea20000300a00 */
[----:B------:R-:W2:Y:S02]  /*f39e0*/  LDL.LU.64 R172, [R1+0x6620] ;  /* 0x0066200001ac7983 */ /* 0x000ea40000300a00 */
[----:B------:R-:W2:Y:S02]  /*f39f0*/  LDL.LU.64 R26, [R1+0x6618] ;  /* 0x00661800011a7983 */ /* 0x000ea40000300a00 */
[----:B------:R-:W2:Y:S01]  /*f3a00*/  LDL.LU.64 R24, [R1+0x6610] ;  /* 0x0066100001187983 */ /* 0x000ea20000300a00 */
[----:B------:R-:W-:Y:S01]  /*f3a10*/  STL.64 [R1+0x3250], R12 ;  /* 0x0032500c01007387 */ /* 0x000fe20000100a00 */
[----:B------:R-:W-:Y:S02]  /*f3a20*/  STL.64 [R1+0x3258], R14 ;  /* 0x0032580e01007387 */ /* 0x000fe40000100a00 */
[----:B------:R-:W-:Y:S02]  /*f3a30*/  STL.64 [R1+0x3700], R104 ;  /* 0x0037006801007387 */ /* 0x000fe40000100a00 */
[----:B------:R1:W-:Y:S01]  /*f3a40*/  STL.64 [R1+0x3708], R106 ;  /* 0x0037086a01007387 */ /* 0x0003e20000100a00 */
[----:B------:R-:W-:Y:S04]  /*f3a50*/  LDS R12, [R2+0x14000] ;  /* 0x01400000020c7984 */ /* 0x000fe80000000800 */
[----:B------:R-:W-:Y:S04]  /*f3a60*/  LDS R14, [R2+0x16000] ;  /* 0x01600000020e7984 */ /* 0x000fe80000000800 */
[----:B------:R-:W-:Y:S04]  /*f3a70*/  LDS R13, [R0+0x14000] ;  /* 0x01400000000d7984 */ /* 0x000fe80000000800 */
[----:B------:R-:W3:Y:S04]  /*f3a80*/  LDS R15, [R0+0x16000] ;  /* 0x01600000000f7984 */ /* 0x000ee80000000800 */
        /* <DEDUP_REMOVED lines=17> */
[----:B------:R1:W-:Y:S03]  /*f3ba0*/  STL.64 [R1+0x36c8], R126 ;  /* 0x0036c87e01007387 */ /* 0x0003e60000100a00 */
        /* <DEDUP_REMOVED lines=8> */
[----:B------:R-:W3:Y:S01]  /*f3c30*/  LDL.LU.64 R166, [R1+0x6588] ;  /* 0x0065880001a67983 */ /* 0x000ee20000300a00 */
[C---:B--2---:R-:W-:Y:S01]  /*f3c40*/  HMMA.1688.F32.TF32 R168, R224.reuse, R164, R168 ;  /* 0x000000a4e0a8723c */ /* 0x044fe200000810a8 */
[----:B------:R-:W3:Y:S11]  /*f3c50*/  LDL.LU.64 R164, [R1+0x6580] ;  /* 0x0065800001a47983 */ /* 0x000ef60000300a00 */
[----:B------:R-:W-:Y:S11]  /*f3c60*/  @!UPT UIADD3 URZ, URZ, URZ, URZ ;  /* 0x0000003f3f3ff290 */ /* 0x000ff6000fffe03f */
[----:B------:R1:W-:Y:S01]  /*f3c70*/  STL.64 [R1+0x36a0], R168 ;  /* 0x0036a0a801007387 */ /* 0x0003e20000100a00 */
[----:B------:R2:W-:Y:S02]  /*f3c80*/  STL.64 [R1+0x36a8], R170 ;  /* 0x0036a8aa01007387 */ /* 0x0005e40000100a00 */
[----:B-1----:R-:W-:Y:S02]  /*f3c90*/  IMAD.MOV.U32 R168, RZ, RZ, R132 ;  /* 0x000000ffffa87224 */ /* 0x002fe400078e0084 */
[----:B------:R-:W-:Y:S01]  /*f3ca0*/  IMAD.MOV.U32 R169, RZ, RZ, R133 ;  /* 0x000000ffffa97224 */ /* 0x000fe200078e0085 */
[----:B------:R-:W4:Y:S01]  /*f3cb0*/  LDL.LU R132, [R1+0x657c] ;  /* 0x00657c0001847983 */ /* 0x000f220000300800 */
[----:B------:R-:W4:Y:S01]  /*f3cc0*/  LDL.LU R133, [R1+0x6578] ;  /* 0x0065780001857983 */ /* 0x000f220000300800 */
[----:B--2---:R-:W-:Y:S01]  /*f3cd0*/  MOV R170, R163 ;  /* 0x000000a300aa7202 */ /* 0x004fe20000000f00 */
[----:B------:R-:W-:Y:S02]  /*f3ce0*/  IMAD.MOV.U32 R171, RZ, RZ, R162 ;  /* 0x000000ffffab7224 */ /* 0x000fe400078e00a2 */
[----:B------:R-:W2:Y:S01]  /*f3cf0*/  LDL.LU.64 R162, [R1+0x6570] ;  /* 0x0065700001a27983 */ /* 0x000ea20000300a00 */
[----:B---3--:R-:W-:Y:S03]  /*f3d00*/  HMMA.1688.F32.TF32 R164, R224, R160, R164 ;  /* 0x000000a0e0a4723c */ /* 0x008fe600000810a4 */
[----:B------:R-:W2:Y:S11]  /*f3d10*/  LDL.LU.64 R160, [R1+0x6568] ;  /* 0x0065680001a07983 */ /* 0x000eb60000300a00 */
[----:B------:R-:W-:Y:S09]  /*f3d20*/  @!UPT UIADD3 URZ, URZ, URZ, URZ ;  /* 0x0000003f3f3ff290 */ /* 0x000ff2000fffe03f */
[----:B------:R1:W-:Y:S01]  /*f3d30*/  STL.64 [R1+0x3690], R164 ;  /* 0x003690a401007387 */ /* 0x0003e20000100a00 */
[----:B------:R3:W-:Y:S02]  /*f3d40*/  STL.64 [R1+0x3698], R166 ;  /* 0x003698a601007387 */ /* 0x0007e40000100a00 */
[----:B-1----:R-:W-:Y:S01]  /*f3d50*/  IMAD.MOV.U32 R164, RZ, RZ, R134 ;  /* 0x000000ffffa47224 */ /* 0x002fe200078e0086 */
[----:B------:R-:W-:Y:S01]  /*f3d60*/  MOV R165, R135 ;  /* 0x0000008700a57202 */ /* 0x000fe20000000f00 */
[----:B------:R-:W4:Y:S01]  /*f3d70*/  LDL.LU R134, [R1+0x6564] ;  /* 0x0065640001867983 */ /* 0x000f220000300800 */
[----:B------:R-:W4:Y:S02]  /*f3d80*/  LDL.LU R135, [R1+0x6560] ;  /* 0x0065600001877983 */ /* 0x000f240000300800 */
[----:B---3--:R-:W-:Y:S02]  /*f3d90*/  IMAD.MOV.U32 R166, RZ, RZ, R159 ;  /* 0x000000ffffa67224 */ /* 0x008fe400078e009f */
[----:B------:R-:W-:-:S02]  /*f3da0*/  IMAD.MOV.U32 R167, RZ, RZ, R158 ;  /* 0x000000ffffa77224 */ /* 0x000fc400078e009e */
[----:B------:R-:W3:Y:S01]  /*f3db0*/  LDL.LU.64 R158, [R1+0x6558] ;  /* 0x00655800019e7983 */ /* 0x000ee20000300a00 */
[C---:B--2---:R-:W-:Y:S03]  /*f3dc0*/  HMMA.1688.F32.TF32 R160, R224.reuse, R156, R160 ;  /* 0x0000009ce0a0723c */ /* 0x044fe600000810a0 */
[----:B------:R-:W3:Y:S11]  /*f3dd0*/  LDL.LU.64 R156, [R1+0x6550] ;  /* 0x00655000019c7983 */ /* 0x000ef60000300a00 */
[----:B------:R-:W-:Y:S09]  /*f3de0*/  @!UPT UIADD3 URZ, URZ, URZ, URZ ;  /* 0x0000003f3f3ff290 */ /* 0x000ff2000fffe03f */
[----:B------:R1:W-:Y:S01]  /*f3df0*/  STL.64 [R1+0x3680], R160 ;  /* 0x003680a001007387 */ /* 0x0003e20000100a00 */
[----:B------:R2:W-:Y:S01]  /*f3e00*/  STL.64 [R1+0x3688], R162 ;  /* 0x003688a201007387 */ /* 0x0005e20000100a00 */
[----:B-1----:R-:W-:Y:S01]  /*f3e10*/  MOV R160, R136 ;  /* 0x0000008800a07202 */ /* 0x002fe20000000f00 */
[----:B------:R-:W-:Y:S01]  /*f3e20*/  IMAD.MOV.U32 R161, RZ, RZ, R137 ;  /* 0x000000ffffa17224 */ /* 0x000fe200078e0089 */
[----:B------:R-:W4:Y:S01]  /*f3e30*/  LDL.LU R136, [R1+0x654c] ;  /* 0x00654c0001887983 */ /* 0x000f220000300800 */
[----:B------:R-:W4:Y:S02]  /*f3e40*/  LDL.LU R137, [R1+0x6548] ;  /* 0x0065480001897983 */ /* 0x000f240000300800 */
[----:B--2---:R-:W-:Y:S01]  /*f3e50*/  IMAD.MOV.U32 R162, RZ, RZ, R155 ;  /* 0x000000ffffa27224 */ /* 0x004fe200078e009b */
[----:B------:R-:W-:Y:S02]  /*f3e60*/  MOV R163, R154 ;  /* 0x0000009a00a37202 */ /* 0x000fe40000000f00 */
[----:B------:R-:W2:Y:S01]  /*f3e70*/  LDL.LU.64 R154, [R1+0x6540] ;  /* 0x00654000019a7983 */ /* 0x000ea20000300a00 */
[C---:B---3--:R-:W-:Y:S03]  /*f3e80*/  HMMA.1688.F32.TF32 R156, R224.reuse, R152, R156 ;  /* 0x00000098e09c723c */ /* 0x048fe6000008109c */
[----:B------:R-:W2:Y:S11]  /*f3e90*/  LDL.LU.64 R152, [R1+0x6538] ;  /* 0x0065380001987983 */ /* 0x000eb60000300a00 */
[----:B------:R-:W-:Y:S09]  /*f3ea0*/  @!UPT UIADD3 URZ, URZ, URZ, URZ ;  /* 0x0000003f3f3ff290 */ /* 0x000ff2000fffe03f */
[----:B------:R1:W-:Y:S01]  /*f3eb0*/  STL.64 [R1+0x3670], R156 ;  /* 0x0036709c01007387 */ /* 0x0003e20000100a00 */
[----:B------:R3:W-:Y:S02]  /*f3ec0*/  STL.64 [R1+0x3678], R158 ;  /* 0x0036789e01007387 */ /* 0x0007e40000100a00 */
[----:B-1----:R-:W-:Y:S02]  /*f3ed0*/  IMAD.MOV.U32 R156, RZ, RZ, R148 ;  /* 0x000000ffff9c7224 */ /* 0x002fe400078e0094 */
[----:B------:R-:W-:Y:S01]  /*f3ee0*/  IMAD.MOV.U32 R157, RZ, RZ, R149 ;  /* 0x000000ffff9d7224 */ /* 0x000fe200078e0095 */
[----:B------:R-:W4:Y:S01]  /*f3ef0*/  LDL.LU R148, [R1+0x6534] ;  /* 0x0065340001947983 */ /* 0x000f220000300800 */
[----:B------:R-:W4:Y:S01]  /*f3f00*/  LDL.LU R149, [R1+0x6530] ;  /* 0x0065300001957983 */ /* 0x000f220000300800 */
[----:B---3--:R-:W-:Y:S01]  /*f3f10*/  MOV R158, R71 ;  /* 0x00000047009e7202 */ /* 0x008fe20000000f00 */
[----:B------:R-:W-:Y:S02]  /*f3f20*/  IMAD.MOV.U32 R159, RZ, RZ, R70 ;  /* 0x000000ffff9f7224 */ /* 0x000fe400078e0046 */
[----:B------:R-:W3:Y:S01]  /*f3f30*/  LDL.LU.64 R70, [R1+0x6528] ;  /* 0x0065280001467983 */ /* 0x000ee20000300a00 */
[----:B--2---:R-:W-:Y:S03]  /*f3f40*/  HMMA.1688.F32.TF32 R152, R224, R68, R152 ;  /* 0x00000044e098723c */ /* 0x004fe60000081098 */
[----:B------:R-:W3:Y:S11]  /*f3f50*/  LDL.LU.64 R68, [R1+0x6520] ;  /* 0x0065200001447983 */ /* 0x000ef60000300a00 */
[----:B------:R-:W-:Y:S09]  /*f3f60*/  @!UPT UIADD3 URZ, URZ, URZ, URZ ;  /* 0x0000003f3f3ff290 */ /* 0x000ff2000fffe03f */
[----:B------:R1:W-:Y:S01]  /*f3f70*/  STL.64 [R1+0x3660], R152 ;  /* 0x0036609801007387 */ /* 0x0003e20000100a00 */
[----:B------:R2:W-:Y:S02]  /*f3f80*/  STL.64 [R1+0x3668], R154 ;  /* 0x0036689a01007387 */ /* 0x0005e40000100a00 */
[----:B-1----:R-:W-:Y:S01]  /*f3f90*/  IMAD.MOV.U32 R152, RZ, RZ, R150 ;  /* 0x000000ffff987224 */ /* 0x002fe200078e0096 */
[----:B------:R-:W-:Y:S01]  /*f3fa0*/  MOV R153, R151 ;  /* 0x0000009700997202 */ /* 0x000fe20000000f00 */
[----:B------:R-:W4:Y:S01]  /*f3fb0*/  LDL.LU R150, [R1+0x651c] ;  /* 0x00651c0001967983 */ /* 0x000f220000300800 */
[----:B------:R-:W4:Y:S02]  /*f3fc0*/  LDL.LU R151, [R1+0x6518] ;  /* 0x0065180001977983 */ /* 0x000f240000300800 */
[----:B--2---:R-:W-:Y:S02]  /*f3fd0*/  IMAD.MOV.U32 R154, RZ, RZ, R75 ;  /* 0x000000ffff9a7224 */ /* 0x004fe400078e004b */
[----:B------:R-:W-:-:S02]  /*f3fe0*/  IMAD.MOV.U32 R155, RZ, RZ, R74 ;  /* 0x000000ffff9b7224 */ /* 0x000fc400078e004a */
[----:B------:R-:W2:Y:S01]  /*f3ff0*/  LDL.LU.64 R74, [R1+0x6510] ;  /* 0x00651000014a7983 */ /* 0x000ea20000300a00 */
[C---:B---3--:R-:W-:Y:S03]  /*f4000*/  HMMA.1688.F32.TF32 R68, R224.reuse, R72, R68 ;  /* 0x00000048e044723c */ /* 0x048fe60000081044 */
[----:B------:R-:W2:Y:S11]  /*f4010*/  LDL.LU.64 R72, [R1+0x6508] ;  /* 0x0065080001487983 */ /* 0x000eb60000300a00 */
[----:B------:R-:W-:Y:S09]  /*f4020*/  @!UPT UIADD3 URZ, URZ, URZ, URZ ;  /* 0x0000003f3f3ff290 */ /* 0x000ff2000fffe03f */
[----:B------:R1:W-:Y:S01]  /*f4030*/  STL.64 [R1+0x3850], R68 ;  /* 0x0038504401007387 */ /* 0x0003e20000100a00 */
[----:B------:R-:W-:Y:S01]  /*f4040*/  STL.64 [R1+0x3858], R70 ;  /* 0x0038584601007387 */ /* 0x000fe20000100a00 */
[----:B-1----:R-:W-:Y:S01]  /*f4050*/  MOV R68, R138 ;  /* 0x0000008a00447202 */ /* 0x002fe20000000f00 */
[----:B------:R-:W-:Y:S01]  /*f4060*/  IMAD.MOV.U32 R69, RZ, RZ, R139 ;  /* 0x000000ffff457224 */ /* 0x000fe200078e008b */
[----:B------:R-:W3:Y:S01]  /*f4070*/  LDL.LU R138, [R1+0x6504] ;  /* 0x00650400018a7983 */ /* 0x000ee20000300800 */
[----:B------:R-:W3:Y:S01]  /*f4080*/  LDL.LU R139, [R1+0x6500] ;  /* 0x00650000018b7983 */ /* 0x000ee20000300800 */
[C---:B----4-:R-:W-:Y:S08]  /*f4090*/  HMMA.1688.F32.TF32 R148, R224.reuse, R144, R148 ;  /* 0x00000090e094723c */ /* 0x050ff00000081094 */
[----:B--2---:R-:W-:Y:S11]  /*f40a0*/  HMMA.1688.F32.TF32 R72, R224, R156, R72 ;  /* 0x0000009ce048723c */ /* 0x004ff60000081048 */
[----:B------:R-:W-:Y:S11]  /*f40b0*/  @!UPT UIADD3 URZ, URZ, URZ, URZ ;  /* 0x0000003f3f3ff290 */ /* 0x000ff6000fffe03f */
[----:B------:R-:W-:Y:S01]  /*f40c0*/  @!UPT UIADD3 URZ, URZ, URZ, URZ ;  /* 0x0000003f3f3ff290 */ /* 0x000fe2000fffe03f */
[----:B------:R1:W-:Y:S01]  /*f40d0*/  STL.64 [R1+0x3840], R72 ;  /* 0x0038404801007387 */ /* 0x0003e20000100a00 */
[----:B------:R-:W-:Y:S02]  /*f40e0*/  STL.64 [R1+0x3848], R74 ;  /* 0x0038484a01007387 */ /* 0x000fe40000100a00 */
[----:B-1----:R-:W-:Y:S01]  /*f40f0*/  IMAD.MOV.U32 R72, RZ, RZ, R147 ;  /* 0x000000ffff487224 */ /* 0x002fe200078e0093 */
[----:B------:R-:W-:Y:S02]  /*f4100*/  MOV R73, R146 ;  /* 0x0000009200497202 */ /* 0x000fe40000000f00 */
[----:B------:R-:W2:Y:S01]  /*f4110*/  LDL.LU.64 R146, [R1+0x64f8] ;  /* 0x0064f80001927983 */ /* 0x000ea20000300a00 */
[----:B------:R-:W2:Y:S02]  /*f4120*/  LDL.LU.64 R144, [R1+0x64f0] ;  /* 0x0064f00001907983 */ /* 0x000ea40000300a00 */
[----:B------:R-:W-:Y:S02]  /*f4130*/  STL.64 [R1+0x3830], R148 ;  /* 0x0038309401007387 */ /* 0x000fe40000100a00 */
[----:B------:R1:W-:Y:S02]  /*f4140*/  STL.64 [R1+0x3838], R150 ;  /* 0x0038389601007387 */ /* 0x0003e40000100a00 */
[----:B-1----:R-:W-:Y:S01]  /*f4150*/  MOV R150, R143 ;  /* 0x0000008f00967202 */ /* 0x002fe20000000f00 */
[----:B------:R-:W-:-:S02]  /*f4160*/  IMAD.MOV.U32 R151, RZ, RZ, R142 ;  /* 0x000000ffff977224 */ /* 0x000fc400078e008e */
[----:B------:R-:W4:Y:S01]  /*f4170*/  LDL.LU.64 R142, [R1+0x64e8] ;  /* 0x0064e800018e7983 */ /* 0x000f220000300a00 */
[----:B--2---:R-:W-:Y:S03]  /*f4180*/  HMMA.1688.F32.TF32 R144, R224, R140, R144 ;  /* 0x0000008ce090723c */ /* 0x004fe60000081090 */
[----:B------:R-:W4:Y:S01]  /*f4190*/  LDL.LU.64 R140, [R1+0x64e0] ;  /* 0x0064e000018c7983 */ /* 0x000f220000300a00 */
[----:B------:R-:W-:Y:S02]  /*f41a0*/  IMAD.MOV.U32 R148, RZ, RZ, R251 ;  /* 0x000000ffff947224 */ /* 0x000fe400078e00fb */
[----:B------:R-:W-:-:S07]  /*f41b0*/  IMAD.MOV.U32 R149, RZ, RZ, R250 ;  /* 0x000000ffff957224 */ /* 0x000fce00078e00fa */
[C---:B---3--:R-:W-:Y:S10]  /*f41c0*/  HMMA.1688.F32.TF32 R136, R224.reuse, R148, R136 ;  /* 0x00000094e088723c */ /* 0x048ff40000081088 */
[----:B------:R1:W-:Y:S01]  /*f41d0*/  STL.64 [R1+0x3820], R144 ;  /* 0x0038209001007387 */ /* 0x0003e20000100a00 */
[----:B------:R-:W-:Y:S01]  /*f41e0*/  STL.64 [R1+0x3828], R146 ;  /* 0x0038289201007387 */ /* 0x000fe20000100a00 */
[C---:B------:R-:W-:Y:S08]  /*f41f0*/  HMMA.1688.F32.TF32 R128, R224.reuse, R160, R128 ;  /* 0x000000a0e080723c */ /* 0x040ff00000081080 */
[C---:B------:R-:W-:Y:S08]  /*f4200*/  HMMA.1688.F32.TF32 R124, R224.reuse, R168, R124 ;  /* 0x000000a8e07c723c */ /* 0x040ff0000008107c */
[----:B------:R-:W-:Y:S01]  /*f4210*/  HMMA.1688.F32.TF32 R120, R224, R152, R120 ;  /* 0x00000098e078723c */ /* 0x000fe20000081078 */
[----:B-1----:R-:W-:Y:S01]  /*f4220*/  IMAD.MOV.U32 R144, RZ, RZ, R239 ;  /* 0x000000ffff907224 */ /* 0x002fe200078e00ef */
[----:B------:R-:W-:-:S06]  /*f4230*/  MOV R145, R238 ;  /* 0x000000ee00917202 */ /* 0x000fcc0000000f00 */
[C---:B------:R-:W-:Y:S08]  /*f4240*/  HMMA.1688.F32.TF32 R108, R224.reuse, R72, R108 ;  /* 0x00000048e06c723c */ /* 0x040ff0000008106c */
[C---:B------:R-:W-:Y:S08]  /*f4250*/  HMMA.1688.F32.TF32 R112, R224.reuse, R144, R112 ;  /* 0x00000090e070723c */ /* 0x040ff00000081070 */
[C---:B------:R-:W-:Y:S08]  /*f4260*/  HMMA.1688.F32.TF32 R72, R224.reuse, R68, R104 ;  /* 0x00000044e048723c */ /* 0x040ff00000081068 */
[C---:B------:R-:W-:Y:S08]  /*f4270*/  HMMA.1688.F32.TF32 R68, R224.reuse, R236, R24 ;  /* 0x000000ece044723c */ /* 0x040ff00000081018 */
[C---:B------:R-:W-:Y:S07]  /*f4280*/  HMMA.1688.F32.TF32 R24, R224.reuse, R228, R172 ;  /* 0x000000e4e018723c */ /* 0x040fee00000810ac */
[----:B------:R-:W-:Y:S01]  /*f4290*/  IMAD.MOV.U32 R174, RZ, RZ, R198 ;  /* 0x000000ffffae7224 */ /* 0x000fe200078e00c6 */
[----:B------:R-:W-:Y:S01]  /*f42a0*/  MOV R175, R199 ;  /* 0x000000c700af7202 */ /* 0x000fe20000000f00 */
[----:B----4-:R-:W-:Y:S11]  /*f42b0*/  HMMA.1688.F32.TF32 R140, R224, R164, R140 ;  /* 0x000000a4e08c723c */ /* 0x010ff6000008108c */
[----:B------:R-:W-:Y:S11]  /*f42c0*/  @!UPT UIADD3 URZ, URZ, URZ, URZ ;  /* 0x0000003f3f3ff290 */ /* 0x000ff6000fffe03f */
[----:B------:R-:W-:Y:S01]  /*f42d0*/  @!UPT UIADD3 URZ, URZ, URZ, URZ ;  /* 0x0000003f3f3ff290 */ /* 0x000fe2000fffe03f */
[----:B------:R1:W-:Y:S01]  /*f42e0*/  STL.64 [R1+0x3810], R140 ;  /* 0x0038108c01007387 */ /* 0x0003e20000100a00 */
[----:B------:R-:W-:Y:S02]  /*f42f0*/  STL.64 [R1+0x3818], R142 ;  /* 0x0038188e01007387 */ /* 0x000fe40000100a00 */
[----:B------:R2:W-:Y:S01]  /*f4300*/  STL.64 [R1+0x3800], R136 ;  /* 0x0038008801007387 */ /* 0x0005e20000100a00 */
[----:B------:R-:W-:Y:S01]  /*f4310*/  HMMA.1688.F32.TF32 R88, R12, R158, R88 ;  /* 0x0000009e0c58723c */ /* 0x000fe20000081058 */
[----:B------:R-:W-:Y:S02]  /*f4320*/  IMAD.MOV.U32 R250, RZ, RZ, R38 ;  /* 0x000000fffffa7224 */ /* 0x000fe400078e0026 */
[----:B------:R-:W-:Y:S02]  /*f4330*/  IMAD.MOV.U32 R251, RZ, RZ, R39 ;  /* 0x000000fffffb7224 */ /* 0x000fe400078e0027 */
[----:B------:R-:W-:Y:S02]  /*f4340*/  IMAD.MOV.U32 R228, RZ, RZ, R44 ;  /* 0x000000ffffe47224 */ /* 0x000fe400078e002c */
[----:B------:R-:W-:-:S02]  /*f4350*/  IMAD.MOV.U32 R229, RZ, RZ, R45 ;  /* 0x000000ffffe57224 */ /* 0x000fc400078e002d */
[----:B------:R-:W-:Y:S01]  /*f4360*/  IMAD.MOV.U32 R236, RZ, RZ, R48 ;  /* 0x000000ffffec7224 */ /* 0x000fe200078e0030 */
[----:B------:R-:W-:Y:S01]  /*f4370*/  MOV R237, R49 ;  /* 0x0000003100ed7202 */ /* 0x000fe20000000f00 */
[----:B------:R-:W-:Y:S02]  /*f4380*/  IMAD.MOV.U32 R238, RZ, RZ, R50 ;  /* 0x000000ffffee7224 */ /* 0x000fe400078e0032 */
[----:B------:R-:W-:Y:S02]  /*f4390*/  IMAD.MOV.U32 R239, RZ, RZ, R51 ;  /* 0x000000ffffef7224 */ /* 0x000fe400078e0033 */
[----:B-1----:R-:W-:Y:S02]  /*f43a0*/  IMAD.MOV.U32 R140, RZ, RZ, R231 ;  /* 0x000000ffff8c7224 */ /* 0x002fe400078e00e7 */
[----:B------:R-:W-:Y:S01]  /*f43b0*/  IMAD.MOV.U32 R141, RZ, RZ, R230 ;  /* 0x000000ffff8d7224 */ /* 0x000fe200078e00e6 */
[----:B--2---:R-:W-:Y:S01]  /*f43c0*/  MOV R136, R7 ;  /* 0x0000000700887202 */ /* 0x004fe20000000f00 */
[----:B------:R-:W-:Y:S01]  /*f43d0*/  IMAD.MOV.U32 R137, RZ, RZ, R6 ;  /* 0x000000ffff897224 */ /* 0x000fe200078e0006 */
[----:B------:R-:W-:Y:S01]  /*f43e0*/  MOV R144, R52 ;  /* 0x0000003400907202 */ /* 0x000fe20000000f00 */
[----:B------:R-:W-:-:S02]  /*f43f0*/  IMAD.MOV.U32 R145, RZ, RZ, R53 ;  /* 0x000000ffff917224 */ /* 0x000fc400078e0035 */
[----:B------:R-:W-:Y:S01]  /*f4400*/  IMAD.MOV.U32 R146, RZ, RZ, R54 ;  /* 0x000000ffff927224 */ /* 0x000fe200078e0036 */
[----:B------:R-:W-:Y:S01]  /*f4410*/  MOV R147, R55 ;  /* 0x0000003700937202 */ /* 0x000fe20000000f00 */
[----:B------:R-:W-:Y:S04]  /*f4420*/  LDS R142, [R2+0x16080] ;  /* 0x01608000028e7984 */ /* 0x000fe80000000800 */
[----:B------:R-:W-:Y:S01]  /*f4430*/  LDS R143, [R0+0x16080] ;  /* 0x01608000008f7984 */ /* 0x000fe20000000800 */
[C---:B------:R-:W-:Y:S08]  /*f4440*/  HMMA.1688.F32.TF32 R132, R224.reuse, R136, R132 ;  /* 0x00000088e084723c */ /* 0x040ff00000081084 */
[C---:B------:R-:W-:Y:S01]  /*f4450*/  HMMA.1688.F32.TF32 R116, R224.reuse, R140, R116 ;  /* 0x0000008ce074723c */ /* 0x040fe20000081074 */
[----:B------:R-:W-:Y:S07]  /*f4460*/  STL.64 [R1+0x3808], R138 ;  /* 0x0038088a01007387 */ /* 0x000fee0000100a00 */
[----:B------:R-:W-:Y:S01]  /*f4470*/  HMMA.1688.F32.TF32 R4, R224, R4, R180 ;  /* 0x00000004e004723c */ /* 0x000fe200000810b4 */
[----:B------:R-:W-:Y:S01]  /*f4480*/  MOV R230, R46 ;  /* 0x0000002e00e67202 */ /* 0x000fe20000000f00 */
[----:B------:R-:W-:Y:S01]  /*f4490*/  IMAD.MOV.U32 R231, RZ, RZ, R47 ;  /* 0x000000ffffe77224 */ /* 0x000fe200078e002f */
[----:B------:R-:W-:Y:S04]  /*f44a0*/  LDS R140, [R2+0x14080] ;  /* 0x01408000028c7984 */ /* 0x000fe80000000800 */
[----:B------:R-:W1:Y:S04]  /*f44b0*/  LDS R141, [R0+0x14080] ;  /* 0x01408000008d7984 */ /* 0x000e680000000800 */
[----:B------:R-:W-:Y:S01]  /*f44c0*/  STL.64 [R1+0x37f0], R132 ;  /* 0x0037f08401007387 */ /* 0x000fe20000100a00 */
[----:B------:R-:W-:Y:S02]  /*f44d0*/  STL.64 [R1+0x37f8], R134 ;  /* 0x0037f88601007387 */ /* 0x000fe40000100a00 */
[----:B------:R-:W-:Y:S02]  /*f44e0*/  STL.64 [R1+0x37e0], R128 ;  /* 0x0037e08001007387 */ /* 0x000fe40000100a00 */
[----:B------:R-:W-:Y:S01]  /*f44f0*/  STL.64 [R1+0x37e8], R130 ;  /* 0x0037e88201007387 */ /* 0x000fe20000100a00 */
        /* <DEDUP_REMOVED lines=14> */
[----:B------:R-:W2:Y:S02]  /*f45e0*/  LDL.LU R198, [R1+0x64dc] ;  /* 0x0064dc0001c67983 */ /* 0x000ea40000300800 */
[----:B------:R-:W-:Y:S01]  /*f45f0*/  STL.64 [R1+0x3760], R24 ;  /* 0x0037601801007387 */ /* 0x000fe20000100a00 */
[----:B------:R-:W-:Y:S01]  /*f4600*/  STL.64 [R1+0x3768], R26 ;  /* 0x0037681a01007387 */ /* 0x000fe20000100a00 */
[----:B------:R-:W2:Y:S02]  /*f4610*/  LDL.LU R199, [R1+0x64d8] ;  /* 0x0064d80001c77983 */ /* 0x000ea40000300800 */
[----:B------:R-:W-:-:S02]  /*f4620*/  IMAD.MOV.U32 R182, RZ, RZ, R206 ;  /* 0x000000ffffb67224 */ /* 0x000fc400078e00ce */
[----:B------:R-:W3:Y:S01]  /*f4630*/  LDL.LU R206, [R1+0x64d4] ;  /* 0x0064d40001ce7983 */ /* 0x000ee20000300800 */
[----:B------:R-:W-:Y:S02]  /*f4640*/  STL.64 [R1+0x3750], R4 ;  /* 0x0037500401007387 */ /* 0x000fe40000100a00 */
[----:B------:R4:W-:Y:S02]  /*f4650*/  STL.64 [R1+0x3758], R6 ;  /* 0x0037580601007387 */ /* 0x0009e40000100a00 */
[----:B------:R-:W-:Y:S02]  /*f4660*/  IMAD.MOV.U32 R183, RZ, RZ, R207 ;  /* 0x000000ffffb77224 */ /* 0x000fe400078e00cf */
[----:B------:R-:W3:Y:S01]  /*f4670*/  LDL.LU R207, [R1+0x64d0] ;  /* 0x0064d00001cf7983 */ /* 0x000ee20000300800 */
[----:B----4-:R-:W-:Y:S07]  /*f4680*/  HMMA.1688.F32.TF32 R4, R224, R244, R188 ;  /* 0x000000f4e004723c */ /* 0x010fee00000810bc */
[----:B------:R-:W-:-:S02]  /*f4690*/  MOV R190, R218 ;  /* 0x000000da00be7202 */ /* 0x000fc40000000f00 */
[----:B------:R-:W4:Y:S11]  /*f46a0*/  LDL.LU R218, [R1+0x64cc] ;  /* 0x0064cc0001da7983 */ /* 0x000f360000300800 */
[----:B------:R-:W-:Y:S03]  /*f46b0*/  @!UPT UIADD3 URZ, URZ, URZ, URZ ;  /* 0x0000003f3f3ff290 */ /* 0x000fe6000fffe03f */
[----:B------:R-:W-:Y:S01]  /*f46c0*/  STL.64 [R1+0x3740], R4 ;  /* 0x0037400401007387 */ /* 0x000fe20000100a00 */
[----:B------:R2:W-:Y:S02]  /*f46d0*/  STL.64 [R1+0x3748], R6 ;  /* 0x0037480601007387 */ /* 0x0005e40000100a00 */
[----:B------:R-:W-:Y:S02]  /*f46e0*/  IMAD.MOV.U32 R191, RZ, RZ, R219 ;  /* 0x000000ffffbf7224 */ /* 0x000fe400078e00db */
[----:B------:R-:W4:Y:S01]  /*f46f0*/  LDL.LU R219, [R1+0x64c8] ;  /* 0x0064c80001db7983 */ /* 0x000f220000300800 */
[----:B--2---:R-:W-:Y:S07]  /*f4700*/  HMMA.1688.F32.TF32 R4, R224, R232, R196 ;  /* 0x000000e8e004723c */ /* 0x004fee00000810c4 */
[----:B------:R-:W-:-:S02]  /*f4710*/  IMAD.MOV.U32 R198, RZ, RZ, R220 ;  /* 0x000000ffffc67224 */ /* 0x000fc400078e00dc */
[----:B------:R-:W2:Y:S11]  /*f4720*/  LDL.LU R220, [R1+0x64c4] ;  /* 0x0064c40001dc7983 */ /* 0x000eb60000300800 */
[----:B------:R-:W-:Y:S03]  /*f4730*/  @!UPT UIADD3 URZ, URZ, URZ, URZ ;  /* 0x0000003f3f3ff290 */ /* 0x000fe6000fffe03f */
[----:B------:R-:W-:Y:S01]  /*f4740*/  STL.64 [R1+0x3730], R4 ;  /* 0x0037300401007387 */ /* 0x000fe20000100a00 */
[----:B------:R3:W-:Y:S02]  /*f4750*/  STL.64 [R1+0x3738], R6 ;  /* 0x0037380601007387 */ /* 0x0007e40000100a00 */
[----:B---3--:R-:W-:Y:S01]  /*f4760*/  HMMA.1688.F32.TF32 R4, R224, R240, R204 ;  /* 0x000000f0e004723c */ /* 0x008fe200000810cc */
[----:B------:R-:W-:Y:S02]  /*f4770*/  MOV R199, R221 ;  /* 0x000000dd00c77202 */ /* 0x000fe40000000f00 */
[----:B------:R-:W2:Y:S04]  /*f4780*/  LDL.LU R221, [R1+0x64c0] ;  /* 0x0064c00001dd7983 */ /* 0x000ea80000300800 */
[----:B------:R-:W-:-:S02]  /*f4790*/  IMAD.MOV.U32 R206, RZ, RZ, R222 ;  /* 0x000000ffffce7224 */ /* 0x000fc400078e00de */
[----:B------:R-:W2:Y:S01]  /*f47a0*/  LDL.LU R222, [R1+0x64bc] ;  /* 0x0064bc0001de7983 */ /* 0x000ea20000300800 */
[----:B------:R-:W-:Y:S11]  /*f47b0*/  IMAD.MOV.U32 R207, RZ, RZ, R223 ;  /* 0x000000ffffcf7224 */ /* 0x000ff600078e00df */
[----:B------:R-:W-:Y:S02]  /*f47c0*/  @!UPT UIADD3 URZ, URZ, URZ, URZ ;  /* 0x0000003f3f3ff290 */ /* 0x000fe4000fffe03f */
[----:B------:R-:W-:Y:S01]  /*f47d0*/  STL.64 [R1+0x3720], R4 ;  /* 0x0037200401007387 */ /* 0x000fe20000100a00 */
[----:B------:R4:W-:Y:S02]  /*f47e0*/  STL.64 [R1+0x3728], R6 ;  /* 0x0037280601007387 */ /* 0x0009e40000100a00 */
[----:B------:R-:W2:Y:S01]  /*f47f0*/  LDL.LU R223, [R1+0x64b8] ;  /* 0x0064b80001df7983 */ /* 0x000ea20000300800 */
[----:B----4-:R-:W-:Y:S01]  /*f4800*/  HMMA.1688.F32.TF32 R4, R224, R248, R216 ;  /* 0x000000f8e004723c */ /* 0x010fe200000810d8 */
[----:B------:R-:W3:Y:S06]  /*f4810*/  LDL R226, [R1+0x1468] ;  /* 0x0014680001e27983 */ /* 0x000eec0000100800 */
[----:B------:R-:W-:Y:S01]  /*f4820*/  MOV R218, R210 ;  /* 0x000000d200da7202 */ /* 0x000fe20000000f00 */
[----:B------:R-:W-:Y:S11]  /*f4830*/  IMAD.MOV.U32 R219, RZ, RZ, R211 ;  /* 0x000000ffffdb7224 */ /* 0x000ff600078e00d3 */
[----:B------:R-:W-:Y:S04]  /*f4840*/  @!UPT UIADD3 URZ, URZ, URZ, URZ ;  /* 0x0000003f3f3ff290 */ /* 0x000fe8000fffe03f */
[----:B------:R4:W-:Y:S01]  /*f4850*/  STL.64 [R1+0x3650], R4 ;  /* 0x0036500401007387 */ /* 0x0009e20000100a00 */
[----:B------:R1:W-:Y:S02]  /*f4860*/  STL.64 [R1+0x3658], R6 ;  /* 0x0036580601007387 */ /* 0x0003e40000100a00 */
[----:B------:R-:W3:Y:S02]  /*f4870*/  LDL R227, [R1+0x146c] ;  /* 0x00146c0001e37983 */ /* 0x000ee40000100800 */
[----:B------:R-:W3:Y:S01]  /*f4880*/  LDL.LU R210, [R1+0x64b4] ;  /* 0x0064b40001d27983 */ /* 0x000ee20000300800 */
[----:B------:R-:W3:Y:S01]  /*f4890*/  LDL.LU R211, [R1+0x64b0] ;  /* 0x0064b00001d37983 */ /* 0x000ee20000300800 */
[----:B----4-:R-:W-:Y:S01]  /*f48a0*/  IMAD.MOV.U32 R5, RZ, RZ, R214 ;  /* 0x000000ffff057224 */ /* 0x010fe200078e00d6 */
[----:B------:R-:W-:Y:S01]  /*f48b0*/  MOV R4, R215 ;  /* 0x000000d700047202 */ /* 0x000fe20000000f00 */
[----:B--2---:R-:W-:Y:S01]  /*f48c0*/  HMMA.1688.F32.TF32 R136, R12, R214, R220 ;  /* 0x000000d60c88723c */ /* 0x004fe200000810dc */
[----:B------:R-:W2:Y:S01]  /*f48d0*/  LDL.LU.64 R214, [R1+0x64a8] ;  /* 0x0064a80001d67983 */ /* 0x000ea20000300a00 */
[----:B------:R-:W2:Y:S02]  /*f48e0*/  LDL.LU.64 R212, [R1+0x64a0] ;  /* 0x0064a00001d47983 */ /* 0x000ea40000300a00 */
[----:B------:R-:W4:Y:S02]  /*f48f0*/  LDL R222, [R1+0x1458] ;  /* 0x0014580001de7983 */ /* 0x000f240000100800 */
[----:B------:R-:W4:Y:S02]  /*f4900*/  LDL R223, [R1+0x145c] ;  /* 0x00145c0001df7983 */ /* 0x000f240000100800 */
[----:B-1----:R-:W-:-:S02]  /*f4910*/  IMAD.MOV.U32 R7, RZ, RZ, R202 ;  /* 0x000000ffff077224 */ /* 0x002fc400078e00ca */
[----:B------:R-:W-:Y:S11]  /*f4920*/  IMAD.MOV.U32 R6, RZ, RZ, R203 ;  /* 0x000000ffff067224 */ /* 0x000ff600078e00cb */
[----:B------:R-:W-:Y:S02]  /*f4930*/  @!UPT UIADD3 URZ, URZ, URZ, URZ ;  /* 0x0000003f3f3ff290 */ /* 0x000fe4000fffe03f */
[----:B------:R1:W-:Y:S01]  /*f4940*/  STL.64 [R1+0x60b0], R138 ;  /* 0x0060b08a01007387 */ /* 0x0003e20000100a00 */
[----:B------:R-:W-:Y:S03]  /*f4950*/  STL.64 [R1+0x60a8], R136 ;  /* 0x0060a88801007387 */ /* 0x000fe60000100a00 */
[----:B-1----:R-:W4:Y:S04]  /*f4960*/  LDL R138, [R1+0x1428] ;  /* 0x00142800018a7983 */ /* 0x002f280000100800 */
[----:B------:R-:W4:Y:S01]  /*f4970*/  LDL R139, [R1+0x142c] ;  /* 0x00142c00018b7983 */ /* 0x000f220000100800 */
[C---:B--2---:R-:W-:Y:S03]  /*f4980*/  HMMA.1688.F32.TF32 R132, R12.reuse, R202, R212 ;  /* 0x000000ca0c84723c */ /* 0x044fe600000810d4 */
[----:B------:R-:W2:Y:S01]  /*f4990*/  LDL.LU.64 R202, [R1+0x6498] ;  /* 0x0064980001ca7983 */ /* 0x000ea20000300a00 */
[----:B------:R-:W2:Y:S04]  /*f49a0*/  LDL.LU.64 R200, [R1+0x6490] ;  /* 0x0064900001c87983 */ /* 0x000ea80000300a00 */
[----:B---3--:R-:W-:Y:S01]  /*f49b0*/  HMMA.1688.F32.TF32 R128, R12, R194, R208 ;  /* 0x000000c20c80723c */ /* 0x008fe200000810d0 */
[----:B------:R-:W-:Y:S01]  /*f49c0*/  MOV R25, R194 ;  /* 0x000000c200197202 */ /* 0x000fe20000000f00 */
[----:B------:R-:W-:-:S02]  /*f49d0*/  IMAD.MOV.U32 R24, RZ, RZ, R195 ;  /* 0x000000ffff187224 */ /* 0x000fc400078e00c3 */
[----:B------:R-:W-:Y:S01]  /*f49e0*/  IMAD.MOV.U32 R27, RZ, RZ, R30 ;  /* 0x000000ffff1b7224 */ /* 0x000fe200078e001e */
[----:B------:R-:W-:-:S10]  /*f49f0*/  MOV R26, R31 ;  /* 0x0000001f001a7202 */ /* 0x000fd40000000f00 */
[----:B------:R-:W-:Y:S01]  /*f4a00*/  STL.64 [R1+0x6108], R134 ;  /* 0x0061088601007387 */ /* 0x000fe20000100a00 */
[----:B------:R-:W-:Y:S02]  /*f4a10*/  STL.64 [R1+0x6100], R132 ;  /* 0x0061008401007387 */ /* 0x000fe40000100a00 */
[----:B------:R-:W3:Y:S02]  /*f4a20*/  LDL R214, [R1+0x13e8] ;  /* 0x0013e80001d67983 */ /* 0x000ee40000100800 */
[----:B------:R-:W3:Y:S01]  /*f4a30*/  LDL R215, [R1+0x13ec] ;  /* 0x0013ec0001d77983 */ /* 0x000ee20000100800 */
[----:B------:R-:W3:Y:S01]  /*f4a40*/  LDL.LU.64 R194, [R1+0x6488] ;  /* 0x0064880001c27983 */ /* 0x000ee20000300a00 */
[----:B------:R-:W3:Y:S02]  /*f4a50*/  LDL.LU.64 R192, [R1+0x6480] ;  /* 0x0064800001c07983 */ /* 0x000ee40000300a00 */
[----:B------:R1:W-:Y:S02]  /*f4a60*/  STL.64 [R1+0x6118], R130 ;  /* 0x0061188201007387 */ /* 0x0003e40000100a00 */
[----:B------:R-:W-:Y:S01]  /*f4a70*/  STL.64 [R1+0x6110], R128 ;  /* 0x0061108001007387 */ /* 0x000fe20000100a00 */
[----:B------:R-:W3:Y:S04]  /*f4a80*/  LDL R210, [R1+0x1438] ;  /* 0x0014380001d27983 */ /* 0x000ee80000100800 */
[----:B------:R-:W3:Y:S01]  /*f4a90*/  LDL R211, [R1+0x143c] ;  /* 0x00143c0001d37983 */ /* 0x000ee20000100800 */
[----:B-1----:R-:W-:Y:S01]  /*f4aa0*/  MOV R130, R187 ;  /* 0x000000bb00827202 */ /* 0x002fe20000000f00 */
[----:B------:R-:W-:Y:S01]  /*f4ab0*/  IMAD.MOV.U32 R131, RZ, RZ, R179 ;  /* 0x000000ffff837224 */ /* 0x000fe200078e00b3 */
[C---:B--2---:R-:W-:Y:S01]  /*f4ac0*/  HMMA.1688.F32.TF32 R124, R12.reuse, R30, R200 ;  /* 0x0000001e0c7c723c */ /* 0x044fe200000810c8 */
[----:B------:R-:W4:Y:S01]  /*f4ad0*/  LDL.LU.64 R30, [R1+0x6478] ;  /* 0x00647800011e7983 */ /* 0x000f220000300a00 */
[----:B------:R-:W4:Y:S11]  /*f4ae0*/  LDL.LU.64 R28, [R1+0x6470] ;  /* 0x00647000011c7983 */ /* 0x000f360000300a00 */
[----:B------:R-:W-:Y:S10]  /*f4af0*/  @!UPT UIADD3 URZ, URZ, URZ, URZ ;  /* 0x0000003f3f3ff290 */ /* 0x000ff4000fffe03f */
[----:B------:R-:W-:Y:S01]  /*f4b00*/  STL.64 [R1+0x6128], R126 ;  /* 0x0061287e01007387 */ /* 0x000fe20000100a00 */
[----:B------:R-:W-:Y:S02]  /*f4b10*/  STL.64 [R1+0x6120], R124 ;  /* 0x0061207c01007387 */ /* 0x000fe40000100a00 */
[----:B------:R-:W2:Y:S02]  /*f4b20*/  LDL.LU R187, [R1+0x646c] ;  /* 0x00646c0001bb7983 */ /* 0x000ea40000300800 */
[----:B------:R-:W2:Y:S01]  /*f4b30*/  LDL.LU R179, [R1+0x6468] ;  /* 0x0064680001b37983 */ /* 0x000ea20000300800 */
[C---:B---3--:R-:W-:Y:S08]  /*f4b40*/  HMMA.1688.F32.TF32 R120, R12.reuse, R210, R192 ;  /* 0x000000d20c78723c */ /* 0x048ff000000810c0 */
[C---:B------:R-:W-:Y:S08]  /*f4b50*/  HMMA.1688.F32.TF32 R104, R12.reuse, R226, R20 ;  /* 0x000000e20c68723c */ /* 0x040ff00000081014 */
[C---:B------:R-:W-:Y:S08]  /*f4b60*/  HMMA.1688.F32.TF32 R100, R12.reuse, R218, R100 ;  /* 0x000000da0c64723c */ /* 0x040ff00000081064 */
[C---:B------:R-:W-:Y:S08]  /*f4b70*/  HMMA.1688.F32.TF32 R96, R12.reuse, R206, R96 ;  /* 0x000000ce0c60723c */ /* 0x040ff00000081060 */
[----:B------:R-:W-:Y:S01]  /*f4b80*/  HMMA.1688.F32.TF32 R92, R12, R198, R92 ;  /* 0x000000c60c5c723c */ /* 0x000fe2000008105c */
[----:B------:R1:W-:Y:S01]  /*f4b90*/  STL.64 [R1+0x6138], R122 ;  /* 0x0061387a01007387 */ /* 0x0003e20000100a00 */
[----:B------:R-:W-:Y:S03]  /*f4ba0*/  STL.64 [R1+0x6130], R120 ;  /* 0x0061307801007387 */ /* 0x000fe60000100a00 */
[----:B-1----:R-:W3:Y:S04]  /*f4bb0*/  LDL R122, [R1+0x1578] ;  /* 0x00157800017a7983 */ /* 0x002ee80000100800 */
[----:B------:R-:W3:Y:S01]  /*f4bc0*/  LDL R123, [R1+0x157c] ;  /* 0x00157c00017b7983 */ /* 0x000ee20000100800 */
        /* <DEDUP_REMOVED lines=12> */
[----:B------:R-:W-:-:S02]  /*f4c90*/  MOV R22, R82 ;  /* 0x0000005200167202 */ /* 0x000fc40000000f00 */
[----:B------:R-:W-:Y:S01]  /*f4ca0*/  MOV R195, R24 ;  /* 0x0000001800c37202 */ /* 0x000fe20000000f00 */
        /* <DEDUP_REMOVED lines=8> */
[C---:B----4-:R-:W-:Y:S08]  /*f4d30*/  HMMA.1688.F32.TF32 R108, R12.reuse, R222, R28 ;  /* 0x000000de0c6c723c */ /* 0x050ff0000008101c */
[C---:B--2---:R-:W-:Y:S08]  /*f4d40*/  HMMA.1688.F32.TF32 R116, R12.reuse, R214, R184 ;  /* 0x000000d60c74723c */ /* 0x044ff000000810b8 */
[----:B------:R-:W-:Y:S11]  /*f4d50*/  HMMA.1688.F32.TF32 R112, R12, R138, R176 ;  /* 0x0000008a0c70723c */ /* 0x000ff600000810b0 */
[----:B------:R-:W-:Y:S04]  /*f4d60*/  @!UPT UIADD3 URZ, URZ, URZ, URZ ;  /* 0x0000003f3f3ff290 */ /* 0x000fe8000fffe03f */
[----:B------:R-:W-:Y:S01]  /*f4d70*/  STL.64 [R1+0x6148], R118 ;  /* 0x0061487601007387 */ /* 0x000fe20000100a00 */
[----:B------:R-:W-:Y:S07]  /*f4d80*/  STL.64 [R1+0x6140], R116 ;  /* 0x0061407401007387 */ /* 0x000fee0000100a00 */
[----:B------:R1:W-:Y:S02]  /*f4d90*/  STL.64 [R1+0x6158], R114 ;  /* 0x0061587201007387 */ /* 0x0003e40000100a00 */
[----:B------:R-:W-:Y:S01]  /*f4da0*/  STL.64 [R1+0x6150], R112 ;  /* 0x0061507001007387 */ /* 0x000fe20000100a00 */
[----:B-1----:R-:W2:Y:S04]  /*f4db0*/  LDL R114, [R1+0x1568] ;  /* 0x0015680001727983 */ /* 0x002ea80000100800 */
[----:B------:R-:W2:Y:S01]  /*f4dc0*/  LDL R115, [R1+0x156c] ;  /* 0x00156c0001737983 */ /* 0x000ea20000100800 */
[----:B------:R-:W-:Y:S02]  /*f4dd0*/  STL.64 [R1+0x6168], R110 ;  /* 0x0061686e01007387 */ /* 0x000fe40000100a00 */
[----:B------:R-:W-:Y:S02]  /*f4de0*/  STL.64 [R1+0x6160], R108 ;  /* 0x0061606c01007387 */ /* 0x000fe40000100a00 */
[----:B------:R1:W-:Y:S01]  /*f4df0*/  STL.64 [R1+0x6178], R106 ;  /* 0x0061786a01007387 */ /* 0x0003e20000100a00 */
[----:B------:R-:W-:Y:S04]  /*f4e00*/  STL.64 [R1+0x6170], R104 ;  /* 0x0061706801007387 */ /* 0x000fe80000100a00 */
[----:B-1----:R-:W4:Y:S04]  /*f4e10*/  LDL R106, [R1+0x1558] ;  /* 0x00155800016a7983 */ /* 0x002f280000100800 */
[----:B------:R-:W4:Y:S01]  /*f4e20*/  LDL R107, [R1+0x155c] ;  /* 0x00155c00016b7983 */ /* 0x000f220000100800 */
[----:B------:R-:W-:Y:S02]  /*f4e30*/  STL.64 [R1+0x6188], R102 ;  /* 0x0061886601007387 */ /* 0x000fe40000100a00 */
[----:B------:R-:W-:Y:S02]  /*f4e40*/  STL.64 [R1+0x6180], R100 ;  /* 0x0061806401007387 */ /* 0x000fe40000100a00 */
[----:B------:R1:W-:Y:S01]  /*f4e50*/  STL.64 [R1+0x6198], R98 ;  /* 0x0061986201007387 */ /* 0x0003e20000100a00 */
[----:B------:R-:W-:Y:S01]  /*f4e60*/  STL.64 [R1+0x6190], R96 ;  /* 0x0061906001007387 */ /* 0x000fe20000100a00 */
[----:B------:R-:W-:Y:S01]  /*f4e70*/  IMAD.MOV.U32 R179, RZ, RZ, R4 ;  /* 0x000000ffffb37224 */ /* 0x000fe200078e0004 */
[----:B------:R-:W-:-:S02]  /*f4e80*/  MOV R178, R5 ;  /* 0x0000000500b27202 */ /* 0x000fc40000000f00 */
[----:B-1----:R-:W2:Y:S04]  /*f4e90*/  LDL R98, [R1+0x1548] ;  /* 0x0015480001627983 */ /* 0x002ea80000100800 */
[----:B------:R-:W2:Y:S01]  /*f4ea0*/  LDL R99, [R1+0x154c] ;  /* 0x00154c0001637983 */ /* 0x000ea20000100800 */
[----:B------:R-:W-:Y:S02]  /*f4eb0*/  STL.64 [R1+0x61a8], R94 ;  /* 0x0061a85e01007387 */ /* 0x000fe40000100a00 */
[----:B------:R-:W-:Y:S02]  /*f4ec0*/  STL.64 [R1+0x61a0], R92 ;  /* 0x0061a05c01007387 */ /* 0x000fe40000100a00 */
[----:B------:R1:W-:Y:S01]  /*f4ed0*/  STL.64 [R1+0x61b8], R90 ;  /* 0x0061b85a01007387 */ /* 0x0003e20000100a00 */
[----:B------:R-:W-:Y:S01]  /*f4ee0*/  STL.64 [R1+0x61b0], R88 ;  /* 0x0061b05801007387 */ /* 0x000fe20000100a00 */
[----:B------:R-:W-:Y:S01]  /*f4ef0*/  MOV R4, R40 ;  /* 0x0000002800047202 */ /* 0x000fe20000000f00 */
[----:B------:R-:W-:-:S02]  /*f4f00*/  IMAD.MOV.U32 R187, RZ, RZ, R6 ;  /* 0x000000ffffbb7224 */ /* 0x000fc400078e0006 */
[----:B------:R-:W-:Y:S02]  /*f4f10*/  IMAD.MOV.U32 R5, RZ, RZ, R41 ;  /* 0x000000ffff057224 */ /* 0x000fe400078e0029 */
[----:B------:R-:W-:Y:S02]  /*f4f20*/  IMAD.MOV.U32 R186, RZ, RZ, R7 ;  /* 0x000000ffffba7224 */ /* 0x000fe400078e0007 */
[----:B------:R-:W-:Y:S01]  /*f4f30*/  IMAD.MOV.U32 R6, RZ, RZ, R42 ;  /* 0x000000ffff067224 */ /* 0x000fe200078e002a */
[----:B-1----:R-:W2:Y:S04]  /*f4f40*/  LDL R90, [R1+0x1538] ;  /* 0x00153800015a7983 */ /* 0x002ea80000100800 */
[----:B------:R-:W2:Y:S01]  /*f4f50*/  LDL R91, [R1+0x153c] ;  /* 0x00153c00015b7983 */ /* 0x000ea20000100800 */
[----:B------:R-:W3:Y:S02]  /*f4f60*/  LDL.LU R36, [R1+0x6464] ;  /* 0x0064640001247983 */ /* 0x000ee40000300800 */
[----:B------:R-:W3:Y:S02]  /*f4f70*/  LDL.LU R37, [R1+0x6460] ;  /* 0x0064600001257983 */ /* 0x000ee40000300800 */
[----:B------:R-:W3:Y:S01]  /*f4f80*/  LDL.LU R38, [R1+0x645c] ;  /* 0x00645c0001267983 */ /* 0x000ee20000300800 */
[----:B------:R-:W3:Y:S01]  /*f4f90*/  LDL.LU R39, [R1+0x6458] ;  /* 0x0064580001277983 */ /* 0x000ee20000300800 */
[----:B------:R-:W2:Y:S02]  /*f4fa0*/  LDL.LU R40, [R1+0x6454] ;  /* 0x0064540001287983 */ /* 0x000ea40000300800 */
[----:B------:R-:W2:Y:S02]  /*f4fb0*/  LDL.LU R41, [R1+0x6450] ;  /* 0x0064500001297983 */ /* 0x000ea40000300800 */
[----:B------:R-:W2:Y:S01]  /*f4fc0*/  LDL.LU R42, [R1+0x644c] ;  /* 0x00644c00012a7983 */ /* 0x000ea20000300800 */
[----:B------:R-:W-:-:S02]  /*f4fd0*/  MOV R7, R43 ;  /* 0x0000002b00077202 */ /* 0x000fc40000000f00 */
        /* <DEDUP_REMOVED lines=21> */
[----:B------:R-:W-:-:S02]  /*f5130*/  MOV R116, R64 ;  /* 0x0000004000747202 */ /* 0x000fc40000000f00 */
[----:B------:R-:W4:Y:S02]  /*f5140*/  LDL.LU R64, [R1+0x63f4] ;  /* 0x0063f40001407983 */ /* 0x000f240000300800 */
[----:B------:R-:W-:Y:S02]  /*f5150*/  IMAD.MOV.U32 R117, RZ, RZ, R65 ;  /* 0x000000ffff757224 */ /* 0x000fe400078e0041 */
[----:B------:R-:W-:Y:S01]  /*f5160*/  IMAD.MOV.U32 R118, RZ, RZ, R66 ;  /* 0x000000ffff767224 */ /* 0x000fe200078e0042 */
[----:B------:R-:W4:Y:S01]  /*f5170*/  LDL.LU R65, [R1+0x63f0] ;  /* 0x0063f00001417983 */ /* 0x000f220000300800 */
[----:B------:R-:W4:Y:S01]  /*f5180*/  LDL.LU R66, [R1+0x63ec] ;  /* 0x0063ec0001427983 */ /* 0x000f220000300800 */
[----:B------:R-:W-:Y:S01]  /*f5190*/  MOV R119, R67 ;  /* 0x0000004300777202 */ /* 0x000fe20000000f00 */
[----:B------:R-:W-:Y:S01]  /*f51a0*/  IMAD.MOV.U32 R108, RZ, RZ, R8 ;  /* 0x000000ffff6c7224 */ /* 0x000fe200078e0008 */
[----:B------:R-:W4:Y:S01]  /*f51b0*/  LDL.LU R67, [R1+0x63e8] ;  /* 0x0063e80001437983 */ /* 0x000f220000300800 */
[----:B------:R-:W4:Y:S02]  /*f51c0*/  LDL.LU R8, [R1+0x63e4] ;  /* 0x0063e40001087983 */ /* 0x000f240000300800 */
[----:B------:R-:W-:Y:S01]  /*f51d0*/  IMAD.MOV.U32 R109, RZ, RZ, R9 ;  /* 0x000000ffff6d7224 */ /* 0x000fe200078e0009 */
[----:B------:R-:W-:Y:S01]  /*f51e0*/  MOV R110, R10 ;  /* 0x0000000a006e7202 */ /* 0x000fe20000000f00 */
[----:B------:R-:W4:Y:S01]  /*f51f0*/  LDL.LU R9, [R1+0x63e0] ;  /* 0x0063e00001097983 */ /* 0x000f220000300800 */
        /* <DEDUP_REMOVED lines=13> */
[----:B------:R-:W-:Y:S01]  /*f52d0*/  IMAD.MOV.U32 R93, RZ, RZ, R77 ;  /* 0x000000ffff5d7224 */ /* 0x000fe200078e004d */
[----:B------:R-:W-:Y:S01]  /*f52e0*/  MOV R94, R78 ;  /* 0x0000004e005e7202 */ /* 0x000fe20000000f00 */
[----:B------:R-:W4:Y:S01]  /*f52f0*/  LDL.LU R77, [R1+0x63c0] ;  /* 0x0063c000014d7983 */ /* 0x000f220000300800 */
[----:B------:R-:W4:Y:S02]  /*f5300*/  LDL.LU R78, [R1+0x63bc] ;  /* 0x0063bc00014e7983 */ /* 0x000f240000300800 */
[----:B------:R-:W-:-:S02]  /*f5310*/  IMAD.MOV.U32 R95, RZ, RZ, R79 ;  /* 0x000000ffff5f7224 */ /* 0x000fc400078e004f */
        /* <DEDUP_REMOVED lines=41> */
[----:B------:R2:W-:Y:S01]  /*f55b0*/  STL.64 [R1+0x6208], R70 ;  /* 0x0062084601007387 */ /* 0x0005e20000100a00 */
[----:B------:R-:W-:Y:S03]  /*f55c0*/  STL.64 [R1+0x6200], R68 ;  /* 0x0062004401007387 */ /* 0x000fe60000100a00 */
[----:B--2---:R-:W2:Y:S01]  /*f55d0*/  LDL.64 R70, [R1+0x15d8] ;  /* 0x0015d80001467983 */ /* 0x004ea20000100a00 */
[----:B------:R-:W-:Y:S02]  /*f55e0*/  STL.64 [R1+0x6218], R66 ;  /* 0x0062184201007387 */ /* 0x000fe40000100a00 */
[----:B------:R-:W-:Y:S02]  /*f55f0*/  STL.64 [R1+0x6210], R64 ;  /* 0x0062104001007387 */ /* 0x000fe40000100a00 */
[----:B------:R-:W-:Y:S01]  /*f5600*/  STL.64 [R1+0x62b8], R62 ;  /* 0x0062b83e01007387 */ /* 0x000fe20000100a00 */
[----:B------:R-:W-:Y:S01]  /*f5610*/  STL.64 [R1+0x62b0], R60 ;  /* 0x0062b03c01007387 */ /* 0x000fe20000100a00 */
[----:B------:R3:W-:Y:S02]  /*f5620*/  STL.64 [R1+0x62c8], R58 ;  /* 0x0062c83a01007387 */ /* 0x0007e40000100a00 */
[----:B------:R-:W-:Y:S01]  /*f5630*/  STL.64 [R1+0x62c0], R56 ;  /* 0x0062c03801007387 */ /* 0x000fe20000100a00 */
[----:B---3--:R-:W3:Y:S01]  /*f5640*/  LDL.64 R58, [R1+0x1598] ;  /* 0x00159800013a7983 */ /* 0x008ee20000100a00 */
[C---:B------:R-:W-:Y:S01]  /*f5650*/  HMMA.1688.F32.TF32 R16, R12.reuse, R242, R92 ;  /* 0x000000f20c10723c */ /* 0x040fe2000008105c */
        /* <DEDUP_REMOVED lines=11> */
[----:B------:R-:W-:Y:S01]  /*f5710*/  STL.64 [R1+0x6320], R32 ;  /* 0x0063202001007387 */ /* 0x000fe20000100a00 */
[C---:B---3--:R-:W-:Y:S08]  /*f5720*/  HMMA.1688.F32.TF32 R28, R12.reuse, R58, R28 ;  /* 0x0000003a0c1c723c */ /* 0x048ff0000008101c */
[----:B--2---:R-:W-:Y:S11]  /*f5730*/  HMMA.1688.F32.TF32 R12, R12, R70, R100 ;  /* 0x000000460c0c723c */ /* 0x004ff60000081064 */
[----:B------:R-:W-:Y:S04]  /*f5740*/  @!UPT UIADD3 URZ, URZ, URZ, URZ ;  /* 0x0000003f3f3ff290 */ /* 0x000fe8000fffe03f */
[----:B------:R-:W-:Y:S01]  /*f5750*/  STL.64 [R1+0x6338], R30 ;  /* 0x0063381e01007387 */ /* 0x000fe20000100a00 */
[----:B------:R-:W-:Y:S02]  /*f5760*/  STL.64 [R1+0x6330], R28 ;  /* 0x0063301c01007387 */ /* 0x000fe40000100a00 */
[----:B------:R-:W-:Y:S02]  /*f5770*/  STL.64 [R1+0x6348], R26 ;  /* 0x0063481a01007387 */ /* 0x000fe40000100a00 */
[----:B------:R-:W-:Y:S01]  /*f5780*/  STL.64 [R1+0x6340], R24 ;  /* 0x0063401801007387 */ /* 0x000fe20000100a00 */
[----:B------:R-:W-:Y:S01]  /*f5790*/  STL.64 [R1+0x6358], R22 ;  /* 0x0063581601007387 */ /* 0x000fe20000100a00 */
[----:B------:R2:W-:Y:S02]  /*f57a0*/  STL.64 [R1+0x6350], R20 ;  /* 0x0063501401007387 */ /* 0x0005e40000100a00 */
[----:B------:R-:W-:Y:S02]  /*f57b0*/  STL.64 [R1+0x6368], R18 ;  /* 0x0063681201007387 */ /* 0x000fe40000100a00 */
[----:B------:R3:W-:Y:S01]  /*f57c0*/  STL.64 [R1+0x6360], R16 ;  /* 0x0063601001007387 */ /* 0x0007e20000100a00 */
[----:B------:R-:W-:Y:S01]  /*f57d0*/  STL.64 [R1+0x6378], R14 ;  /* 0x0063780e01007387 */ /* 0x000fe20000100a00 */
[----:B------:R4:W-:Y:S01]  /*f57e0*/  STL.64 [R1+0x6370], R12 ;  /* 0x0063700c01007387 */ /* 0x0009e20000100a00 */
[C---:B--2---:R-:W-:Y:S08]  /*f57f0*/  HMMA.1688.F32.TF32 R20, R140.reuse, R178, R108 ;  /* 0x000000b28c14723c */ /* 0x044ff0000008106c */
[C---:B---3--:R-:W-:Y:S08]  /*f5800*/  HMMA.1688.F32.TF32 R16, R140.reuse, R186, R116 ;  /* 0x000000ba8c10723c */ /* 0x048ff00000081074 */
[C---:B----4-:R-:W-:Y:S07]  /*f5810*/  HMMA.1688.F32.TF32 R12, R140.reuse, R194, R124 ;  /* 0x000000c28c0c723c */ /* 0x050fee000008107c */
[----:B------:R-:W-:Y:S01]  /*f5820*/  STL.64 [R1+0xe60], R20 ;  /* 0x000e601401007387 */ /* 0x000fe20000100a00 */
[----:B------:R2:W-:Y:S07]  /*f5830*/  STL.64 [R1+0xe68], R22 ;  /* 0x000e681601007387 */ /* 0x0005ee0000100a00 */
[----:B------:R-:W-:Y:S02]  /*f5840*/  STL.64 [R1+0xe50], R16 ;  /* 0x000e501001007387 */ /* 0x000fe40000100a00 */
[----:B------:R3:W-:Y:S06]  /*f5850*/  STL.64 [R1+0xe58], R18 ;  /* 0x000e581201007387 */ /* 0x0007ec0000100a00 */
        /* <DEDUP_REMOVED lines=15> */
[----:B------:R-:W-:Y:S02]  /*f5950*/  STL.64 [R1+0xe08], R22 ;  /* 0x000e081601007387 */ /* 0x000fe40000100a00 */
[----:B------:R-:W1:Y:S05]  /*f5960*/  LDL.LU R4, [R1+0x410] ;  /* 0x0004100001047983 */ /* 0x000e6a0000300800 */
[----:B------:R2:W-:Y:S01]  /*f5970*/  STL.64 [R1+0xdf0], R16 ;  /* 0x000df01001007387 */ /* 0x0005e20000100a00 */
[----:B------:R3:W-:Y:S07]  /*f5980*/  STL.64 [R1+0xdf8], R18 ;  /* 0x000df81201007387 */ /* 0x0007ee0000100a00 */
[----:B------:R2:W-:Y:S02]  /*f5990*/  STL.64 [R1+0xde0], R12 ;  /* 0x000de00c01007387 */ /* 0x0005e40000100a00 */
[----:B------:R2:W-:Y:S02]  /*f59a0*/  STL.64 [R1+0xde8], R14 ;  /* 0x000de80e01007387 */ /* 0x0005e40000100a00 */
[----:B------:R-:W1:Y:S01]  /*f59b0*/  LDL.LU R5, [R1+0x414] ;  /* 0x0004140001057983 */ /* 0x000e620000300800 */
[----:B------:R-:W1:Y:S01]  /*f59c0*/  LDL.LU R6, [R1+0x418] ;  /* 0x0004180001067983 */ /* 0x000e620000300800 */
[----:B------:R-:W1:Y:S02]  /*f59d0*/  LDL.LU R7, [R1+0x41c] ;  /* 0x00041c0001077983 */ /* 0x000e640000300800 */
        /* <DEDUP_REMOVED lines=68> */
[----:B--2---:R-:W2:Y:S02]  /*f5e20*/  LDL.LU R16, [R1+0xdc0] ;  /* 0x000dc00001107983 */ /* 0x004ea40000300800 */
[----:B------:R-:W2:Y:S01]  /*f5e30*/  LDL.LU R17, [R1+0xdc4] ;  /* 0x000dc40001117983 */ /* 0x000ea20000300800 */
[----:B---3--:R-:W2:Y:S01]  /*f5e40*/  LDL.LU R18, [R1+0xdc8] ;  /* 0x000dc80001127983 */ /* 0x008ea20000300800 */
[----:B------:R-:W2:Y:S02]  /*f5e50*/  LDL.LU R19, [R1+0xdcc] ;  /* 0x000dcc0001137983 */ /* 0x000ea40000300800 */
[----:B------:R-:W3:Y:S02]  /*f5e60*/  LDL.LU R12, [R1+0xdd0] ;  /* 0x000dd000010c7983 */ /* 0x000ee40000300800 */
[----:B------:R-:W3:Y:S01]  /*f5e70*/  LDL.LU R13, [R1+0xdd4] ;  /* 0x000dd400010d7983 */ /* 0x000ee20000300800 */
[----:B------:R-:W3:Y:S01]  /*f5e80*/  LDL.LU R14, [R1+0xdd8] ;  /* 0x000dd800010e7983 */ /* 0x000ee20000300800 */
[----:B------:R-:W3:Y:S02]  /*f5e90*/  LDL.LU R15, [R1+0xddc] ;  /* 0x000ddc00010f7983 */ /* 0x000ee40000300800 */
[----:B------:R-:W2:Y:S02]  /*f5ea0*/  LDL.LU R20, [R1+0xdb0] ;  /* 0x000db00001147983 */ /* 0x000ea40000300800 */
        /* <DEDUP_REMOVED lines=31> */
[C---:B---3--:R-:W-:Y:S08]  /*f60a0*/  HMMA.1688.F32.TF32 R12, R140.reuse, R218, R12 ;  /* 0x000000da8c0c723c */ /* 0x048ff0000008100c */
[C---:B--2---:R-:W-:Y:S11]  /*f60b0*/  HMMA.1688.F32.TF32 R16, R140.reuse, R206, R16 ;  /* 0x000000ce8c10723c */ /* 0x044ff60000081010 */
[----:B------:R-:W-:Y:S04]  /*f60c0*/  @!UPT UIADD3 URZ, URZ, URZ, URZ ;  /* 0x0000003f3f3ff290 */ /* 0x000fe8000fffe03f */
[----:B------:R-:W-:Y:S01]  /*f60d0*/  STL.64 [R1+0xdd0], R12 ;  /* 0x000dd00c01007387 */ /* 0x000fe20000100a00 */
[----:B------:R4:W-:Y:S02]  /*f60e0*/  STL.64 [R1+0xdd8], R14 ;  /* 0x000dd80e01007387 */ /* 0x0009e40000100a00 */
[C---:B----4-:R-:W-:Y:S05]  /*f60f0*/  HMMA.1688.F32.TF32 R12, R140.reuse, R198, R20 ;  /* 0x000000c68c0c723c */ /* 0x050fea0000081014 */
[----:B------:R-:W-:Y:S01]  /*f6100*/  STL.64 [R1+0xdc0], R16 ;  /* 0x000dc01001007387 */ /* 0x000fe20000100a00 */
[----:B------:R2:W-:Y:S02]  /*f6110*/  STL.64 [R1+0xdc8], R18 ;  /* 0x000dc81201007387 */ /* 0x0005e40000100a00 */
[C---:B------:R-:W-:Y:S08]  /*f6120*/  HMMA.1688.F32.TF32 R20, R140.reuse, R190, R28 ;  /* 0x000000be8c14723c */ /* 0x040ff0000008101c */
[C---:B--2---:R-:W-:Y:S07]  /*f6130*/  HMMA.1688.F32.TF32 R16, R140.reuse, R158, R24 ;  /* 0x0000009e8c10723c */ /* 0x044fee0000081018 */
[----:B------:R-:W-:Y:S01]  /*f6140*/  STL.64 [R1+0xdb0], R12 ;  /* 0x000db00c01007387 */ /* 0x000fe20000100a00 */
[----:B------:R2:W-:Y:S02]  /*f6150*/  STL.64 [R1+0xdb8], R14 ;  /* 0x000db80e01007387 */ /* 0x0005e40000100a00 */
[C---:B--2---:R-:W-:Y:S11]  /*f6160*/  HMMA.1688.F32.TF32 R12, R140.reuse, R182, R32 ;  /* 0x000000b68c0c723c */ /* 0x044ff60000081020 */
[----:B------:R-:W-:Y:S02]  /*f6170*/  @!UPT UIADD3 URZ, URZ, URZ, URZ ;  /* 0x0000003f3f3ff290 */ /* 0x000fe4000fffe03f */
[----:B------:R-:W-:Y:S01]  /*f6180*/  STL.64 [R1+0xda0], R16 ;  /* 0x000da01001007387 */ /* 0x000fe20000100a00 */
[----:B------:R2:W-:Y:S02]  /*f6190*/  STL.64 [R1+0xda8], R18 ;  /* 0x000da81201007387 */ /* 0x0005e40000100a00 */
        /* <DEDUP_REMOVED lines=48> */
[----:B---3--:R-:W-:Y:S08]  /*f64a0*/  HMMA.1688.F32.TF32 R20, R140, R70, R132 ;  /* 0x000000468c14723c */ /* 0x008ff00000081084 */
[C---:B-1----:R-:W-:Y:S01]  /*f64b0*/  HMMA.1688.F32.TF32 R4, R8.reuse, R202, R4 ;  /* 0x000000ca0804723c */ /* 0x042fe20000081004 */
[----:B------:R-:W-:Y:S04]  /*f64c0*/  LDS R140, [R2+0x14180] ;  /* 0x01418000028c7984 */ /* 0x000fe80000000800 */
[----:B------:R-:W-:Y:S04]  /*f64d0*/  LDS R142, [R2+0x16180] ;  /* 0x01618000028e7984 */ /* 0x000fe80000000800 */
[----:B------:R-:W-:Y:S04]  /*f64e0*/  LDS R141, [R0+0x14180] ;  /* 0x01418000008d7984 */ /* 0x000fe80000000800 */
[----:B------:R-:W1:Y:S04]  /*f64f0*/  LDS R143, [R0+0x16180] ;  /* 0x01618000008f7984 */ /* 0x000e680000000800 */
[----:B------:R-:W-:Y:S01]  /*f6500*/  STL.64 [R1+0x480], R12 ;  /* 0x0004800c01007387 */ /* 0x000fe20000100a00 */
[----:B------:R2:W-:Y:S02]  /*f6510*/  STL.64 [R1+0x488], R14 ;  /* 0x0004880e01007387 */ /* 0x0005e40000100a00 */
[C---:B--2---:R-:W-:Y:S01]  /*f6520*/  HMMA.1688.F32.TF32 R12, R8.reuse, R178, R144 ;  /* 0x000000b2080c723c */ /* 0x044fe20000081090 */
[----:B------:R-:W-:Y:S01]  /*f6530*/  STL.64 [R1+0x470], R16 ;  /* 0x0004701001007387 */ /* 0x000fe20000100a00 */
[----:B------:R2:W-:Y:S02]  /*f6540*/  STL.64 [R1+0x478], R18 ;  /* 0x0004781201007387 */ /* 0x0005e40000100a00 */
[----:B------:R-:W-:Y:S02]  /*f6550*/  STL.64 [R1+0x460], R20 ;  /* 0x0004601401007387 */ /* 0x000fe40000100a00 */
[----:B------:R-:W-:Y:S01]  /*f6560*/  STL.64 [R1+0x468], R22 ;  /* 0x0004681601007387 */ /* 0x000fe20000100a00 */
[----:B------:R-:W-:Y:S01]  /*f6570*/  STL.64 [R1+0x6390], R186 ;  /* 0x006390ba01007387 */ /* 0x000fe20000100a00 */
[C---:B--2---:R-:W-:Y:S11]  /*f6580*/  HMMA.1688.F32.TF32 R16, R8.reuse, R186, R236 ;  /* 0x000000ba0810723c */ /* 0x044ff600000810ec */
[----:B------:R-:W-:Y:S04]  /*f6590*/  @!UPT UIADD3 URZ, URZ, URZ, URZ ;  /* 0x0000003f3f3ff290 */ /* 0x000fe8000fffe03f */
[----:B------:R-:W-:Y:S01]  /*f65a0*/  STL.64 [R1+0xd10], R12 ;  /* 0x000d100c01007387 */ /* 0x000fe20000100a00 */
[----:B------:R2:W-:Y:S02]  /*f65b0*/  STL.64 [R1+0xd18], R14 ;  /* 0x000d180e01007387 */ /* 0x0005e40000100a00 */
[C---:B--2---:R-:W-:Y:S05]  /*f65c0*/  HMMA.1688.F32.TF32 R12, R8.reuse, R194, R228 ;  /* 0x000000c2080c723c */ /* 0x044fea00000810e4 */
[----:B------:R-:W-:Y:S01]  /*f65d0*/  STL.64 [R1+0xd00], R16 ;  /* 0x000d001001007387 */ /* 0x000fe20000100a00 */
[----:B------:R-:W-:Y:S02]  /*f65e0*/  STL.64 [R1+0xd08], R18 ;  /* 0x000d081201007387 */ /* 0x000fe40000100a00 */
[----:B------:R-:W-:Y:S11]  /*f65f0*/  STL.64 [R1+0x6388], R194 ;  /* 0x006388c201007387 */ /* 0x000ff60000100a00 */
[----:B------:R-:W-:Y:S04]  /*f6600*/  @!UPT UIADD3 URZ, URZ, URZ, URZ ;  /* 0x0000003f3f3ff290 */ /* 0x000fe8000fffe03f */
[----:B------:R-:W-:Y:S01]  /*f6610*/  STL.64 [R1+0xcf0], R12 ;  /* 0x000cf00c01007387 */ /* 0x000fe20000100a00 */
[----:B------:R2:W-:Y:S02]  /*f6620*/  STL.64 [R1+0xcf8], R14 ;  /* 0x000cf80e01007387 */ /* 0x0005e40000100a00 */
[C---:B--2---:R-:W-:Y:S01]  /*f6630*/  HMMA.1688.F32.TF32 R12, R8.reuse, R210, R248 ;  /* 0x000000d2080c723c */ /* 0x044fe200000810f8 */
[----:B------:R-:W-:Y:S01]  /*f6640*/  STL.64 [R1+0x6380], R202 ;  /* 0x006380ca01007387 */ /* 0x000fe20000100a00 */
[----:B------:R2:W-:Y:S02]  /*f6650*/  STL.64 [R1+0xce0], R4 ;  /* 0x000ce00401007387 */ /* 0x0005e40000100a00 */
[----:B------:R3:W-:Y:S01]  /*f6660*/  STL.64 [R1+0xce8], R6 ;  /* 0x000ce80601007387 */ /* 0x0007e20000100a00 */
[----:B--2---:R-:W2:Y:S11]  /*f6670*/  LDL.LU R4, [R1+0xb20] ;  /* 0x000b200001047983 */ /* 0x004eb60000300800 */
[----:B------:R-:W-:Y:S07]  /*f6680*/  @!UPT UIADD3 URZ, URZ, URZ, URZ ;  /* 0x0000003f3f3ff290 */ /* 0x000fee000fffe03f */
[----:B------:R-:W-:Y:S01]  /*f6690*/  STL.64 [R1+0xcd0], R12 ;  /* 0x000cd00c01007387 */ /* 0x000fe20000100a00 */
[----:B------:R4:W-:Y:S02]  /*f66a0*/  STL.64 [R1+0xcd8], R14 ;  /* 0x000cd80e01007387 */ /* 0x0009e40000100a00 */
        /* <DEDUP_REMOVED lines=107> */
[C---:B----4-:R-:W-:Y:S08]  /*f6d60*/  HMMA.1688.F32.TF32 R12, R8.reuse, R214, R16 ;  /* 0x000000d6080c723c */ /* 0x050ff00000081010 */
[C---:B--2---:R-:W-:Y:S08]  /*f6d70*/  HMMA.1688.F32.TF32 R20, R8.reuse, R138, R20 ;  /* 0x0000008a0814723c */ /* 0x044ff00000081014 */
[C---:B---3--:R-:W-:Y:S07]  /*f6d80*/  HMMA.1688.F32.TF32 R16, R8.reuse, R222, R24 ;  /* 0x000000de0810723c */ /* 0x048fee0000081018 */
[----:B------:R-:W-:Y:S01]  /*f6d90*/  STL.64 [R1+0xcc0], R12 ;  /* 0x000cc00c01007387 */ /* 0x000fe20000100a00 */
[----:B------:R2:W-:Y:S02]  /*f6da0*/  STL.64 [R1+0xcc8], R14 ;  /* 0x000cc80e01007387 */ /* 0x0005e40000100a00 */
[C---:B--2---:R-:W-:Y:S05]  /*f6db0*/  HMMA.1688.F32.TF32 R12, R8.reuse, R226, R28 ;  /* 0x000000e2080c723c */ /* 0x044fea000008101c */
[----:B------:R-:W-:Y:S01]  /*f6dc0*/  STL.64 [R1+0xcb0], R20 ;  /* 0x000cb01401007387 */ /* 0x000fe20000100a00 */
[----:B------:R-:W-:Y:S07]  /*f6dd0*/  STL.64 [R1+0xcb8], R22 ;  /* 0x000cb81601007387 */ /* 0x000fee0000100a00 */
[----:B------:R-:W-:Y:S01]  /*f6de0*/  STL.64 [R1+0xca0], R16 ;  /* 0x000ca01001007387 */ /* 0x000fe20000100a00 */
[----:B------:R-:W-:Y:S09]  /*f6df0*/  STL.64 [R1+0xca8], R18 ;  /* 0x000ca81201007387 */ /* 0x000ff20000100a00 */
[----:B------:R-:W-:Y:S01]  /*f6e00*/  STL.64 [R1+0xc90], R12 ;  /* 0x000c900c01007387 */ /* 0x000fe20000100a00 */
[----:B------:R2:W-:Y:S02]  /*f6e10*/  STL.64 [R1+0xc98], R14 ;  /* 0x000c980e01007387 */ /* 0x0005e40000100a00 */
[C---:B--2---:R-:W-:Y:S08]  /*f6e20*/  HMMA.1688.F32.TF32 R12, R8.reuse, R218, R32 ;  /* 0x000000da080c723c */ /* 0x044ff00000081020 */
[C---:B------:R-:W-:Y:S08]  /*f6e30*/  HMMA.1688.F32.TF32 R20, R8.reuse, R206, R36 ;  /* 0x000000ce0814723c */ /* 0x040ff00000081024 */
[C---:B------:R-:W-:Y:S07]  /*f6e40*/  HMMA.1688.F32.TF32 R16, R8.reuse, R198, R40 ;  /* 0x000000c60810723c */ /* 0x040fee0000081028 */
[----:B------:R-:W-:Y:S01]  /*f6e50*/  STL.64 [R1+0xc80], R12 ;  /* 0x000c800c01007387 */ /* 0x000fe20000100a00 */
[----:B------:R2:W-:Y:S02]  /*f6e60*/  STL.64 [R1+0xc88], R14 ;  /* 0x000c880e01007387 */ /* 0x0005e40000100a00 */
[C---:B--2---:R-:W-:Y:S05]  /*f6e70*/  HMMA.1688.F32.TF32 R12, R8.reuse, R158, R44 ;  /* 0x0000009e080c723c */ /* 0x044fea000008102c */
        /* <DEDUP_REMOVED lines=53> */
[C---:B--2---:R-:W-:Y:S08]  /*f71d0*/  HMMA.1688.F32.TF32 R12, R8.reuse, R242, R4 ;  /* 0x000000f2080c723c */ /* 0x044ff00000081004 */
[----:B------:R-:W-:Y:S01]  /*f71e0*/  HMMA.1688.F32.TF32 R4, R8, R70, R248 ;  /* 0x000000460804723c */ /* 0x000fe200000810f8 */
[----:B------:R-:W-:Y:S01]  /*f71f0*/  STL.64 [R1+0xb50], R20 ;  /* 0x000b501401007387 */ /* 0x000fe20000100a00 */
[----:B------:R-:W-:Y:S05]  /*f7200*/  STL.64 [R1+0xb58], R22 ;  /* 0x000b581601007387 */ /* 0x000fea0000100a00 */
[----:B------:R-:W-:Y:S02]  /*f7210*/  STL.64 [R1+0xb40], R16 ;  /* 0x000b401001007387 */ /* 0x000fe40000100a00 */
[----:B------:R-:W-:Y:S01]  /*f7220*/  STL.64 [R1+0xb48], R18 ;  /* 0x000b481201007387 */ /* 0x000fe20000100a00 */
[----:B------:R-:W2:Y:S04]  /*f7230*/  LDL.LU R248, [R1+0x930] ;  /* 0x0009300001f87983 */ /* 0x000ea80000300800 */
[----:B------:R-:W-:Y:S04]  /*f7240*/  LDS R8, [R2+0x14200] ;  /* 0x0142000002087984 */ /* 0x000fe80000000800 */
[----:B------:R-:W-:Y:S04]  /*f7250*/  LDS R10, [R2+0x16200] ;  /* 0x01620000020a7984 */ /* 0x000fe80000000800 */
[----:B------:R-:W-:Y:S04]  /*f7260*/  LDS R9, [R0+0x14200] ;  /* 0x0142000000097984 */ /* 0x000fe80000000800 */
[----:B------:R-:W3:Y:S04]  /*f7270*/  LDS R11, [R0+0x16200] ;  /* 0x01620000000b7984 */ /* 0x000ee80000000800 */
[----:B------:R-:W-:Y:S01]  /*f7280*/  STL.64 [R1+0xb30], R12 ;  /* 0x000b300c01007387 */ /* 0x000fe20000100a00 */
[----:B------:R-:W-:Y:S02]  /*f7290*/  STL.64 [R1+0xb38], R14 ;  /* 0x000b380e01007387 */ /* 0x000fe40000100a00 */
[----:B------:R4:W-:Y:S02]  /*f72a0*/  STL.64 [R1+0xb20], R4 ;  /* 0x000b200401007387 */ /* 0x0009e40000100a00 */
[----:B------:R1:W-:Y:S01]  /*f72b0*/  STL.64 [R1+0xb28], R6 ;  /* 0x000b280601007387 */ /* 0x0003e20000100a00 */
[----:B------:R-:W2:Y:S01]  /*f72c0*/  LDL.LU R249, [R1+0x934] ;  /* 0x0009340001f97983 */ /* 0x000ea20000300800 */
[----:B------:R-:W2:Y:S02]  /*f72d0*/  LDL.LU R250, [R1+0x938] ;  /* 0x0009380001fa7983 */ /* 0x000ea40000300800 */
[----:B------:R-:W2:Y:S01]  /*f72e0*/  LDL.LU R251, [R1+0x93c] ;  /* 0x00093c0001fb7983 */ /* 0x000ea20000300800 */
[----:B----4-:R-:W4:Y:S01]  /*f72f0*/  LDL.LU R4, [R1+0x940] ;  /* 0x0009400001047983 */ /* 0x010f220000300800 */
[----:B------:R-:W4:Y:S02]  /*f7300*/  LDL.LU R5, [R1+0x944] ;  /* 0x0009440001057983 */ /* 0x000f240000300800 */
[----:B-1----:R-:W4:Y:S02]  /*f7310*/  LDL.LU R6, [R1+0x948] ;  /* 0x0009480001067983 */ /* 0x002f240000300800 */
[----:B------:R-:W4:Y:S01]  /*f7320*/  LDL.LU R7, [R1+0x94c] ;  /* 0x00094c0001077983 */ /* 0x000f220000300800 */
        /* <DEDUP_REMOVED lines=116> */
[C---:B--2---:R-:W-:Y:S11]  /*f7a70*/  HMMA.1688.F32.TF32 R184, R140.reuse, R178, R184 ;  /* 0x000000b28cb8723c */ /* 0x044ff600000810b8 */
[----:B------:R-:W-:Y:S11]  /*f7a80*/  @!UPT UIADD3 URZ, URZ, URZ, URZ ;  /* 0x0000003f3f3ff290 */ /* 0x000ff6000fffe03f */
[----:B------:R-:W-:Y:S01]  /*f7a90*/  @!UPT UIADD3 URZ, URZ, URZ, URZ ;  /* 0x0000003f3f3ff290 */ /* 0x000fe2000fffe03f */
[----:B------:R-:W-:Y:S01]  /*f7aa0*/  STL.64 [R1+0xd20], R184 ;  /* 0x000d20b801007387 */ /* 0x000fe20000100a00 */
[----:B------:R1:W-:Y:S03]  /*f7ab0*/  STL.64 [R1+0xd28], R186 ;  /* 0x000d28ba01007387 */ /* 0x0003e60000100a00 */
[----:B-1----:R-:W2:Y:S02]  /*f7ac0*/  LDL.LU.64 R186, [R1+0x6390] ;  /* 0x0063900001ba7983 */ /* 0x002ea40000300a00 */
[C---:B--2---:R-:W-:Y:S11]  /*f7ad0*/  HMMA.1688.F32.TF32 R192, R140.reuse, R186, R192 ;  /* 0x000000ba8cc0723c */ /* 0x044ff600000810c0 */
[----:B------:R-:W-:Y:S11]  /*f7ae0*/  @!UPT UIADD3 URZ, URZ, URZ, URZ ;  /* 0x0000003f3f3ff290 */ /* 0x000ff6000fffe03f */
[----:B------:R-:W-:Y:S01]  /*f7af0*/  @!UPT UIADD3 URZ, URZ, URZ, URZ ;  /* 0x0000003f3f3ff290 */ /* 0x000fe2000fffe03f */
[----:B------:R-:W-:Y:S01]  /*f7b00*/  STL.64 [R1+0xb10], R192 ;  /* 0x000b10c001007387 */ /* 0x000fe20000100a00 */
[----:B------:R1:W-:Y:S03]  /*f7b10*/  STL.64 [R1+0xb18], R194 ;  /* 0x000b18c201007387 */ /* 0x0003e60000100a00 */
[----:B-1----:R-:W3:Y:S02]  /*f7b20*/  LDL.LU.64 R194, [R1+0x6388] ;  /* 0x0063880001c27983 */ /* 0x002ee40000300a00 */
[C---:B---3--:R-:W-:Y:S11]  /*f7b30*/  HMMA.1688.F32.TF32 R200, R140.reuse, R194, R200 ;  /* 0x000000c28cc8723c */ /* 0x048ff600000810c8 */
[----:B------:R-:W-:Y:S11]  /*f7b40*/  @!UPT UIADD3 URZ, URZ, URZ, URZ ;  /* 0x0000003f3f3ff290 */ /* 0x000ff6000fffe03f */
[----:B------:R-:W-:Y:S01]  /*f7b50*/  @!UPT UIADD3 URZ, URZ, URZ, URZ ;  /* 0x0000003f3f3ff290 */ /* 0x000fe2000fffe03f */
[----:B------:R-:W-:Y:S01]  /*f7b60*/  STL.64 [R1+0xb00], R200 ;  /* 0x000b00c801007387 */ /* 0x000fe20000100a00 */
[----:B------:R1:W-:Y:S03]  /*f7b70*/  STL.64 [R1+0xb08], R202 ;  /* 0x000b08ca01007387 */ /* 0x0003e60000100a00 */
[----:B-1----:R-:W2:Y:S01]  /*f7b80*/  LDL.LU.64 R202, [R1+0x6380] ;  /* 0x0063800001ca7983 */ /* 0x002ea20000300a00 */
[C---:B------:R-:W-:Y:S08]  /*f7b90*/  HMMA.1688.F32.TF32 R16, R140.reuse, R210, R16 ;  /* 0x000000d28c10723c */ /* 0x040ff00000081010 */
[C---:B------:R-:W-:Y:S08]  /*f7ba0*/  HMMA.1688.F32.TF32 R20, R140.reuse, R214, R20 ;  /* 0x000000d68c14723c */ /* 0x040ff00000081014 */
[C---:B--2---:R-:W-:Y:S11]  /*f7bb0*/  HMMA.1688.F32.TF32 R12, R140.reuse, R202, R12 ;  /* 0x000000ca8c0c723c */ /* 0x044ff6000008100c */
[----:B------:R-:W-:Y:S11]  /*f7bc0*/  @!UPT UIADD3 URZ, URZ, URZ, URZ ;  /* 0x0000003f3f3ff290 */ /* 0x000ff6000fffe03f */
[----:B------:R-:W-:Y:S01]  /*f7bd0*/  @!UPT UIADD3 URZ, URZ, URZ, URZ ;  /* 0x0000003f3f3ff290 */ /* 0x000fe2000fffe03f */
[----:B------:R-:W-:Y:S01]  /*f7be0*/  STL.64 [R1+0xaf0], R12 ;  /* 0x000af00c01007387 */ /* 0x000fe20000100a00 */
[----:B------:R1:W-:Y:S03]  /*f7bf0*/  STL.64 [R1+0xaf8], R14 ;  /* 0x000af80e01007387 */ /* 0x0003e60000100a00 */
[----:B-1----:R-:W2:Y:S01]  /*f7c00*/  LDL.LU.64 R14, [R1+0x6378] ;  /* 0x00637800010e7983 */ /* 0x002ea20000300a00 */
[----:B------:R-:W3:Y:S02]  /*f7c10*/  LDL.LU.64 R12, [R1+0x6370] ;  /* 0x00637000010c7983 */ /* 0x000ee40000300a00 */
[----:B------:R-:W-:Y:S02]  /*f7c20*/  STL.64 [R1+0xae0], R16 ;  /* 0x000ae01001007387 */ /* 0x000fe40000100a00 */
[----:B------:R1:W-:Y:S02]  /*f7c30*/  STL.64 [R1+0xae8], R18 ;  /* 0x000ae81201007387 */ /* 0x0003e40000100a00 */
[C---:B-1----:R-:W-:Y:S08]  /*f7c40*/  HMMA.1688.F32.TF32 R16, R140.reuse, R138, R24 ;  /* 0x0000008a8c10723c */ /* 0x042ff00000081018 */
        /* <DEDUP_REMOVED lines=71> */
[----:B------:R-:W-:Y:S02]  /*f80c0*/  STL.64 [R1+0x968], R26 ;  /* 0x0009681a01007387 */ /* 0x000fe40000100a00 */
        /* <DEDUP_REMOVED lines=112> */
[----:B--2---:R-:W-:Y:S08]  /*f87d0*/  HMMA.1688.F32.TF32 R16, R140, R70, R16 ;  /* 0x000000468c10723c */ /* 0x004ff00000081010 */
[C---:B------:R-:W-:Y:S08]  /*f87e0*/  HMMA.1688.F32.TF32 R140, R8.reuse, R178, R20 ;  /* 0x000000b2088c723c */ /* 0x040ff00000081014 */
[C---:B---3--:R-:W-:Y:S07]  /*f87f0*/  HMMA.1688.F32.TF32 R20, R8.reuse, R186, R24 ;  /* 0x000000ba0814723c */ /* 0x048fee0000081018 */
[----:B------:R-:W-:Y:S01]  /*f8800*/  STL.64 [R1+0x930], R16 ;  /* 0x0009301001007387 */ /* 0x000fe20000100a00 */
[----:B------:R1:W-:Y:S02]  /*f8810*/  STL.64 [R1+0x938], R18 ;  /* 0x0009381201007387 */ /* 0x0003e40000100a00 */
[C---:B-1----:R-:W-:Y:S05]  /*f8820*/  HMMA.1688.F32.TF32 R16, R8.reuse, R194, R28 ;  /* 0x000000c20810723c */ /* 0x042fea000008101c */
[----:B------:R-:W-:Y:S01]  /*f8830*/  STL.64 [R1+0xf00], R140 ;  /* 0x000f008c01007387 */ /* 0x000fe20000100a00 */
[----:B------:R-:W-:Y:S02]  /*f8840*/  STL.64 [R1+0xf08], R142 ;  /* 0x000f088e01007387 */ /* 0x000fe40000100a00 */
[C---:B------:R-:W-:Y:S05]  /*f8850*/  HMMA.1688.F32.TF32 R24, R8.reuse, R202, R32 ;  /* 0x000000ca0818723c */ /* 0x040fea0000081020 */
[----:B------:R-:W-:Y:S01]  /*f8860*/  STL.64 [R1+0xef0], R20 ;  /* 0x000ef01401007387 */ /* 0x000fe20000100a00 */
[----:B------:R1:W-:Y:S04]  /*f8870*/  STL.64 [R1+0xef8], R22 ;  /* 0x000ef81601007387 */ /* 0x0003e80000100a00 */
[----:B------:R-:W-:Y:S04]  /*f8880*/  LDS R140, [R2+0x14280] ;  /* 0x01428000028c7984 */ /* 0x000fe80000000800 */
[----:B------:R-:W-:Y:S04]  /*f8890*/  LDS R142, [R2+0x16280] ;  /* 0x01628000028e7984 */ /* 0x000fe80000000800 */
[----:B------:R-:W-:Y:S04]  /*f88a0*/  LDS R141, [R0+0x14280] ;  /* 0x01428000008d7984 */ /* 0x000fe80000000800 */
[----:B------:R-:W2:Y:S01]  /*f88b0*/  LDS R143, [R0+0x16280] ;  /* 0x01628000008f7984 */ /* 0x000ea20000000800 */
[C---:B-1----:R-:W-:Y:S03]  /*f88c0*/  HMMA.1688.F32.TF32 R20, R8.reuse, R210, R36 ;  /* 0x000000d20814723c */ /* 0x042fe60000081024 */
[----:B------:R-:W-:Y:S01]  /*f88d0*/  STL.64 [R1+0xee0], R16 ;  /* 0x000ee01001007387 */ /* 0x000fe20000100a00 */
[----:B------:R4:W-:Y:S04]  /*f88e0*/  STL.64 [R1+0xee8], R18 ;  /* 0x000ee81201007387 */ /* 0x0009e80000100a00 */
[C---:B----4-:R-:W-:Y:S01]  /*f88f0*/  HMMA.1688.F32.TF32 R16, R8.reuse, R214, R40 ;  /* 0x000000d60810723c */ /* 0x050fe20000081028 */
[----:B------:R-:W-:Y:S01]  /*f8900*/  STL.64 [R1+0xed0], R24 ;  /* 0x000ed01801007387 */ /* 0x000fe20000100a00 */
[----:B------:R1:W-:Y:S11]  /*f8910*/  STL.64 [R1+0xed8], R26 ;  /* 0x000ed81a01007387 */ /* 0x0003f60000100a00 */
[----:B------:R-:W-:Y:S02]  /*f8920*/  @!UPT UIADD3 URZ, URZ, URZ, URZ ;  /* 0x0000003f3f3ff290 */ /* 0x000fe4000fffe03f */
        /* <DEDUP_REMOVED lines=8> */
[----:B------:R-:W-:Y:S07]  /*f89b0*/  STL.64 [R1+0xea8], R26 ;  /* 0x000ea81a01007387 */ /* 0x000fee0000100a00 */
[----:B------:R-:W-:Y:S02]  /*f89c0*/  STL.64 [R1+0xe90], R20 ;  /* 0x000e901401007387 */ /* 0x000fe40000100a00 */
[----:B------:R1:W-:Y:S02]  /*f89d0*/  STL.64 [R1+0xe98], R22 ;  /* 0x000e981601007387 */ /* 0x0003e40000100a00 */
[C---:B-1----:R-:W-:Y:S04]  /*f89e0*/  HMMA.1688.F32.TF32 R20, R8.reuse, R218, R60 ;  /* 0x000000da0814723c */ /* 0x042fe8000008103c */
[----:B------:R-:W-:Y:S01]  /*f89f0*/  STL.64 [R1+0xe80], R16 ;  /* 0x000e801001007387 */ /* 0x000fe20000100a00 */
[----:B------:R1:W-:Y:S03]  /*f8a00*/  STL.64 [R1+0xe88], R18 ;  /* 0x000e881201007387 */ /* 0x0003e60000100a00 */
[C---:B-1----:R-:W-:Y:S08]  /*f8a10*/  HMMA.1688.F32.TF32 R16, R8.reuse, R206, R64 ;  /* 0x000000ce0810723c */ /* 0x042ff00000081040 */
        /* <DEDUP_REMOVED lines=44> */
[----:B------:R-:W-:Y:S02]  /*f8ce0*/  STL.64 [R1+0x858], R26 ;  /* 0x0008581a01007387 */ /* 0x000fe40000100a00 */
[----:B------:R-:W3:Y:S05]  /*f8cf0*/  LDL.LU R4, [R1+0x690] ;  /* 0x0006900001047983 */ /* 0x000eea0000300800 */
[----:B------:R1:W-:Y:S01]  /*f8d00*/  STL.64 [R1+0x840], R20 ;  /* 0x0008401401007387 */ /* 0x0003e20000100a00 */
[----:B------:R4:W-:Y:S07]  /*f8d10*/  STL.64 [R1+0x848], R22 ;  /* 0x0008481601007387 */ /* 0x0009ee0000100a00 */
[----:B------:R1:W-:Y:S01]  /*f8d20*/  STL.64 [R1+0x830], R16 ;  /* 0x0008301001007387 */ /* 0x0003e20000100a00 */
[----:B------:R1:W-:Y:S02]  /*f8d30*/  STL.64 [R1+0x838], R18 ;  /* 0x0008381201007387 */ /* 0x0003e40000100a00 */
        /* <DEDUP_REMOVED lines=109> */
[C---:B------:R-:W-:Y:S08]  /*f9410*/  HMMA.1688.F32.TF32 R24, R8.reuse, R246, R24 ;  /* 0x000000f60818723c */ /* 0x040ff00000081018 */
[C---:B------:R-:W-:Y:S08]  /*f9420*/  HMMA.1688.F32.TF32 R28, R8.reuse, R234, R28 ;  /* 0x000000ea081c723c */ /* 0x040ff0000008101c */
[C---:B------:R-:W-:Y:S08]  /*f9430*/  HMMA.1688.F32.TF32 R32, R8.reuse, R242, R32 ;  /* 0x000000f20820723c */ /* 0x040ff00000081020 */
[----:B------:R-:W-:Y:S01]  /*f9440*/  HMMA.1688.F32.TF32 R8, R8, R70, R144 ;  /* 0x000000460808723c */ /* 0x000fe20000081090 */
[----:B------:R-:W-:Y:S04]  /*f9450*/  LDS R144, [R2+0x14300] ;  /* 0x0143000002907984 */ /* 0x000fe80000000800 */
[----:B------:R-:W-:Y:S04]  /*f9460*/  LDS R146, [R2+0x16300] ;  /* 0x0163000002927984 */ /* 0x000fe80000000800 */
[----:B------:R-:W-:Y:S04]  /*f9470*/  LDS R145, [R0+0x14300] ;  /* 0x0143000000917984 */ /* 0x000fe80000000800 */
[----:B------:R-:W1:Y:S04]  /*f9480*/  LDS R147, [R0+0x16300] ;  /* 0x0163000000937984 */ /* 0x000e680000000800 */
[----:B------:R-:W-:Y:S01]  /*f9490*/  STL.64 [R1+0x820], R16 ;  /* 0x0008201001007387 */ /* 0x000fe20000100a00 */
[----:B------:R2:W-:Y:S03]  /*f94a0*/  STL.64 [R1+0x828], R18 ;  /* 0x0008281201007387 */ /* 0x0005e60000100a00 */
[----:B--2---:R-:W2:Y:S01]  /*f94b0*/  LDL.LU.64 R18, [R1+0x6368] ;  /* 0x0063680001127983 */ /* 0x004ea20000300a00 */
[----:B------:R-:W4:Y:S02]  /*f94c0*/  LDL.LU.64 R16, [R1+0x6360] ;  /* 0x0063600001107983 */ /* 0x000f240000300a00 */
        /* <DEDUP_REMOVED lines=16> */
[C---:B---3--:R-:W-:Y:S08]  /*f95d0*/  HMMA.1688.F32.TF32 R32, R140.reuse, R178, R36 ;  /* 0x000000b28c20723c */ /* 0x048ff00000081024 */
[C---:B-1----:R-:W-:Y:S08]  /*f95e0*/  HMMA.1688.F32.TF32 R8, R140.reuse, R186, R40 ;  /* 0x000000ba8c08723c */ /* 0x042ff00000081028 */
        /* <DEDUP_REMOVED lines=51> */
[C---:B---3--:R-:W-:Y:S08]  /*f9920*/  HMMA.1688.F32.TF32 R8, R140.reuse, R170, R4 ;  /* 0x000000aa8c08723c */ /* 0x048ff00000081004 */
[C---:B------:R-:W-:Y:S01]  /*f9930*/  HMMA.1688.F32.TF32 R4, R140.reuse, R154, R248 ;  /* 0x0000009a8c04723c */ /* 0x040fe200000810f8 */
[----:B------:R1:W-:Y:S01]  /*f9940*/  STL.64 [R1+0x6c0], R36 ;  /* 0x0006c02401007387 */ /* 0x0003e20000100a00 */
[----:B------:R3:W-:Y:S05]  /*f9950*/  STL.64 [R1+0x6c8], R38 ;  /* 0x0006c82601007387 */ /* 0x0007ea0000100a00 */
[----:B------:R1:W-:Y:S01]  /*f9960*/  STL.64 [R1+0x6b0], R32 ;  /* 0x0006b02001007387 */ /* 0x0003e20000100a00 */
[----:B------:R1:W-:Y:S02]  /*f9970*/  STL.64 [R1+0x6b8], R34 ;  /* 0x0006b82201007387 */ /* 0x0003e40000100a00 */
[----:B------:R-:W2:Y:S05]  /*f9980*/  LDL.LU R236, [R1+0x10] ;  /* 0x0000100001ec7983 */ /* 0x000eaa0000300800 */
[----:B------:R1:W-:Y:S01]  /*f9990*/  STL.64 [R1+0x6a0], R8 ;  /* 0x0006a00801007387 */ /* 0x0003e20000100a00 */
[----:B------:R1:W-:Y:S07]  /*f99a0*/  STL.64 [R1+0x6a8], R10 ;  /* 0x0006a80a01007387 */ /* 0x0003ee0000100a00 */
[----:B------:R1:W-:Y:S02]  /*f99b0*/  STL.64 [R1+0x690], R4 ;  /* 0x0006900401007387 */ /* 0x0003e40000100a00 */
[----:B------:R1:W-:Y:S02]  /*f99c0*/  STL.64 [R1+0x698], R6 ;  /* 0x0006980601007387 */ /* 0x0003e40000100a00 */
        /* <DEDUP_REMOVED lines=51> */
[----:B-1----:R-:W2:Y:S02]  /*f9d00*/  LDL.LU R36, [R1+0x660] ;  /* 0x0006600001247983 */ /* 0x002ea40000300800 */
[----:B------:R-:W2:Y:S01]  /*f9d10*/  LDL.LU R37, [R1+0x664] ;  /* 0x0006640001257983 */ /* 0x000ea20000300800 */
[----:B---3--:R-:W2:Y:S01]  /*f9d20*/  LDL.LU R38, [R1+0x668] ;  /* 0x0006680001267983 */ /* 0x008ea20000300800 */
        /* <DEDUP_REMOVED lines=33> */
[----:B------:R-:W4:Y:S02]  /*f9f40*/  LDL.LU R228, [R1] ;  /* 0x0000000001e47983 */ /* 0x000f240000300800 */
[----:B------:R-:W4:Y:S01]  /*f9f50*/  LDL.LU R229, [R1+0x4] ;  /* 0x0000040001e57983 */ /* 0x000f220000300800 */
[----:B------:R-:W4:Y:S01]  /*f9f60*/  LDL.LU R230, [R1+0x8] ;  /* 0x0000080001e67983 */ /* 0x000f220000300800 */
[----:B------:R-:W4:Y:S01]  /*f9f70*/  LDL.LU R231, [R1+0xc] ;  /* 0x00000c0001e77983 */ /* 0x000f220000300800 */
[C---:B--2---:R-:W-:Y:S08]  /*f9f80*/  HMMA.1688.F32.TF32 R36, R140.reuse, R98, R36 ;  /* 0x000000628c24723c */ /* 0x044ff00000081024 */
        /* <DEDUP_REMOVED lines=8> */
[----:B------:R-:W-:Y:S01]  /*fa010*/  STL.64 [R1+0x680], R32 ;  /* 0x0006802001007387 */ /* 0x000fe20000100a00 */
[----:B------:R1:W-:Y:S06]  /*fa020*/  STL.64 [R1+0x688], R34 ;  /* 0x0006882201007387 */ /* 0x0003ec0000100a00 */
[----:B----4-:R-:W-:Y:S01]  /*fa030*/  HMMA.1688.F32.TF32 R4, R140, R234, R4 ;  /* 0x000000ea8c04723c */ /* 0x010fe20000081004 */
[----:B-1----:R-:W2:Y:S01]  /*fa040*/  LDL.LU.64 R34, [R1+0x6328] ;  /* 0x0063280001227983 */ /* 0x002ea20000300a00 */
[----:B------:R-:W2:Y:S02]  /*fa050*/  LDL.LU.64 R32, [R1+0x6320] ;  /* 0x0063200001207983 */ /* 0x000ea40000300a00 */
[----:B------:R-:W-:Y:S02]  /*fa060*/  STL.64 [R1+0x670], R36 ;  /* 0x0006702401007387 */ /* 0x000fe40000100a00 */
[----:B------:R1:W-:Y:S02]  /*fa070*/  STL.64 [R1+0x678], R38 ;  /* 0x0006782601007387 */ /* 0x0003e40000100a00 */
[----:B-1----:R-:W3:Y:S01]  /*fa080*/  LDL.LU.64 R38, [R1+0x6318] ;  /* 0x0063180001267983 */ /* 0x002ee20000300a00 */
[----:B------:R-:W3:Y:S02]  /*fa090*/  LDL.LU.64 R36, [R1+0x6310] ;  /* 0x0063100001247983 */ /* 0x000ee40000300a00 */
[----:B------:R-:W-:Y:S02]  /*fa0a0*/  STL.64 [R1+0x660], R40 ;  /* 0x0006602801007387 */ /* 0x000fe40000100a00 */
[----:B------:R1:W-:Y:S02]  /*fa0b0*/  STL.64 [R1+0x668], R42 ;  /* 0x0006682a01007387 */ /* 0x0003e40000100a00 */
[----:B-1----:R-:W4:Y:S01]  /*fa0c0*/  LDL.LU.64 R42, [R1+0x6308] ;  /* 0x00630800012a7983 */ /* 0x002f220000300a00 */
        /* <DEDUP_REMOVED lines=15> */
[----:B-1----:R-:W-:Y:S01]  /*fa1c0*/  MOV R11, R58 ;  /* 0x0000003a000b7202 */ /* 0x002fe20000000f00 */
[----:B------:R-:W-:-:S02]  /*fa1d0*/  IMAD.MOV.U32 R10, RZ, RZ, R59 ;  /* 0x000000ffff0a7224 */ /* 0x000fc400078e003b */
[----:B------:R-:W2:Y:S01]  /*fa1e0*/  LDL.LU.64 R58, [R1+0x62c8] ;  /* 0x0062c800013a7983 */ /* 0x000ea20000300a00 */
[----:B------:R-:W2:Y:S02]  /*fa1f0*/  LDL.LU.64 R56, [R1+0x62c0] ;  /* 0x0062c00001387983 */ /* 0x000ea40000300a00 */
[----:B------:R-:W-:Y:S02]  /*fa200*/  STL.64 [R1+0x610], R60 ;  /* 0x0006103c01007387 */ /* 0x000fe40000100a00 */
[----:B------:R1:W-:Y:S01]  /*fa210*/  STL.64 [R1+0x618], R62 ;  /* 0x0006183e01007387 */ /* 0x0003e20000100a00 */
[----:B------:R-:W-:Y:S01]  /*fa220*/  MOV R9, R234 ;  /* 0x000000ea00097202 */ /* 0x000fe20000000f00 */
[----:B------:R-:W-:Y:S01]  /*fa230*/  IMAD.MOV.U32 R8, RZ, RZ, R235 ;  /* 0x000000ffff087224 */ /* 0x000fe200078e00eb */
[----:B-1----:R-:W2:Y:S01]  /*fa240*/  LDL.LU.64 R62, [R1+0x62b8] ;  /* 0x0062b800013e7983 */ /* 0x002ea20000300a00 */
[----:B------:R-:W2:Y:S02]  /*fa250*/  LDL.LU.64 R60, [R1+0x62b0] ;  /* 0x0062b000013c7983 */ /* 0x000ea40000300a00 */
[----:B------:R-:W-:Y:S02]  /*fa260*/  STL.64 [R1+0x600], R4 ;  /* 0x0006000401007387 */ /* 0x000fe40000100a00 */
[----:B------:R1:W-:Y:S01]  /*fa270*/  STL.64 [R1+0x608], R6 ;  /* 0x0006080601007387 */ /* 0x0003e20000100a00 */
[----:B------:R-:W-:Y:S01]  /*fa280*/  HMMA.1688.F32.TF32 R140, R140, R70, R248 ;  /* 0x000000468c8c723c */ /* 0x000fe200000810f8 */
[----:B-1----:R-:W2:Y:S01]  /*fa290*/  LDL.LU.64 R6, [R1+0x62a8] ;  /* 0x0062a80001067983 */ /* 0x002ea20000300a00 */
[----:B------:R-:W2:Y:S02]  /*fa2a0*/  LDL.LU.64 R4, [R1+0x62a0] ;  /* 0x0062a00001047983 */ /* 0x000ea40000300a00 */
[----:B------:R-:W2:Y:S02]  /*fa2b0*/  LDL.LU.64 R234, [R1+0x6298] ;  /* 0x0062980001ea7983 */ /* 0x000ea40000300a00 */
[----:B------:R-:W2:Y:S01]  /*fa2c0*/  LDL.LU.64 R232, [R1+0x6290] ;  /* 0x0062900001e87983 */ /* 0x000ea20000300a00 */
[----:B------:R1:W-:Y:S01]  /*fa2d0*/  STL.64 [R1+0x5f0], R64 ;  /* 0x0005f04001007387 */ /* 0x0003e20000100a00 */
[----:B------:R1:W-:Y:S02]  /*fa2e0*/  STL.64 [R1+0x5f8], R66 ;  /* 0x0005f84201007387 */ /* 0x0003e40000100a00 */
[----:B-1----:R-:W-:Y:S01]  /*fa2f0*/  MOV R65, R242 ;  /* 0x000000f200417202 */ /* 0x002fe20000000f00 */
[----:B------:R-:W-:-:S02]  /*fa300*/  IMAD.MOV.U32 R64, RZ, RZ, R243 ;  /* 0x000000ffff407224 */ /* 0x000fc400078e00f3 */
[----:B------:R-:W2:Y:S01]  /*fa310*/  LDL.LU.64 R242, [R1+0x6288] ;  /* 0x0062880001f27983 */ /* 0x000ea20000300a00 */
[----:B------:R-:W2:Y:S02]  /*fa320*/  LDL.LU.64 R240, [R1+0x6280] ;  /* 0x0062800001f07983 */ /* 0x000ea40000300a00 */
[----:B------:R-:W2:Y:S02]  /*fa330*/  LDL.LU.64 R250, [R1+0x6278] ;  /* 0x0062780001fa7983 */ /* 0x000ea40000300a00 */
[----:B------:R-:W2:Y:S05]  /*fa340*/  LDL.LU.64 R248, [R1+0x6270] ;  /* 0x0062700001f87983 */ /* 0x000eaa0000300a00 */
[----:B------:R-:W-:Y:S01]  /*fa350*/  STL.64 [R1+0x5e0], R140 ;  /* 0x0005e08c01007387 */ /* 0x000fe20000100a00 */
[----:B------:R1:W-:Y:S01]  /*fa360*/  STL.64 [R1+0x5e8], R142 ;  /* 0x0005e88e01007387 */ /* 0x0003e20000100a00 */
[----:B------:R-:W-:Y:S01]  /*fa370*/  MOV R67, R70 ;  /* 0x0000004600437202 */ /* 0x000fe20000000f00 */
[----:B------:R-:W-:-:S02]  /*fa380*/  IMAD.MOV.U32 R66, RZ, RZ, R71 ;  /* 0x000000ffff427224 */ /* 0x000fc400078e0047 */
[C---:B------:R-:W-:Y:S08]  /*fa390*/  HMMA.1688.F32.TF32 R68, R144.reuse, R194, R80 ;  /* 0x000000c29044723c */ /* 0x040ff00000081050 */
[C---:B-1----:R-:W-:Y:S08]  /*fa3a0*/  HMMA.1688.F32.TF32 R140, R144.reuse, R178, R72 ;  /* 0x000000b2908c723c */ /* 0x042ff00000081048 */
[C---:B------:R-:W-:Y:S08]  /*fa3b0*/  HMMA.1688.F32.TF32 R72, R144.reuse, R186, R76 ;  /* 0x000000ba9048723c */ /* 0x040ff0000008104c */
[C---:B------:R-:W-:Y:S07]  /*fa3c0*/  HMMA.1688.F32.TF32 R76, R144.reuse, R202, R84 ;  /* 0x000000ca904c723c */ /* 0x040fee0000081054 */
[----:B------:R-:W-:Y:S01]  /*fa3d0*/  STL.64 [R1+0x1050], R140 ;  /* 0x0010508c01007387 */ /* 0x000fe20000100a00 */
[----:B------:R-:W-:Y:S07]  /*fa3e0*/  STL.64 [R1+0x1058], R142 ;  /* 0x0010588e01007387 */ /* 0x000fee0000100a00 */
[----:B------:R-:W-:Y:S02]  /*fa3f0*/  STL.64 [R1+0x1040], R72 ;  /* 0x0010404801007387 */ /* 0x000fe40000100a00 */
[----:B------:R1:W-:Y:S01]  /*fa400*/  STL.64 [R1+0x1048], R74 ;  /* 0x0010484a01007387 */ /* 0x0003e20000100a00 */
[----:B------:R-:W-:Y:S01]  /*fa410*/  STL.64 [R1+0x1030], R68 ;  /* 0x0010304401007387 */ /* 0x000fe20000100a00 */
[----:B------:R1:W-:Y:S02]  /*fa420*/  STL.64 [R1+0x1038], R70 ;  /* 0x0010384601007387 */ /* 0x0003e40000100a00 */
[C---:B-1----:R-:W-:Y:S08]  /*fa430*/  HMMA.1688.F32.TF32 R72, R144.reuse, R210, R92 ;  /* 0x000000d29048723c */ /* 0x042ff0000008105c */
[C---:B------:R-:W-:Y:S01]  /*fa440*/  HMMA.1688.F32.TF32 R68, R144.reuse, R214, R100 ;  /* 0x000000d69044723c */ /* 0x040fe20000081064 */
[----:B------:R-:W-:Y:S01]  /*fa450*/  STL.64 [R1+0x1020], R76 ;  /* 0x0010204c01007387 */ /* 0x000fe20000100a00 */
[----:B------:R1:W-:Y:S06]  /*fa460*/  STL.64 [R1+0x1028], R78 ;  /* 0x0010284e01007387 */ /* 0x0003ec0000100a00 */
[C---:B-1----:R-:W-:Y:S07]  /*fa470*/  HMMA.1688.F32.TF32 R76, R144.reuse, R138, R108 ;  /* 0x0000008a904c723c */ /* 0x042fee000008106c */
[----:B------:R-:W-:Y:S01]  /*fa480*/  STL.64 [R1+0x1010], R72 ;  /* 0x0010104801007387 */ /* 0x000fe20000100a00 */
[----:B------:R1:W-:Y:S07]  /*fa490*/  STL.64 [R1+0x1018], R74 ;  /* 0x0010184a01007387 */ /* 0x0003ee0000100a00 */
[----:B------:R-:W-:Y:S02]  /*fa4a0*/  STL.64 [R1+0x1000], R68 ;  /* 0x0010004401007387 */ /* 0x000fe40000100a00 */
[----:B------:R1:W-:Y:S02]  /*fa4b0*/  STL.64 [R1+0x1008], R70 ;  /* 0x0010084601007387 */ /* 0x0003e40000100a00 */
[C---:B-1----:R-:W-:Y:S08]  /*fa4c0*/  HMMA.1688.F32.TF32 R72, R144.reuse, R222, R116 ;  /* 0x000000de9048723c */ /* 0x042ff00000081074 */
[C---:B------:R-:W-:Y:S01]  /*fa4d0*/  HMMA.1688.F32.TF32 R68, R144.reuse, R226, R124 ;  /* 0x000000e29044723c */ /* 0x040fe2000008107c */
[----:B------:R-:W-:Y:S01]  /*fa4e0*/  STL.64 [R1+0xff0], R76 ;  /* 0x000ff04c01007387 */ /* 0x000fe20000100a00 */
[----:B------:R-:W-:Y:S11]  /*fa4f0*/  STL.64 [R1+0xff8], R78 ;  /* 0x000ff84e01007387 */ /* 0x000ff60000100a00 */
[----:B------:R-:W-:Y:S02]  /*fa500*/  @!UPT UIADD3 URZ, URZ, URZ, URZ ;  /* 0x0000003f3f3ff290 */ /* 0x000fe4000fffe03f */
[----:B------:R-:W-:Y:S01]  /*fa510*/  STL.64 [R1+0xfe0], R72 ;  /* 0x000fe04801007387 */ /* 0x000fe20000100a00 */
[----:B------:R-:W-:Y:S07]  /*fa520*/  STL.64 [R1+0xfe8], R74 ;  /* 0x000fe84a01007387 */ /* 0x000fee0000100a00 */
[----:B------:R-:W-:Y:S02]  /*fa530*/  STL.64 [R1+0xfd0], R68 ;  /* 0x000fd04401007387 */ /* 0x000fe40000100a00 */
[----:B------:R1:W-:Y:S02]  /*fa540*/  STL.64 [R1+0xfd8], R70 ;  /* 0x000fd84601007387 */ /* 0x0003e40000100a00 */
[C---:B-1----:R-:W-:Y:S08]  /*fa550*/  HMMA.1688.F32.TF32 R68, R144.reuse, R218, R132 ;  /* 0x000000da9044723c */ /* 0x042ff00000081084 */
[C---:B------:R-:W-:Y:S08]  /*fa560*/  HMMA.1688.F32.TF32 R76, R144.reuse, R206, R236 ;  /* 0x000000ce904c723c */ /* 0x040ff000000810ec */
[C---:B------:R-:W-:Y:S07]  /*fa570*/  HMMA.1688.F32.TF32 R72, R144.reuse, R198, R228 ;  /* 0x000000c69048723c */ /* 0x040fee00000810e4 */
[----:B------:R-:W-:Y:S01]  /*fa580*/  STL.64 [R1+0xfc0], R68 ;  /* 0x000fc04401007387 */ /* 0x000fe20000100a00 */
[----:B------:R2:W-:Y:S07]  /*fa590*/  STL.64 [R1+0xfc8], R70 ;  /* 0x000fc84601007387 */ /* 0x0005ee0000100a00 */
[----:B------:R-:W-:Y:S02]  /*fa5a0*/  STL.64 [R1+0xfb0], R76 ;  /* 0x000fb04c01007387 */ /* 0x000fe40000100a00 */
[----:B------:R-:W-:Y:S06]  /*fa5b0*/  STL.64 [R1+0xfb8], R78 ;  /* 0x000fb84e01007387 */ /* 0x000fec0000100a00 */
[----:B------:R1:W-:Y:S01]  /*fa5c0*/  STL.64 [R1+0xfa0], R72 ;  /* 0x000fa04801007387 */ /* 0x0003e20000100a00 */
[----:B------:R1:W-:Y:S01]  /*fa5d0*/  STL.64 [R1+0xfa8], R74 ;  /* 0x000fa84a01007387 */ /* 0x0003e20000100a00 */
[----:B--2---:R-:W-:Y:S01]  /*fa5e0*/  HMMA.1688.F32.TF32 R68, R144, R158, R248 ;  /* 0x0000009e9044723c */ /* 0x004fe200000810f8 */
[----:B------:R-:W-:Y:S01]  /*fa5f0*/  MOV R236, R4 ;  /* 0x0000000400ec7202 */ /* 0x000fe20000000f00 */
[----:B------:R-:W-:Y:S01]  /*fa600*/  IMAD.MOV.U32 R237, RZ, RZ, R232 ;  /* 0x000000ffffed7224 */ /* 0x000fe200078e00e8 */
[----:B------:R-:W-:Y:S01]  /*fa610*/  MOV R238, R240 ;  /* 0x000000f000ee7202 */ /* 0x000fe20000000f00 */
[----:B------:R-:W-:Y:S11]  /*fa620*/  IMAD.MOV.U32 R239, RZ, RZ, R233 ;  /* 0x000000ffffef7224 */ /* 0x000ff600078e00e9 */
[----:B------:R-:W-:Y:S08]  /*fa630*/  @!UPT UIADD3 URZ, URZ, URZ, URZ ;  /* 0x0000003f3f3ff290 */ /* 0x000ff0000fffe03f */
[----:B------:R2:W-:Y:S01]  /*fa640*/  STL.64 [R1+0xf90], R68 ;  /* 0x000f904401007387 */ /* 0x0005e20000100a00 */
[----:B------:R1:W-:Y:S02]  /*fa650*/  STL.64 [R1+0xf98], R70 ;  /* 0x000f984601007387 */ /* 0x0003e40000100a00 */
[----:B------:R-:W2:Y:S02]  /*fa660*/  LDL.LU R4, [R1+0x626c] ;  /* 0x00626c0001047983 */ /* 0x000ea40000300800 */
[----:B------:R-:W2:Y:S01]  /*fa670*/  LDL.LU R232, [R1+0x6268] ;  /* 0x0062680001e87983 */ /* 0x000ea20000300800 */
[----:B------:R-:W2:Y:S01]  /*fa680*/  LDL.LU R240, [R1+0x6264] ;  /* 0x0062640001f07983 */ /* 0x000ea20000300800 */
[----:B------:R-:W3:Y:S02]  /*fa690*/  LDL.LU R233, [R1+0x6260] ;  /* 0x0062600001e97983 */ /* 0x000ee40000300800 */
[----:B------:R-:W4:Y:S02]  /*fa6a0*/  LDL.LU R124, [R1+0x530] ;  /* 0x00053000017c7983 */ /* 0x000f240000300800 */
[----:B------:R-:W4:Y:S01]  /*fa6b0*/  LDL.LU R125, [R1+0x534] ;  /* 0x00053400017d7983 */ /* 0x000f220000300800 */
[----:B------:R-:W4:Y:S01]  /*fa6c0*/  LDL.LU R126, [R1+0x538] ;  /* 0x00053800017e7983 */ /* 0x000f220000300800 */
[----:B------:R-:W4:Y:S01]  /*fa6d0*/  LDL.LU R127, [R1+0x53c] ;  /* 0x00053c00017f7983 */ /* 0x000f220000300800 */
[----:B--2---:R-:W-:Y:S01]  /*fa6e0*/  MOV R116, R240 ;  /* 0x000000f000747202 */ /* 0x004fe20000000f00 */
[----:B---3--:R-:W-:Y:S01]  /*fa6f0*/  IMAD.MOV.U32 R117, RZ, RZ, R233 ;  /* 0x000000ffff757224 */ /* 0x008fe200078e00e9 */
[----:B------:R-:W2:Y:S01]  /*fa700*/  LDL.LU R240, [R1+0x625c] ;  /* 0x00625c0001f07983 */ /* 0x000ea20000300800 */
[----:B------:R-:W3:Y:S01]  /*fa710*/  LDL.LU R233, [R1+0x6258] ;  /* 0x0062580001e97983 */ /* 0x000ee20000300800 */
[----:B------:R-:W-:Y:S01]  /*fa720*/  MOV R118, R232 ;  /* 0x000000e800767202 */ /* 0x000fe20000000f00 */
[----:B------:R-:W-:Y:S01]  /*fa730*/  IMAD.MOV.U32 R119, RZ, RZ, R4 ;  /* 0x000000ffff777224 */ /* 0x000fe200078e0004 */
        /* <DEDUP_REMOVED lines=18> */
[----:B-1----:R-:W4:Y:S02]  /*fa860*/  LDL.LU R72, [R1+0x5b0] ;  /* 0x0005b00001487983 */ /* 0x002f240000300800 */
[----:B------:R-:W4:Y:S01]  /*fa870*/  LDL.LU R73, [R1+0x5b4] ;  /* 0x0005b40001497983 */ /* 0x000f220000300800 */
[----:B------:R-:W4:Y:S01]  /*fa880*/  LDL.LU R74, [R1+0x5b8] ;  /* 0x0005b800014a7983 */ /* 0x000f220000300800 */
[----:B------:R-:W4:Y:S02]  /*fa890*/  LDL.LU R75, [R1+0x5bc] ;  /* 0x0005bc00014b7983 */ /* 0x000f240000300800 */
[----:B------:R-:W4:Y:S02]  /*fa8a0*/  LDL.LU R68, [R1+0x5c0] ;  /* 0x0005c00001447983 */ /* 0x000f240000300800 */
[----:B------:R-:W4:Y:S01]  /*fa8b0*/  LDL.LU R69, [R1+0x5c4] ;  /* 0x0005c40001457983 */ /* 0x000f220000300800 */
[----:B------:R-:W4:Y:S01]  /*fa8c0*/  LDL.LU R70, [R1+0x5c8] ;  /* 0x0005c80001467983 */ /* 0x000f220000300800 */
[----:B------:R-:W-:-:S02]  /*fa8d0*/  IMAD.MOV.U32 R251, RZ, RZ, R64 ;  /* 0x000000fffffb7224 */ /* 0x000fc400078e0040 */
[----:B------:R-:W4:Y:S01]  /*fa8e0*/  LDL.LU R71, [R1+0x5cc] ;  /* 0x0005cc0001477983 */ /* 0x000f220000300800 */
[----:B------:R-:W-:Y:S01]  /*fa8f0*/  MOV R250, R65 ;  /* 0x0000004100fa7202 */ /* 0x000fe20000000f00 */
[----:B------:R-:W4:Y:S01]  /*fa900*/  LDL.LU R64, [R1+0x5d0] ;  /* 0x0005d00001407983 */ /* 0x000f220000300800 */
[----:B------:R-:W-:Y:S02]  /*fa910*/  IMAD.MOV.U32 R143, RZ, RZ, R66 ;  /* 0x000000ffff8f7224 */ /* 0x000fe400078e0042 */
[----:B------:R-:W4:Y:S01]  /*fa920*/  LDL.LU R65, [R1+0x5d4] ;  /* 0x0005d40001417983 */ /* 0x000f220000300800 */
[----:B------:R-:W-:Y:S01]  /*fa930*/  MOV R142, R67 ;  /* 0x00000043008e7202 */ /* 0x000fe20000000f00 */
[----:B------:R-:W4:Y:S01]  /*fa940*/  LDL.LU R66, [R1+0x5d8] ;  /* 0x0005d80001427983 */ /* 0x000f220000300800 */
[----:B------:R-:W4:Y:S02]  /*fa950*/  LDL.LU R67, [R1+0x5dc] ;  /* 0x0005dc0001437983 */ /* 0x000f240000300800 */
[----:B------:R-:W4:Y:S02]  /*fa960*/  LDL.LU R76, [R1+0x5a0] ;  /* 0x0005a000014c7983 */ /* 0x000f240000300800 */
[----:B------:R-:W4:Y:S01]  /*fa970*/  LDL.LU R77, [R1+0x5a4] ;  /* 0x0005a400014d7983 */ /* 0x000f220000300800 */
[----:B------:R-:W4:Y:S01]  /*fa980*/  LDL.LU R78, [R1+0x5a8] ;  /* 0x0005a800014e7983 */ /* 0x000f220000300800 */
[----:B------:R-:W4:Y:S01]  /*fa990*/  LDL.LU R79, [R1+0x5ac] ;  /* 0x0005ac00014f7983 */ /* 0x000f220000300800 */
        /* <DEDUP_REMOVED lines=8> */
[----:B--2---:R-:W-:Y:S01]  /*faa20*/  IMAD.MOV.U32 R103, RZ, RZ, R240 ;  /* 0x000000ffff677224 */ /* 0x004fe200078e00f0 */
[----:B---3--:R-:W-:Y:S01]  /*faa30*/  MOV R102, R233 ;  /* 0x000000e900667202 */ /* 0x008fe20000000f00 */
[----:B----4-:R-:W-:Y:S01]  /*faa40*/  IMAD.MOV.U32 R101, RZ, RZ, R232 ;  /* 0x000000ffff657224 */ /* 0x010fe200078e00e8 */
[----:B------:R-:W-:Y:S02]  /*faa50*/  MOV R100, R4 ;  /* 0x0000000400647202 */ /* 0x000fe40000000f00 */
[----:B------:R-:W2:Y:S01]  /*faa60*/  LDL.LU R4, [R1+0x624c] ;  /* 0x00624c0001047983 */ /* 0x000ea20000300800 */
[----:B------:R-:W3:Y:S02]  /*faa70*/  LDL.LU R232, [R1+0x6248] ;  /* 0x0062480001e87983 */ /* 0x000ee40000300800 */
[----:B------:R-:W3:Y:S02]  /*faa80*/  LDL.LU R233, [R1+0x6244] ;  /* 0x0062440001e97983 */ /* 0x000ee40000300800 */
[----:B------:R-:W4:Y:S01]  /*faa90*/  LDL.LU R240, [R1+0x6240] ;  /* 0x0062400001f07983 */ /* 0x000f220000300800 */
[----:B------:R-:W4:Y:S01]  /*faaa0*/  LDL.LU R241, [R1+0x623c] ;  /* 0x00623c0001f17983 */ /* 0x000f220000300800 */
[----:B------:R-:W4:Y:S02]  /*faab0*/  LDL.LU R242, [R1+0x6238] ;  /* 0x0062380001f27983 */ /* 0x000f240000300800 */
[----:B------:R-:W4:Y:S02]  /*faac0*/  LDL.LU R243, [R1+0x6234] ;  /* 0x0062340001f37983 */ /* 0x000f240000300800 */
[----:B------:R-:W3:Y:S01]  /*faad0*/  LDL.LU R234, [R1+0x6230] ;  /* 0x0062300001ea7983 */ /* 0x000ee20000300800 */
[----:B------:R-:W3:Y:S01]  /*faae0*/  LDL.LU R235, [R1+0x622c] ;  /* 0x00622c0001eb7983 */ /* 0x000ee20000300800 */
[----:B------:R-:W2:Y:S02]  /*faaf0*/  LDL.LU R5, [R1+0x6228] ;  /* 0x0062280001057983 */ /* 0x000ea40000300800 */
[----:B------:R-:W2:Y:S02]  /*fab00*/  LDL.LU R6, [R1+0x6224] ;  /* 0x0062240001067983 */ /* 0x000ea40000300800 */
[----:B------:R-:W2:Y:S01]  /*fab10*/  LDL.LU R7, [R1+0x6220] ;  /* 0x0062200001077983 */ /* 0x000ea20000300800 */
        /* <DEDUP_REMOVED lines=12> */
[C---:B----4-:R-:W-:Y:S08]  /*fabe0*/  HMMA.1688.F32.TF32 R240, R144.reuse, R190, R240 ;  /* 0x000000be90f0723c */ /* 0x050ff000000810f0 */
[C---:B---3--:R-:W-:Y:S08]  /*fabf0*/  HMMA.1688.F32.TF32 R232, R144.reuse, R182, R232 ;  /* 0x000000b690e8723c */ /* 0x048ff000000810e8 */
[C---:B--2---:R-:W-:Y:S07]  /*fac00*/  HMMA.1688.F32.TF32 R4, R144.reuse, R166, R4 ;  /* 0x000000a69004723c */ /* 0x044fee0000081004 */
[----:B------:R-:W-:Y:S01]  /*fac10*/  STL.64 [R1+0xf80], R240 ;  /* 0x000f80f001007387 */ /* 0x000fe20000100a00 */
[----:B------:R-:W-:Y:S07]  /*fac20*/  STL.64 [R1+0xf88], R242 ;  /* 0x000f88f201007387 */ /* 0x000fee0000100a00 */
[----:B------:R1:W-:Y:S02]  /*fac30*/  STL.64 [R1+0xf70], R232 ;  /* 0x000f70e801007387 */ /* 0x0003e40000100a00 */
[----:B------:R2:W-:Y:S01]  /*fac40*/  STL.64 [R1+0xf78], R234 ;  /* 0x000f78ea01007387 */ /* 0x0005e20000100a00 */
[----:B-1----:R-:W3:Y:S01]  /*fac50*/  LDL.LU R232, [R1+0xe0] ;  /* 0x0000e00001e87983 */ /* 0x002ee20000300800 */
[----:B------:R-:W3:Y:S02]  /*fac60*/  LDL.LU R233, [R1+0xe4] ;  /* 0x0000e40001e97983 */ /* 0x000ee40000300800 */
[----:B--2---:R-:W3:Y:S02]  /*fac70*/  LDL.LU R234, [R1+0xe8] ;  /* 0x0000e80001ea7983 */ /* 0x004ee40000300800 */
[----:B------:R-:W3:Y:S01]  /*fac80*/  LDL.LU R235, [R1+0xec] ;  /* 0x0000ec0001eb7983 */ /* 0x000ee20000300800 */
[----:B------:R-:W-:Y:S01]  /*fac90*/  STL.64 [R1+0xf60], R4 ;  /* 0x000f600401007387 */ /* 0x000fe20000100a00 */
[----:B------:R-:W-:Y:S02]  /*faca0*/  STL.64 [R1+0xf68], R6 ;  /* 0x000f680601007387 */ /* 0x000fe40000100a00 */
[----:B------:R-:W-:Y:S02]  /*facb0*/  STL.64 [R1+0xf50], R64 ;  /* 0x000f504001007387 */ /* 0x000fe40000100a00 */
[----:B------:R1:W-:Y:S02]  /*facc0*/  STL.64 [R1+0xf58], R66 ;  /* 0x000f584201007387 */ /* 0x0003e40000100a00 */
[----:B-1----:R-:W2:Y:S01]  /*facd0*/  LDL.LU.64 R66, [R1+0x6218] ;  /* 0x0062180001427983 */ /* 0x002ea20000300a00 */
[----:B------:R-:W2:Y:S02]  /*face0*/  LDL.LU.64 R64, [R1+0x6210] ;  /* 0x0062100001407983 */ /* 0x000ea40000300a00 */
        /* <DEDUP_REMOVED lines=14> */
[----:B------:R-:W-:Y:S01]  /*fadd0*/  MOV R242, R11 ;  /* 0x0000000b00f27202 */ /* 0x000fe20000000f00 */
[----:B------:R-:W-:Y:S01]  /*fade0*/  IMAD.MOV.U32 R243, RZ, RZ, R10 ;  /* 0x000000fffff37224 */ /* 0x000fe200078e000a */
[----:B------:R-:W-:Y:S01]  /*fadf0*/  MOV R6, R9 ;  /* 0x0000000900067202 */ /* 0x000fe20000000f00 */
[----:B------:R-:W-:Y:S01]  /*fae00*/  IMAD.MOV.U32 R7, RZ, RZ, R8 ;  /* 0x000000ffff077224 */ /* 0x000fe200078e0008 */
[----:B------:R-:W-:Y:S04]  /*fae10*/  LDS R10, [R2+0x16380] ;  /* 0x01638000020a7984 */ /* 0x000fe80000000800 */
[----:B------:R-:W-:Y:S04]  /*fae20*/  LDS R8, [R2+0x14380] ;  /* 0x0143800002087984 */ /* 0x000fe80000000800 */
[----:B------:R-:W-:Y:S04]  /*fae30*/  LDS R9, [R0+0x14380] ;  /* 0x0143800000097984 */ /* 0x000fe80000000800 */
[----:B------:R-:W-:Y:S04]  /*fae40*/  LDS R11, [R0+0x16380] ;  /* 0x01638000000b7984 */ /* 0x000fe80000000800 */
        /* <DEDUP_REMOVED lines=41> */
[----:B------:R1:W-:Y:S01]  /*fb0e0*/  STL.64 [R1+0x560], R240 ;  /* 0x000560f001007387 */ /* 0x0003e20000100a00 */
[----:B------:R1:W-:Y:S03]  /*fb0f0*/  STL.64 [R1+0x568], R242 ;  /* 0x000568f201007387 */ /* 0x0003e60000100a00 */
[----:B-1----:R-:W2:Y:S01]  /*fb100*/  LDL.LU R240, [R1+0x13c0] ;  /* 0x0013c00001f07983 */ /* 0x002ea20000300800 */
[----:B------:R-:W2:Y:S02]  /*fb110*/  LDL.LU R241, [R1+0x13c4] ;  /* 0x0013c40001f17983 */ /* 0x000ea40000300800 */
[----:B------:R-:W2:Y:S02]  /*fb120*/  LDL.LU R242, [R1+0x13c8] ;  /* 0x0013c80001f27983 */ /* 0x000ea40000300800 */
[----:B------:R-:W2:Y:S01]  /*fb130*/  LDL.LU R243, [R1+0x13cc] ;  /* 0x0013cc0001f37983 */ /* 0x000ea20000300800 */
[----:B------:R-:W2:Y:S01]  /*fb140*/  LDL.LU.64 R238, [R1+0x60f8] ;  /* 0x0060f80001ee7983 */ /* 0x000ea20000300a00 */
[----:B------:R-:W2:Y:S02]  /*fb150*/  LDL.LU.64 R236, [R1+0x60f0] ;  /* 0x0060f00001ec7983 */ /* 0x000ea40000300a00 */
[----:B------:R-:W-:Y:S02]  /*fb160*/  STL.64 [R1+0x550], R244 ;  /* 0x000550f401007387 */ /* 0x000fe40000100a00 */
[----:B------:R1:W-:Y:S02]  /*fb170*/  STL.64 [R1+0x558], R246 ;  /* 0x000558f601007387 */ /* 0x0003e40000100a00 */
[----:B-1----:R-:W2:Y:S01]  /*fb180*/  LDL.LU.64 R246, [R1+0x60e8] ;  /* 0x0060e80001f67983 */ /* 0x002ea20000300a00 */
[----:B------:R-:W2:Y:S01]  /*fb190*/  LDL.LU.64 R244, [R1+0x60e0] ;  /* 0x0060e00001f47983 */ /* 0x000ea20000300a00 */
[C---:B------:R-:W-:Y:S01]  /*fb1a0*/  HMMA.1688.F32.TF32 R4, R144.reuse, R6, R228 ;  /* 0x000000069004723c */ /* 0x040fe200000810e4 */
[----:B------:R-:W4:Y:S01]  /*fb1b0*/  LDL.LU.64 R230, [R1+0x60d8] ;  /* 0x0060d80001e67983 */ /* 0x000f220000300a00 */
[----:B------:R-:W4:Y:S11]  /*fb1c0*/  LDL.LU.64 R228, [R1+0x60d0] ;  /* 0x0060d00001e47983 */ /* 0x000f360000300a00 */
[----:B------:R-:W-:Y:S10]  /*fb1d0*/  @!UPT UIADD3 URZ, URZ, URZ, URZ ;  /* 0x0000003f3f3ff290 */ /* 0x000ff4000fffe03f */
[----:B------:R-:W-:Y:S01]  /*fb1e0*/  STL.64 [R1+0x540], R4 ;  /* 0x0005400401007387 */ /* 0x000fe20000100a00 */
[----:B------:R4:W-:Y:S01]  /*fb1f0*/  STL.64 [R1+0x548], R6 ;  /* 0x0005480601007387 */ /* 0x0009e20000100a00 */
[C---:B---3--:R-:W-:Y:S11]  /*fb200*/  HMMA.1688.F32.TF32 R232, R144.reuse, R250, R232 ;  /* 0x000000fa90e8723c */ /* 0x048ff600000810e8 */
[----:B------:R-:W-:Y:S11]  /*fb210*/  @!UPT UIADD3 URZ, URZ, URZ, URZ ;  /* 0x0000003f3f3ff290 */ /* 0x000ff6000fffe03f */
[----:B------:R-:W-:Y:S01]  /*fb220*/  @!UPT UIADD3 URZ, URZ, URZ, URZ ;  /* 0x0000003f3f3ff290 */ /* 0x000fe2000fffe03f */
[----:B------:R-:W-:Y:S01]  /*fb230*/  STL.64 [R1+0x530], R232 ;  /* 0x000530e801007387 */ /* 0x000fe20000100a00 */
[----:B------:R-:W-:Y:S01]  /*fb240*/  STL.64 [R1+0x538], R234 ;  /* 0x000538ea01007387 */ /* 0x000fe20000100a00 */
[----:B--2---:R-:W-:Y:S02]  /*fb250*/  MOV R248, R245 ;  /* 0x000000f500f87202 */ /* 0x004fe40000000f00 */
[----:B------:R-:W2:Y:S01]  /*fb260*/  LDL.LU R245, [R1+0x60c8] ;  /* 0x0060c80001f57983 */ /* 0x000ea20000300800 */
[----:B----4-:R-:W-:Y:S11]  /*fb270*/  HMMA.1688.F32.TF32 R4, R144, R142, R228 ;  /* 0x0000008e9004723c */ /* 0x010ff600000810e4 */
[----:B------:R-:W-:Y:S11]  /*fb280*/  @!UPT UIADD3 URZ, URZ, URZ, URZ ;  /* 0x0000003f3f3ff290 */ /* 0x000ff6000fffe03f */
[----:B------:R-:W-:Y:S01]  /*fb290*/  @!UPT UIADD3 URZ, URZ, URZ, URZ ;  /* 0x0000003f3f3ff290 */ /* 0x000fe2000fffe03f */
[----:B------:R-:W-:Y:S01]  /*fb2a0*/  STL.64 [R1+0x520], R4 ;  /* 0x0005200401007387 */ /* 0x000fe20000100a00 */
[----:B------:R-:W-:Y:S02]  /*fb2b0*/  STL.64 [R1+0x528], R6 ;  /* 0x0005280601007387 */ /* 0x000fe40000100a00 */
[----:B------:R-:W3:Y:S02]  /*fb2c0*/  LDL.LU R249, [R1+0x13d4] ;  /* 0x0013d40001f97983 */ /* 0x000ee40000300800 */
[----:B------:R-:W3:Y:S01]  /*fb2d0*/  LDL.LU R250, [R1+0x13d8] ;  /* 0x0013d80001fa7983 */ /* 0x000ee20000300800 */
[----:B------:R-:W3:Y:S01]  /*fb2e0*/  LDL.LU R251, [R1+0x13dc] ;  /* 0x0013dc0001fb7983 */ /* 0x000ee20000300800 */
[----:B------:R-:W-:Y:S01]  /*fb2f0*/  IMAD.MOV.U32 R148, RZ, RZ, R244 ;  /* 0x000000ffff947224 */ /* 0x000fe200078e00f4 */
[----:B------:R-:W-:Y:S02]  /*fb300*/  MOV R149, R3 ;  /* 0x0000000300957202 */ /* 0x000fe40000000f00 */
[----:B------:R-:W-:Y:S04]  /*fb310*/  LDS R4, [R2+0x18000] ;  /* 0x0180000002047984 */ /* 0x000fe80000000800 */
[----:B------:R-:W-:Y:S04]  /*fb320*/  LDS R6, [R2+0x1a000] ;  /* 0x01a0000002067984 */ /* 0x000fe80000000800 */
[----:B------:R-:W-:Y:S04]  /*fb330*/  LDS R5, [R0+0x18000] ;  /* 0x0180000000057984 */ /* 0x000fe80000000800 */
[----:B------:R-:W-:Y:S04]  /*fb340*/  LDS R7, [R0+0x1a000] ;  /* 0x01a0000000077984 */ /* 0x000fe80000000800 */
[----:B--2---:R-:W1:Y:S04]  /*fb350*/  LDSM.16.M88.4 R228, [R245+0x140100] ;  /* 0x14010000f5e4783b */ /* 0x004e680000000200 */
[----:B------:R-:W2:Y:S04]  /*fb360*/  LDSM.16.M88.4 R144, [R245+0x140180] ;  /* 0x14018000f590783b */ /* 0x000ea80000000200 */
[----:B------:R-:W4:Y:S04]  /*fb370*/  LDSM.16.M88.4 R140, [R245+0x142100] ;  /* 0x14210000f58c783b */ /* 0x000f280000000200 */
[----:B------:R-:W-:Y:S04]  /*fb380*/  LDSM.16.M88.4 R232, [R245+0x14a100] ;  /* 0x14a10000f5e8783b */ /* 0x000fe80000000200 */
[----:B-1----:R-:W-:Y:S01]  /*fb390*/  STL.64 [R1+0x1f0], R228 ;  /* 0x0001f0e401007387 */ /* 0x002fe20000100a00 */
[----:B------:R-:W-:Y:S02]  /*fb3a0*/  STL.64 [R1+0x1f8], R230 ;  /* 0x0001f8e601007387 */ /* 0x000fe40000100a00 */
[----:B------:R-:W1:Y:S04]  /*fb3b0*/  LDSM.16.M88.4 R228, [R245+0x142180] ;  /* 0x14218000f5e4783b */ /* 0x000e680000000200 */
[----:B--2---:R-:W-:Y:S01]  /*fb3c0*/  STL.64 [R1+0x1120], R144 ;  /* 0x0011209001007387 */ /* 0x004fe20000100a00 */
[----:B------:R-:W-:Y:S02]  /*fb3d0*/  STL.64 [R1+0x1128], R146 ;  /* 0x0011289201007387 */ /* 0x000fe40000100a00 */
[----:B------:R-:W2:Y:S04]  /*fb3e0*/  LDSM.16.M88.4 R144, [R245+0x144100] ;  /* 0x14410000f590783b */ /* 0x000ea80000000200 */
[----:B----4-:R-:W-:Y:S02]  /*fb3f0*/  STL.64 [R1+0x200], R140 ;  /* 0x0002008c01007387 */ /* 0x010fe40000100a00 */
[----:B------:R-:W-:Y:S02]  /*fb400*/  STL.64 [R1+0x208], R142 ;  /* 0x0002088e01007387 */ /* 0x000fe40000100a00 */
[----:B------:R-:W4:Y:S04]  /*fb410*/  LDSM.16.M88.4 R140, [R245+0x144180] ;  /* 0x14418000f58c783b */ /* 0x000f280000000200 */
[----:B-1----:R-:W-:Y:S01]  /*fb420*/  STL.64 [R1+0x1130], R228 ;  /* 0x001130e401007387 */ /* 0x002fe20000100a00 */
[----:B------:R-:W-:Y:S02]  /*fb430*/  STL.64 [R1+0x1138], R230 ;  /* 0x001138e601007387 */ /* 0x000fe40000100a00 */
[----:B------:R-:W1:Y:S04]  /*fb440*/  LDSM.16.M88.4 R228, [R245+0x146100] ;  /* 0x14610000f5e4783b */ /* 0x000e680000000200 */
[----:B--2---:R-:W-:Y:S01]  /*fb450*/  STL.64 [R1+0x210], R144 ;  /* 0x0002109001007387 */ /* 0x004fe20000100a00 */
[----:B------:R-:W-:Y:S02]  /*fb460*/  STL.64 [R1+0x218], R146 ;  /* 0x0002189201007387 */ /* 0x000fe40000100a00 */
[----:B------:R-:W2:Y:S04]  /*fb470*/  LDSM.16.M88.4 R144, [R245+0x146180] ;  /* 0x14618000f590783b */ /* 0x000ea80000000200 */
[----:B----4-:R4:W-:Y:S01]  /*fb480*/  STL.64 [R1+0x1140], R140 ;  /* 0x0011408c01007387 */ /* 0x0109e20000100a00 */
[----:B------:R1:W-:Y:S04]  /*fb490*/  STL.64 [R1+0x1148], R142 ;  /* 0x0011488e01007387 */ /* 0x0003e80000100a00 */
[----:B----4-:R-:W4:Y:S04]  /*fb4a0*/  LDL.LU R140, [R1+0x15f0] ;  /* 0x0015f000018c7983 */ /* 0x010f280000300800 */
[----:B-1----:R-:W-:Y:S01]  /*fb4b0*/  STL.64 [R1+0x220], R228 ;  /* 0x000220e401007387 */ /* 0x002fe20000100a00 */
[----:B------:R-:W-:Y:S02]  /*fb4c0*/  STL.64 [R1+0x228], R230 ;  /* 0x000228e601007387 */ /* 0x000fe40000100a00 */
[----:B--2---:R-:W-:Y:S02]  /*fb4d0*/  STL.64 [R1+0x1150], R144 ;  /* 0x0011509001007387 */ /* 0x004fe40000100a00 */
[----:B------:R-:W1:Y:S01]  /*fb4e0*/  LDSM.16.M88.4 R228, [R245+0x148100] ;  /* 0x14810000f5e4783b */ /* 0x000e620000000200 */
[----:B------:R-:W-:Y:S03]  /*fb4f0*/  STL.64 [R1+0x1158], R146 ;  /* 0x0011589201007387 */ /* 0x000fe60000100a00 */
[----:B------:R-:W2:Y:S04]  /*fb500*/  LDSM.16.M88.4 R144, [R245+0x148180] ;  /* 0x14818000f590783b */ /* 0x000ea80000000200 */
[----:B------:R-:W4:Y:S02]  /*fb510*/  LDL.LU R141, [R1+0x15f4] ;  /* 0x0015f400018d7983 */ /* 0x000f240000300800 */
[----:B------:R-:W4:Y:S01]  /*fb520*/  LDL.LU R142, [R1+0x15f8] ;  /* 0x0015f800018e7983 */ /* 0x000f220000300800 */
[----:B------:R-:W4:Y:S04]  /*fb530*/  LDL.LU R143, [R1+0x15fc] ;  /* 0x0015fc00018f7983 */ /* 0x000f280000300800 */
[----:B-1----:R-:W-:Y:S01]  /*fb540*/  STL.64 [R1+0x230], R228 ;  /* 0x000230e401007387 */ /* 0x002fe20000100a00 */
[----:B------:R-:W-:Y:S02]  /*fb550*/  STL.64 [R1+0x238], R230 ;  /* 0x000238e601007387 */ /* 0x000fe40000100a00 */
[----:B------:R-:W1:Y:S04]  /*fb560*/  LDSM.16.M88.4 R228, [R245+0x14a180] ;  /* 0x14a18000f5e4783b */ /* 0x000e680000000200 */
[----:B--2---:R-:W-:Y:S01]  /*fb570*/  STL.64 [R1+0x1160], R144 ;  /* 0x0011609001007387 */ /* 0x004fe20000100a00 */
[----:B------:R-:W-:Y:S02]  /*fb580*/  STL.64 [R1+0x1168], R146 ;  /* 0x0011689201007387 */ /* 0x000fe40000100a00 */
[----:B------:R-:W2:Y:S04]  /*fb590*/  LDSM.16.M88.4 R144, [R245+0x14c100] ;  /* 0x14c10000f590783b */ /* 0x000ea80000000200 */
[----:B------:R-:W-:Y:S02]  /*fb5a0*/  STL.64 [R1+0x240], R232 ;  /* 0x000240e801007387 */ /* 0x000fe40000100a00 */
[----:B------:R-:W-:Y:S02]  /*fb5b0*/  STL.64 [R1+0x248], R234 ;  /* 0x000248ea01007387 */ /* 0x000fe40000100a00 */
[----:B------:R-:W3:Y:S04]  /*fb5c0*/  LDSM.16.M88.4 R232, [R245+0x14c180] ;  /* 0x14c18000f5e8783b */ /* 0x000ee80000000200 */
[----:B-1----:R-:W-:Y:S01]  /*fb5d0*/  STL.64 [R1+0x1170], R228 ;  /* 0x001170e401007387 */ /* 0x002fe20000100a00 */
[----:B------:R1:W-:Y:S02]  /*fb5e0*/  STL.64 [R1+0x1178], R230 ;  /* 0x001178e601007387 */ /* 0x0003e40000100a00 */
[----:B--2---:R-:W-:Y:S02]  /*fb5f0*/  STL.64 [R1+0x250], R144 ;  /* 0x0002509001007387 */ /* 0x004fe40000100a00 */
[----:B------:R-:W-:Y:S02]  /*fb600*/  STL.64 [R1+0x258], R146 ;  /* 0x0002589201007387 */ /* 0x000fe40000100a00 */
[----:B------:R-:W2:Y:S01]  /*fb610*/  LDSM.16.M88.4 R144, [R245+0x14e100] ;  /* 0x14e10000f590783b */ /* 0x000ea20000000200 */
[C---:B-1----:R-:W-:Y:S03]  /*fb620*/  HMMA.1688.F32.TF32 R228, R8.reuse, R178, R240 ;  /* 0x000000b208e4723c */ /* 0x042fe600000810f0 */
[----:B---3--:R-:W-:Y:S01]  /*fb630*/  STL.64 [R1+0x1190], R232 ;  /* 0x001190e801007387 */ /* 0x008fe20000100a00 */
[----:B------:R-:W-:Y:S02]  /*fb640*/  STL.64 [R1+0x1198], R234 ;  /* 0x001198ea01007387 */ /* 0x000fe40000100a00 */
[----:B------:R-:W3:Y:S02]  /*fb650*/  LDL.LU R176, [R1+0x1610] ;  /* 0x0016100001b07983 */ /* 0x000ee40000300800 */
[----:B------:R-:W-:Y:S11]  /*fb660*/  LDSM.16.M88.4 R232, [R245+0x150180] ;  /* 0x15018000f5e8783b */ /* 0x000ff60000000200 */
[----:B------:R-:W-:Y:S04]  /*fb670*/  @!UPT UIADD3 URZ, URZ, URZ, URZ ;  /* 0x0000003f3f3ff290 */ /* 0x000fe8000fffe03f */
[----:B------:R-:W-:Y:S01]  /*fb680*/  STL.64 [R1+0x1840], R228 ;  /* 0x001840e401007387 */ /* 0x000fe20000100a00 */
[----:B------:R-:W-:Y:S02]  /*fb690*/  STL.64 [R1+0x1848], R230 ;  /* 0x001848e601007387 */ /* 0x000fe40000100a00 */
[----:B------:R-:W1:Y:S01]  /*fb6a0*/  LDSM.16.M88.4 R228, [R245+0x14e180] ;  /* 0x14e18000f5e4783b */ /* 0x000e620000000200 */
[----:B--2---:R-:W-:Y:S03]  /*fb6b0*/  STL.64 [R1+0x260], R144 ;  /* 0x0002609001007387 */ /* 0x004fe60000100a00 */
[----:B------:R-:W-:Y:S02]  /*fb6c0*/  STL.64 [R1+0x268], R146 ;  /* 0x0002689201007387 */ /* 0x000fe40000100a00 */
[----:B------:R-:W2:Y:S04]  /*fb6d0*/  LDSM.16.M88.4 R144, [R245+0x150100] ;  /* 0x15010000f590783b */ /* 0x000ea80000000200 */
[----:B------:R-:W3:Y:S01]  /*fb6e0*/  LDL.LU R177, [R1+0x1614] ;  /* 0x0016140001b17983 */ /* 0x000ee20000300800 */
[----:B------:R-:W3:Y:S01]  /*fb6f0*/  LDL.LU R178, [R1+0x1618] ;  /* 0x0016180001b27983 */ /* 0x000ee20000300800 */
[----:B------:R-:W3:Y:S03]  /*fb700*/  LDL.LU R179, [R1+0x161c] ;  /* 0x00161c0001b37983 */ /* 0x000ee60000300800 */
[----:B-1----:R-:W-:Y:S01]  /*fb710*/  STL.64 [R1+0x1180], R228 ;  /* 0x001180e401007387 */ /* 0x002fe20000100a00 */
[----:B------:R-:W-:Y:S02]  /*fb720*/  STL.64 [R1+0x1188], R230 ;  /* 0x001188e601007387 */ /* 0x000fe40000100a00 */
[----:B------:R-:W1:Y:S01]  /*fb730*/  LDSM.16.M88.4 R228, [R245+0x152100] ;  /* 0x15210000f5e4783b */ /* 0x000e620000000200 */
[----:B--2---:R-:W-:Y:S03]  /*fb740*/  STL.64 [R1+0x270], R144 ;  /* 0x0002709001007387 */ /* 0x004fe60000100a00 */
[----:B------:R-:W-:Y:S02]  /*fb750*/  STL.64 [R1+0x278], R146 ;  /* 0x0002789201007387 */ /* 0x000fe40000100a00 */
[----:B------:R-:W2:Y:S04]  /*fb760*/  LDSM.16.M88.4 R144, [R245+0x152180] ;  /* 0x15218000f590783b */ /* 0x000ea80000000200 */
[----:B------:R-:W-:Y:S01]  /*fb770*/  STL.64 [R1+0x11a0], R232 ;  /* 0x0011a0e801007387 */ /* 0x000fe20000100a00 */
[----:B------:R-:W-:Y:S02]  /*fb780*/  STL.64 [R1+0x11a8], R234 ;  /* 0x0011a8ea01007387 */ /* 0x000fe40000100a00 */
[----:B------:R-:W2:Y:S02]  /*fb790*/  LDSM.16.M88.4 R232, [R245+0x154100] ;  /* 0x15410000f5e8783b */ /* 0x000ea40000000200 */
[----:B-1----:R-:W-:Y:S02]  /*fb7a0*/  STL.64 [R1+0x280], R228 ;  /* 0x000280e401007387 */ /* 0x002fe40000100a00 */
[----:B------:R1:W-:Y:S02]  /*fb7b0*/  STL.64 [R1+0x288], R230 ;  /* 0x000288e601007387 */ /* 0x0003e40000100a00 */
[----:B--2---:R-:W-:Y:S01]  /*fb7c0*/  STL.64 [R1+0x11c0], R144 ;  /* 0x0011c09001007387 */ /* 0x004fe20000100a00 */
[----:B------:R-:W-:Y:S02]  /*fb7d0*/  STL.64 [R1+0x11c8], R146 ;  /* 0x0011c89201007387 */ /* 0x000fe40000100a00 */
[----:B------:R-:W2:Y:S01]  /*fb7e0*/  LDSM.16.M88.4 R144, [R245+0x154180] ;  /* 0x15418000f590783b */ /* 0x000ea20000000200 */
[C---:B-1----:R-:W-:Y:S01]  /*fb7f0*/  HMMA.1688.F32.TF32 R228, R8.reuse, R186, R248 ;  /* 0x000000ba08e4723c */ /* 0x042fe200000810f8 */
[----:B------:R-:W-:Y:S02]  /*fb800*/  STL.64 [R1+0x1e0], R232 ;  /* 0x0001e0e801007387 */ /* 0x000fe40000100a00 */
[----:B------:R-:W-:Y:S02]  /*fb810*/  STL.64 [R1+0x1e8], R234 ;  /* 0x0001e8ea01007387 */ /* 0x000fe40000100a00 */
[----:B------:R-:W3:Y:S02]  /*fb820*/  LDL.LU R184, [R1+0x1630] ;  /* 0x0016300001b87983 */ /* 0x000ee40000300800 */
[----:B------:R-:W-:Y:S11]  /*fb830*/  LDSM.16.M88.4 R232, [R245+0x156180] ;  /* 0x15618000f5e8783b */ /* 0x000ff60000000200 */
[----:B------:R-:W-:Y:S05]  /*fb840*/  @!UPT UIADD3 URZ, URZ, URZ, URZ ;  /* 0x0000003f3f3ff290 */ /* 0x000fea000fffe03f */
[----:B------:R-:W-:Y:S01]  /*fb850*/  STL.64 [R1+0x1830], R228 ;  /* 0x001830e401007387 */ /* 0x000fe20000100a00 */
[----:B------:R-:W-:Y:S02]  /*fb860*/  STL.64 [R1+0x1838], R230 ;  /* 0x001838e601007387 */ /* 0x000fe40000100a00 */
[----:B------:R-:W-:Y:S01]  /*fb870*/  LDSM.16.M88.4 R228, [R245+0x158100] ;  /* 0x15810000f5e4783b */ /* 0x000fe20000000200 */
[----:B--2---:R-:W-:Y:S03]  /*fb880*/  STL.64 [R1+0x11b0], R144 ;  /* 0x0011b09001007387 */ /* 0x004fe60000100a00 */
[----:B------:R-:W-:Y:S02]  /*fb890*/  STL.64 [R1+0x11b8], R146 ;  /* 0x0011b89201007387 */ /* 0x000fe40000100a00 */
[----:B------:R-:W1:Y:S04]  /*fb8a0*/  LDSM.16.M88.4 R144, [R245+0x156100] ;  /* 0x15610000f590783b */ /* 0x000e680000000200 */
[----:B------:R-:W2:Y:S01]  /*fb8b0*/  LDL.LU R185, [R1+0x1634] ;  /* 0x0016340001b97983 */ /* 0x000ea20000300800 */
[----:B------:R-:W2:Y:S01]  /*fb8c0*/  LDL.LU R186, [R1+0x1638] ;  /* 0x0016380001ba7983 */ /* 0x000ea20000300800 */
[----:B------:R-:W2:Y:S03]  /*fb8d0*/  LDL.LU R187, [R1+0x163c] ;  /* 0x00163c0001bb7983 */ /* 0x000ea60000300800 */
[----:B-1----:R-:W-:Y:S01]  /*fb8e0*/  STL.64 [R1+0x290], R144 ;  /* 0x0002909001007387 */ /* 0x002fe20000100a00 */
[----:B------:R-:W-:Y:S02]  /*fb8f0*/  STL.64 [R1+0x298], R146 ;  /* 0x0002989201007387 */ /* 0x000fe40000100a00 */
[----:B------:R-:W1:Y:S04]  /*fb900*/  LDSM.16.M88.4 R144, [R245+0x158180] ;  /* 0x15818000f590783b */ /* 0x000e680000000200 */
[----:B------:R-:W-:Y:S01]  /*fb910*/  STL.64 [R1+0x11d0], R232 ;  /* 0x0011d0e801007387 */ /* 0x000fe20000100a00 */
[----:B------:R-:W-:Y:S02]  /*fb920*/  STL.64 [R1+0x11d8], R234 ;  /* 0x0011d8ea01007387 */ /* 0x000fe40000100a00 */
[----:B------:R-:W4:Y:S04]  /*fb930*/  LDSM.16.M88.4 R232, [R245+0x15a100] ;  /* 0x15a10000f5e8783b */ /* 0x000f280000000200 */
[----:B------:R-:W-:Y:S02]  /*fb940*/  STL.64 [R1+0x2a0], R228 ;  /* 0x0002a0e401007387 */ /* 0x000fe40000100a00 */
[----:B------:R-:W-:Y:S02]  /*fb950*/  STL.64 [R1+0x2a8], R230 ;  /* 0x0002a8e601007387 */ /* 0x000fe40000100a00 */
[----:B------:R-:W4:Y:S04]  /*fb960*/  LDSM.16.M88.4 R228, [R245+0x15a180] ;  /* 0x15a18000f5e4783b */ /* 0x000f280000000200 */
[----:B-1----:R-:W-:Y:S01]  /*fb970*/  STL.64 [R1+0x11e0], R144 ;  /* 0x0011e09001007387 */ /* 0x002fe20000100a00 */
[----:B------:R4:W-:Y:S02]  /*fb980*/  STL.64 [R1+0x11e8], R146 ;  /* 0x0011e89201007387 */ /* 0x0009e40000100a00 */
[C---:B----4-:R-:W-:Y:S01]  /*fb990*/  HMMA.1688.F32.TF32 R144, R8.reuse, R194, R140 ;  /* 0x000000c20890723c */ /* 0x050fe2000008108c */
[----:B------:R-:W1:Y:S04]  /*fb9a0*/  LDSM.16.M88.4 R140, [R245+0x15c100] ;  /* 0x15c10000f58c783b */ /* 0x000e680000000200 */
[----:B------:R-:W-:Y:S01]  /*fb9b0*/  STL.64 [R1+0x2b0], R232 ;  /* 0x0002b0e801007387 */ /* 0x000fe20000100a00 */
[----:B------:R-:W-:Y:S02]  /*fb9c0*/  STL.64 [R1+0x2b8], R234 ;  /* 0x0002b8ea01007387 */ /* 0x000fe40000100a00 */
[----:B------:R-:W-:Y:S02]  /*fb9d0*/  STL.64 [R1+0x1200], R228 ;  /* 0x001200e401007387 */ /* 0x000fe40000100a00 */
[----:B------:R-:W-:Y:S01]  /*fb9e0*/  STL.64 [R1+0x1208], R230 ;  /* 0x001208e601007387 */ /* 0x000fe20000100a00 */
[----:B------:R-:W4:Y:S04]  /*fb9f0*/  LDL.LU R192, [R1+0x1650] ;  /* 0x0016500001c07983 */ /* 0x000f280000300800 */
[----:B------:R-:W-:Y:S08]  /*fba00*/  LDSM.16.M88.4 R228, [R245+0x15e180] ;  /* 0x15e18000f5e4783b */ /* 0x000ff00000000200 */
[----:B------:R-:W-:Y:S01]  /*fba10*/  STL.64 [R1+0x1820], R144 ;  /* 0x0018209001007387 */ /* 0x000fe20000100a00 */
[----:B------:R-:W-:Y:S02]  /*fba20*/  STL.64 [R1+0x1828], R146 ;  /* 0x0018289201007387 */ /* 0x000fe40000100a00 */
[----:B------:R-:W1:Y:S02]  /*fba30*/  LDSM.16.M88.4 R144, [R245+0x15c180] ;  /* 0x15c18000f590783b */ /* 0x000e640000000200 */
[----:B-1----:R-:W-:Y:S02]  /*fba40*/  STL.64 [R1+0x2c0], R140 ;  /* 0x0002c08c01007387 */ /* 0x002fe40000100a00 */
[----:B------:R-:W-:Y:S02]  /*fba50*/  STL.64 [R1+0x2c8], R142 ;  /* 0x0002c88e01007387 */ /* 0x000fe40000100a00 */
[----:B------:R-:W1:Y:S04]  /*fba60*/  LDSM.16.M88.4 R140, [R245+0x15e100] ;  /* 0x15e10000f58c783b */ /* 0x000e680000000200 */
[----:B------:R-:W4:Y:S01]  /*fba70*/  LDL.LU R193, [R1+0x1654] ;  /* 0x0016540001c17983 */ /* 0x000f220000300800 */
[----:B------:R-:W4:Y:S01]  /*fba80*/  LDL.LU R194, [R1+0x1658] ;  /* 0x0016580001c27983 */ /* 0x000f220000300800 */
[----:B------:R-:W4:Y:S03]  /*fba90*/  LDL.LU R195, [R1+0x165c] ;  /* 0x00165c0001c37983 */ /* 0x000f260000300800 */
[----:B------:R-:W-:Y:S01]  /*fbaa0*/  STL.64 [R1+0x11f0], R144 ;  /* 0x0011f09001007387 */ /* 0x000fe20000100a00 */
[----:B------:R-:W-:Y:S02]  /*fbab0*/  STL.64 [R1+0x11f8], R146 ;  /* 0x0011f89201007387 */ /* 0x000fe40000100a00 */
[----:B------:R-:W3:Y:S01]  /*fbac0*/  LDSM.16.M88.4 R144, [R245+0x160100] ;  /* 0x16010000f590783b */ /* 0x000ee20000000200 */
[----:B-1----:R-:W-:Y:S03]  /*fbad0*/  STL.64 [R1+0x2d0], R140 ;  /* 0x0002d08c01007387 */ /* 0x002fe60000100a00 */
[----:B------:R-:W-:Y:S02]  /*fbae0*/  STL.64 [R1+0x2d8], R142 ;  /* 0x0002d88e01007387 */ /* 0x000fe40000100a00 */
[----:B------:R-:W1:Y:S04]  /*fbaf0*/  LDSM.16.M88.4 R140, [R245+0x160180] ;  /* 0x16018000f58c783b */ /* 0x000e680000000200 */
[----:B------:R-:W-:Y:S01]  /*fbb00*/  STL.64 [R1+0x1210], R228 ;  /* 0x001210e401007387 */ /* 0x000fe20000100a00 */
[----:B------:R-:W-:Y:S02]  /*fbb10*/  STL.64 [R1+0x1218], R230 ;  /* 0x001218e601007387 */ /* 0x000fe40000100a00 */
[----:B------:R-:W3:Y:S02]  /*fbb20*/  LDSM.16.M88.4 R228, [R245+0x162100] ;  /* 0x16210000f5e4783b */ /* 0x000ee40000000200 */
[----:B---3--:R-:W-:Y:S02]  /*fbb30*/  STL.64 [R1+0x2e0], R144 ;  /* 0x0002e09001007387 */ /* 0x008fe40000100a00 */
[----:B------:R3:W-:Y:S02]  /*fbb40*/  STL.64 [R1+0x2e8], R146 ;  /* 0x0002e89201007387 */ /* 0x0007e40000100a00 */
[----:B-1----:R-:W-:Y:S01]  /*fbb50*/  STL.64 [R1+0x1220], R140 ;  /* 0x0012208c01007387 */ /* 0x002fe20000100a00 */
[----:B------:R-:W-:Y:S02]  /*fbb60*/  STL.64 [R1+0x1228], R142 ;  /* 0x0012288e01007387 */ /* 0x000fe40000100a00 */
[----:B------:R-:W1:Y:S01]  /*fbb70*/  LDSM.16.M88.4 R140, [R245+0x162180] ;  /* 0x16218000f58c783b */ /* 0x000e620000000200 */
[C---:B---3--:R-:W-:Y:S01]  /*fbb80*/  HMMA.1688.F32.TF32 R144, R8.reuse, R202, R176 ;  /* 0x000000ca0890723c */ /* 0x048fe200000810b0 */
[----:B------:R-:W-:Y:S02]  /*fbb90*/  STL.64 [R1+0x2f0], R228 ;  /* 0x0002f0e401007387 */ /* 0x000fe40000100a00 */
[----:B------:R-:W-:Y:S02]  /*fbba0*/  STL.64 [R1+0x2f8], R230 ;  /* 0x0002f8e601007387 */ /* 0x000fe40000100a00 */
[----:B------:R-:W3:Y:S01]  /*fbbb0*/  LDL.LU R200, [R1+0x1670] ;  /* 0x0016700001c87983 */ /* 0x000ee20000300800 */
[----:B------:R-:W-:Y:S11]  /*fbbc0*/  LDSM.16.M88.4 R176, [R245+0x166100] ;  /* 0x16610000f5b0783b */ /* 0x000ff60000000200 */
[----:B------:R-:W-:Y:S06]  /*fbbd0*/  @!UPT UIADD3 URZ, URZ, URZ, URZ ;  /* 0x0000003f3f3ff290 */ /* 0x000fec000fffe03f */
[----:B------:R-:W-:Y:S01]  /*fbbe0*/  STL.64 [R1+0x1810], R144 ;  /* 0x0018109001007387 */ /* 0x000fe20000100a00 */
[----:B------:R-:W-:Y:S02]  /*fbbf0*/  STL.64 [R1+0x1818], R146 ;  /* 0x0018189201007387 */ /* 0x000fe40000100a00 */
[----:B------:R-:W2:Y:S01]  /*fbc00*/  LDSM.16.M88.4 R144, [R245+0x164100] ;  /* 0x16410000f590783b */ /* 0x000ea20000000200 */
[----:B-1----:R-:W-:Y:S03]  /*fbc10*/  STL.64 [R1+0x1230], R140 ;  /* 0x0012308c01007387 */ /* 0x002fe60000100a00 */
[----:B------:R-:W-:Y:S02]  /*fbc20*/  STL.64 [R1+0x1238], R142 ;  /* 0x0012388e01007387 */ /* 0x000fe40000100a00 */
[----:B------:R-:W1:Y:S04]  /*fbc30*/  LDSM.16.M88.4 R140, [R245+0x164180] ;  /* 0x16418000f58c783b */ /* 0x000e680000000200 */
[----:B------:R-:W3:Y:S01]  /*fbc40*/  LDL.LU R201, [R1+0x1674] ;  /* 0x0016740001c97983 */ /* 0x000ee20000300800 */
[----:B------:R-:W3:Y:S01]  /*fbc50*/  LDL.LU R202, [R1+0x1678] ;  /* 0x0016780001ca7983 */ /* 0x000ee20000300800 */
[----:B------:R-:W3:Y:S03]  /*fbc60*/  LDL.LU R203, [R1+0x167c] ;  /* 0x00167c0001cb7983 */ /* 0x000ee60000300800 */
[----:B--2---:R-:W-:Y:S01]  /*fbc70*/  STL.64 [R1+0x300], R144 ;  /* 0x0003009001007387 */ /* 0x004fe20000100a00 */
[----:B------:R-:W-:Y:S02]  /*fbc80*/  STL.64 [R1+0x308], R146 ;  /* 0x0003089201007387 */ /* 0x000fe40000100a00 */
[----:B------:R-:W2:Y:S01]  /*fbc90*/  LDSM.16.M88.4 R144, [R245+0x166180] ;  /* 0x16618000f590783b */ /* 0x000ea20000000200 */
[----:B-1----:R-:W-:Y:S03]  /*fbca0*/  STL.64 [R1+0x1240], R140 ;  /* 0x0012408c01007387 */ /* 0x002fe60000100a00 */
[----:B------:R-:W-:Y:S02]  /*fbcb0*/  STL.64 [R1+0x1248], R142 ;  /* 0x0012488e01007387 */ /* 0x000fe40000100a00 */
[----:B------:R-:W1:Y:S04]  /*fbcc0*/  LDSM.16.M88.4 R140, [R245+0x168100] ;  /* 0x16810000f58c783b */ /* 0x000e680000000200 */
[----:B------:R-:W-:Y:S01]  /*fbcd0*/  STL.64 [R1+0x310], R176 ;  /* 0x000310b001007387 */ /* 0x000fe20000100a00 */
[----:B------:R-:W-:Y:S02]  /*fbce0*/  STL.64 [R1+0x318], R178 ;  /* 0x000318b201007387 */ /* 0x000fe40000100a00 */
[----:B------:R-:W1:Y:S02]  /*fbcf0*/  LDSM.16.M88.4 R176, [R245+0x168180] ;  /* 0x16818000f5b0783b */ /* 0x000e640000000200 */
[----:B--2---:R-:W-:Y:S02]  /*fbd00*/  STL.64 [R1+0x1250], R144 ;  /* 0x0012509001007387 */ /* 0x004fe40000100a00 */
[----:B------:R2:W-:Y:S02]  /*fbd10*/  STL.64 [R1+0x1258], R146 ;  /* 0x0012589201007387 */ /* 0x0005e40000100a00 */
[----:B-1----:R-:W-:Y:S01]  /*fbd20*/  STL.64 [R1+0x320], R140 ;  /* 0x0003208c01007387 */ /* 0x002fe20000100a00 */
[----:B------:R-:W-:Y:S02]  /*fbd30*/  STL.64 [R1+0x328], R142 ;  /* 0x0003288e01007387 */ /* 0x000fe40000100a00 */
[----:B------:R-:W1:Y:S01]  /*fbd40*/  LDSM.16.M88.4 R140, [R245+0x16a100] ;  /* 0x16a10000f58c783b */ /* 0x000e620000000200 */
[C---:B--2---:R-:W-:Y:S01]  /*fbd50*/  HMMA.1688.F32.TF32 R144, R8.reuse, R210, R184 ;  /* 0x000000d20890723c */ /* 0x044fe200000810b8 */
[----:B------:R-:W-:Y:S02]  /*fbd60*/  STL.64 [R1+0x1260], R176 ;  /* 0x001260b001007387 */ /* 0x000fe40000100a00 */
[----:B------:R-:W-:Y:S02]  /*fbd70*/  STL.64 [R1+0x1268], R178 ;  /* 0x001268b201007387 */ /* 0x000fe40000100a00 */
[----:B------:R-:W2:Y:S02]  /*fbd80*/  LDL.LU R208, [R1+0x1690] ;  /* 0x0016900001d07983 */ /* 0x000ea40000300800 */
[----:B------:R-:W-:Y:S11]  /*fbd90*/  LDSM.16.M88.4 R176, [R245+0x16c180] ;  /* 0x16c18000f5b0783b */ /* 0x000ff60000000200 */
[----:B------:R-:W-:Y:S05]  /*fbda0*/  @!UPT UIADD3 URZ, URZ, URZ, URZ ;  /* 0x0000003f3f3ff290 */ /* 0x000fea000fffe03f */
[----:B------:R-:W-:Y:S01]  /*fbdb0*/  STL.64 [R1+0x1800], R144 ;  /* 0x0018009001007387 */ /* 0x000fe20000100a00 */
[----:B------:R-:W-:Y:S02]  /*fbdc0*/  STL.64 [R1+0x1808], R146 ;  /* 0x0018089201007387 */ /* 0x000fe40000100a00 */
[----:B------:R-:W1:Y:S02]  /*fbdd0*/  LDSM.16.M88.4 R144, [R245+0x16a180] ;  /* 0x16a18000f590783b */ /* 0x000e640000000200 */
[----:B-1----:R-:W-:Y:S02]  /*fbde0*/  STL.64 [R1+0x330], R140 ;  /* 0x0003308c01007387 */ /* 0x002fe40000100a00 */
[----:B------:R-:W-:Y:S02]  /*fbdf0*/  STL.64 [R1+0x338], R142 ;  /* 0x0003388e01007387 */ /* 0x000fe40000100a00 */
[----:B------:R-:W1:Y:S04]  /*fbe00*/  LDSM.16.M88.4 R140, [R245+0x16c100] ;  /* 0x16c10000f58c783b */ /* 0x000e680000000200 */
[----:B------:R-:W2:Y:S01]  /*fbe10*/  LDL.LU R209, [R1+0x1694] ;  /* 0x0016940001d17983 */ /* 0x000ea20000300800 */
[----:B------:R-:W2:Y:S01]  /*fbe20*/  LDL.LU R210, [R1+0x1698] ;  /* 0x0016980001d27983 */ /* 0x000ea20000300800 */
[----:B------:R-:W2:Y:S03]  /*fbe30*/  LDL.LU R211, [R1+0x169c] ;  /* 0x00169c0001d37983 */ /* 0x000ea60000300800 */
[----:B------:R-:W-:Y:S01]  /*fbe40*/  STL.64 [R1+0x1270], R144 ;  /* 0x0012709001007387 */ /* 0x000fe20000100a00 */
[----:B------:R-:W-:Y:S02]  /*fbe50*/  STL.64 [R1+0x1278], R146 ;  /* 0x0012789201007387 */ /* 0x000fe40000100a00 */
[----:B------:R-:W4:Y:S01]  /*fbe60*/  LDSM.16.M88.4 R144, [R245+0x16e100] ;  /* 0x16e10000f590783b */ /* 0x000f220000000200 */
[----:B-1----:R-:W-:Y:S03]  /*fbe70*/  STL.64 [R1+0x340], R140 ;  /* 0x0003408c01007387 */ /* 0x002fe60000100a00 */
[----:B------:R-:W-:Y:S02]  /*fbe80*/  STL.64 [R1+0x348], R142 ;  /* 0x0003488e01007387 */ /* 0x000fe40000100a00 */
[----:B------:R-:W1:Y:S04]  /*fbe90*/  LDSM.16.M88.4 R140, [R245+0x16e180] ;  /* 0x16e18000f58c783b */ /* 0x000e680000000200 */
[----:B------:R-:W-:Y:S01]  /*fbea0*/  STL.64 [R1+0x1280], R176 ;  /* 0x001280b001007387 */ /* 0x000fe20000100a00 */
[----:B------:R-:W-:Y:S02]  /*fbeb0*/  STL.64 [R1+0x1288], R178 ;  /* 0x001288b201007387 */ /* 0x000fe40000100a00 */
[----:B------:R-:W1:Y:S02]  /*fbec0*/  LDSM.16.M88.4 R176, [R245+0x170100] ;  /* 0x17010000f5b0783b */ /* 0x000e640000000200 */
[----:B----4-:R-:W-:Y:S02]  /*fbed0*/  STL.64 [R1+0x350], R144 ;  /* 0x0003509001007387 */ /* 0x010fe40000100a00 */
[----:B------:R4:W-:Y:S02]  /*fbee0*/  STL.64 [R1+0x358], R146 ;  /* 0x0003589201007387 */ /* 0x0009e40000100a00 */
[----:B-1----:R-:W-:Y:S01]  /*fbef0*/  STL.64 [R1+0x1290], R140 ;  /* 0x0012908c01007387 */ /* 0x002fe20000100a00 */
[----:B------:R-:W-:Y:S02]  /*fbf00*/  STL.64 [R1+0x1298], R142 ;  /* 0x0012988e01007387 */ /* 0x000fe40000100a00 */
[----:B------:R-:W1:Y:S01]  /*fbf10*/  LDSM.16.M88.4 R140, [R245+0x170180] ;  /* 0x17018000f58c783b */ /* 0x000e620000000200 */
[C---:B----4-:R-:W-:Y:S01]  /*fbf20*/  HMMA.1688.F32.TF32 R144, R8.reuse, R214, R192 ;  /* 0x000000d60890723c */ /* 0x050fe200000810c0 */
[----:B------:R-:W-:Y:S02]  /*fbf30*/  STL.64 [R1+0x360], R176 ;  /* 0x000360b001007387 */ /* 0x000fe40000100a00 */
[----:B------:R-:W-:Y:S02]  /*fbf40*/  STL.64 [R1+0x368], R178 ;  /* 0x000368b201007387 */ /* 0x000fe40000100a00 */
[----:B------:R-:W4:Y:S02]  /*fbf50*/  LDL.LU R212, [R1+0x1950] ;  /* 0x0019500001d47983 */ /* 0x000f240000300800 */
        /* <DEDUP_REMOVED lines=19> */
[----:B------:R-:W1:Y:S02]  /*fc090*/  LDSM.16.M88.4 R176, [R245+0x176180] ;  /* 0x17618000f5b0783b */ /* 0x000e640000000200 */
        /* <DEDUP_REMOVED lines=8> */
[----:B------:R-:W3:Y:S02]  /*fc120*/  LDL.LU R136, [R1+0x19b0] ;  /* 0x0019b00001887983 */ /* 0x000ee40000300800 */
[----:B------:R-:W-:Y:S04]  /*fc130*/  LDSM.16.M88.4 R176, [R245+0x17a180] ;  /* 0x17a18000f5b0783b */ /* 0x000fe80000000200 */
[----:B------:R-:W-:Y:S11]  /*fc140*/  IMAD.MOV.U32 R139, RZ, RZ, R236 ;  /* 0x000000ffff8b7224 */ /* 0x000ff600078e00ec */
[----:B------:R-:W-:Y:S01]  /*fc150*/  @!UPT UIADD3 URZ, URZ, URZ, URZ ;  /* 0x0000003f3f3ff290 */ /* 0x000fe2000fffe03f */
[----:B------:R-:W-:Y:S01]  /*fc160*/  STL.64 [R1+0x17e0], R144 ;  /* 0x0017e09001007387 */ /* 0x000fe20000100a00 */
[----:B------:R-:W-:Y:S02]  /*fc170*/  STL.64 [R1+0x17e8], R146 ;  /* 0x0017e89201007387 */ /* 0x000fe40000100a00 */
[----:B------:R-:W1:Y:S02]  /*fc180*/  LDSM.16.M88.4 R144, [R245+0x178180] ;  /* 0x17818000f590783b */ /* 0x000e640000000200 */
[----:B-1----:R-:W-:Y:S02]  /*fc190*/  STL.64 [R1+0x3a0], R140 ;  /* 0x0003a08c01007387 */ /* 0x002fe40000100a00 */
[----:B------:R-:W-:Y:S02]  /*fc1a0*/  STL.64 [R1+0x3a8], R142 ;  /* 0x0003a88e01007387 */ /* 0x000fe40000100a00 */
[----:B------:R-:W3:Y:S02]  /*fc1b0*/  LDL.LU R137, [R1+0x19b4] ;  /* 0x0019b40001897983 */ /* 0x000ee40000300800 */
[----:B------:R-:W3:Y:S01]  /*fc1c0*/  LDL.LU R138, [R1+0x19b8] ;  /* 0x0019b800018a7983 */ /* 0x000ee20000300800 */
[----:B------:R-:W3:Y:S04]  /*fc1d0*/  LDL.LU R236, [R1+0x60c4] ;  /* 0x0060c40001ec7983 */ /* 0x000ee80000300800 */
[----:B------:R-:W1:Y:S04]  /*fc1e0*/  LDSM.16.M88.4 R140, [R245+0x17a100] ;  /* 0x17a10000f58c783b */ /* 0x000e680000000200 */
[----:B------:R-:W-:Y:S01]  /*fc1f0*/  STL.64 [R1+0x12e0], R144 ;  /* 0x0012e09001007387 */ /* 0x000fe20000100a00 */
        /* <DEDUP_REMOVED lines=16> */
[----:B------:R-:W2:Y:S11]  /*fc300*/  LDL.LU R220, [R1+0x1a10] ;  /* 0x001a100001dc7983 */ /* 0x000eb60000300800 */
[----:B------:R-:W-:Y:S07]  /*fc310*/  @!UPT UIADD3 URZ, URZ, URZ, URZ ;  /* 0x0000003f3f3ff290 */ /* 0x000fee000fffe03f */
[----:B------:R-:W-:Y:S01]  /*fc320*/  STL.64 [R1+0x17d0], R144 ;  /* 0x0017d09001007387 */ /* 0x000fe20000100a00 */
[----:B------:R-:W-:Y:S03]  /*fc330*/  STL.64 [R1+0x17d8], R146 ;  /* 0x0017d89201007387 */ /* 0x000fe60000100a00 */
[----:B-1----:R-:W-:Y:S01]  /*fc340*/  STL.64 [R1+0x1300], R140 ;  /* 0x0013008c01007387 */ /* 0x002fe20000100a00 */
[----:B------:R-:W-:Y:S02]  /*fc350*/  STL.64 [R1+0x1308], R142 ;  /* 0x0013088e01007387 */ /* 0x000fe40000100a00 */
[----:B------:R-:W2:Y:S02]  /*fc360*/  LDL.LU R221, [R1+0x1a14] ;  /* 0x001a140001dd7983 */ /* 0x000ea40000300800 */
[----:B------:R-:W2:Y:S01]  /*fc370*/  LDL.LU R222, [R1+0x1a18] ;  /* 0x001a180001de7983 */ /* 0x000ea20000300800 */
[----:B------:R-:W2:Y:S04]  /*fc380*/  LDL.LU R223, [R1+0x1a1c] ;  /* 0x001a1c0001df7983 */ /* 0x000ea80000300800 */
[----:B---3--:R-:W1:Y:S04]  /*fc390*/  LDSM.16.M88.4 R140, [R236+0x140100] ;  /* 0x14010000ec8c783b */ /* 0x008e680000000200 */
[----:B------:R-:W3:Y:S04]  /*fc3a0*/  LDSM.16.M88.4 R176, [R236+0x140180] ;  /* 0x14018000ecb0783b */ /* 0x000ee80000000200 */
[----:B------:R-:W3:Y:S04]  /*fc3b0*/  LDSM.16.M88.4 R144, [R236+0x142080] ;  /* 0x14208000ec90783b */ /* 0x000ee80000000200 */
[----:B------:R-:W-:Y:S04]  /*fc3c0*/  LDSM.16.M88.4 R228, [R236+0x168100] ;  /* 0x16810000ece4783b */ /* 0x000fe80000000200 */
[----:B------:R-:W-:Y:S04]  /*fc3d0*/  LDSM.16.M88.4 R248, [R236+0x140080] ;  /* 0x14008000ecf8783b */ /* 0x000fe80000000200 */
[----:B------:R-:W-:Y:S04]  /*fc3e0*/  LDSM.16.M88.4 R240, [R236+0x154080] ;  /* 0x15408000ecf0783b */ /* 0x000fe80000000200 */
[----:B------:R-:W-:Y:S04]  /*fc3f0*/  LDSM.16.M88.4 R232, [R236+0x168080] ;  /* 0x16808000ece8783b */ /* 0x000fe80000000200 */
[----:B------:R-:W-:Y:S04]  /*fc400*/  LDSM.16.M88.4 R208, [R236+0x16e080] ;  /* 0x16e08000ecd0783b */ /* 0x000fe80000000200 */
[----:B------:R-:W-:Y:S04]  /*fc410*/  LDSM.16.M88.4 R200, [R236+0x170080] ;  /* 0x17008000ecc8783b */ /* 0x000fe80000000200 */
[----:B------:R-:W-:Y:S04]  /*fc420*/  LDSM.16.M88.4 R192, [R236+0x172080] ;  /* 0x17208000ecc0783b */ /* 0x000fe80000000200 */
[----:B------:R-:W-:Y:S04]  /*fc430*/  LDSM.16.M88.4 R184, [R236+0x174080] ;  /* 0x17408000ecb8783b */ /* 0x000fe80000000200 */
[----:B-1----:R-:W-:Y:S01]  /*fc440*/  STL.64 [R1+0x3f0], R140 ;  /* 0x0003f08c01007387 */ /* 0x002fe20000100a00 */
[----:B------:R-:W-:Y:S02]  /*fc450*/  STL.64 [R1+0x3f8], R142 ;  /* 0x0003f88e01007387 */ /* 0x000fe40000100a00 */
[----:B------:R-:W1:Y:S04]  /*fc460*/  LDSM.16.M88.4 R140, [R236+0x142100] ;  /* 0x14210000ec8c783b */ /* 0x000e680000000200 */
[----:B---3--:R-:W-:Y:S01]  /*fc470*/  STL.64 [R1+0x13a0], R176 ;  /* 0x0013a0b001007387 */ /* 0x008fe20000100a00 */
[----:B------:R-:W-:Y:S02]  /*fc480*/  STL.64 [R1+0x13a8], R178 ;  /* 0x0013a8b201007387 */ /* 0x000fe40000100a00 */
[----:B------:R-:W3:Y:S04]  /*fc490*/  LDSM.16.M88.4 R176, [R236+0x142180] ;  /* 0x14218000ecb0783b */ /* 0x000ee80000000200 */
[----:B------:R-:W-:Y:S02]  /*fc4a0*/  STL.64 [R1], R144 ;  /* 0x0000009001007387 */ /* 0x000fe40000100a00 */
[----:B------:R4:W-:Y:S02]  /*fc4b0*/  STL.64 [R1+0x8], R146 ;  /* 0x0000089201007387 */ /* 0x0009e40000100a00 */
[C---:B----4-:R-:W-:Y:S01]  /*fc4c0*/  HMMA.1688.F32.TF32 R144, R8.reuse, R226, R212 ;  /* 0x000000e20890723c */ /* 0x050fe200000810d4 */
[----:B------:R-:W-:Y:S04]  /*fc4d0*/  LDSM.16.M88.4 R212, [R236+0x16c100] ;  /* 0x16c10000ecd4783b */ /* 0x000fe80000000200 */
[----:B-1----:R-:W-:Y:S01]  /*fc4e0*/  STL.64 [R1+0x400], R140 ;  /* 0x0004008c01007387 */ /* 0x002fe20000100a00 */
[----:B------:R-:W-:Y:S02]  /*fc4f0*/  STL.64 [R1+0x408], R142 ;  /* 0x0004088e01007387 */ /* 0x000fe40000100a00 */
[----:B------:R-:W1:Y:S04]  /*fc500*/  LDSM.16.M88.4 R140, [R236+0x144080] ;  /* 0x14408000ec8c783b */ /* 0x000e680000000200 */
[----:B---3--:R-:W-:Y:S01]  /*fc510*/  STL.64 [R1+0x1390], R176 ;  /* 0x001390b001007387 */ /* 0x008fe20000100a00 */
[----:B------:R-:W-:Y:S01]  /*fc520*/  STL.64 [R1+0x1398], R178 ;  /* 0x001398b201007387 */ /* 0x000fe20000100a00 */
[----:B------:R-:W3:Y:S09]  /*fc530*/  LDL.LU R224, [R1+0x1a30] ;  /* 0x001a300001e07983 */ /* 0x000ef20000300800 */
[----:B------:R-:W-:Y:S02]  /*fc540*/  STL.64 [R1+0x17c0], R144 ;  /* 0x0017c09001007387 */ /* 0x000fe40000100a00 */
[----:B------:R-:W-:Y:S01]  /*fc550*/  STL.64 [R1+0x17c8], R146 ;  /* 0x0017c89201007387 */ /* 0x000fe20000100a00 */
[----:B------:R-:W-:Y:S04]  /*fc560*/  LDSM.16.M88.4 R176, [R236+0x144180] ;  /* 0x14418000ecb0783b */ /* 0x000fe80000000200 */
[----:B------:R-:W-:Y:S04]  /*fc570*/  LDSM.16.M88.4 R144, [R236+0x146080] ;  /* 0x14608000ec90783b */ /* 0x000fe80000000200 */
[----:B-1----:R-:W-:Y:S01]  /*fc580*/  STL.64 [R1+0x10], R140 ;  /* 0x0000108c01007387 */ /* 0x002fe20000100a00 */
[----:B------:R-:W-:Y:S02]  /*fc590*/  STL.64 [R1+0x18], R142 ;  /* 0x0000188e01007387 */ /* 0x000fe40000100a00 */
[----:B------:R-:W1:Y:S04]  /*fc5a0*/  LDSM.16.M88.4 R140, [R236+0x144100] ;  /* 0x14410000ec8c783b */ /* 0x000e680000000200 */
[----:B------:R-:W3:Y:S01]  /*fc5b0*/  LDL.LU R225, [R1+0x1a34] ;  /* 0x001a340001e17983 */ /* 0x000ee20000300800 */
[----:B------:R-:W3:Y:S01]  /*fc5c0*/  LDL.LU R226, [R1+0x1a38] ;  /* 0x001a380001e27983 */ /* 0x000ee20000300800 */
[----:B------:R-:W3:Y:S03]  /*fc5d0*/  LDL.LU R227, [R1+0x1a3c] ;  /* 0x001a3c0001e37983 */ /* 0x000ee60000300800 */
        /* <DEDUP_REMOVED lines=8> */
[----:B------:R-:W2:Y:S04]  /*fc660*/  LDSM.16.M88.4 R144, [R236+0x148080] ;  /* 0x14808000ec90783b */ /* 0x000ea80000000200 */
[----:B-1----:R-:W-:Y:S01]  /*fc670*/  STL.64 [R1+0x420], R140 ;  /* 0x0004208c01007387 */ /* 0x002fe20000100a00 */
[----:B------:R1:W-:Y:S02]  /*fc680*/  STL.64 [R1+0x428], R142 ;  /* 0x0004288e01007387 */ /* 0x0003e40000100a00 */
[C---:B-1----:R-:W-:Y:S01]  /*fc690*/  HMMA.1688.F32.TF32 R140, R8.reuse, R218, R136 ;  /* 0x000000da088c723c */ /* 0x042fe20000081088 */
[----:B------:R-:W1:Y:S04]  /*fc6a0*/  LDSM.16.M88.4 R136, [R236+0x148100] ;  /* 0x14810000ec88783b */ /* 0x000e680000000200 */
[----:B----4-:R-:W-:Y:S01]  /*fc6b0*/  STL.64 [R1+0x1370], R176 ;  /* 0x001370b001007387 */ /* 0x010fe20000100a00 */
[----:B------:R-:W-:Y:S02]  /*fc6c0*/  STL.64 [R1+0x1378], R178 ;  /* 0x001378b201007387 */ /* 0x000fe40000100a00 */
[----:B--2---:R-:W-:Y:S02]  /*fc6d0*/  STL.64 [R1+0x30], R144 ;  /* 0x0000309001007387 */ /* 0x004fe40000100a00 */
[----:B------:R-:W-:Y:S01]  /*fc6e0*/  STL.64 [R1+0x38], R146 ;  /* 0x0000389201007387 */ /* 0x000fe20000100a00 */
[----:B------:R-:W2:Y:S04]  /*fc6f0*/  LDL.LU R216, [R1+0x1aa0] ;  /* 0x001aa00001d87983 */ /* 0x000ea80000300800 */
[----:B------:R-:W-:Y:S04]  /*fc700*/  LDSM.16.M88.4 R144, [R236+0x14a100] ;  /* 0x14a10000ec90783b */ /* 0x000fe80000000200 */
[----:B------:R-:W-:Y:S04]  /*fc710*/  LDSM.16.M88.4 R176, [R236+0x176080] ;  /* 0x17608000ecb0783b */ /* 0x000fe80000000200 */
[----:B------:R-:W-:Y:S01]  /*fc720*/  STL.64 [R1+0x17b0], R140 ;  /* 0x0017b08c01007387 */ /* 0x000fe20000100a00 */
[----:B------:R-:W-:Y:S02]  /*fc730*/  STL.64 [R1+0x17b8], R142 ;  /* 0x0017b88e01007387 */ /* 0x000fe40000100a00 */
[----:B------:R-:W4:Y:S01]  /*fc740*/  LDSM.16.M88.4 R140, [R236+0x148180] ;  /* 0x14818000ec8c783b */ /* 0x000f220000000200 */
[----:B-1----:R-:W-:Y:S03]  /*fc750*/  STL.64 [R1+0x430], R136 ;  /* 0x0004308801007387 */ /* 0x002fe60000100a00 */
[----:B------:R-:W-:Y:S02]  /*fc760*/  STL.64 [R1+0x438], R138 ;  /* 0x0004388a01007387 */ /* 0x000fe40000100a00 */
[----:B------:R-:W1:Y:S04]  /*fc770*/  LDSM.16.M88.4 R136, [R236+0x14a080] ;  /* 0x14a08000ec88783b */ /* 0x000e680000000200 */
[----:B------:R-:W2:Y:S01]  /*fc780*/  LDL.LU R217, [R1+0x1aa4] ;  /* 0x001aa40001d97983 */ /* 0x000ea20000300800 */
[----:B------:R-:W2:Y:S01]  /*fc790*/  LDL.LU R218, [R1+0x1aa8] ;  /* 0x001aa80001da7983 */ /* 0x000ea20000300800 */
[----:B------:R-:W2:Y:S03]  /*fc7a0*/  LDL.LU R219, [R1+0x1aac] ;  /* 0x001aac0001db7983 */ /* 0x000ea60000300800 */
[----:B----4-:R-:W-:Y:S01]  /*fc7b0*/  STL.64 [R1+0x1360], R140 ;  /* 0x0013608c01007387 */ /* 0x010fe20000100a00 */
        /* <DEDUP_REMOVED lines=17> */
[----:B------:R-:W-:Y:S01]  /*fc8d0*/  LDSM.16.M88.4 R144, [R236+0x14e180] ;  /* 0x14e18000ec90783b */ /* 0x000fe20000000200 */
[----:B------:R-:W-:Y:S11]  /*fc8e0*/  LDSM.16.M88.4 R220, [R236+0x16a100] ;  /* 0x16a10000ecdc783b */ /* 0x000ff60000000200 */
[----:B------:R-:W-:Y:S04]  /*fc8f0*/  @!UPT UIADD3 URZ, URZ, URZ, URZ ;  /* 0x0000003f3f3ff290 */ /* 0x000fe8000fffe03f */
[----:B------:R-:W-:Y:S01]  /*fc900*/  STL.64 [R1+0x17a0], R140 ;  /* 0x0017a08c01007387 */ /* 0x000fe20000100a00 */
[----:B------:R-:W-:Y:S02]  /*fc910*/  STL.64 [R1+0x17a8], R142 ;  /* 0x0017a88e01007387 */ /* 0x000fe40000100a00 */
[----:B------:R-:W3:Y:S01]  /*fc920*/  LDSM.16.M88.4 R140, [R236+0x14e080] ;  /* 0x14e08000ec8c783b */ /* 0x000ee20000000200 */
[----:B-1----:R-:W-:Y:S03]  /*fc930*/  STL.64 [R1+0x1340], R136 ;  /* 0x0013408801007387 */ /* 0x002fe60000100a00 */
[----:B------:R-:W-:Y:S02]  /*fc940*/  STL.64 [R1+0x1348], R138 ;  /* 0x0013488a01007387 */ /* 0x000fe40000100a00 */
[----:B------:R-:W1:Y:S04]  /*fc950*/  LDSM.16.M88.4 R136, [R236+0x14e100] ;  /* 0x14e10000ec88783b */ /* 0x000e680000000200 */
[----:B------:R-:W4:Y:S01]  /*fc960*/  LDL.LU R205, [R1+0x1ac4] ;  /* 0x001ac40001cd7983 */ /* 0x000f220000300800 */
[----:B------:R-:W4:Y:S01]  /*fc970*/  LDL.LU R206, [R1+0x1ac8] ;  /* 0x001ac80001ce7983 */ /* 0x000f220000300800 */
[----:B------:R-:W4:Y:S03]  /*fc980*/  LDL.LU R207, [R1+0x1acc] ;  /* 0x001acc0001cf7983 */ /* 0x000f260000300800 */
[----:B---3--:R-:W-:Y:S01]  /*fc990*/  STL.64 [R1+0x60], R140 ;  /* 0x0000608c01007387 */ /* 0x008fe20000100a00 */
        /* <DEDUP_REMOVED lines=17> */
[----:B------:R-:W-:Y:S01]  /*fcab0*/  LDSM.16.M88.4 R144, [R236+0x156080] ;  /* 0x15608000ec90783b */ /* 0x000fe20000000200 */
[----:B------:R-:W-:Y:S11]  /*fcac0*/  LDSM.16.M88.4 R224, [R236+0x16a080] ;  /* 0x16a08000ece0783b */ /* 0x000ff60000000200 */
[----:B------:R-:W-:Y:S04]  /*fcad0*/  @!UPT UIADD3 URZ, URZ, URZ, URZ ;  /* 0x0000003f3f3ff290 */ /* 0x000fe8000fffe03f */
[----:B------:R-:W-:Y:S01]  /*fcae0*/  STL.64 [R1+0x1790], R140 ;  /* 0x0017908c01007387 */ /* 0x000fe20000100a00 */
[----:B------:R-:W-:Y:S02]  /*fcaf0*/  STL.64 [R1+0x1798], R142 ;  /* 0x0017988e01007387 */ /* 0x000fe40000100a00 */
[----:B------:R-:W1:Y:S02]  /*fcb00*/  LDSM.16.M88.4 R140, [R236+0x152100] ;  /* 0x15210000ec8c783b */ /* 0x000e640000000200 */
[----:B-1----:R-:W-:Y:S02]  /*fcb10*/  STL.64 [R1+0x80], R136 ;  /* 0x0000808801007387 */ /* 0x002fe40000100a00 */
[----:B------:R-:W-:Y:S02]  /*fcb20*/  STL.64 [R1+0x88], R138 ;  /* 0x0000888a01007387 */ /* 0x000fe40000100a00 */
[----:B------:R-:W1:Y:S04]  /*fcb30*/  LDSM.16.M88.4 R136, [R236+0x152180] ;  /* 0x15218000ec88783b */ /* 0x000e680000000200 */
[----:B------:R-:W3:Y:S01]  /*fcb40*/  LDL.LU R197, [R1+0x1ae4] ;  /* 0x001ae40001c57983 */ /* 0x000ee20000300800 */
[----:B------:R-:W3:Y:S01]  /*fcb50*/  LDL.LU R198, [R1+0x1ae8] ;  /* 0x001ae80001c67983 */ /* 0x000ee20000300800 */
[----:B------:R-:W3:Y:S03]  /*fcb60*/  LDL.LU R199, [R1+0x1aec] ;  /* 0x001aec0001c77983 */ /* 0x000ee60000300800 */
[----:B------:R-:W-:Y:S01]  /*fcb70*/  STL.64 [R1+0x1c0], R140 ;  /* 0x0001c08c01007387 */ /* 0x000fe20000100a00 */
[----:B------:R-:W-:Y:S02]  /*fcb80*/  STL.64 [R1+0x1c8], R142 ;  /* 0x0001c88e01007387 */ /* 0x000fe40000100a00 */
[----:B------:R-:W2:Y:S01]  /*fcb90*/  LDSM.16.M88.4 R140, [R236+0x154100] ;  /* 0x15410000ec8c783b */ /* 0x000ea20000000200 */
[----:B-1----:R-:W-:Y:S03]  /*fcba0*/  STL.64 [R1+0x13b0], R136 ;  /* 0x0013b08801007387 */ /* 0x002fe60000100a00 */
[----:B------:R-:W-:Y:S02]  /*fcbb0*/  STL.64 [R1+0x13b8], R138 ;  /* 0x0013b88a01007387 */ /* 0x000fe40000100a00 */
[----:B------:R-:W1:Y:S01]  /*fcbc0*/  LDSM.16.M88.4 R136, [R236+0x154180] ;  /* 0x15418000ec88783b */ /* 0x000e620000000200 */
[----:B--2---:R-:W-:Y:S03]  /*fcbd0*/  STL.64 [R1+0x1b0], R140 ;  /* 0x0001b08c01007387 */ /* 0x004fe60000100a00 */
[----:B------:R2:W-:Y:S01]  /*fcbe0*/  STL.64 [R1+0x1b8], R142 ;  /* 0x0001b88e01007387 */ /* 0x0005e20000100a00 */
[----:B-1----:R-:W-:Y:S01]  /*fcbf0*/  STL.64 [R1+0x13c0], R136 ;  /* 0x0013c08801007387 */ /* 0x002fe20000100a00 */
[----:B------:R-:W-:Y:S02]  /*fcc00*/  STL.64 [R1+0x13c8], R138 ;  /* 0x0013c88a01007387 */ /* 0x000fe40000100a00 */
[----:B------:R-:W1:Y:S01]  /*fcc10*/  LDSM.16.M88.4 R136, [R236+0x156100] ;  /* 0x15610000ec88783b */ /* 0x000e620000000200 */
[C---:B--2---:R-:W-:Y:S01]  /*fcc20*/  HMMA.1688.F32.TF32 R140, R8.reuse, R158, R216 ;  /* 0x0000009e088c723c */ /* 0x044fe200000810d8 */
[----:B------:R-:W-:Y:S02]  /*fcc30*/  STL.64 [R1+0x90], R144 ;  /* 0x0000909001007387 */ /* 0x000fe40000100a00 */
[----:B------:R-:W-:Y:S02]  /*fcc40*/  STL.64 [R1+0x98], R146 ;  /* 0x0000989201007387 */ /* 0x000fe40000100a00 */
[----:B------:R-:W2:Y:S02]  /*fcc50*/  LDL.LU R156, [R1+0x1b00] ;  /* 0x001b0000019c7983 */ /* 0x000ea40000300800 */
[----:B------:R-:W1:Y:S01]  /*fcc60*/  LDSM.16.M88.4 R144, [R236+0x156180] ;  /* 0x15618000ec90783b */ /* 0x000e620000000200 */
        /* <DEDUP_REMOVED lines=10> */
[----:B------:R-:W2:Y:S02]  /*fcd10*/  LDL.LU R159, [R1+0x1b0c] ;  /* 0x001b0c00019f7983 */ /* 0x000ea40000300800 */
[----:B------:R-:W-:Y:S02]  /*fcd20*/  STL.64 [R1+0x13d0], R144 ;  /* 0x0013d09001007387 */ /* 0x000fe40000100a00 */
[----:B------:R-:W-:Y:S02]  /*fcd30*/  STL.64 [R1+0x13d8], R146 ;  /* 0x0013d89201007387 */ /* 0x000fe40000100a00 */
[----:B------:R-:W4:Y:S04]  /*fcd40*/  LDSM.16.M88.4 R144, [R236+0x158180] ;  /* 0x15818000ec90783b */ /* 0x000f280000000200 */
[----:B------:R-:W-:Y:S01]  /*fcd50*/  STL.64 [R1+0xa0], R140 ;  /* 0x0000a08c01007387 */ /* 0x000fe20000100a00 */
[----:B------:R-:W-:Y:S02]  /*fcd60*/  STL.64 [R1+0xa8], R142 ;  /* 0x0000a88e01007387 */ /* 0x000fe40000100a00 */
[----:B------:R-:W4:Y:S01]  /*fcd70*/  LDSM.16.M88.4 R140, [R236+0x15a080] ;  /* 0x15a08000ec8c783b */ /* 0x000f220000000200 */
[----:B-1----:R-:W-:Y:S03]  /*fcd80*/  STL.64 [R1+0x190], R136 ;  /* 0x0001908801007387 */ /* 0x002fe60000100a00 */
[----:B------:R-:W-:Y:S02]  /*fcd90*/  STL.64 [R1+0x198], R138 ;  /* 0x0001988a01007387 */ /* 0x000fe40000100a00 */
[----:B------:R-:W1:Y:S01]  /*fcda0*/  LDSM.16.M88.4 R136, [R236+0x15a100] ;  /* 0x15a10000ec88783b */ /* 0x000e620000000200 */
[----:B----4-:R-:W-:Y:S03]  /*fcdb0*/  STL.64 [R1+0x15e0], R144 ;  /* 0x0015e09001007387 */ /* 0x010fe60000100a00 */
[----:B------:R4:W-:Y:S01]  /*fcdc0*/  STL.64 [R1+0x15e8], R146 ;  /* 0x0015e89201007387 */ /* 0x0009e20000100a00 */
[----:B------:R-:W-:Y:S01]  /*fcdd0*/  STL.64 [R1+0xb0], R140 ;  /* 0x0000b08c01007387 */ /* 0x000fe20000100a00 */
[----:B------:R-:W-:Y:S02]  /*fcde0*/  STL.64 [R1+0xb8], R142 ;  /* 0x0000b88e01007387 */ /* 0x000fe40000100a00 */
[----:B------:R-:W4:Y:S01]  /*fcdf0*/  LDSM.16.M88.4 R140, [R236+0x15a180] ;  /* 0x15a18000ec8c783b */ /* 0x000f220000000200 */
[----:B-1----:R-:W-:Y:S03]  /*fce00*/  STL.64 [R1+0x180], R136 ;  /* 0x0001808801007387 */ /* 0x002fe60000100a00 */
[----:B------:R-:W-:Y:S02]  /*fce10*/  STL.64 [R1+0x188], R138 ;  /* 0x0001888a01007387 */ /* 0x000fe40000100a00 */
[----:B------:R-:W1:Y:S01]  /*fce20*/  LDSM.16.M88.4 R136, [R236+0x15c080] ;  /* 0x15c08000ec88783b */ /* 0x000e620000000200 */
[C---:B----4-:R-:W-:Y:S01]  /*fce30*/  HMMA.1688.F32.TF32 R144, R8.reuse, R190, R204 ;  /* 0x000000be0890723c */ /* 0x050fe200000810cc */
[----:B------:R-:W-:Y:S11]  /*fce40*/  LDSM.16.M88.4 R204, [R236+0x16e100] ;  /* 0x16e10000eccc783b */ /* 0x000ff60000000200 */
[----:B------:R-:W-:Y:S11]  /*fce50*/  @!UPT UIADD3 URZ, URZ, URZ, URZ ;  /* 0x0000003f3f3ff290 */ /* 0x000ff6000fffe03f */
[----:B------:R-:W-:Y:S01]  /*fce60*/  STL.64 [R1+0x1770], R144 ;  /* 0x0017709001007387 */ /* 0x000fe20000100a00 */
[----:B------:R-:W-:Y:S02]  /*fce70*/  STL.64 [R1+0x1778], R146 ;  /* 0x0017789201007387 */ /* 0x000fe40000100a00 */
[----:B------:R-:W4:Y:S04]  /*fce80*/  LDSM.16.M88.4 R144, [R236+0x15c100] ;  /* 0x15c10000ec90783b */ /* 0x000f280000000200 */
[----:B------:R-:W-:Y:S01]  /*fce90*/  STL.64 [R1+0x15f0], R140 ;  /* 0x0015f08c01007387 */ /* 0x000fe20000100a00 */
[----:B------:R-:W-:Y:S02]  /*fcea0*/  STL.64 [R1+0x15f8], R142 ;  /* 0x0015f88e01007387 */ /* 0x000fe40000100a00 */
[----:B------:R-:W4:Y:S02]  /*fceb0*/  LDSM.16.M88.4 R140, [R236+0x15c180] ;  /* 0x15c18000ec8c783b */ /* 0x000f240000000200 */
[----:B-1----:R-:W-:Y:S02]  /*fcec0*/  STL.64 [R1+0xc0], R136 ;  /* 0x0000c08801007387 */ /* 0x002fe40000100a00 */
[----:B------:R-:W-:Y:S02]  /*fced0*/  STL.64 [R1+0xc8], R138 ;  /* 0x0000c88a01007387 */ /* 0x000fe40000100a00 */
[----:B------:R-:W1:Y:S01]  /*fcee0*/  LDSM.16.M88.4 R136, [R236+0x15e080] ;  /* 0x15e08000ec88783b */ /* 0x000e620000000200 */
[----:B----4-:R-:W-:Y:S03]  /*fcef0*/  STL.64 [R1+0x170], R144 ;  /* 0x0001709001007387 */ /* 0x010fe60000100a00 */
[----:B------:R3:W-:Y:S02]  /*fcf00*/  STL.64 [R1+0x178], R146 ;  /* 0x0001789201007387 */ /* 0x0007e40000100a00 */
[----:B------:R-:W4:Y:S02]  /*fcf10*/  LDL.LU R188, [R1+0x1b20] ;  /* 0x001b200001bc7983 */ /* 0x000f240000300800 */
[----:B------:R-:W-:Y:S01]  /*fcf20*/  STL.64 [R1+0x1600], R140 ;  /* 0x0016008c01007387 */ /* 0x000fe20000100a00 */
[----:B------:R-:W-:Y:S02]  /*fcf30*/  STL.64 [R1+0x1608], R142 ;  /* 0x0016088e01007387 */ /* 0x000fe40000100a00 */
[----:B------:R-:W3:Y:S02]  /*fcf40*/  LDSM.16.M88.4 R140, [R236+0x15e100] ;  /* 0x15e10000ec8c783b */ /* 0x000ee40000000200 */
[----:B-1----:R-:W-:Y:S02]  /*fcf50*/  STL.64 [R1+0xd0], R136 ;  /* 0x0000d08801007387 */ /* 0x002fe40000100a00 */
[----:B------:R-:W-:Y:S02]  /*fcf60*/  STL.64 [R1+0xd8], R138 ;  /* 0x0000d88a01007387 */ /* 0x000fe40000100a00 */
[----:B------:R-:W1:Y:S04]  /*fcf70*/  LDSM.16.M88.4 R136, [R236+0x15e180] ;  /* 0x15e18000ec88783b */ /* 0x000e680000000200 */
[----:B------:R-:W4:Y:S01]  /*fcf80*/  LDL.LU R189, [R1+0x1b24] ;  /* 0x001b240001bd7983 */ /* 0x000f220000300800 */
[----:B------:R-:W4:Y:S01]  /*fcf90*/  LDL.LU R190, [R1+0x1b28] ;  /* 0x001b280001be7983 */ /* 0x000f220000300800 */
[----:B------:R-:W4:Y:S01]  /*fcfa0*/  LDL.LU R191, [R1+0x1b2c] ;  /* 0x001b2c0001bf7983 */ /* 0x000f220000300800 */
[C---:B---3--:R-:W-:Y:S02]  /*fcfb0*/  HMMA.1688.F32.TF32 R144, R8.reuse, R182, R196 ;  /* 0x000000b60890723c */ /* 0x048fe400000810c4 */
[----:B------:R-:W-:Y:S04]  /*fcfc0*/  LDSM.16.M88.4 R196, [R236+0x170100] ;  /* 0x17010000ecc4783b */ /* 0x000fe80000000200 */
[----:B------:R-:W-:Y:S01]  /*fcfd0*/  STL.64 [R1+0x160], R140 ;  /* 0x0001608c01007387 */ /* 0x000fe20000100a00 */
[----:B------:R-:W-:Y:S02]  /*fcfe0*/  STL.64 [R1+0x168], R142 ;  /* 0x0001688e01007387 */ /* 0x000fe40000100a00 */
[----:B------:R-:W3:Y:S01]  /*fcff0*/  LDSM.16.M88.4 R140, [R236+0x160080] ;  /* 0x16008000ec8c783b */ /* 0x000ee20000000200 */
[----:B-1----:R-:W-:Y:S03]  /*fd000*/  STL.64 [R1+0x1610], R136 ;  /* 0x0016108801007387 */ /* 0x002fe60000100a00 */
[----:B------:R-:W-:Y:S02]  /*fd010*/  STL.64 [R1+0x1618], R138 ;  /* 0x0016188a01007387 */ /* 0x000fe40000100a00 */
[----:B------:R-:W1:Y:S08]  /*fd020*/  LDSM.16.M88.4 R136, [R236+0x160100] ;  /* 0x16010000ec88783b */ /* 0x000e700000000200 */
[----:B------:R-:W-:Y:S01]  /*fd030*/  STL.64 [R1+0x1760], R144 ;  /* 0x0017609001007387 */ /* 0x000fe20000100a00 */
[----:B------:R-:W-:Y:S02]  /*fd040*/  STL.64 [R1+0x1768], R146 ;  /* 0x0017689201007387 */ /* 0x000fe40000100a00 */
[----:B------:R-:W1:Y:S02]  /*fd050*/  LDSM.16.M88.4 R144, [R236+0x160180] ;  /* 0x16018000ec90783b */ /* 0x000e640000000200 */
[----:B---3--:R-:W-:Y:S02]  /*fd060*/  STL.64 [R1+0xe0], R140 ;  /* 0x0000e08c01007387 */ /* 0x008fe40000100a00 */
[----:B------:R-:W-:Y:S02]  /*fd070*/  STL.64 [R1+0xe8], R142 ;  /* 0x0000e88e01007387 */ /* 0x000fe40000100a00 */
[----:B------:R-:W3:Y:S01]  /*fd080*/  LDSM.16.M88.4 R140, [R236+0x162080] ;  /* 0x16208000ec8c783b */ /* 0x000ee20000000200 */
[----:B-1----:R-:W-:Y:S03]  /*fd090*/  STL.64 [R1+0x150], R136 ;  /* 0x0001508801007387 */ /* 0x002fe60000100a00 */
[----:B------:R-:W-:Y:S02]  /*fd0a0*/  STL.64 [R1+0x158], R138 ;  /* 0x0001588a01007387 */ /* 0x000fe40000100a00 */
[----:B------:R-:W1:Y:S04]  /*fd0b0*/  LDSM.16.M88.4 R136, [R236+0x162100] ;  /* 0x16210000ec88783b */ /* 0x000e680000000200 */
[----:B------:R-:W-:Y:S01]  /*fd0c0*/  STL.64 [R1+0x1620], R144 ;  /* 0x0016209001007387 */ /* 0x000fe20000100a00 */
[----:B------:R-:W-:Y:S01]  /*fd0d0*/  STL.64 [R1+0x1628], R146 ;  /* 0x0016289201007387 */ /* 0x000fe20000100a00 */
[----:B------:R-:W4:Y:S02]  /*fd0e0*/  LDL.LU R180, [R1+0x1b40] ;  /* 0x001b400001b47983 */ /* 0x000f240000300800 */
[----:B------:R-:W-:Y:S01]  /*fd0f0*/  LDSM.16.M88.4 R144, [R236+0x164080] ;  /* 0x16408000ec90783b */ /* 0x000fe20000000200 */
[----:B---3--:R-:W-:Y:S03]  /*fd100*/  STL.64 [R1+0xf0], R140 ;  /* 0x0000f08c01007387 */ /* 0x008fe60000100a00 */
[----:B------:R2:W-:Y:S01]  /*fd110*/  STL.64 [R1+0xf8], R142 ;  /* 0x0000f88e01007387 */ /* 0x0005e20000100a00 */
[----:B-1----:R-:W-:Y:S01]  /*fd120*/  STL.64 [R1+0x140], R136 ;  /* 0x0001408801007387 */ /* 0x002fe20000100a00 */
[----:B------:R-:W-:Y:S02]  /*fd130*/  STL.64 [R1+0x148], R138 ;  /* 0x0001488a01007387 */ /* 0x000fe40000100a00 */
[----:B------:R-:W3:Y:S02]  /*fd140*/  LDL.LU R181, [R1+0x1b44] ;  /* 0x001b440001b57983 */ /* 0x000ee40000300800 */
[----:B------:R-:W3:Y:S01]  /*fd150*/  LDL.LU R182, [R1+0x1b48] ;  /* 0x001b480001b67983 */ /* 0x000ee20000300800 */
[----:B------:R-:W3:Y:S04]  /*fd160*/  LDL.LU R183, [R1+0x1b4c] ;  /* 0x001b4c0001b77983 */ /* 0x000ee80000300800 */
[----:B------:R-:W1:Y:S01]  /*fd170*/  LDSM.16.M88.4 R136, [R236+0x162180] ;  /* 0x16218000ec88783b */ /* 0x000e620000000200 */
[C---:B--2---:R-:W-:Y:S03]  /*fd180*/  HMMA.1688.F32.TF32 R140, R8.reuse, R166, R156 ;  /* 0x000000a6088c723c */ /* 0x044fe6000008109c */
[----:B-1----:R-:W-:Y:S01]  /*fd190*/  STL.64 [R1+0x1630], R136 ;  /* 0x0016308801007387 */ /* 0x002fe20000100a00 */
[----:B------:R-:W-:Y:S02]  /*fd1a0*/  STL.64 [R1+0x1638], R138 ;  /* 0x0016388a01007387 */ /* 0x000fe40000100a00 */
[----:B------:R-:W1:Y:S04]  /*fd1b0*/  LDSM.16.M88.4 R136, [R236+0x164100] ;  /* 0x16410000ec88783b */ /* 0x000e680000000200 */
[----:B------:R-:W-:Y:S01]  /*fd1c0*/  STL.64 [R1+0x100], R144 ;  /* 0x0001009001007387 */ /* 0x000fe20000100a00 */
[----:B------:R-:W-:Y:S01]  /*fd1d0*/  STL.64 [R1+0x108], R146 ;  /* 0x0001089201007387 */ /* 0x000fe20000100a00 */
[----:B------:R-:W2:Y:S11]  /*fd1e0*/  LDL.LU R156, [R1+0x1b50] ;  /* 0x001b5000019c7983 */ /* 0x000eb60000300800 */
[----:B------:R-:W-:Y:S02]  /*fd1f0*/  STL.64 [R1+0x1750], R140 ;  /* 0x0017508c01007387 */ /* 0x000fe40000100a00 */
[----:B------:R-:W-:Y:S01]  /*fd200*/  STL.64 [R1+0x1758], R142 ;  /* 0x0017588e01007387 */ /* 0x000fe20000100a00 */
[----:B------:R-:W-:Y:S04]  /*fd210*/  LDSM.16.M88.4 R144, [R236+0x166080] ;  /* 0x16608000ec90783b */ /* 0x000fe80000000200 */
[----:B------:R-:W-:Y:S04]  /*fd220*/  LDSM.16.M88.4 R140, [R236+0x166100] ;  /* 0x16610000ec8c783b */ /* 0x000fe80000000200 */
[----:B-1----:R-:W-:Y:S01]  /*fd230*/  STL.64 [R1+0x130], R136 ;  /* 0x0001308801007387 */ /* 0x002fe20000100a00 */
[----:B------:R-:W-:Y:S02]  /*fd240*/  STL.64 [R1+0x138], R138 ;  /* 0x0001388a01007387 */ /* 0x000fe40000100a00 */
[----:B------:R-:W2:Y:S02]  /*fd250*/  LDL.LU R157, [R1+0x1b54] ;  /* 0x001b5400019d7983 */ /* 0x000ea40000300800 */
[----:B------:R-:W2:Y:S01]  /*fd260*/  LDL.LU R158, [R1+0x1b58] ;  /* 0x001b5800019e7983 */ /* 0x000ea20000300800 */
[----:B------:R-:W1:Y:S04]  /*fd270*/  LDSM.16.M88.4 R136, [R236+0x164180] ;  /* 0x16418000ec88783b */ /* 0x000e680000000200 */
[----:B------:R-:W2:Y:S04]  /*fd280*/  LDL.LU R159, [R1+0x1b5c] ;  /* 0x001b5c00019f7983 */ /* 0x000ea80000300800 */
[----:B-1----:R-:W-:Y:S01]  /*fd290*/  STL.64 [R1+0x1640], R136 ;  /* 0x0016408801007387 */ /* 0x002fe20000100a00 */
[----:B------:R-:W-:Y:S02]  /*fd2a0*/  STL.64 [R1+0x1648], R138 ;  /* 0x0016488a01007387 */ /* 0x000fe40000100a00 */
[----:B------:R-:W1:Y:S04]  /*fd2b0*/  LDSM.16.M88.4 R136, [R236+0x166180] ;  /* 0x16618000ec88783b */ /* 0x000e680000000200 */
[----:B------:R-:W-:Y:S01]  /*fd2c0*/  STL.64 [R1+0x110], R144 ;  /* 0x0001109001007387 */ /* 0x000fe20000100a00 */
[----:B------:R-:W-:Y:S01]  /*fd2d0*/  STL.64 [R1+0x118], R146 ;  /* 0x0001189201007387 */ /* 0x000fe20000100a00 */
[----:B------:R-:W2:Y:S02]  /*fd2e0*/  LDL.LU R164, [R1+0x1b60] ;  /* 0x001b600001a47983 */ /* 0x000ea40000300800 */
[----:B------:R-:W-:Y:S02]  /*fd2f0*/  STL.64 [R1+0x120], R140 ;  /* 0x0001208c01007387 */ /* 0x000fe40000100a00 */
[----:B------:R4:W-:Y:S01]  /*fd300*/  STL.64 [R1+0x128], R142 ;  /* 0x0001288e01007387 */ /* 0x0009e20000100a00 */
[----:B------:R-:W-:Y:S01]  /*fd310*/  MOV R167, R252 ;  /* 0x000000fc00a77202 */ /* 0x000fe20000000f00 */
[----:B------:R-:W-:Y:S04]  /*fd320*/  LDSM.16.M88.4 R144, [R236+0x17e080] ;  /* 0x17e08000ec90783b */ /* 0x000fe80000000200 */
[----:B-1----:R-:W-:Y:S01]  /*fd330*/  STL.64 [R1+0x1650], R136 ;  /* 0x0016508801007387 */ /* 0x002fe20000100a00 */
[----:B------:R-:W-:Y:S02]  /*fd340*/  STL.64 [R1+0x1658], R138 ;  /* 0x0016588a01007387 */ /* 0x000fe40000100a00 */
[----:B------:R-:W2:Y:S02]  /*fd350*/  LDL.LU R165, [R1+0x1b64] ;  /* 0x001b640001a57983 */ /* 0x000ea40000300800 */
[----:B------:R-:W2:Y:S01]  /*fd360*/  LDL.LU R166, [R1+0x1b68] ;  /* 0x001b680001a67983 */ /* 0x000ea20000300800 */
[----:B------:R-:W1:Y:S04]  /*fd370*/  LDSM.16.M88.4 R136, [R236+0x168180] ;  /* 0x16818000ec88783b */ /* 0x000e680000000200 */
[----:B------:R-:W2:Y:S01]  /*fd380*/  LDL.LU R252, [R1+0x60c0] ;  /* 0x0060c00001fc7983 */ /* 0x000ea20000300800 */
[C---:B----4-:R-:W-:Y:S01]  /*fd390*/  HMMA.1688.F32.TF32 R140, R8.reuse, R150, R188 ;  /* 0x00000096088c723c */ /* 0x050fe200000810bc */
[----:B------:R-:W-:Y:S11]  /*fd3a0*/  LDSM.16.M88.4 R188, [R236+0x172100] ;  /* 0x17210000ecbc783b */ /* 0x000ff60000000200 */
[----:B------:R-:W-:Y:S11]  /*fd3b0*/  @!UPT UIADD3 URZ, URZ, URZ, URZ ;  /* 0x0000003f3f3ff290 */ /* 0x000ff6000fffe03f */
[----:B------:R-:W-:Y:S01]  /*fd3c0*/  STL.64 [R1+0x1740], R140 ;  /* 0x0017408c01007387 */ /* 0x000fe20000100a00 */
[----:B------:R-:W-:Y:S02]  /*fd3d0*/  STL.64 [R1+0x1748], R142 ;  /* 0x0017488e01007387 */ /* 0x000fe40000100a00 */
[----:B------:R-:W4:Y:S02]  /*fd3e0*/  LDL.LU R244, [R1+0x60bc] ;  /* 0x0060bc0001f47983 */ /* 0x000f240000300800 */
[----:B------:R-:W-:Y:S01]  /*fd3f0*/  LDSM.16.M88.4 R140, [R236+0x16c180] ;  /* 0x16c18000ec8c783b */ /* 0x000fe20000000200 */
[----:B-1----:R-:W-:Y:S03]  /*fd400*/  STL.64 [R1+0x1660], R136 ;  /* 0x0016608801007387 */ /* 0x002fe60000100a00 */
[----:B------:R-:W-:Y:S02]  /*fd410*/  STL.64 [R1+0x1668], R138 ;  /* 0x0016688a01007387 */ /* 0x000fe40000100a00 */
[----:B------:R-:W1:Y:S04]  /*fd420*/  LDSM.16.M88.4 R136, [R236+0x16a180] ;  /* 0x16a18000ec88783b */ /* 0x000e680000000200 */
[----:B------:R-:W4:Y:S01]  /*fd430*/  LDL.LU R3, [R1+0x60b8] ;  /* 0x0060b80001037983 */ /* 0x000f220000300800 */
[----:B-1----:R-:W-:Y:S01]  /*fd440*/  STL.64 [R1+0x1670], R136 ;  /* 0x0016708801007387 */ /* 0x002fe20000100a00 */
[----:B------:R3:W-:Y:S02]  /*fd450*/  STL.64 [R1+0x1678], R138 ;  /* 0x0016788a01007387 */ /* 0x0007e40000100a00 */
[----:B------:R-:W-:Y:S02]  /*fd460*/  STL.64 [R1+0x1680], R140 ;  /* 0x0016808c01007387 */ /* 0x000fe40000100a00 */
[----:B------:R-:W-:Y:S01]  /*fd470*/  STL.64 [R1+0x1688], R142 ;  /* 0x0016888e01007387 */ /* 0x000fe20000100a00 */
[----:B---3--:R-:W-:Y:S01]  /*fd480*/  HMMA.1688.F32.TF32 R136, R8, R174, R180 ;  /* 0x000000ae0888723c */ /* 0x008fe200000810b4 */
[----:B------:R-:W-:-:S02]  /*fd490*/  IMAD.MOV.U32 R150, RZ, RZ, R247 ;  /* 0x000000ffff967224 */ /* 0x000fc400078e00f7 */
[----:B------:R-:W-:Y:S01]  /*fd4a0*/  IMAD.MOV.U32 R151, RZ, RZ, R246 ;  /* 0x000000ffff977224 */ /* 0x000fe200078e00f6 */
[----:B------:R-:W-:Y:S04]  /*fd4b0*/  LDSM.16.M88.4 R180, [R236+0x174100] ;  /* 0x17410000ecb4783b */ /* 0x000fe80000000200 */
[----:B------:R-:W-:Y:S11]  /*fd4c0*/  LDSM.16.M88.4 R172, [R236+0x176100] ;  /* 0x17610000ecac783b */ /* 0x000ff60000000200 */
[----:B------:R-:W-:Y:S04]  /*fd4d0*/  @!UPT UIADD3 URZ, URZ, URZ, URZ ;  /* 0x0000003f3f3ff290 */ /* 0x000fe8000fffe03f */
[----:B------:R-:W-:Y:S01]  /*fd4e0*/  STL.64 [R1+0x1730], R136 ;  /* 0x0017308801007387 */ /* 0x000fe20000100a00 */
[----:B------:R-:W-:Y:S02]  /*fd4f0*/  STL.64 [R1+0x1738], R138 ;  /* 0x0017388a01007387 */ /* 0x000fe40000100a00 */
[----:B------:R-:W1:Y:S02]  /*fd500*/  LDSM.16.M88.4 R136, [R236+0x16e180] ;  /* 0x16e18000ec88783b */ /* 0x000e640000000200 */
[----:B-1----:R-:W-:Y:S02]  /*fd510*/  STL.64 [R1+0x1690], R136 ;  /* 0x0016908801007387 */ /* 0x002fe40000100a00 */
[----:B------:R-:W-:Y:S02]  /*fd520*/  STL.64 [R1+0x1698], R138 ;  /* 0x0016988a01007387 */ /* 0x000fe40000100a00 */
[----:B------:R-:W1:Y:S01]  /*fd530*/  LDSM.16.M88.4 R136, [R236+0x170180] ;  /* 0x17018000ec88783b */ /* 0x000e620000000200 */
[C---:B--2---:R-:W-:Y:S01]  /*fd540*/  HMMA.1688.F32.TF32 R140, R8.reuse, R162, R156 ;  /* 0x000000a2088c723c */ /* 0x044fe2000008109c */
[----:B------:R-:W-:Y:S04]  /*fd550*/  LDSM.16.M88.4 R160, [R236+0x17a080] ;  /* 0x17a08000eca0783b */ /* 0x000fe80000000200 */
[----:B------:R-:W-:Y:S04]  /*fd560*/  LDSM.16.M88.4 R156, [R236+0x17a100] ;  /* 0x17a10000ec9c783b */ /* 0x000fe80000000200 */
[----:B-1----:R-:W-:Y:S01]  /*fd570*/  STL.64 [R1+0x16a0], R136 ;  /* 0x0016a08801007387 */ /* 0x002fe20000100a00 */
[----:B------:R-:W-:Y:S02]  /*fd580*/  STL.64 [R1+0x16a8], R138 ;  /* 0x0016a88a01007387 */ /* 0x000fe40000100a00 */
[----:B------:R-:W1:Y:S11]  /*fd590*/  LDSM.16.M88.4 R136, [R236+0x172180] ;  /* 0x17218000ec88783b */ /* 0x000e760000000200 */
[----:B------:R-:W-:Y:S01]  /*fd5a0*/  STL.64 [R1+0x1720], R140 ;  /* 0x0017208c01007387 */ /* 0x000fe20000100a00 */
[----:B------:R2:W-:Y:S03]  /*fd5b0*/  STL.64 [R1+0x1728], R142 ;  /* 0x0017288e01007387 */ /* 0x0005e60000100a00 */
[----:B-1----:R-:W-:Y:S01]  /*fd5c0*/  STL.64 [R1+0x16b0], R136 ;  /* 0x0016b08801007387 */ /* 0x002fe20000100a00 */
        /* <DEDUP_REMOVED lines=9> */
[----:B------:R-:W-:Y:S02]  /*fd660*/  STL.64 [R1+0x1118], R142 ;  /* 0x0011188e01007387 */ /* 0x000fe40000100a00 */
[----:B------:R-:W-:Y:S01]  /*fd670*/  LDSM.16.M88.4 R140, [R236+0x17a180] ;  /* 0x17a18000ec8c783b */ /* 0x000fe20000000200 */
[----:B-1----:R-:W-:Y:S03]  /*fd680*/  STL.64 [R1+0x16d0], R136 ;  /* 0x0016d08801007387 */ /* 0x002fe60000100a00 */
[----:B------:R-:W-:Y:S02]  /*fd690*/  STL.64 [R1+0x16d8], R138 ;  /* 0x0016d88a01007387 */ /* 0x000fe40000100a00 */
[----:B------:R-:W1:Y:S02]  /*fd6a0*/  LDSM.16.M88.4 R136, [R236+0x178180] ;  /* 0x17818000ec88783b */ /* 0x000e640000000200 */
[----:B-1----:R-:W-:Y:S02]  /*fd6b0*/  STL.64 [R1+0x16e0], R136 ;  /* 0x0016e08801007387 */ /* 0x002fe40000100a00 */
[----:B------:R1:W-:Y:S02]  /*fd6c0*/  STL.64 [R1+0x16e8], R138 ;  /* 0x0016e88a01007387 */ /* 0x0003e40000100a00 */
[----:B-1----:R-:W-:Y:S01]  /*fd6d0*/  HMMA.1688.F32.TF32 R136, R8, R154, R148 ;  /* 0x0000009a0888723c */ /* 0x002fe20000081094 */
[----:B------:R-:W-:Y:S01]  /*fd6e0*/  STL.64 [R1+0x16f0], R140 ;  /* 0x0016f08c01007387 */ /* 0x000fe20000100a00 */
[----:B------:R-:W-:Y:S03]  /*fd6f0*/  STL.64 [R1+0x16f8], R142 ;  /* 0x0016f88e01007387 */ /* 0x000fe60000100a00 */
[----:B------:R-:W-:Y:S04]  /*fd700*/  LDSM.16.M88.4 R152, [R236+0x17c080] ;  /* 0x17c08000ec98783b */ /* 0x000fe80000000200 */
[----:B------:R-:W-:Y:S01]  /*fd710*/  LDSM.16.M88.4 R148, [R236+0x17c100] ;  /* 0x17c10000ec94783b */ /* 0x000fe20000000200 */
[----:B------:R-:W-:Y:S11]  /*fd720*/  LDSM.16.M88.4 R140, [R236+0x17e100] ;  /* 0x17e10000ec8c783b */ /* 0x000ff60000000200 */
[----:B------:R-:W-:Y:S02]  /*fd730*/  @!UPT UIADD3 URZ, URZ, URZ, URZ ;  /* 0x0000003f3f3ff290 */ /* 0x000fe4000fffe03f */
[----:B------:R-:W-:Y:S01]  /*fd740*/  STL.64 [R1+0x1100], R136 ;  /* 0x0011008801007387 */ /* 0x000fe20000100a00 */
[----:B------:R-:W-:Y:S02]  /*fd750*/  STL.64 [R1+0x1108], R138 ;  /* 0x0011088a01007387 */ /* 0x000fe40000100a00 */
[----:B------:R-:W1:Y:S02]  /*fd760*/  LDSM.16.M88.4 R136, [R236+0x17c180] ;  /* 0x17c18000ec88783b */ /* 0x000e640000000200 */
[----:B-1----:R-:W-:Y:S02]  /*fd770*/  STL.64 [R1+0x1710], R136 ;  /* 0x0017108801007387 */ /* 0x002fe40000100a00 */
[----:B------:R-:W-:Y:S02]  /*fd780*/  STL.64 [R1+0x1718], R138 ;  /* 0x0017188a01007387 */ /* 0x000fe40000100a00 */
[----:B------:R-:W1:Y:S02]  /*fd790*/  LDSM.16.M88.4 R136, [R236+0x17e180] ;  /* 0x17e18000ec88783b */ /* 0x000e640000000200 */
[----:B-1----:R-:W-:Y:S02]  /*fd7a0*/  STL.64 [R1+0x1700], R136 ;  /* 0x0017008801007387 */ /* 0x002fe40000100a00 */
[----:B------:R1:W-:Y:S02]  /*fd7b0*/  STL.64 [R1+0x1708], R138 ;  /* 0x0017088a01007387 */ /* 0x0003e40000100a00 */
[----:B-1----:R-:W2:Y:S01]  /*fd7c0*/  LDL.LU.64 R138, [R1+0x60b0] ;  /* 0x0060b000018a7983 */ /* 0x002ea20000300a00 */
[----:B------:R-:W2:Y:S02]  /*fd7d0*/  LDL.LU.64 R136, [R1+0x60a8] ;  /* 0x0060a80001887983 */ /* 0x000ea40000300a00 */
        /* <DEDUP_REMOVED lines=10> */
[----:B------:R-:W3:Y:S01]  /*fd880*/  LDL.LU R236, [R1+0x1bc0] ;  /* 0x001bc00001ec7983 */ /* 0x000ee20000300800 */
[----:B------:R1:W-:Y:S02]  /*fd890*/  STL.64 [R1+0x90d8], R154 ;  /* 0x0090d89a01007387 */ /* 0x0003e40000100a00 */
[----:B------:R-:W-:Y:S01]  /*fd8a0*/  STL.64 [R1+0x90d0], R152 ;  /* 0x0090d09801007387 */ /* 0x000fe20000100a00 */
[----:B-1----:R-:W3:Y:S01]  /*fd8b0*/  LDL.64 R154, [R1+0x15d8] ;  /* 0x0015d800019a7983 */ /* 0x002ee20000100a00 */
[----:B------:R1:W-:Y:S02]  /*fd8c0*/  STL.64 [R1+0x90c8], R14 ;  /* 0x0090c80e01007387 */ /* 0x0003e40000100a00 */
[----:B------:R-:W-:Y:S01]  /*fd8d0*/  STL.64 [R1+0x90c0], R12 ;  /* 0x0090c00c01007387 */ /* 0x000fe20000100a00 */
[----:B-1----:R-:W2:Y:S04]  /*fd8e0*/  LDL R14, [R1+0x15c8] ;  /* 0x0015c800010e7983 */ /* 0x002ea80000100800 */
[----:B------:R-:W2:Y:S01]  /*fd8f0*/  LDL R15, [R1+0x15cc] ;  /* 0x0015cc00010f7983 */ /* 0x000ea20000100800 */
[----:B------:R-:W-:Y:S02]  /*fd900*/  STL.64 [R1+0x90b8], R146 ;  /* 0x0090b89201007387 */ /* 0x000fe40000100a00 */
[----:B------:R1:W-:Y:S02]  /*fd910*/  STL.64 [R1+0x90b0], R144 ;  /* 0x0090b09001007387 */ /* 0x0003e40000100a00 */
[----:B-1----:R-:W2:Y:S01]  /*fd920*/  LDL.LU R144, [R1+0x1bd0] ;  /* 0x001bd00001907983 */ /* 0x002ea20000300800 */
[----:B------:R-:W2:Y:S02]  /*fd930*/  LDL.LU R145, [R1+0x1bd4] ;  /* 0x001bd40001917983 */ /* 0x000ea40000300800 */
[----:B------:R-:W2:Y:S02]  /*fd940*/  LDL.LU R146, [R1+0x1bd8] ;  /* 0x001bd80001927983 */ /* 0x000ea40000300800 */
[----:B------:R-:W2:Y:S01]  /*fd950*/  LDL.LU R147, [R1+0x1bdc] ;  /* 0x001bdc0001937983 */ /* 0x000ea20000300800 */
[----:B------:R1:W-:Y:S01]  /*fd960*/  STL.64 [R1+0x8fb0], R230 ;  /* 0x008fb0e601007387 */ /* 0x0003e20000100a00 */
[----:B------:R-:W-:Y:S03]  /*fd970*/  STL.64 [R1+0x8fa8], R228 ;  /* 0x008fa8e401007387 */ /* 0x000fe60000100a00 */
[----:B-1----:R-:W3:Y:S01]  /*fd980*/  LDL.64 R230, [R1+0x15b8] ;  /* 0x0015b80001e67983 */ /* 0x002ee20000100a00 */
[----:B------:R-:W-:Y:S02]  /*fd990*/  STL.64 [R1+0x8fa0], R222 ;  /* 0x008fa0de01007387 */ /* 0x000fe40000100a00 */
[----:B------:R1:W-:Y:S02]  /*fd9a0*/  STL.64 [R1+0x8f98], R220 ;  /* 0x008f98dc01007387 */ /* 0x0003e40000100a00 */
[----:B-1----:R-:W3:Y:S01]  /*fd9b0*/  LDL.LU R220, [R1+0x1be0] ;  /* 0x001be00001dc7983 */ /* 0x002ee20000300800 */
[----:B------:R-:W3:Y:S02]  /*fd9c0*/  LDL.LU R221, [R1+0x1be4] ;  /* 0x001be40001dd7983 */ /* 0x000ee40000300800 */
[----:B------:R-:W3:Y:S02]  /*fd9d0*/  LDL.LU R222, [R1+0x1be8] ;  /* 0x001be80001de7983 */ /* 0x000ee40000300800 */
[----:B------:R-:W3:Y:S01]  /*fd9e0*/  LDL.LU R223, [R1+0x1bec] ;  /* 0x001bec0001df7983 */ /* 0x000ee20000300800 */
[----:B------:R1:W-:Y:S01]  /*fd9f0*/  STL.64 [R1+0x8f90], R214 ;  /* 0x008f90d601007387 */ /* 0x0003e20000100a00 */
[----:B------:R-:W-:Y:S03]  /*fda00*/  STL.64 [R1+0x8f88], R212 ;  /* 0x008f88d401007387 */ /* 0x000fe60000100a00 */
[----:B-1----:R-:W3:Y:S04]  /*fda10*/  LDL R214, [R1+0x15a8] ;  /* 0x0015a80001d67983 */ /* 0x002ee80000100800 */
[----:B------:R-:W3:Y:S01]  /*fda20*/  LDL R215, [R1+0x15ac] ;  /* 0x0015ac0001d77983 */ /* 0x000ee20000100800 */
        /* <DEDUP_REMOVED lines=19> */
[----:B------:R-:W3:Y:S02]  /*fdb60*/  LDL.LU R16, [R1+0x1c40] ;  /* 0x001c400001107983 */ /* 0x000ee40000300800 */
[----:B------:R-:W3:Y:S02]  /*fdb70*/  LDL.LU R17, [R1+0x1c44] ;  /* 0x001c440001117983 */ /* 0x000ee40000300800 */
[----:B------:R-:W3:Y:S01]  /*fdb80*/  LDL.LU R18, [R1+0x1c48] ;  /* 0x001c480001127983 */ /* 0x000ee20000300800 */
[----:B------:R-:W3:Y:S01]  /*fdb90*/  LDL.LU R19, [R1+0x1c4c] ;  /* 0x001c4c0001137983 */ /* 0x000ee20000300800 */
[----:B------:R-:W3:Y:S02]  /*fdba0*/  LDL R162, [R1+0x1548] ;  /* 0x0015480001a27983 */ /* 0x000ee40000100800 */
[----:B------:R-:W3:Y:S02]  /*fdbb0*/  LDL R163, [R1+0x154c] ;  /* 0x00154c0001a37983 */ /* 0x000ee40000100800 */
[----:B------:R-:W3:Y:S01]  /*fdbc0*/  LDL.LU R20, [R1+0x1c50] ;  /* 0x001c500001147983 */ /* 0x000ee20000300800 */
[----:B------:R-:W3:Y:S01]  /*fdbd0*/  LDL.LU R21, [R1+0x1c54] ;  /* 0x001c540001157983 */ /* 0x000ee20000300800 */
[----:B------:R-:W3:Y:S02]  /*fdbe0*/  LDL.LU R22, [R1+0x1c58] ;  /* 0x001c580001167983 */ /* 0x000ee40000300800 */
[----:B------:R-:W3:Y:S02]  /*fdbf0*/  LDL.LU R23, [R1+0x1c5c] ;  /* 0x001c5c0001177983 */ /* 0x000ee40000300800 */
[----:B------:R-:W3:Y:S01]  /*fdc00*/  LDL R170, [R1+0x1538] ;  /* 0x0015380001aa7983 */ /* 0x000ee20000100800 */
[----:B------:R-:W3:Y:S01]  /*fdc10*/  LDL R171, [R1+0x153c] ;  /* 0x00153c0001ab7983 */ /* 0x000ee20000100800 */
[----:B------:R-:W3:Y:S02]  /*fdc20*/  LDL.LU R24, [R1+0x1c60] ;  /* 0x001c600001187983 */ /* 0x000ee40000300800 */
[----:B------:R-:W3:Y:S02]  /*fdc30*/  LDL.LU R25, [R1+0x1c64] ;  /* 0x001c640001197983 */ /* 0x000ee40000300800 */
[----:B------:R-:W3:Y:S01]  /*fdc40*/  LDL.LU R26, [R1+0x1c68] ;  /* 0x001c6800011a7983 */ /* 0x000ee20000300800 */
[----:B------:R-:W3:Y:S01]  /*fdc50*/  LDL.LU R27, [R1+0x1c6c] ;  /* 0x001c6c00011b7983 */ /* 0x000ee20000300800 */
[----:B------:R-:W-:Y:S02]  /*fdc60*/  STL.64 [R1+0x8f40], R174 ;  /* 0x008f40ae01007387 */ /* 0x000fe40000100a00 */
[----:B------:R1:W-:Y:S01]  /*fdc70*/  STL.64 [R1+0x8f38], R172 ;  /* 0x008f38ac01007387 */ /* 0x0003e20000100a00 */
[----:B------:R-:W-:-:S02]  /*fdc80*/  MOV R247, c[0x0][0x188] ;  /* 0x0000620000f77a02 */ /* 0x000fc40000000f00 */
[----:B------:R-:W-:Y:S01]  /*fdc90*/  MOV R246, c[0x0][0x18c] ;  /* 0x0000630000f67a02 */ /* 0x000fe20000000f00 */
[----:B-1----:R-:W3:Y:S01]  /*fdca0*/  LDL.LU R172, [R1+0x1c10] ;  /* 0x001c100001ac7983 */ /* 0x002ee20000300800 */
[----:B------:R-:W3:Y:S02]  /*fdcb0*/  LDL.LU R173, [R1+0x1c14] ;  /* 0x001c140001ad7983 */ /* 0x000ee40000300800 */
[----:B------:R-:W3:Y:S02]  /*fdcc0*/  LDL.LU R174, [R1+0x1c18] ;  /* 0x001c180001ae7983 */ /* 0x000ee40000300800 */
[----:B------:R-:W3:Y:S01]  /*fdcd0*/  LDL.LU R175, [R1+0x1c1c] ;  /* 0x001c1c0001af7983 */ /* 0x000ee20000300800 */
[----:B------:R1:W-:Y:S01]  /*fdce0*/  STL.64 [R1+0x8f30], R166 ;  /* 0x008f30a601007387 */ /* 0x0003e20000100a00 */
[----:B------:R-:W-:Y:S02]  /*fdcf0*/  STL.64 [R1+0x8f28], R164 ;  /* 0x008f28a401007387 */ /* 0x000fe40000100a00 */
[----:B------:R-:W-:-:S02]  /*fdd00*/  IMAD.SHL.U32 R247, R247, 0x80, RZ ;  /* 0x00000080f7f77824 */ /* 0x000fc400078e00ff */
[----:B------:R-:W-:Y:S01]  /*fdd10*/  IMAD.SHL.U32 R246, R246, 0x80, RZ ;  /* 0x00000080f6f67824 */ /* 0x000fe200078e00ff */
[----:B-1----:R-:W3:Y:S04]  /*fdd20*/  LDL R166, [R1+0x1578] ;  /* 0x0015780001a67983 */ /* 0x002ee80000100800 */
[----:B------:R-:W3:Y:S01]  /*fdd30*/  LDL R167, [R1+0x157c] ;  /* 0x00157c0001a77983 */ /* 0x000ee20000100800 */
[----:B------:R-:W-:Y:S02]  /*fdd40*/  STL.64 [R1+0x8f20], R158 ;  /* 0x008f209e01007387 */ /* 0x000fe40000100a00 */
[----:B------:R1:W-:Y:S01]  /*fdd50*/  STL.64 [R1+0x8f18], R156 ;  /* 0x008f189c01007387 */ /* 0x0003e20000100a00 */
[----:B------:R-:W-:Y:S02]  /*fdd60*/  SHF.L.U32 R247, R247, 0x2, RZ ;  /* 0x00000002f7f77819 */ /* 0x000fe400000006ff */
[----:B------:R-:W-:Y:S01]  /*fdd70*/  SHF.L.U32 R246, R246, 0x2, RZ ;  /* 0x00000002f6f67819 */ /* 0x000fe200000006ff */
        /* <DEDUP_REMOVED lines=14> */
[----:B------:R-:W-:Y:S01]  /*fde60*/  STL [R1+0x60c0], R252 ;  /* 0x0060c0fc01007387 */ /* 0x000fe20000100800 */
[----:B----4-:R-:W-:Y:S02]  /*fde70*/  STL [R1+0x60bc], R244 ;  /* 0x0060bcf401007387 */ /* 0x010fe40000100800 */
[----:B------:R-:W4:Y:S02]  /*fde80*/  LDL R246, [R1+0x1558] ;  /* 0x0015580001f67983 */ /* 0x000f240000100800 */
[----:B------:R-:W4:Y:S01]  /*fde90*/  LDL R247, [R1+0x155c] ;  /* 0x00155c0001f77983 */ /* 0x000f220000100800 */
[----:B------:R-:W-:Y:S01]  /*fdea0*/  STL [R1+0x60b8], R3 ;  /* 0x0060b80301007387 */ /* 0x000fe20000100800 */
[C---:B--2---:R-:W-:Y:S08]  /*fdeb0*/  HMMA.1688.F32.TF32 R12, R8.reuse, R14, R144 ;  /* 0x0000000e080c723c */ /* 0x044ff00000081090 */
[C---:B---3--:R-:W-:Y:S08]  /*fdec0*/  HMMA.1688.F32.TF32 R160, R8.reuse, R162, R20 ;  /* 0x000000a208a0723c */ /* 0x048ff00000081014 */
[C---:B------:R-:W-:Y:S01]  /*fded0*/  HMMA.1688.F32.TF32 R168, R8.reuse, R170, R24 ;  /* 0x000000aa08a8723c */ /* 0x040fe20000081018 */
[----:B------:R-:W2:Y:S01]  /*fdee0*/  LDL.LU.64 R26, [R1+0x9128] ;  /* 0x00912800011a7983 */ /* 0x000ea20000300a00 */
[----:B------:R-:W2:Y:S11]  /*fdef0*/  LDL.LU.64 R24, [R1+0x9120] ;  /* 0x0091200001187983 */ /* 0x000eb60000300a00 */
[----:B------:R-:W-:Y:S10]  /*fdf00*/  @!UPT UIADD3 URZ, URZ, URZ, URZ ;  /* 0x0000003f3f3ff290 */ /* 0x000ff4000fffe03f */
[----:B------:R-:W-:Y:S01]  /*fdf10*/  STL.64 [R1+0x10f0], R168 ;  /* 0x0010f0a801007387 */ /* 0x000fe20000100a00 */
[----:B------:R1:W-:Y:S03]  /*fdf20*/  STL.64 [R1+0x10f8], R170 ;  /* 0x0010f8aa01007387 */ /* 0x0003e60000100a00 */
[----:B-1----:R-:W3:Y:S01]  /*fdf30*/  LDL.LU.64 R170, [R1+0x9118] ;  /* 0x0091180001aa7983 */ /* 0x002ee20000300a00 */
[----:B------:R-:W2:Y:S02]  /*fdf40*/  LDL.LU.64 R168, [R1+0x9110] ;  /* 0x0091100001a87983 */ /* 0x000ea40000300a00 */
[----:B------:R-:W2:Y:S02]  /*fdf50*/  LDL.LU.64 R22, [R1+0x9108] ;  /* 0x0091080001167983 */ /* 0x000ea40000300a00 */
[----:B------:R-:W2:Y:S01]  /*fdf60*/  LDL.LU.64 R20, [R1+0x9100] ;  /* 0x0091000001147983 */ /* 0x000ea20000300a00 */
[----:B------:R-:W-:Y:S01]  /*fdf70*/  STL.64 [R1+0x10e0], R160 ;  /* 0x0010e0a001007387 */ /* 0x000fe20000100a00 */
[----:B------:R1:W-:Y:S03]  /*fdf80*/  STL.64 [R1+0x10e8], R162 ;  /* 0x0010e8a201007387 */ /* 0x0003e60000100a00 */
[----:B-1----:R-:W2:Y:S01]  /*fdf90*/  LDL.LU.64 R162, [R1+0x90f8] ;  /* 0x0090f80001a27983 */ /* 0x002ea20000300a00 */
[----:B------:R-:W2:Y:S01]  /*fdfa0*/  LDL.LU.64 R160, [R1+0x90f0] ;  /* 0x0090f00001a07983 */ /* 0x000ea20000300a00 */
[C---:B------:R-:W-:Y:S08]  /*fdfb0*/  HMMA.1688.F32.TF32 R156, R8.reuse, R166, R156 ;  /* 0x000000a6089c723c */ /* 0x040ff0000008109c */
[C---:B------:R-:W-:Y:S08]  /*fdfc0*/  HMMA.1688.F32.TF32 R140, R8.reuse, R150, R140 ;  /* 0x00000096088c723c */ /* 0x040ff0000008108c */
[C---:B----4-:R-:W-:Y:S01]  /*fdfd0*/  HMMA.1688.F32.TF32 R244, R8.reuse, R246, R16 ;  /* 0x000000f608f4723c */ /* 0x050fe20000081010 */
[----:B------:R-:W4:Y:S01]  /*fdfe0*/  LDL.LU.64 R18, [R1+0x90e8] ;  /* 0x0090e80001127983 */ /* 0x000f220000300a00 */
[----:B------:R-:W4:Y:S06]  /*fdff0*/  LDL.LU.64 R16, [R1+0x90e0] ;  /* 0x0090e00001107983 */ /* 0x000f2c0000300a00 */
[C---:B------:R-:W-:Y:S11]  /*fe000*/  HMMA.1688.F32.TF32 R148, R8.reuse, R182, R172 ;  /* 0x000000b60894723c */ /* 0x040ff600000810ac */
[----:B------:R-:W-:Y:S04]  /*fe010*/  @!UPT UIADD3 URZ, URZ, URZ, URZ ;  /* 0x0000003f3f3ff290 */ /* 0x000fe8000fffe03f */
[----:B------:R-:W-:Y:S01]  /*fe020*/  STL.64 [R1+0x10d0], R244 ;  /* 0x0010d0f401007387 */ /* 0x000fe20000100a00 */
[----:B------:R-:W-:Y:S02]  /*fe030*/  STL.64 [R1+0x10d8], R246 ;  /* 0x0010d8f601007387 */ /* 0x000fe40000100a00 */
[----:B------:R-:W-:Y:S02]  /*fe040*/  STL.64 [R1+0x10c0], R140 ;  /* 0x0010c08c01007387 */ /* 0x000fe40000100a00 */
[----:B------:R1:W-:Y:S02]  /*fe050*/  STL.64 [R1+0x10c8], R142 ;  /* 0x0010c88e01007387 */ /* 0x0003e40000100a00 */
[C---:B-1----:R-:W-:Y:S01]  /*fe060*/  HMMA.1688.F32.TF32 R140, R8.reuse, R198, R188 ;  /* 0x000000c6088c723c */ /* 0x042fe200000810bc */
[----:B------:R-:W-:Y:S01]  /*fe070*/  IMAD.MOV.U32 R245, RZ, RZ, R199 ;  /* 0x000000fffff57224 */ /* 0x000fe200078e00c7 */
[----:B------:R-:W-:Y:S01]  /*fe080*/  STL.64 [R1+0x10b0], R156 ;  /* 0x0010b09c01007387 */ /* 0x000fe20000100a00 */
[----:B------:R-:W-:Y:S02]  /*fe090*/  STL.64 [R1+0x10b8], R158 ;  /* 0x0010b89e01007387 */ /* 0x000fe40000100a00 */
[----:B------:R-:W-:Y:S02]  /*fe0a0*/  STL.64 [R1+0x10a0], R148 ;  /* 0x0010a09401007387 */ /* 0x000fe40000100a00 */
[----:B------:R1:W-:Y:S01]  /*fe0b0*/  STL.64 [R1+0x10a8], R150 ;  /* 0x0010a89601007387 */ /* 0x0003e20000100a00 */
[----:B------:R-:W-:Y:S01]  /*fe0c0*/  STL [R1+0x7528], R245 ;  /* 0x007528f501007387 */ /* 0x000fe20000100800 */
[C---:B-1----:R-:W-:Y:S11]  /*fe0d0*/  HMMA.1688.F32.TF32 R148, R8.reuse, R214, R204 ;  /* 0x000000d60894723c */ /* 0x042ff600000810cc */
[----:B------:R-:W-:Y:S03]  /*fe0e0*/  @!UPT UIADD3 URZ, URZ, URZ, URZ ;  /* 0x0000003f3f3ff290 */ /* 0x000fe6000fffe03f */
[----:B------:R-:W-:Y:S01]  /*fe0f0*/  STL.64 [R1+0x1090], R140 ;  /* 0x0010908c01007387 */ /* 0x000fe20000100a00 */
[----:B------:R1:W-:Y:S02]  /*fe100*/  STL.64 [R1+0x1098], R142 ;  /* 0x0010988e01007387 */ /* 0x0003e40000100a00 */
[----:B-1----:R-:W-:Y:S01]  /*fe110*/  HMMA.1688.F32.TF32 R140, R8, R230, R220 ;  /* 0x000000e6088c723c */ /* 0x002fe200000810dc */
[----:B------:R-:W-:-:S05]  /*fe120*/  MOV R245, R231 ;  /* 0x000000e700f57202 */ /* 0x000fca0000000f00 */
[----:B------:R-:W-:Y:S01]  /*fe130*/  STL.64 [R1+0x1080], R148 ;  /* 0x0010809401007387 */ /* 0x000fe20000100a00 */
[----:B------:R-:W-:Y:S02]  /*fe140*/  STL.64 [R1+0x1088], R150 ;  /* 0x0010889601007387 */ /* 0x000fe40000100a00 */
[----:B------:R-:W-:Y:S11]  /*fe150*/  STL [R1+0x752c], R245 ;  /* 0x00752cf501007387 */ /* 0x000ff60000100800 */
[----:B------:R-:W-:Y:S03]  /*fe160*/  @!UPT UIADD3 URZ, URZ, URZ, URZ ;  /* 0x0000003f3f3ff290 */ /* 0x000fe6000fffe03f */
[----:B------:R-:W-:Y:S01]  /*fe170*/  STL.64 [R1+0x1070], R140 ;  /* 0x0010708c01007387 */ /* 0x000fe20000100a00 */
[----:B------:R-:W-:Y:S02]  /*fe180*/  STL.64 [R1+0x1078], R142 ;  /* 0x0010788e01007387 */ /* 0x000fe40000100a00 */
[----:B------:R1:W-:Y:S02]  /*fe190*/  STL.64 [R1+0x1060], R12 ;  /* 0x0010600c01007387 */ /* 0x0003e40000100a00 */
[----:B------:R-:W-:Y:S01]  /*fe1a0*/  STL.64 [R1+0x1068], R14 ;  /* 0x0010680e01007387 */ /* 0x000fe20000100a00 */
[----:B------:R-:W2:Y:S04]  /*fe1b0*/  LDL R152, [R1] ;  /* 0x0000000001987983 */ /* 0x000ea80000100800 */
[----:B------:R-:W2:Y:S04]  /*fe1c0*/  LDL R153, [R1+0x4] ;  /* 0x0000040001997983 */ /* 0x000ea80000100800 */
[----:B------:R-:W2:Y:S04]  /*fe1d0*/  LDL R144, [R1+0x40] ;  /* 0x0000400001907983 */ /* 0x000ea80000100800 */
[----:B------:R-:W2:Y:S01]  /*fe1e0*/  LDL R145, [R1+0x44] ;  /* 0x0000440001917983 */ /* 0x000ea20000100800 */
[----:B------:R-:W-:Y:S03]  /*fe1f0*/  HMMA.1688.F32.TF32 R236, R8, R154, R236 ;  /* 0x0000009a08ec723c */ /* 0x000fe600000810ec */
[----:B------:R-:W2:Y:S04]  /*fe200*/  LDL R212, [R1+0xf0] ;  /* 0x0000f00001d47983 */ /* 0x000ea80000100800 */
[----:B------:R-:W2:Y:S04]  /*fe210*/  LDL R213, [R1+0xf4] ;  /* 0x0000f40001d57983 */ /* 0x000ea80000100800 */
[----:B------:R-:W2:Y:S04]  /*fe220*/  LDL R214, [R1+0xf8] ;  /* 0x0000f80001d67983 */ /* 0x000ea80000100800 */
[----:B-1----:R-:W2:Y:S04]  /*fe230*/  LDL.64 R12, [R1+0x10] ;  /* 0x00001000010c7983 */ /* 0x002ea80000100a00 */
[----:B------:R-:W3:Y:S04]  /*fe240*/  LDL R215, [R1+0xfc] ;  /* 0x0000fc0001d77983 */ /* 0x000ee80000100800 */
        /* <DEDUP_REMOVED lines=16> */
[----:B------:R-:W3:Y:S04]  /*fe350*/  LDL.64 R140, [R1+0x60] ;  /* 0x00006000018c7983 */ /* 0x000ee80000100a00 */
        /* <DEDUP_REMOVED lines=12> */
[----:B------:R-:W3:Y:S01]  /*fe420*/  LDL.64 R230, [R1+0x118] ;  /* 0x0001180001e67983 */ /* 0x000ee20000100a00 */
[----:B------:R-:W-:-:S02]  /*fe430*/  IMAD.MOV.U32 R245, RZ, RZ, R155 ;  /* 0x000000fffff57224 */ /* 0x000fc400078e009b */
[----:B------:R1:W-:Y:S02]  /*fe440*/  STL [R1+0x773c], R236 ;  /* 0x00773cec01007387 */ /* 0x0003e40000100800 */
[----:B------:R1:W-:Y:S01]  /*fe450*/  STL [R1+0x7738], R237 ;  /* 0x007738ed01007387 */ /* 0x0003e20000100800 */
[----:B------:R1:W-:Y:S01]  /*fe460*/  STL [R1+0x7734], R238 ;  /* 0x007734ee01007387 */ /* 0x0003e20000100800 */
[----:B------:R1:W-:Y:S01]  /*fe470*/  STL [R1+0x7730], R239 ;  /* 0x007730ef01007387 */ /* 0x0003e20000100800 */
[C---:B------:R-:W-:Y:S02]  /*fe480*/  HMMA.1688.F32.TF32 R136, R4.reuse, R248, R136 ;  /* 0x000000f80488723c */ /* 0x040fe40000081088 */
[----:B------:R-:W-:Y:S04]  /*fe490*/  LDS R8, [R2+0x1c000] ;  /* 0x01c0000002087984 */ /* 0x000fe80000000800 */
[----:B------:R-:W-:Y:S04]  /*fe4a0*/  LDS R10, [R2+0x1e000] ;  /* 0x01e00000020a7984 */ /* 0x000fe80000000800 */
[----:B------:R-:W-:Y:S04]  /*fe4b0*/  LDS R9, [R0+0x1c000] ;  /* 0x01c0000000097984 */ /* 0x000fe80000000800 */
[----:B-1----:R-:W3:Y:S04]  /*fe4c0*/  LDL R236, [R1+0x20] ;  /* 0x0000200001ec7983 */ /* 0x002ee80000100800 */
[----:B------:R-:W3:Y:S04]  /*fe4d0*/  LDL R237, [R1+0x24] ;  /* 0x0000240001ed7983 */ /* 0x000ee80000100800 */
[----:B------:R-:W3:Y:S04]  /*fe4e0*/  LDL R238, [R1+0x28] ;  /* 0x0000280001ee7983 */ /* 0x000ee80000100800 */
[----:B------:R-:W3:Y:S01]  /*fe4f0*/  LDL R239, [R1+0x2c] ;  /* 0x00002c0001ef7983 */ /* 0x000ee20000100800 */
[----:B------:R1:W-:Y:S02]  /*fe500*/  STL [R1+0x7530], R245 ;  /* 0x007530f501007387 */ /* 0x0003e40000100800 */
[----:B------:R-:W3:Y:S01]  /*fe510*/  LDL.64 R246, [R1+0x58] ;  /* 0x0000580001f67983 */ /* 0x000ee20000100a00 */
[----:B------:R-:W2:Y:S04]  /*fe520*/  LDS R11, [R0+0x1e000] ;  /* 0x01e00000000b7984 */ /* 0x000ea80000000800 */
[----:B-1----:R-:W4:Y:S01]  /*fe530*/  LDL.64 R244, [R1+0x50] ;  /* 0x0000500001f47983 */ /* 0x002f220000100a00 */
[----:B------:R1:W-:Y:S02]  /*fe540*/  STL [R1+0x8dd0], R248 ;  /* 0x008dd0f801007387 */ /* 0x0003e40000100800 */
[----:B------:R1:W-:Y:S02]  /*fe550*/  STL [R1+0x8dcc], R249 ;  /* 0x008dccf901007387 */ /* 0x0003e40000100800 */
[----:B------:R-:W4:Y:S01]  /*fe560*/  LDL.LU.64 R154, [R1+0x90d8] ;  /* 0x0090d800019a7983 */ /* 0x000f220000300a00 */
[C---:B--2---:R-:W-:Y:S08]  /*fe570*/  HMMA.1688.F32.TF32 R128, R4.reuse, R12, R128 ;  /* 0x0000000c0480723c */ /* 0x044ff00000081080 */
[----:B------:R-:W-:Y:S01]  /*fe580*/  HMMA.1688.F32.TF32 R132, R4, R152, R132 ;  /* 0x000000980484723c */ /* 0x000fe20000081084 */
[----:B------:R-:W2:Y:S01]  /*fe590*/  LDL.LU.64 R152, [R1+0x90d0] ;  /* 0x0090d00001987983 */ /* 0x000ea20000300a00 */
[----:B-1----:R-:W-:Y:S01]  /*fe5a0*/  MOV R248, R12 ;  /* 0x0000000c00f87202 */ /* 0x002fe20000000f00 */
[----:B------:R-:W-:-:S02]  /*fe5b0*/  IMAD.MOV.U32 R249, RZ, RZ, R13 ;  /* 0x000000fffff97224 */ /* 0x000fc400078e000d */
[----:B------:R-:W2:Y:S01]  /*fe5c0*/  LDL.LU.64 R14, [R1+0x90c8] ;  /* 0x0090c800010e7983 */ /* 0x000ea20000300a00 */
[----:B------:R-:W2:Y:S09]  /*fe5d0*/  LDL.LU.64 R12, [R1+0x90c0] ;  /* 0x0090c000010c7983 */ /* 0x000eb20000300a00 */
[----:B------:R1:W-:Y:S01]  /*fe5e0*/  STL.64 [R1+0x90a8], R130 ;  /* 0x0090a88201007387 */ /* 0x0003e20000100a00 */
[----:B------:R1:W-:Y:S03]  /*fe5f0*/  STL.64 [R1+0x90a0], R128 ;  /* 0x0090a08001007387 */ /* 0x0003e60000100a00 */
[----:B-1----:R-:W2:Y:S04]  /*fe600*/  LDL R130, [R1+0x8] ;  /* 0x0000080001827983 */ /* 0x002ea80000100800 */
[----:B------:R-:W2:Y:S04]  /*fe610*/  LDL R131, [R1+0xc] ;  /* 0x00000c0001837983 */ /* 0x000ea80000100800 */
[----:B------:R-:W2:Y:S04]  /*fe620*/  LDL R128, [R1+0x30] ;  /* 0x0000300001807983 */ /* 0x000ea80000100800 */
[----:B------:R-:W2:Y:S01]  /*fe630*/  LDL R129, [R1+0x34] ;  /* 0x0000340001817983 */ /* 0x000ea20000100800 */
[C---:B------:R-:W-:Y:S01]  /*fe640*/  HMMA.1688.F32.TF32 R116, R4.reuse, R144, R116 ;  /* 0x000000900474723c */ /* 0x040fe20000081074 */
[----:B------:R-:W2:Y:S02]  /*fe650*/  LDL.LU.64 R146, [R1+0x90b8] ;  /* 0x0090b80001927983 */ /* 0x000ea40000300a00 */
[----:B------:R-:W2:Y:S05]  /*fe660*/  LDL.LU.64 R144, [R1+0x90b0] ;  /* 0x0090b00001907983 */ /* 0x000eaa0000300a00 */
[----:B------:R-:W-:Y:S01]  /*fe670*/  HMMA.1688.F32.TF32 R96, R4, R240, R96 ;  /* 0x000000f00460723c */ /* 0x000fe20000081060 */
[----:B------:R3:W-:Y:S01]  /*fe680*/  STL [R1+0x8d9c], R240 ;  /* 0x008d9cf001007387 */ /* 0x0007e20000100800 */
[----:B------:R1:W-:Y:S05]  /*fe690*/  STL [R1+0x8d98], R241 ;  /* 0x008d98f101007387 */ /* 0x0003ea0000100800 */
[----:B---3--:R-:W-:Y:S01]  /*fe6a0*/  MOV R240, R220 ;  /* 0x000000dc00f07202 */ /* 0x008fe20000000f00 */
[----:B-1----:R-:W-:-:S04]  /*fe6b0*/  IMAD.MOV.U32 R241, RZ, RZ, R221 ;  /* 0x000000fffff17224 */ /* 0x002fc800078e00dd */
[----:B------:R-:W-:Y:S01]  /*fe6c0*/  STL [R1+0x8da8], R240 ;  /* 0x008da8f001007387 */ /* 0x000fe20000100800 */
[----:B------:R1:W-:Y:S02]  /*fe6d0*/  STL [R1+0x8da4], R241 ;  /* 0x008da4f101007387 */ /* 0x0003e40000100800 */
[----:B------:R3:W-:Y:S02]  /*fe6e0*/  STL [R1+0x8da0], R232 ;  /* 0x008da0e801007387 */ /* 0x0007e40000100800 */
[----:B------:R-:W-:Y:S01]  /*fe6f0*/  STL [R1+0x8d94], R233 ;  /* 0x008d94e901007387 */ /* 0x000fe20000100800 */
[----:B------:R1:W-:Y:S01]  /*fe700*/  STL [R1+0x8dac], R224 ;  /* 0x008dace001007387 */ /* 0x0003e20000100800 */
[----:B------:R-:W-:Y:S02]  /*fe710*/  STL [R1+0x8d90], R225 ;  /* 0x008d90e101007387 */ /* 0x000fe40000100800 */
[----:B------:R-:W-:Y:S02]  /*fe720*/  STL [R1+0x8db4], R216 ;  /* 0x008db4d801007387 */ /* 0x000fe40000100800 */
[----:B------:R-:W-:Y:S01]  /*fe730*/  STL [R1+0x8db0], R217 ;  /* 0x008db0d901007387 */ /* 0x000fe20000100800 */
[----:B------:R-:W-:Y:S01]  /*fe740*/  STL [R1+0x8dbc], R208 ;  /* 0x008dbcd001007387 */ /* 0x000fe20000100800 */
[----:B------:R-:W-:Y:S02]  /*fe750*/  STL [R1+0x8db8], R209 ;  /* 0x008db8d101007387 */ /* 0x000fe40000100800 */
[----:B------:R-:W-:Y:S02]  /*fe760*/  STL [R1+0x8dc4], R200 ;  /* 0x008dc4c801007387 */ /* 0x000fe40000100800 */
[----:B------:R-:W-:Y:S01]  /*fe770*/  STL [R1+0x8dc0], R201 ;  /* 0x008dc0c901007387 */ /* 0x000fe20000100800 */
[C---:B------:R-:W-:Y:S08]  /*fe780*/  HMMA.1688.F32.TF32 R124, R4.reuse, R236, R124 ;  /* 0x000000ec047c723c */ /* 0x040ff0000008107c */
        /* <DEDUP_REMOVED lines=19> */
[----:B------:R-:W-:Y:S07]  /*fe8c0*/  STL [R1+0x8dc8], R193 ;  /* 0x008dc8c101007387 */ /* 0x000fee0000100800 */
[C---:B------:R-:W-:Y:S08]  /*fe8d0*/  HMMA.1688.F32.TF32 R32, R4.reuse, R184, R32 ;  /* 0x000000b80420723c */ /* 0x040ff00000081020 */
[C---:B------:R-:W-:Y:S08]  /*fe8e0*/  HMMA.1688.F32.TF32 R28, R4.reuse, R176, R28 ;  /* 0x000000b0041c723c */ /* 0x040ff0000008101c */
[C---:B------:R-:W-:Y:S08]  /*fe8f0*/  HMMA.1688.F32.TF32 R24, R4.reuse, R168, R24 ;  /* 0x000000a80418723c */ /* 0x040ff00000081018 */
[----:B------:R-:W-:Y:S08]  /*fe900*/  HMMA.1688.F32.TF32 R20, R4, R160, R20 ;  /* 0x000000a00414723c */ /* 0x000ff00000081014 */
[----:B------:R-:W-:Y:S08]  /*fe910*/  HMMA.1688.F32.TF32 R136, R8, R250, R136 ;  /* 0x000000fa0888723c */ /* 0x000ff00000081088 */
[----:B--2---:R-:W-:Y:S08]  /*fe920*/  HMMA.1688.F32.TF32 R16, R4, R152, R16 ;  /* 0x000000980410723c */ /* 0x004ff00000081010 */
[----:B------:R-:W-:Y:S08]  /*fe930*/  HMMA.1688.F32.TF32 R132, R8, R130, R132 ;  /* 0x000000820884723c */ /* 0x000ff00000081084 */
[C---:B------:R-:W-:Y:S08]  /*fe940*/  HMMA.1688.F32.TF32 R120, R4.reuse, R128, R120 ;  /* 0x000000800478723c */ /* 0x040ff00000081078 */
[----:B------:R-:W-:Y:S01]  /*fe950*/  HMMA.1688.F32.TF32 R12, R4, R144, R12 ;  /* 0x00000090040c723c */ /* 0x000fe2000008100c */
[----:B------:R-:W2:Y:S04]  /*fe960*/  LDL R6, [R1+0x48] ;  /* 0x0000480001067983 */ /* 0x000ea80000100800 */
[----:B------:R-:W2:Y:S01]  /*fe970*/  LDL R7, [R1+0x4c] ;  /* 0x00004c0001077983 */ /* 0x000ea20000100800 */
[----:B------:R4:W-:Y:S02]  /*fe980*/  STL.64 [R1+0x8de0], R250 ;  /* 0x008de0fa01007387 */ /* 0x0009e40000100a00 */
[----:B------:R-:W-:Y:S01]  /*fe990*/  STL.64 [R1+0x8dd8], R248 ;  /* 0x008dd8f801007387 */ /* 0x000fe20000100a00 */
[C---:B------:R-:W-:Y:S08]  /*fe9a0*/  HMMA.1688.F32.TF32 R124, R8.reuse, R238, R124 ;  /* 0x000000ee087c723c */ /* 0x040ff0000008107c */
[----:B------:R-:W-:Y:S01]  /*fe9b0*/  HMMA.1688.F32.TF32 R100, R8, R158, R100 ;  /* 0x0000009e0864723c */ /* 0x000fe20000081064 */
[----:B-1----:R-:W-:Y:S01]  /*fe9c0*/  MOV R241, R174 ;  /* 0x000000ae00f17202 */ /* 0x002fe20000000f00 */
[----:B------:R-:W-:-:S02]  /*fe9d0*/  IMAD.MOV.U32 R240, RZ, RZ, R183 ;  /* 0x000000fffff07224 */ /* 0x000fc400078e00b7 */
[----:B------:R-:W-:-:S04]  /*fe9e0*/  IMAD.MOV.U32 R245, RZ, RZ, R207 ;  /* 0x000000fffff57224 */ /* 0x000fc800078e00cf */
[C---:B------:R-:W-:Y:S08]  /*fe9f0*/  HMMA.1688.F32.TF32 R92, R8.reuse, R166, R92 ;  /* 0x000000a6085c723c */ /* 0x040ff0000008105c */
[----:B------:R-:W-:Y:S01]  /*fea00*/  HMMA.1688.F32.TF32 R88, R8, R174, R88 ;  /* 0x000000ae0858723c */ /* 0x000fe20000081058 */
[----:B---3--:R-:W-:-:S07]  /*fea10*/  IMAD.MOV.U32 R232, RZ, RZ, R175 ;  /* 0x000000ffffe87224 */ /* 0x008fce00078e00af */
[C---:B------:R-:W-:Y:S01]  /*fea20*/  HMMA.1688.F32.TF32 R84, R8.reuse, R182, R84 ;  /* 0x000000b60854723c */ /* 0x040fe20000081054 */
[----:B------:R-:W-:Y:S01]  /*fea30*/  MOV R224, R182 ;  /* 0x000000b600e07202 */ /* 0x000fe20000000f00 */
[----:B----4-:R-:W3:Y:S01]  /*fea40*/  LDL.64 R250, [R1+0x38] ;  /* 0x0000380001fa7983 */ /* 0x010ee20000100a00 */
[----:B------:R-:W4:Y:S02]  /*fea50*/  LDL.LU.64 R130, [R1+0x90a8] ;  /* 0x0090a80001827983 */ /* 0x000f240000300a00 */
[----:B------:R-:W4:Y:S03]  /*fea60*/  LDL.LU.64 R128, [R1+0x90a0] ;  /* 0x0090a00001807983 */ /* 0x000f260000300a00 */
[C---:B------:R-:W-:Y:S08]  /*fea70*/  HMMA.1688.F32.TF32 R80, R8.reuse, R190, R80 ;  /* 0x000000be0850723c */ /* 0x040ff00000081050 */
[----:B------:R-:W-:Y:S01]  /*fea80*/  HMMA.1688.F32.TF32 R76, R8, R198, R76 ;  /* 0x000000c6084c723c */ /* 0x000fe2000008104c */
[----:B------:R-:W-:Y:S01]  /*fea90*/  MOV R208, R198 ;  /* 0x000000c600d07202 */ /* 0x000fe20000000f00 */
[----:B------:R1:W-:Y:S01]  /*feaa0*/  STL.64 [R1+0x9098], R134 ;  /* 0x0090988601007387 */ /* 0x0003e20000100a00 */
[----:B------:R-:W-:Y:S02]  /*feab0*/  STL.64 [R1+0x9090], R132 ;  /* 0x0090908401007387 */ /* 0x000fe40000100a00 */
[----:B------:R-:W-:-:S03]  /*feac0*/  IMAD.MOV.U32 R209, RZ, RZ, R199 ;  /* 0x000000ffffd17224 */ /* 0x000fc600078e00c7 */
[----:B------:R-:W-:Y:S01]  /*fead0*/  HMMA.1688.F32.TF32 R72, R8, R206, R72 ;  /* 0x000000ce0848723c */ /* 0x000fe20000081048 */
[----:B------:R-:W-:-:S07]  /*feae0*/  MOV R201, R206 ;  /* 0x000000ce00c97202 */ /* 0x000fce0000000f00 */
[C---:B------:R-:W-:Y:S08]  /*feaf0*/  HMMA.1688.F32.TF32 R68, R8.reuse, R214, R68 ;  /* 0x000000d60844723c */ /* 0x040ff00000081044 */
[C---:B------:R-:W-:Y:S08]  /*feb00*/  HMMA.1688.F32.TF32 R64, R8.reuse, R222, R64 ;  /* 0x000000de0840723c */ /* 0x040ff00000081040 */
[----:B------:R-:W-:Y:S01]  /*feb10*/  HMMA.1688.F32.TF32 R60, R8, R230, R60 ;  /* 0x000000e6083c723c */ /* 0x000fe2000008103c */
[----:B------:R-:W-:Y:S01]  /*feb20*/  MOV R193, R230 ;  /* 0x000000e600c17202 */ /* 0x000fe20000000f00 */
[----:B------:R-:W-:-:S06]  /*feb30*/  IMAD.MOV.U32 R200, RZ, RZ, R231 ;  /* 0x000000ffffc87224 */ /* 0x000fcc00078e00e7 */
[C---:B------:R-:W-:Y:S08]  /*feb40*/  HMMA.1688.F32.TF32 R112, R8.reuse, R246, R112 ;  /* 0x000000f60870723c */ /* 0x040ff00000081070 */
[----:B------:R-:W-:Y:S01]  /*feb50*/  HMMA.1688.F32.TF32 R108, R8, R142, R108 ;  /* 0x0000008e086c723c */ /* 0x000fe2000008106c */
[----:B-1----:R-:W4:Y:S01]  /*feb60*/  LDL.64 R134, [R1+0x18] ;  /* 0x0000180001867983 */ /* 0x002f220000100a00 */
[----:B------:R-:W-:Y:S01]  /*feb70*/  MOV R239, R222 ;  /* 0x000000de00ef7202 */ /* 0x000fe20000000f00 */
[----:B------:R-:W-:Y:S01]  /*feb80*/  IMAD.MOV.U32 R238, RZ, RZ, R223 ;  /* 0x000000ffffee7224 */ /* 0x000fe200078e00df */
[----:B------:R-:W-:Y:S01]  /*feb90*/  MOV R216, R142 ;  /* 0x0000008e00d87202 */ /* 0x000fe20000000f00 */
[----:B------:R-:W-:-:S03]  /*feba0*/  IMAD.MOV.U32 R217, RZ, RZ, R143 ;  /* 0x000000ffffd97224 */ /* 0x000fc600078e008f */
[C---:B------:R-:W-:Y:S01]  /*febb0*/  HMMA.1688.F32.TF32 R104, R8.reuse, R150, R104 ;  /* 0x000000960868723c */ /* 0x040fe20000081068 */
[----:B------:R-:W-:Y:S04]  /*febc0*/  LDS R4, [R2+0x20000] ;  /* 0x0200000002047984 */ /* 0x000fe80000000800 */
[----:B------:R-:W-:Y:S03]  /*febd0*/  LDS R5, [R0+0x20000] ;  /* 0x0200000000057984 */ /* 0x000fe60000000800 */
[C---:B----4-:R-:W-:Y:S01]  /*febe0*/  HMMA.1688.F32.TF32 R128, R8.reuse, R134, R128 ;  /* 0x000000860880723c */ /* 0x050fe20000081080 */
[----:B---3--:R-:W-:Y:S01]  /*febf0*/  IMAD.MOV.U32 R236, RZ, RZ, R251 ;  /* 0x000000ffffec7224 */ /* 0x008fe200078e00fb */
[----:B------:R-:W-:Y:S11]  /*fec00*/  MOV R237, R250 ;  /* 0x000000fa00ed7202 */ /* 0x000ff60000000f00 */
[----:B------:R-:W-:Y:S10]  /*fec10*/  @!UPT UIADD3 URZ, URZ, URZ, URZ ;  /* 0x0000003f3f3ff290 */ /* 0x000ff4000fffe03f */
[----:B------:R-:W-:Y:S01]  /*fec20*/  STL.64 [R1+0x9088], R130 ;  /* 0x0090888201007387 */ /* 0x000fe20000100a00 */
[----:B------:R-:W-:Y:S02]  /*fec30*/  STL.64 [R1+0x9080], R128 ;  /* 0x0090808001007387 */ /* 0x000fe40000100a00 */
[----:B------:R-:W-:Y:S02]  /*fec40*/  STL.64 [R1+0x9078], R126 ;  /* 0x0090787e01007387 */ /* 0x000fe40000100a00 */
[----:B------:R-:W-:Y:S01]  /*fec50*/  STL.64 [R1+0x9070], R124 ;  /* 0x0090707c01007387 */ /* 0x000fe20000100a00 */
[----:B------:R1:W-:Y:S01]  /*fec60*/  STL [R1+0x8d8c], R236 ;  /* 0x008d8cec01007387 */ /* 0x0003e20000100800 */
[----:B------:R3:W-:Y:S02]  /*fec70*/  STL [R1+0x8d88], R237 ;  /* 0x008d88ed01007387 */ /* 0x0007e40000100800 */
[----:B------:R-:W-:Y:S02]  /*fec80*/  STL.64 [R1+0x9068], R102 ;  /* 0x0090686601007387 */ /* 0x000fe40000100a00 */
[----:B------:R-:W-:Y:S01]  /*fec90*/  STL.64 [R1+0x9060], R100 ;  /* 0x0090606401007387 */ /* 0x000fe20000100a00 */
[----:B------:R-:W-:Y:S01]  /*feca0*/  STL.64 [R1+0x8df0], R242 ;  /* 0x008df0f201007387 */ /* 0x000fe20000100a00 */
[----:B------:R-:W-:Y:S02]  /*fecb0*/  STL.64 [R1+0x8de8], R240 ;  /* 0x008de8f001007387 */ /* 0x000fe40000100a00 */
[----:B------:R-:W-:Y:S01]  /*fecc0*/  STL [R1+0x8eb8], R245 ;  /* 0x008eb8f501007387 */ /* 0x000fe20000100800 */
[----:B-1----:R-:W-:Y:S01]  /*fecd0*/  MOV R236, R246 ;  /* 0x000000f600ec7202 */ /* 0x002fe20000000f00 */
[----:B---3--:R-:W-:Y:S01]  /*fece0*/  IMAD.MOV.U32 R237, RZ, RZ, R247 ;  /* 0x000000ffffed7224 */ /* 0x008fe200078e00f7 */
[----:B------:R1:W-:Y:S04]  /*fecf0*/  STL.64 [R1+0x8e00], R238 ;  /* 0x008e00ee01007387 */ /* 0x0003e80000100a00 */
[----:B------:R3:W-:Y:S01]  /*fed00*/  STL.64 [R1+0x8df8], R236 ;  /* 0x008df8ec01007387 */ /* 0x0007e20000100a00 */
[----:B------:R-:W4:Y:S02]  /*fed10*/  LDL R132, [R1+0x1f0] ;  /* 0x0001f00001847983 */ /* 0x000f240000100800 */
[----:B------:R-:W4:Y:S02]  /*fed20*/  LDL R133, [R1+0x1f4] ;  /* 0x0001f40001857983 */ /* 0x000f240000100800 */
[----:B------:R-:W4:Y:S01]  /*fed30*/  LDL.64 R128, [R1+0x200] ;  /* 0x0002000001807983 */ /* 0x000f220000100a00 */
[----:B------:R-:W4:Y:S04]  /*fed40*/  LDL.64 R228, [R1+0x2d0] ;  /* 0x0002d00001e47983 */ /* 0x000f280000100a00 */
[----:B------:R-:W4:Y:S04]  /*fed50*/  LDL.64 R230, [R1+0x2d8] ;  /* 0x0002d80001e67983 */ /* 0x000f280000100a00 */
[----:B-1----:R-:W4:Y:S04]  /*fed60*/  LDL.64 R238, [R1+0x378] ;  /* 0x0003780001ee7983 */ /* 0x002f280000100a00 */
[----:B------:R-:W4:Y:S04]  /*fed70*/  LDL.64 R220, [R1+0x2e0] ;  /* 0x0002e00001dc7983 */ /* 0x000f280000100a00 */
[----:B------:R-:W4:Y:S04]  /*fed80*/  LDL.64 R222, [R1+0x2e8] ;  /* 0x0002e80001de7983 */ /* 0x000f280000100a00 */
[----:B------:R-:W4:Y:S04]  /*fed90*/  LDL.64 R212, [R1+0x2f0] ;  /* 0x0002f00001d47983 */ /* 0x000f280000100a00 */
[----:B---3--:R-:W3:Y:S04]  /*feda0*/  LDL.64 R236, [R1+0x370] ;  /* 0x0003700001ec7983 */ /* 0x008ee80000100a00 */
        /* <DEDUP_REMOVED lines=13> */
[C---:B--2---:R-:W-:Y:S08]  /*fee80*/  HMMA.1688.F32.TF32 R116, R8.reuse, R6, R116 ;  /* 0x000000060874723c */ /* 0x044ff00000081074 */
[C---:B------:R-:W-:Y:S01]  /*fee90*/  HMMA.1688.F32.TF32 R120, R8.reuse, R250, R120 ;  /* 0x000000fa0878723c */ /* 0x040fe20000081078 */
[----:B------:R-:W-:Y:S01]  /*feea0*/  LDS R6, [R2+0x22000] ;  /* 0x0220000002067984 */ /* 0x000fe20000000800 */
[----:B------:R-:W1:Y:S06]  /*feeb0*/  LDS R7, [R0+0x22000] ;  /* 0x0220000000077984 */ /* 0x000e6c0000000800 */
[----:B------:R-:W-:Y:S01]  /*feec0*/  HMMA.1688.F32.TF32 R96, R8, R242, R96 ;  /* 0x000000f20860723c */ /* 0x000fe20000081060 */
[----:B------:R-:W-:-:S07]  /*feed0*/  IMAD.MOV.U32 R225, RZ, RZ, R135 ;  /* 0x000000ffffe17224 */ /* 0x000fce00078e0087 */
        /* <DEDUP_REMOVED lines=8> */
[----:B----4-:R-:W-:Y:S04]  /*fef60*/  STL.64 [R1+0x9058], R238 ;  /* 0x009058ee01007387 */ /* 0x010fe80000100a00 */
[----:B---3--:R-:W-:Y:S01]  /*fef70*/  STL.64 [R1+0x9050], R236 ;  /* 0x009050ec01007387 */ /* 0x008fe20000100a00 */
[----:B------:R-:W2:Y:S02]  /*fef80*/  LDL.64 R244, [R1+0x380] ;  /* 0x0003800001f47983 */ /* 0x000ea40000100a00 */
[----:B------:R-:W3:Y:S02]  /*fef90*/  LDL.64 R246, [R1+0x388] ;  /* 0x0003880001f67983 */ /* 0x000ee40000100a00 */
[----:B------:R-:W4:Y:S01]  /*fefa0*/  LDL.64 R240, [R1+0x390] ;  /* 0x0003900001f07983 */ /* 0x000f220000100a00 */
[----:B------:R-:W2:Y:S04]  /*fefb0*/  LDL.64 R242, [R1+0x398] ;  /* 0x0003980001f27983 */ /* 0x000ea80000100a00 */
[----:B------:R-:W2:Y:S04]  /*fefc0*/  LDL.64 R248, [R1+0x3a0] ;  /* 0x0003a00001f87983 */ /* 0x000ea80000100a00 */
[----:B------:R-:W2:Y:S04]  /*fefd0*/  LDL.64 R250, [R1+0x3a8] ;  /* 0x0003a80001fa7983 */ /* 0x000ea80000100a00 */
[----:B------:R-:W2:Y:S04]  /*fefe0*/  LDL.64 R148, [R1+0x3b0] ;  /* 0x0003b00001947983 */ /* 0x000ea80000100a00 */
[----:B------:R-:W2:Y:S04]  /*feff0*/  LDL.64 R150, [R1+0x3b8] ;  /* 0x0003b80001967983 */ /* 0x000ea80000100a00 */
[----:B------:R-:W2:Y:S04]  /*ff000*/  LDL.64 R156, [R1+0x3c0] ;  /* 0x0003c000019c7983 */ /* 0x000ea80000100a00 */
[----:B------:R-:W2:Y:S04]  /*ff010*/  LDL.64 R158, [R1+0x3c8] ;  /* 0x0003c800019e7983 */ /* 0x000ea80000100a00 */
[----:B------:R-:W2:Y:S04]  /*ff020*/  LDL.64 R140, [R1+0x3d0] ;  /* 0x0003d000018c7983 */ /* 0x000ea80000100a00 */
[----:B------:R-:W2:Y:S01]  /*ff030*/  LDL.64 R142, [R1+0x3d8] ;  /* 0x0003d800018e7983 */ /* 0x000ea20000100a00 */
[----:B------:R-:W-:Y:S02]  /*ff040*/  STL [R1+0x8cf4], R234 ;  /* 0x008cf4ea01007387 */ /* 0x000fe40000100800 */
[----:B------:R-:W-:Y:S02]  /*ff050*/  STL [R1+0x8cf0], R235 ;  /* 0x008cf0eb01007387 */ /* 0x000fe40000100800 */
[----:B------:R-:W-:Y:S01]  /*ff060*/  STL [R1+0x8ce8], R226 ;  /* 0x008ce8e201007387 */ /* 0x000fe20000100800 */
[----:B------:R1:W-:Y:S01]  /*ff070*/  STL [R1+0x8ce4], R227 ;  /* 0x008ce4e301007387 */ /* 0x0003e20000100800 */
[----:B------:R1:W-:Y:S03]  /*ff080*/  STL.64 [R1+0x8fb8], R224 ;  /* 0x008fb8e001007387 */ /* 0x0003e60000100a00 */
[----:B-1----:R-:W2:Y:S04]  /*ff090*/  LDL.64 R226, [R1+0x2c8] ;  /* 0x0002c80001e27983 */ /* 0x002ea80000100a00 */
[----:B------:R-:W2:Y:S01]  /*ff0a0*/  LDL.64 R224, [R1+0x2c0] ;  /* 0x0002c00001e07983 */ /* 0x000ea20000100a00 */
[----:B------:R-:W-:Y:S02]  /*ff0b0*/  STL [R1+0x8ce0], R218 ;  /* 0x008ce0da01007387 */ /* 0x000fe40000100800 */
[----:B------:R1:W-:Y:S02]  /*ff0c0*/  STL [R1+0x8cdc], R219 ;  /* 0x008cdcdb01007387 */ /* 0x0003e40000100800 */
[----:B------:R1:W-:Y:S02]  /*ff0d0*/  STL.64 [R1+0x8fc0], R216 ;  /* 0x008fc0d801007387 */ /* 0x0003e40000100a00 */
        /* <DEDUP_REMOVED lines=22> */
[----:B------:R1:W-:Y:S02]  /*ff240*/  STL [R1+0x8cb8], R178 ;  /* 0x008cb8b201007387 */ /* 0x0003e40000100800 */
[----:B------:R1:W-:Y:S02]  /*ff250*/  STL [R1+0x8cb4], R179 ;  /* 0x008cb4b301007387 */ /* 0x0003e40000100800 */
[----:B------:R1:W-:Y:S01]  /*ff260*/  STL.64 [R1+0x8fe8], R176 ;  /* 0x008fe8b001007387 */ /* 0x0003e20000100a00 */
[----:B------:R-:W2:Y:S04]  /*ff270*/  LDL R124, [R1+0x210] ;  /* 0x00021000017c7983 */ /* 0x000ea80000100800 */
[----:B------:R-:W2:Y:S04]  /*ff280*/  LDL R125, [R1+0x214] ;  /* 0x00021400017d7983 */ /* 0x000ea80000100800 */
[----:B------:R-:W2:Y:S04]  /*ff290*/  LDL R236, [R1+0x250] ;  /* 0x0002500001ec7983 */ /* 0x000ea80000100800 */
[----:B------:R-:W2:Y:S04]  /*ff2a0*/  LDL R237, [R1+0x254] ;  /* 0x0002540001ed7983 */ /* 0x000ea80000100800 */
[----:B------:R-:W2:Y:S04]  /*ff2b0*/  LDL.64 R100, [R1+0x270] ;  /* 0x0002700001647983 */ /* 0x000ea80000100a00 */
[----:B-1----:R-:W2:Y:S04]  /*ff2c0*/  LDL R178, [R1+0x268] ;  /* 0x0002680001b27983 */ /* 0x002ea80000100800 */
[----:B------:R-:W2:Y:S04]  /*ff2d0*/  LDL R179, [R1+0x26c] ;  /* 0x00026c0001b37983 */ /* 0x000ea80000100800 */
[----:B------:R-:W2:Y:S04]  /*ff2e0*/  LDL R176, [R1+0x260] ;  /* 0x0002600001b07983 */ /* 0x000ea80000100800 */
[----:B------:R-:W2:Y:S01]  /*ff2f0*/  LDL R177, [R1+0x264] ;  /* 0x0002640001b17983 */ /* 0x000ea20000100800 */
[----:B------:R-:W-:Y:S02]  /*ff300*/  STL [R1+0x8c98], R170 ;  /* 0x008c98aa01007387 */ /* 0x000fe40000100800 */
[----:B------:R-:W-:Y:S02]  /*ff310*/  STL [R1+0x8c94], R171 ;  /* 0x008c94ab01007387 */ /* 0x000fe40000100800 */
[----:B------:R1:W-:Y:S01]  /*ff320*/  STL [R1+0x8c8c], R162 ;  /* 0x008c8ca201007387 */ /* 0x0003e20000100800 */
[----:B------:R1:W-:Y:S01]  /*ff330*/  STL [R1+0x8c88], R163 ;  /* 0x008c88a301007387 */ /* 0x0003e20000100800 */
[----:B------:R-:W-:Y:S02]  /*ff340*/  STL [R1+0x8c7c], R154 ;  /* 0x008c7c9a01007387 */ /* 0x000fe40000100800 */
[----:B------:R-:W-:Y:S02]  /*ff350*/  STL [R1+0x8c78], R155 ;  /* 0x008c789b01007387 */ /* 0x000fe40000100800 */
[----:B------:R-:W-:Y:S01]  /*ff360*/  STL [R1+0x8c74], R146 ;  /* 0x008c749201007387 */ /* 0x000fe20000100800 */
[----:B------:R-:W-:Y:S01]  /*ff370*/  STL [R1+0x8c70], R147 ;  /* 0x008c709301007387 */ /* 0x000fe20000100800 */
[----:B------:R-:W-:Y:S01]  /*ff380*/  HMMA.1688.F32.TF32 R136, R4, R132, R136 ;  /* 0x000000840488723c */ /* 0x000fe20000081088 */
[----:B------:R-:W2:Y:S02]  /*ff390*/  LDL.LU.64 R134, [R1+0x9098] ;  /* 0x0090980001867983 */ /* 0x000ea40000300a00 */
[----:B------:R-:W2:Y:S05]  /*ff3a0*/  LDL.LU.64 R132, [R1+0x9090] ;  /* 0x0090900001847983 */ /* 0x000eaa0000300a00 */
[----:B------:R-:W-:Y:S01]  /*ff3b0*/  HMMA.1688.F32.TF32 R20, R8, R162, R20 ;  /* 0x000000a20814723c */ /* 0x000fe20000081014 */
[----:B------:R-:W3:Y:S06]  /*ff3c0*/  LDL.LU.64 R130, [R1+0x9088] ;  /* 0x0090880001827983 */ /* 0x000eec0000300a00 */
[----:B-1----:R-:W-:Y:S01]  /*ff3d0*/  MOV R162, R128 ;  /* 0x0000008000a27202 */ /* 0x002fe20000000f00 */
[----:B------:R-:W-:Y:S01]  /*ff3e0*/  IMAD.MOV.U32 R163, RZ, RZ, R129 ;  /* 0x000000ffffa37224 */ /* 0x000fe200078e0081 */
[C---:B--2---:R-:W-:Y:S01]  /*ff3f0*/  HMMA.1688.F32.TF32 R132, R4.reuse, R128, R132 ;  /* 0x000000800484723c */ /* 0x044fe20000081084 */
[----:B------:R-:W3:Y:S11]  /*ff400*/  LDL.LU.64 R128, [R1+0x9080] ;  /* 0x0090800001807983 */ /* 0x000ef60000300a00 */
[----:B------:R-:W-:Y:S11]  /*ff410*/  @!UPT UIADD3 URZ, URZ, URZ, URZ ;  /* 0x0000003f3f3ff290 */ /* 0x000ff6000fffe03f */
[----:B------:R-:W-:Y:S01]  /*ff420*/  STL.64 [R1+0x9048], R134 ;  /* 0x0090488601007387 */ /* 0x000fe20000100a00 */
[----:B------:R1:W-:Y:S03]  /*ff430*/  STL.64 [R1+0x9040], R132 ;  /* 0x0090408401007387 */ /* 0x0003e60000100a00 */
[----:B-1----:R-:W2:Y:S01]  /*ff440*/  LDL.64 R132, [R1+0x240] ;  /* 0x0002400001847983 */ /* 0x002ea20000100a00 */
[----:B------:R-:W-:Y:S02]  /*ff450*/  STL [R1+0x8ca0], R162 ;  /* 0x008ca0a201007387 */ /* 0x000fe40000100800 */
[----:B------:R1:W-:Y:S02]  /*ff460*/  STL [R1+0x8c9c], R163 ;  /* 0x008c9ca301007387 */ /* 0x0003e40000100800 */
[----:B------:R4:W-:Y:S01]  /*ff470*/  STL.64 [R1+0x9018], R160 ;  /* 0x009018a001007387 */ /* 0x0009e20000100a00 */
[----:B-1----:R-:W2:Y:S04]  /*ff480*/  LDL.64 R162, [R1+0x228] ;  /* 0x0002280001a27983 */ /* 0x002ea80000100a00 */
[----:B----4-:R-:W4:Y:S01]  /*ff490*/  LDL.64 R160, [R1+0x220] ;  /* 0x0002200001a07983 */ /* 0x010f220000100a00 */
[----:B------:R-:W4:Y:S01]  /*ff4a0*/  LDL.LU.64 R126, [R1+0x9078] ;  /* 0x00907800017e7983 */ /* 0x000f220000300a00 */
[C---:B---3--:R-:W-:Y:S02]  /*ff4b0*/  HMMA.1688.F32.TF32 R128, R4.reuse, R124, R128 ;  /* 0x0000007c0480723c */ /* 0x048fe40000081080 */
[----:B------:R-:W3:Y:S06]  /*ff4c0*/  LDL.LU.64 R124, [R1+0x9070] ;  /* 0x00907000017c7983 */ /* 0x000eec0000300a00 */
[----:B------:R-:W-:Y:S08]  /*ff4d0*/  HMMA.1688.F32.TF32 R112, R4, R236, R112 ;  /* 0x000000ec0470723c */ /* 0x000ff00000081070 */
[C---:B------:R-:W-:Y:S08]  /*ff4e0*/  HMMA.1688.F32.TF32 R24, R8.reuse, R170, R24 ;  /* 0x000000aa0818723c */ /* 0x040ff00000081018 */
[----:B------:R-:W-:Y:S08]  /*ff4f0*/  HMMA.1688.F32.TF32 R12, R8, R146, R12 ;  /* 0x00000092080c723c */ /* 0x000ff0000008100c */
[C---:B--2---:R-:W-:Y:S01]  /*ff500*/  HMMA.1688.F32.TF32 R116, R4.reuse, R132, R116 ;  /* 0x000000840474723c */ /* 0x044fe20000081074 */
[----:B------:R-:W-:Y:S01]  /*ff510*/  STL.64 [R1+0x9038], R130 ;  /* 0x0090388201007387 */ /* 0x000fe20000100a00 */
[----:B------:R1:W-:Y:S01]  /*ff520*/  STL.64 [R1+0x9030], R128 ;  /* 0x0090308001007387 */ /* 0x0003e20000100a00 */
[----:B------:R-:W-:Y:S01]  /*ff530*/  MOV R147, R133 ;  /* 0x0000008500937202 */ /* 0x000fe20000000f00 */
[----:B------:R-:W-:Y:S01]  /*ff540*/  IMAD.MOV.U32 R146, RZ, RZ, R132 ;  /* 0x000000ffff927224 */ /* 0x000fe200078e0084 */
[----:B----4-:R-:W-:Y:S01]  /*ff550*/  MOV R170, R161 ;  /* 0x000000a100aa7202 */ /* 0x010fe20000000f00 */
[----:B-1----:R-:W2:Y:S04]  /*ff560*/  LDL R128, [R1+0x230] ;  /* 0x0002300001807983 */ /* 0x002ea80000100800 */
[----:B------:R-:W2:Y:S01]  /*ff570*/  LDL R129, [R1+0x234] ;  /* 0x0002340001817983 */ /* 0x000ea20000100800 */
[----:B---3--:R-:W-:Y:S11]  /*ff580*/  HMMA.1688.F32.TF32 R124, R4, R160, R124 ;  /* 0x000000a0047c723c */ /* 0x008ff6000008107c */
[----:B------:R-:W-:Y:S11]  /*ff590*/  @!UPT UIADD3 URZ, URZ, URZ, URZ ;  /* 0x0000003f3f3ff290 */ /* 0x000ff6000fffe03f */
[----:B------:R-:W-:Y:S01]  /*ff5a0*/  @!UPT UIADD3 URZ, URZ, URZ, URZ ;  /* 0x0000003f3f3ff290 */ /* 0x000fe2000fffe03f */
[----:B------:R1:W-:Y:S01]  /*ff5b0*/  STL.64 [R1+0x9028], R126 ;  /* 0x0090287e01007387 */ /* 0x0003e20000100a00 */
[----:B------:R-:W-:Y:S02]  /*ff5c0*/  STL.64 [R1+0x9020], R124 ;  /* 0x0090207c01007387 */ /* 0x000fe40000100a00 */
[----:B------:R-:W-:Y:S02]  /*ff5d0*/  STL [R1+0x8ca4], R170 ;  /* 0x008ca4aa01007387 */ /* 0x000fe40000100800 */
[----:B------:R-:W-:Y:S01]  /*ff5e0*/  STL.64 [R1+0x9010], R118 ;  /* 0x0090107601007387 */ /* 0x000fe20000100a00 */
[----:B------:R-:W-:Y:S01]  /*ff5f0*/  STL.64 [R1+0x9008], R116 ;  /* 0x0090087401007387 */ /* 0x000fe20000100a00 */
[----:B------:R3:W-:Y:S02]  /*ff600*/  STL [R1+0x8c84], R147 ;  /* 0x008c849301007387 */ /* 0x0007e40000100800 */
[----:B------:R-:W-:Y:S02]  /*ff610*/  STL [R1+0x8c80], R146 ;  /* 0x008c809201007387 */ /* 0x000fe40000100800 */
[----:B------:R4:W-:Y:S01]  /*ff620*/  STL.64 [R1+0x9000], R114 ;  /* 0x0090007201007387 */ /* 0x0009e20000100a00 */
[----:B------:R-:W-:Y:S01]  /*ff630*/  STL.64 [R1+0x8ff8], R112 ;  /* 0x008ff87001007387 */ /* 0x000fe20000100a00 */
[----:B------:R4:W-:Y:S02]  /*ff640*/  STL.64 [R1+0x8ff0], R178 ;  /* 0x008ff0b201007387 */ /* 0x0009e40000100a00 */
[----:B------:R-:W2:Y:S02]  /*ff650*/  LDL R236, [R1+0x360] ;  /* 0x0003600001ec7983 */ /* 0x000ea40000100800 */
[----:B------:R-:W2:Y:S01]  /*ff660*/  LDL R237, [R1+0x364] ;  /* 0x0003640001ed7983 */ /* 0x000ea20000100800 */
[C---:B------:R-:W-:Y:S08]  /*ff670*/  HMMA.1688.F32.TF32 R16, R8.reuse, R154, R16 ;  /* 0x0000009a0810723c */ /* 0x040ff00000081010 */
[----:B------:R-:W-:Y:S01]  /*ff680*/  HMMA.1688.F32.TF32 R56, R8, R234, R56 ;  /* 0x000000ea0838723c */ /* 0x000fe20000081038 */
[----:B-1----:R-:W2:Y:S01]  /*ff690*/  LDL R126, [R1+0x218] ;  /* 0x00021800017e7983 */ /* 0x002ea20000100800 */
[----:B---3--:R-:W-:-:S03]  /*ff6a0*/  MOV R147, R185 ;  /* 0x000000b900937202 */ /* 0x008fc60000000f00 */
[----:B------:R-:W3:Y:S04]  /*ff6b0*/  LDL R127, [R1+0x21c] ;  /* 0x00021c00017f7983 */ /* 0x000ee80000100800 */
[----:B----4-:R-:W4:Y:S04]  /*ff6c0*/  LDL R114, [R1+0x248] ;  /* 0x0002480001727983 */ /* 0x010f280000100800 */
[----:B------:R-:W4:Y:S01]  /*ff6d0*/  LDL R115, [R1+0x24c] ;  /* 0x00024c0001737983 */ /* 0x000f220000100800 */
[----:B------:R-:W-:-:S03]  /*ff6e0*/  IMAD.MOV.U32 R155, RZ, RZ, R100 ;  /* 0x000000ffff9b7224 */ /* 0x000fc600078e0064 */
[----:B------:R-:W3:Y:S04]  /*ff6f0*/  LDL R178, [R1+0x258] ;  /* 0x0002580001b27983 */ /* 0x000ee80000100800 */
[----:B------:R-:W3:Y:S04]  /*ff700*/  LDL R179, [R1+0x25c] ;  /* 0x00025c0001b37983 */ /* 0x000ee80000100800 */
[----:B------:R-:W3:Y:S04]  /*ff710*/  LDL R130, [R1+0x208] ;  /* 0x0002080001827983 */ /* 0x000ee80000100800 */
[----:B------:R-:W3:Y:S04]  /*ff720*/  LDL R131, [R1+0x20c] ;  /* 0x00020c0001837983 */ /* 0x000ee80000100800 */
[----:B------:R-:W3:Y:S04]  /*ff730*/  LDL R134, [R1+0x1f8] ;  /* 0x0001f80001867983 */ /* 0x000ee80000100800 */
[----:B------:R-:W3:Y:S04]  /*ff740*/  LDL R135, [R1+0x1fc] ;  /* 0x0001fc0001877983 */ /* 0x000ee80000100800 */
[----:B------:R-:W3:Y:S01]  /*ff750*/  LDL.64 R118, [R1+0x238] ;  /* 0x0002380001767983 */ /* 0x000ee20000100a00 */
[----:B------:R-:W-:Y:S01]  /*ff760*/  IMAD.MOV.U32 R234, RZ, RZ, R197 ;  /* 0x000000ffffea7224 */ /* 0x000fe200078e00c5 */
[C---:B------:R-:W-:Y:S01]  /*ff770*/  HMMA.1688.F32.TF32 R104, R4.reuse, R100, R104 ;  /* 0x000000640468723c */ /* 0x040fe20000081068 */
[----:B------:R-:W3:Y:S01]  /*ff780*/  LDL.LU.64 R102, [R1+0x9068] ;  /* 0x0090680001667983 */ /* 0x000ee20000300a00 */
[----:B------:R-:W3:Y:S01]  /*ff790*/  LDL.LU.64 R100, [R1+0x9060] ;  /* 0x0090600001647983 */ /* 0x000ee20000300a00 */
[----:B------:R-:W-:Y:S02]  /*ff7a0*/  STL [R1+0x8c90], R155 ;  /* 0x008c909b01007387 */ /* 0x000fe40000100800 */
[----:B------:R-:W-:Y:S02]  /*ff7b0*/  STL [R1+0x8ca8], R147 ;  /* 0x008ca89301007387 */ /* 0x000fe40000100800 */
[----:B------:R-:W-:Y:S01]  /*ff7c0*/  STL [R1+0x8d00], R234 ;  /* 0x008d00ea01007387 */ /* 0x000fe20000100800 */
[----:B------:R-:W4:Y:S04]  /*ff7d0*/  LDL.LU.64 R238, [R1+0x9058] ;  /* 0x0090580001ee7983 */ /* 0x000f280000300a00 */
[----:B------:R-:W-:Y:S04]  /*ff7e0*/  LDS R8, [R2+0x24000] ;  /* 0x0240000002087984 */ /* 0x000fe80000000800 */
[----:B------:R-:W-:Y:S04]  /*ff7f0*/  LDS R10, [R2+0x26000] ;  /* 0x02600000020a7984 */ /* 0x000fe80000000800 */
[----:B------:R-:W-:Y:S04]  /*ff800*/  LDS R9, [R0+0x24000] ;  /* 0x0240000000097984 */ /* 0x000fe80000000800 */
[----:B------:R-:W1:Y:S01]  /*ff810*/  LDS R11, [R0+0x26000] ;  /* 0x02600000000b7984 */ /* 0x000e620000000800 */
[C---:B--2---:R-:W-:Y:S03]  /*ff820*/  HMMA.1688.F32.TF32 R40, R4.reuse, R236, R40 ;  /* 0x000000ec0428723c */ /* 0x044fe60000081028 */
        /* <DEDUP_REMOVED lines=12> */
[C---:B---3--:R-:W-:Y:S08]  /*ff8f0*/  HMMA.1688.F32.TF32 R100, R4.reuse, R184, R100 ;  /* 0x000000b80464723c */ /* 0x048ff00000081064 */
        /* <DEDUP_REMOVED lines=10> */
[----:B------:R-:W-:Y:S08]  /*ff9a0*/  HMMA.1688.F32.TF32 R12, R4, R140, R12 ;  /* 0x0000008c040c723c */ /* 0x000ff0000008100c */
[----:B-1----:R-:W-:Y:S08]  /*ff9b0*/  HMMA.1688.F32.TF32 R136, R8, R134, R136 ;  /* 0x000000860888723c */ /* 0x002ff00000081088 */
[----:B--2---:R-:W-:Y:S01]  /*ff9c0*/  HMMA.1688.F32.TF32 R36, R4, R236, R36 ;  /* 0x000000ec0424723c */ /* 0x004fe20000081024 */
[----:B------:R-:W2:Y:S04]  /*ff9d0*/  LDL R6, [R1+0x278] ;  /* 0x0002780001067983 */ /* 0x000ea80000100800 */
[----:B------:R-:W2:Y:S01]  /*ff9e0*/  LDL R7, [R1+0x27c] ;  /* 0x00027c0001077983 */ /* 0x000ea20000100800 */
[----:B------:R-:W3:Y:S02]  /*ff9f0*/  LDL.LU.64 R134, [R1+0x9048] ;  /* 0x0090480001867983 */ /* 0x000ee40000300a00 */
[----:B------:R-:W3:Y:S02]  /*ffa00*/  LDL.LU.64 R132, [R1+0x9040] ;  /* 0x0090400001847983 */ /* 0x000ee40000300a00 */
[----:B------:R-:W-:Y:S01]  /*ffa10*/  IMAD.MOV.U32 R155, RZ, RZ, R163 ;  /* 0x000000ffff9b7224 */ /* 0x000fe200078e00a3 */
[----:B------:R-:W-:Y:S01]  /*ffa20*/  MOV R171, R162 ;  /* 0x000000a200ab7202 */ /* 0x000fe20000000f00 */
[----:B------:R-:W-:Y:S01]  /*ffa30*/  HMMA.1688.F32.TF32 R120, R8, R118, R120 ;  /* 0x000000760878723c */ /* 0x000fe20000081078 */
[----:B------:R-:W-:Y:S01]  /*ffa40*/  IMAD.MOV.U32 R154, RZ, RZ, R187 ;  /* 0x000000ffff9a7224 */ /* 0x000fe200078e00bb */
[----:B------:R-:W-:Y:S01]  /*ffa50*/  MOV R146, R186 ;  /* 0x000000ba00927202 */ /* 0x000fe20000000f00 */
[----:B------:R-:W-:Y:S01]  /*ffa60*/  IMAD.MOV.U32 R170, RZ, RZ, R195 ;  /* 0x000000ffffaa7224 */ /* 0x000fe200078e00c3 */
[----:B------:R-:W-:-:S04]  /*ffa70*/  MOV R147, R194 ;  /* 0x000000c200937202 */ /* 0x000fc80000000f00 */
        /* <DEDUP_REMOVED lines=10> */
[----:B------:R-:W-:-:S07]  /*ffb20*/  MOV R235, R198 ;  /* 0x000000c600eb7202 */ /* 0x000fce0000000f00 */
[C---:B------:R-:W-:Y:S08]  /*ffb30*/  HMMA.1688.F32.TF32 R60, R8.reuse, R198, R60 ;  /* 0x000000c6083c723c */ /* 0x040ff0000008103c */
[C---:B------:R-:W-:Y:S08]  /*ffb40*/  HMMA.1688.F32.TF32 R56, R8.reuse, R190, R56 ;  /* 0x000000be0838723c */ /* 0x040ff00000081038 */
[----:B------:R-:W-:Y:S01]  /*ffb50*/  HMMA.1688.F32.TF32 R52, R8, R182, R52 ;  /* 0x000000b60834723c */ /* 0x000fe20000081034 */
[----:B------:R-:W-:-:S07]  /*ffb60*/  IMAD.MOV.U32 R234, RZ, RZ, R183 ;  /* 0x000000ffffea7224 */ /* 0x000fce00078e00b7 */
[C---:B------:R-:W-:Y:S08]  /*ffb70*/  HMMA.1688.F32.TF32 R48, R8.reuse, R174, R48 ;  /* 0x000000ae0830723c */ /* 0x040ff00000081030 */
[C---:B------:R-:W-:Y:S01]  /*ffb80*/  HMMA.1688.F32.TF32 R44, R8.reuse, R166, R44 ;  /* 0x000000a6082c723c */ /* 0x040fe2000008102c */
[----:B------:R-:W-:Y:S04]  /*ffb90*/  LDS R4, [R2+0x28000] ;  /* 0x0280000002047984 */ /* 0x000fe80000000800 */
[----:B------:R-:W-:Y:S03]  /*ffba0*/  LDS R5, [R0+0x28000] ;  /* 0x0280000000057984 */ /* 0x000fe60000000800 */
[C---:B---3--:R-:W-:Y:S01]  /*ffbb0*/  HMMA.1688.F32.TF32 R132, R8.reuse, R130, R132 ;  /* 0x000000820884723c */ /* 0x048fe20000081084 */
[----:B------:R-:W3:Y:S01]  /*ffbc0*/  LDL.LU.64 R130, [R1+0x9038] ;  /* 0x0090380001827983 */ /* 0x000ee20000300a00 */
[----:B------:R-:W3:Y:S06]  /*ffbd0*/  LDL.LU.64 R128, [R1+0x9030] ;  /* 0x0090300001807983 */ /* 0x000eec0000300a00 */
[C---:B---3--:R-:W-:Y:S01]  /*ffbe0*/  HMMA.1688.F32.TF32 R128, R8.reuse, R126, R128 ;  /* 0x0000007e0880723c */ /* 0x048fe20000081080 */
[----:B------:R-:W3:Y:S01]  /*ffbf0*/  LDL.LU.64 R126, [R1+0x9028] ;  /* 0x00902800017e7983 */ /* 0x000ee20000300a00 */
[----:B------:R-:W3:Y:S02]  /*ffc00*/  LDL.LU.64 R124, [R1+0x9020] ;  /* 0x00902000017c7983 */ /* 0x000ee40000300a00 */
[----:B------:R-:W2:Y:S02]  /*ffc10*/  LDL.LU.64 R160, [R1+0x9018] ;  /* 0x0090180001a07983 */ /* 0x000ea40000300a00 */
[----:B------:R-:W-:Y:S01]  /*ffc20*/  STL [R1+0x8cb0], R155 ;  /* 0x008cb09b01007387 */ /* 0x000fe20000100800 */
[----:B------:R1:W-:Y:S01]  /*ffc30*/  STL [R1+0x8cac], R171 ;  /* 0x008cacab01007387 */ /* 0x0003e20000100800 */
[----:B---3--:R-:W-:Y:S07]  /*ffc40*/  HMMA.1688.F32.TF32 R124, R8, R162, R124 ;  /* 0x000000a2087c723c */ /* 0x008fee000008107c */
[----:B------:R-:W-:Y:S01]  /*ffc50*/  MOV R162, R118 ;  /* 0x0000007600a27202 */ /* 0x000fe20000000f00 */
[----:B------:R-:W-:-:S02]  /*ffc60*/  IMAD.MOV.U32 R163, RZ, RZ, R119 ;  /* 0x000000ffffa37224 */ /* 0x000fc400078e0077 */
[----:B------:R-:W4:Y:S01]  /*ffc70*/  LDL.LU.64 R118, [R1+0x9010] ;  /* 0x0090100001767983 */ /* 0x000f220000300a00 */
[----:B------:R-:W4:Y:S02]  /*ffc80*/  LDL.LU.64 R116, [R1+0x9008] ;  /* 0x0090080001747983 */ /* 0x000f240000300a00 */
[----:B------:R-:W-:Y:S02]  /*ffc90*/  STL [R1+0x8cf8], R163 ;  /* 0x008cf8a301007387 */ /* 0x000fe40000100800 */
[----:B------:R3:W-:Y:S01]  /*ffca0*/  STL [R1+0x8cec], R162 ;  /* 0x008ceca201007387 */ /* 0x0007e20000100800 */
[----:B----4-:R-:W-:Y:S01]  /*ffcb0*/  HMMA.1688.F32.TF32 R116, R8, R114, R116 ;  /* 0x000000720874723c */ /* 0x010fe20000081074 */
[----:B------:R-:W4:Y:S01]  /*ffcc0*/  LDL.LU.64 R114, [R1+0x9000] ;  /* 0x0090000001727983 */ /* 0x000f220000300a00 */
[----:B------:R-:W4:Y:S02]  /*ffcd0*/  LDL.LU.64 R112, [R1+0x8ff8] ;  /* 0x008ff80001707983 */ /* 0x000f240000300a00 */
[----:B-1----:R-:W-:-:S04]  /*ffce0*/  IMAD.MOV.U32 R171, RZ, RZ, R203 ;  /* 0x000000ffffab7224 */ /* 0x002fc800078e00cb */
[C---:B----4-:R-:W-:Y:S01]  /*ffcf0*/  HMMA.1688.F32.TF32 R112, R8.reuse, R178, R112 ;  /* 0x000000b20870723c */ /* 0x050fe20000081070 */
[----:B------:R-:W4:Y:S01]  /*ffd00*/  LDL.LU.64 R178, [R1+0x8ff0] ;  /* 0x008ff00001b27983 */ /* 0x000f220000300a00 */
[----:B------:R-:W2:Y:S02]  /*ffd10*/  LDL.LU.64 R176, [R1+0x8fe8] ;  /* 0x008fe80001b07983 */ /* 0x000ea40000300a00 */
[----:B------:R-:W2:Y:S02]  /*ffd20*/  LDL.LU.64 R184, [R1+0x8fe0] ;  /* 0x008fe00001b87983 */ /* 0x000ea40000300a00 */
[----:B------:R-:W-:Y:S01]  /*ffd30*/  STL [R1+0x8d04], R154 ;  /* 0x008d049a01007387 */ /* 0x000fe20000100800 */
[----:B------:R1:W-:Y:S01]  /*ffd40*/  STL [R1+0x8cfc], R146 ;  /* 0x008cfc9201007387 */ /* 0x0003e20000100800 */
[----:B------:R-:W2:Y:S01]  /*ffd50*/  LDL.LU.64 R192, [R1+0x8fd8] ;  /* 0x008fd80001c07983 */ /* 0x000ea20000300a00 */
[----:B------:R-:W-:Y:S01]  /*ffd60*/  MOV R155, R202 ;  /* 0x000000ca009b7202 */ /* 0x000fe20000000f00 */
[----:B------:R-:W-:Y:S01]  /*ffd70*/  STL [R1+0x8d0c], R170 ;  /* 0x008d0caa01007387 */ /* 0x000fe20000100800 */
[----:B------:R1:W-:Y:S01]  /*ffd80*/  STL [R1+0x8d08], R147 ;  /* 0x008d089301007387 */ /* 0x0003e20000100800 */
[----:B------:R-:W2:Y:S02]  /*ffd90*/  LDL.LU.64 R200, [R1+0x8fd0] ;  /* 0x008fd00001c87983 */ /* 0x000ea40000300a00 */
[----:B------:R-:W-:Y:S02]  /*ffda0*/  STL [R1+0x8d14], R171 ;  /* 0x008d14ab01007387 */ /* 0x000fe40000100800 */
[----:B------:R-:W-:Y:S02]  /*ffdb0*/  STL [R1+0x8d10], R155 ;  /* 0x008d109b01007387 */ /* 0x000fe40000100800 */
[----:B------:R-:W-:Y:S01]  /*ffdc0*/  IMAD.MOV.U32 R187, RZ, RZ, R219 ;  /* 0x000000ffffbb7224 */ /* 0x000fe200078e00db */
[----:B------:R-:W2:Y:S01]  /*ffdd0*/  LDL.LU.64 R208, [R1+0x8fc8] ;  /* 0x008fc80001d07983 */ /* 0x000ea20000300a00 */
[----:B------:R-:W-:Y:S01]  /*ffde0*/  MOV R186, R218 ;  /* 0x000000da00ba7202 */ /* 0x000fe20000000f00 */
        /* <DEDUP_REMOVED lines=8> */
[----:B---3--:R-:W-:Y:S01]  /*ffe70*/  IMAD.MOV.U32 R162, RZ, RZ, R199 ;  /* 0x000000ffffa27224 */ /* 0x008fe200078e00c7 */
[----:B-1----:R-:W-:Y:S01]  /*ffe80*/  MOV R146, R190 ;  /* 0x000000be00927202 */ /* 0x002fe20000000f00 */
[----:B------:R-:W-:Y:S01]  /*ffe90*/  IMAD.MOV.U32 R163, RZ, RZ, R191 ;  /* 0x000000ffffa37224 */ /* 0x000fe200078e00bf */
[----:B------:R-:W-:Y:S01]  /*ffea0*/  MOV R154, R182 ;  /* 0x000000b6009a7202 */ /* 0x000fe20000000f00 */
[----:B------:R-:W-:Y:S01]  /*ffeb0*/  IMAD.MOV.U32 R147, RZ, RZ, R175 ;  /* 0x000000ffff937224 */ /* 0x000fe200078e00af */
[----:B------:R-:W-:Y:S01]  /*ffec0*/  MOV R170, R174 ;  /* 0x000000ae00aa7202 */ /* 0x000fe20000000f00 */
[----:B----4-:R-:W-:Y:S07]  /*ffed0*/  HMMA.1688.F32.TF32 R108, R8, R178, R108 ;  /* 0x000000b2086c723c */ /* 0x010fee000008106c */
[----:B------:R-:W-:Y:S01]  /*ffee0*/  IMAD.MOV.U32 R179, RZ, RZ, R211 ;  /* 0x000000ffffb37224 */ /* 0x000fe200078e00d3 */
[----:B------:R-:W-:-:S04]  /*ffef0*/  MOV R178, R210 ;  /* 0x000000d200b27202 */ /* 0x000fc80000000f00 */
[----:B------:R-:W-:Y:S01]  /*fff00*/  STL [R1+0x8d1c], R179 ;  /* 0x008d1cb301007387 */ /* 0x000fe20000100800 */
[----:B------:R-:W-:Y:S02]  /*fff10*/  STL [R1+0x8d18], R178 ;  /* 0x008d18b201007387 */ /* 0x000fe40000100800 */
[----:B------:R-:W3:Y:S02]  /*fff20*/  LDL.LU.64 R216, [R1+0x8fc0] ;  /* 0x008fc00001d87983 */ /* 0x000ee40000300a00 */
[----:B------:R-:W-:Y:S01]  /*fff30*/  STL [R1+0x8d24], R187 ;  /* 0x008d24bb01007387 */ /* 0x000fe20000100800 */
[----:B------:R-:W-:Y:S01]  /*fff40*/  STL [R1+0x8d20], R186 ;  /* 0x008d20ba01007387 */ /* 0x000fe20000100800 */
[----:B------:R-:W4:Y:S02]  /*fff50*/  LDL.LU.64 R224, [R1+0x8fb8] ;  /* 0x008fb80001e07983 */ /* 0x000f240000300a00 */
[----:B------:R-:W-:Y:S02]  /*fff60*/  STL [R1+0x8d2c], R195 ;  /* 0x008d2cc301007387 */ /* 0x000fe40000100800 */
[----:B------:R-:W-:Y:S01]  /*fff70*/  STL [R1+0x8d28], R194 ;  /* 0x008d28c201007387 */ /* 0x000fe20000100800 */
[----:B------:R-:W3:Y:S01]  /*fff80*/  LDL.LU.64 R230, [R1+0x8fb0] ;  /* 0x008fb00001e67983 */ /* 0x000ee20000300a00 */
[----:B------:R-:W3:Y:S02]  /*fff90*/  LDL.LU.64 R228, [R1+0x8fa8] ;  /* 0x008fa80001e47983 */ /* 0x000ee40000300a00 */
[----:B------:R-:W-:-:S02]  /*fffa0*/  IMAD.MOV.U32 R211, RZ, RZ, R223 ;  /* 0x000000ffffd37224 */ /* 0x000fc400078e00df */
[----:B------:R-:W-:Y:S01]  /*fffb0*/  STL [R1+0x8d34], R203 ;  /* 0x008d34cb01007387 */ /* 0x000fe20000100800 */
[----:B------:R-:W-:Y:S01]  /*fffc0*/  MOV R210, R222 ;  /* 0x000000de00d27202 */ /* 0x000fe20000000f00 */
[----:B------:R-:W-:Y:S01]  /*fffd0*/  STL [R1+0x8d30], R202 ;  /* 0x008d30ca01007387 */ /* 0x000fe20000100800 */
[----:B------:R-:W3:Y:S02]  /*fffe0*/  LDL.LU.64 R222, [R1+0x8fa0] ;  /* 0x008fa00001de7983 */ /* 0x000ee40000300a00 */
[----:B------:R-:W3:Y:S02]  /*ffff0*/  LDL.LU.64 R220, [R1+0x8f98] ;  /* 0x008f980001dc7983 */ /* 0x000ee40000300a00 */
[----:B------:R-:W-:Y:S01]  /*100000*/  STL [R1+0x8d3c], R211 ;  /* 0x008d3cd301007387 */ /* 0x000fe20000100800 */
        /* <DEDUP_REMOVED lines=15> */
[----:B------:R-:W3:Y:S01]  /*100100*/  LDL.LU.64 R182, [R1+0x8f50] ;  /* 0x008f500001b67983 */ /* 0x000ee20000300a00 */
[----:B------:R-:W3:Y:S01]  /*100110*/  LDL.LU.64 R180, [R1+0x8f48] ;  /* 0x008f480001b47983 */ /* 0x000ee20000300a00 */
[----:B------:R-:W3:Y:S02]  /*100120*/  LDL.LU.64 R174, [R1+0x8f40] ;  /* 0x008f400001ae7983 */ /* 0x000ee40000300a00 */
[----:B------:R-:W3:Y:S02]  /*100130*/  LDL.LU.64 R172, [R1+0x8f38] ;  /* 0x008f380001ac7983 */ /* 0x000ee40000300a00 */
[----:B------:R1:W-:Y:S01]  /*100140*/  STL.64 [R1+0x8e10], R146 ;  /* 0x008e109201007387 */ /* 0x0003e20000100a00 */
[----:B------:R2:W-:Y:S04]  /*100150*/  STL.64 [R1+0x8e08], R144 ;  /* 0x008e089001007387 */ /* 0x0005e80000100a00 */
[----:B-1----:R-:W3:Y:S01]  /*100160*/  LDL.64 R146, [R1+0x368] ;  /* 0x0003680001927983 */ /* 0x002ee20000100a00 */
[----:B------:R-:W-:Y:S01]  /*100170*/  IMAD.MOV.U32 R155, RZ, RZ, R167 ;  /* 0x000000ffff9b7224 */ /* 0x000fe200078e00a7 */
[----:B------:R-:W-:-:S02]  /*100180*/  MOV R171, R166 ;  /* 0x000000a600ab7202 */ /* 0x000fc40000000f00 */
[----:B------:R-:W4:Y:S01]  /*100190*/  LDL.LU.64 R166, [R1+0x8f30] ;  /* 0x008f300001a67983 */ /* 0x000f220000300a00 */
[----:B------:R-:W4:Y:S02]  /*1001a0*/  LDL.LU.64 R164, [R1+0x8f28] ;  /* 0x008f280001a47983 */ /* 0x000f240000300a00 */
[----:B------:R-:W-:Y:S02]  /*1001b0*/  STL.64 [R1+0x8e30], R154 ;  /* 0x008e309a01007387 */ /* 0x000fe40000100a00 */
[----:B------:R-:W-:Y:S01]  /*1001c0*/  STL.64 [R1+0x8e28], R152 ;  /* 0x008e289801007387 */ /* 0x000fe20000100a00 */
[----:B------:R-:W-:Y:S01]  /*1001d0*/  MOV R187, R238 ;  /* 0x000000ee00bb7202 */ /* 0x000fe20000000f00 */
[----:B------:R-:W-:Y:S01]  /*1001e0*/  IMAD.MOV.U32 R186, RZ, RZ, R239 ;  /* 0x000000ffffba7224 */ /* 0x000fe200078e00ef */
[----:B------:R-:W-:Y:S01]  /*1001f0*/  STL.64 [R1+0x8e20], R170 ;  /* 0x008e20aa01007387 */ /* 0x000fe20000100a00 */
[----:B------:R1:W-:Y:S01]  /*100200*/  STL.64 [R1+0x8e18], R168 ;  /* 0x008e18a801007387 */ /* 0x0003e20000100a00 */
        /* <DEDUP_REMOVED lines=8> */
[----:B--2---:R-:W-:Y:S01]  /*100290*/  HMMA.1688.F32.TF32 R104, R8, R6, R104 ;  /* 0x000000060868723c */ /* 0x004fe20000081068 */
[----:B------:R-:W-:Y:S04]  /*1002a0*/  LDS R6, [R2+0x2a000] ;  /* 0x02a0000002067984 */ /* 0x000fe80000000800 */
[----:B------:R-:W2:Y:S01]  /*1002b0*/  LDS R7, [R0+0x2a000] ;  /* 0x02a0000000077984 */ /* 0x000ea20000000800 */
[----:B---3--:R-:W-:Y:S01]  /*1002c0*/  MOV R179, R146 ;  /* 0x0000009200b37202 */ /* 0x008fe20000000f00 */
[----:B------:R-:W-:-:S05]  /*1002d0*/  IMAD.MOV.U32 R178, RZ, RZ, R147 ;  /* 0x000000ffffb27224 */ /* 0x000fca00078e0093 */
[----:B------:R-:W-:Y:S01]  /*1002e0*/  STL.64 [R1+0x8e40], R178 ;  /* 0x008e40b201007387 */ /* 0x000fe20000100a00 */
[----:B------:R-:W-:Y:S02]  /*1002f0*/  STL.64 [R1+0x8e38], R176 ;  /* 0x008e38b001007387 */ /* 0x000fe40000100a00 */
[----:B------:R-:W-:Y:S02]  /*100300*/  STL.64 [R1+0x8e50], R186 ;  /* 0x008e50ba01007387 */ /* 0x000fe40000100a00 */
[----:B------:R3:W-:Y:S01]  /*100310*/  STL.64 [R1+0x8e48], R184 ;  /* 0x008e48b801007387 */ /* 0x0007e20000100a00 */
[----:B------:R-:W-:Y:S01]  /*100320*/  STL.64 [R1+0x8e60], R194 ;  /* 0x008e60c201007387 */ /* 0x000fe20000100a00 */
[----:B------:R1:W-:Y:S02]  /*100330*/  STL.64 [R1+0x8e58], R192 ;  /* 0x008e58c001007387 */ /* 0x0003e40000100a00 */
[----:B------:R-:W-:Y:S02]  /*100340*/  STL.64 [R1+0x8e70], R202 ;  /* 0x008e70ca01007387 */ /* 0x000fe40000100a00 */
[----:B------:R1:W-:Y:S01]  /*100350*/  STL.64 [R1+0x8e68], R200 ;  /* 0x008e68c801007387 */ /* 0x0003e20000100a00 */
[----:B------:R-:W-:Y:S01]  /*100360*/  STL.64 [R1+0x8e80], R210 ;  /* 0x008e80d201007387 */ /* 0x000fe20000100a00 */
[----:B------:R-:W-:Y:S02]  /*100370*/  STL.64 [R1+0x8e78], R208 ;  /* 0x008e78d001007387 */ /* 0x000fe40000100a00 */
[----:B------:R-:W-:Y:S02]  /*100380*/  STL.64 [R1+0x8e90], R218 ;  /* 0x008e90da01007387 */ /* 0x000fe40000100a00 */
[----:B------:R1:W-:Y:S01]  /*100390*/  STL.64 [R1+0x8e88], R216 ;  /* 0x008e88d801007387 */ /* 0x0003e20000100a00 */
[----:B------:R-:W2:Y:S04]  /*1003a0*/  LDL R148, [R1+0x400] ;  /* 0x0004000001947983 */ /* 0x000ea80000100800 */
[----:B------:R-:W2:Y:S04]  /*1003b0*/  LDL R149, [R1+0x404] ;  /* 0x0004040001957983 */ /* 0x000ea80000100800 */
[----:B------:R-:W2:Y:S04]  /*1003c0*/  LDL R156, [R1+0x3f0] ;  /* 0x0003f000019c7983 */ /* 0x000ea80000100800 */
[----:B------:R-:W2:Y:S01]  /*1003d0*/  LDL R157, [R1+0x3f4] ;  /* 0x0003f400019d7983 */ /* 0x000ea20000100800 */
[----:B------:R-:W-:Y:S01]  /*1003e0*/  MOV R227, R158 ;  /* 0x0000009e00e37202 */ /* 0x000fe20000000f00 */
[----:B------:R-:W-:Y:S01]  /*1003f0*/  IMAD.MOV.U32 R226, RZ, RZ, R159 ;  /* 0x000000ffffe27224 */ /* 0x000fe200078e009f */
[C---:B------:R-:W-:Y:S08]  /*100400*/  HMMA.1688.F32.TF32 R40, R8.reuse, R146, R40 ;  /* 0x000000920828723c */ /* 0x040ff00000081028 */
[C---:B------:R-:W-:Y:S08]  /*100410*/  HMMA.1688.F32.TF32 R36, R8.reuse, R238, R36 ;  /* 0x000000ee0824723c */ /* 0x040ff00000081024 */
[C---:B------:R-:W-:Y:S08]  /*100420*/  HMMA.1688.F32.TF32 R32, R8.reuse, R246, R32 ;  /* 0x000000f60820723c */ /* 0x040ff00000081020 */
[C---:B------:R-:W-:Y:S08]  /*100430*/  HMMA.1688.F32.TF32 R28, R8.reuse, R242, R28 ;  /* 0x000000f2081c723c */ /* 0x040ff0000008101c */
[C---:B------:R-:W-:Y:S01]  /*100440*/  HMMA.1688.F32.TF32 R24, R8.reuse, R250, R24 ;  /* 0x000000fa0818723c */ /* 0x040fe20000081018 */
[----:B------:R-:W-:Y:S01]  /*100450*/  IMAD.MOV.U32 R235, RZ, RZ, R143 ;  /* 0x000000ffffeb7224 */ /* 0x000fe200078e008f */
[----:B------:R-:W2:Y:S04]  /*100460*/  LDL R240, [R1+0x130] ;  /* 0x0001300001f07983 */ /* 0x000ea80000100800 */
[----:B------:R-:W2:Y:S04]  /*100470*/  LDL R241, [R1+0x134] ;  /* 0x0001340001f17983 */ /* 0x000ea80000100800 */
[----:B------:R-:W2:Y:S04]  /*100480*/  LDL R242, [R1+0x138] ;  /* 0x0001380001f27983 */ /* 0x000ea80000100800 */
[----:B------:R-:W2:Y:S04]  /*100490*/  LDL R243, [R1+0x13c] ;  /* 0x00013c0001f37983 */ /* 0x000ea80000100800 */
[----:B------:R-:W2:Y:S04]  /*1004a0*/  LDL R144, [R1+0x150] ;  /* 0x0001500001907983 */ /* 0x000ea80000100800 */
[----:B------:R-:W2:Y:S04]  /*1004b0*/  LDL R145, [R1+0x154] ;  /* 0x0001540001917983 */ /* 0x000ea80000100800 */
[----:B------:R-:W2:Y:S04]  /*1004c0*/  LDL R146, [R1+0x158] ;  /* 0x0001580001927983 */ /* 0x000ea80000100800 */
[----:B------:R-:W2:Y:S04]  /*1004d0*/  LDL R147, [R1+0x15c] ;  /* 0x00015c0001937983 */ /* 0x000ea80000100800 */
[----:B-1----:R-:W2:Y:S04]  /*1004e0*/  LDL R168, [R1+0x170] ;  /* 0x0001700001a87983 */ /* 0x002ea80000100800 */
[----:B------:R-:W2:Y:S04]  /*1004f0*/  LDL R169, [R1+0x174] ;  /* 0x0001740001a97983 */ /* 0x000ea80000100800 */
[----:B------:R-:W2:Y:S04]  /*100500*/  LDL R170, [R1+0x178] ;  /* 0x0001780001aa7983 */ /* 0x000ea80000100800 */
[----:B------:R-:W2:Y:S04]  /*100510*/  LDL R171, [R1+0x17c] ;  /* 0x00017c0001ab7983 */ /* 0x000ea80000100800 */
[----:B---3--:R-:W3:Y:S04]  /*100520*/  LDL R184, [R1+0x190] ;  /* 0x0001900001b87983 */ /* 0x008ee80000100800 */
        /* <DEDUP_REMOVED lines=32> */
[----:B------:R-:W3:Y:S01]  /*100730*/  LDL.64 R250, [R1+0x128] ;  /* 0x0001280001fa7983 */ /* 0x000ee20000100a00 */
[----:B------:R1:W-:Y:S02]  /*100740*/  STL.64 [R1+0x8ea0], R226 ;  /* 0x008ea0e201007387 */ /* 0x0003e40000100a00 */
[----:B----4-:R4:W-:Y:S01]  /*100750*/  STL.64 [R1+0x8e98], R224 ;  /* 0x008e98e001007387 */ /* 0x0109e20000100a00 */
[----:B------:R-:W-:Y:S01]  /*100760*/  MOV R162, R142 ;  /* 0x0000008e00a27202 */ /* 0x000fe20000000f00 */
[----:B------:R-:W3:Y:S04]  /*100770*/  LDL R140, [R1+0x440] ;  /* 0x00044000018c7983 */ /* 0x000ee80000100800 */
[----:B------:R-:W3:Y:S01]  /*100780*/  LDL R141, [R1+0x444] ;  /* 0x00044400018d7983 */ /* 0x000ee20000100800 */
[C---:B------:R-:W-:Y:S03]  /*100790*/  HMMA.1688.F32.TF32 R16, R8.reuse, R158, R16 ;  /* 0x0000009e0810723c */ /* 0x040fe60000081010 */
[----:B-1----:R-:W3:Y:S04]  /*1007a0*/  LDL R226, [R1+0x3e8] ;  /* 0x0003e80001e27983 */ /* 0x002ee80000100800 */
[----:B----4-:R-:W4:Y:S04]  /*1007b0*/  LDL R224, [R1+0x3e0] ;  /* 0x0003e00001e07983 */ /* 0x010f280000100800 */
[----:B------:R-:W4:Y:S04]  /*1007c0*/  LDL R225, [R1+0x3e4] ;  /* 0x0003e40001e17983 */ /* 0x000f280000100800 */
[----:B------:R-:W4:Y:S01]  /*1007d0*/  LDL R227, [R1+0x3ec] ;  /* 0x0003ec0001e37983 */ /* 0x000f220000100800 */
[----:B------:R1:W-:Y:S02]  /*1007e0*/  STL.64 [R1+0x8ec8], R234 ;  /* 0x008ec8ea01007387 */ /* 0x0003e40000100a00 */
[----:B------:R1:W-:Y:S01]  /*1007f0*/  STL.64 [R1+0x8ec0], R232 ;  /* 0x008ec0e801007387 */ /* 0x0003e20000100a00 */
[----:B------:R-:W-:Y:S01]  /*100800*/  HMMA.1688.F32.TF32 R20, R8, R150, R20 ;  /* 0x000000960814723c */ /* 0x000fe20000081014 */
[----:B-1----:R-:W4:Y:S04]  /*100810*/  LDL R234, [R1+0x428] ;  /* 0x0004280001ea7983 */ /* 0x002f280000100800 */
[----:B------:R-:W4:Y:S04]  /*100820*/  LDL R232, [R1+0x420] ;  /* 0x0004200001e87983 */ /* 0x000f280000100800 */
[----:B------:R-:W4:Y:S04]  /*100830*/  LDL R233, [R1+0x424] ;  /* 0x0004240001e97983 */ /* 0x000f280000100800 */
[----:B------:R-:W4:Y:S01]  /*100840*/  LDL R235, [R1+0x42c] ;  /* 0x00042c0001eb7983 */ /* 0x000f220000100800 */
[----:B------:R1:W-:Y:S02]  /*100850*/  STL.64 [R1+0x8eb0], R162 ;  /* 0x008eb0a201007387 */ /* 0x0003e40000100a00 */
[----:B------:R1:W-:Y:S02]  /*100860*/  STL.64 [R1+0x8ea8], R160 ;  /* 0x008ea8a001007387 */ /* 0x0003e40000100a00 */
[----:B-1----:R-:W4:Y:S04]  /*100870*/  LDL R162, [R1+0x458] ;  /* 0x0004580001a27983 */ /* 0x002f280000100800 */
[----:B------:R-:W4:Y:S04]  /*100880*/  LDL R160, [R1+0x450] ;  /* 0x0004500001a07983 */ /* 0x000f280000100800 */
[----:B------:R-:W4:Y:S04]  /*100890*/  LDL R161, [R1+0x454] ;  /* 0x0004540001a17983 */ /* 0x000f280000100800 */
[----:B------:R-:W4:Y:S01]  /*1008a0*/  LDL R163, [R1+0x45c] ;  /* 0x00045c0001a37983 */ /* 0x000f220000100800 */
[----:B------:R-:W4:Y:S01]  /*1008b0*/  LDL.LU.64 R158, [R1+0x8f20] ;  /* 0x008f2000019e7983 */ /* 0x000f220000300a00 */
[C---:B--2---:R-:W-:Y:S08]  /*1008c0*/  HMMA.1688.F32.TF32 R132, R4.reuse, R148, R132 ;  /* 0x000000940484723c */ /* 0x044ff00000081084 */
[----:B------:R-:W-:Y:S01]  /*1008d0*/  HMMA.1688.F32.TF32 R136, R4, R156, R136 ;  /* 0x0000009c0488723c */ /* 0x000fe20000081088 */
[----:B------:R-:W2:Y:S01]  /*1008e0*/  LDL.LU.64 R156, [R1+0x8f18] ;  /* 0x008f1800019c7983 */ /* 0x000ea20000300a00 */
[----:B------:R-:W2:Y:S02]  /*1008f0*/  LDL.LU.64 R150, [R1+0x8f10] ;  /* 0x008f100001967983 */ /* 0x000ea40000300a00 */
[----:B------:R-:W2:Y:S11]  /*100900*/  LDL.LU.64 R148, [R1+0x8f08] ;  /* 0x008f080001947983 */ /* 0x000eb60000300a00 */
[----:B------:R1:W-:Y:S01]  /*100910*/  STL.64 [R1+0x8ef0], R134 ;  /* 0x008ef08601007387 */ /* 0x0003e20000100a00 */
[----:B------:R1:W-:Y:S01]  /*100920*/  STL.64 [R1+0x8ee8], R132 ;  /* 0x008ee88401007387 */ /* 0x0003e20000100a00 */
[----:B------:R-:W-:Y:S01]  /*100930*/  HMMA.1688.F32.TF32 R12, R8, R142, R12 ;  /* 0x0000008e080c723c */ /* 0x000fe2000008100c */
[----:B------:R-:W-:Y:S01]  /*100940*/  LDS R8, [R2+0x2c000] ;  /* 0x02c0000002087984 */ /* 0x000fe20000000800 */
[----:B------:R-:W-:Y:S04]  /*100950*/  LDS R10, [R2+0x2e000] ;  /* 0x02e00000020a7984 */ /* 0x000fe80000000800 */
[----:B------:R-:W-:Y:S04]  /*100960*/  LDS R9, [R0+0x2c000] ;  /* 0x02c0000000097984 */ /* 0x000fe80000000800 */
[----:B------:R-:W2:Y:S04]  /*100970*/  LDS R11, [R0+0x2e000] ;  /* 0x02e00000000b7984 */ /* 0x000ea80000000800 */
[----:B-1----:R-:W2:Y:S04]  /*100980*/  LDL R134, [R1+0x3f8] ;  /* 0x0003f80001867983 */ /* 0x002ea80000100800 */
[----:B------:R-:W2:Y:S04]  /*100990*/  LDL R132, [R1+0x410] ;  /* 0x0004100001847983 */ /* 0x000ea80000100800 */
[----:B------:R-:W2:Y:S04]  /*1009a0*/  LDL R133, [R1+0x414] ;  /* 0x0004140001857983 */ /* 0x000ea80000100800 */
[----:B------:R-:W4:Y:S01]  /*1009b0*/  LDL R135, [R1+0x3fc] ;  /* 0x0003fc0001877983 */ /* 0x000f220000100800 */
[C---:B---3--:R-:W-:Y:S08]  /*1009c0*/  HMMA.1688.F32.TF32 R116, R4.reuse, R140, R116 ;  /* 0x0000008c0474723c */ /* 0x048ff00000081074 */
[C---:B--2---:R-:W-:Y:S11]  /*1009d0*/  HMMA.1688.F32.TF32 R128, R4.reuse, R132, R128 ;  /* 0x000000840480723c */ /* 0x044ff60000081080 */
[----:B------:R-:W-:Y:S11]  /*1009e0*/  @!UPT UIADD3 URZ, URZ, URZ, URZ ;  /* 0x0000003f3f3ff290 */ /* 0x000ff6000fffe03f */
[----:B------:R-:W-:Y:S01]  /*1009f0*/  @!UPT UIADD3 URZ, URZ, URZ, URZ ;  /* 0x0000003f3f3ff290 */ /* 0x000fe2000fffe03f */
[----:B------:R1:W-:Y:S01]  /*100a00*/  STL.64 [R1+0x8ee0], R130 ;  /* 0x008ee08201007387 */ /* 0x0003e20000100a00 */
[----:B------:R-:W-:Y:S03]  /*100a10*/  STL.64 [R1+0x8ed8], R128 ;  /* 0x008ed88001007387 */ /* 0x000fe60000100a00 */
[----:B-1----:R-:W2:Y:S01]  /*100a20*/  LDL.64 R130, [R1+0x408] ;  /* 0x0004080001827983 */ /* 0x002ea20000100a00 */
[----:B----4-:R1:W-:Y:S03]  /*100a30*/  STL.64 [R1+0x8ed0], R234 ;  /* 0x008ed0ea01007387 */ /* 0x0103e60000100a00 */
[----:B-1----:R-:W3:Y:S01]  /*100a40*/  LDL.64 R234, [R1+0x418] ;  /* 0x0004180001ea7983 */ /* 0x002ee20000100a00 */
[----:B------:R-:W4:Y:S02]  /*100a50*/  LDL.LU.64 R142, [R1+0x8f00] ;  /* 0x008f0000018e7983 */ /* 0x000f240000300a00 */
[----:B------:R-:W2:Y:S02]  /*100a60*/  LDL.LU.64 R140, [R1+0x8ef8] ;  /* 0x008ef800018c7983 */ /* 0x000ea40000300a00 */
[----:B------:R1:W-:Y:S01]  /*100a70*/  STL [R1+0x8b44], R220 ;  /* 0x008b44dc01007387 */ /* 0x0003e20000100800 */
[----:B------:R1:W-:Y:S01]  /*100a80*/  STL [R1+0x8b40], R221 ;  /* 0x008b40dd01007387 */ /* 0x0003e20000100800 */
[----:B------:R3:W-:Y:S02]  /*100a90*/  STL [R1+0x8b4c], R212 ;  /* 0x008b4cd401007387 */ /* 0x0007e40000100800 */
[----:B------:R1:W-:Y:S02]  /*100aa0*/  STL [R1+0x8b48], R213 ;  /* 0x008b48d501007387 */ /* 0x0003e40000100800 */
[----:B------:R-:W-:Y:S01]  /*100ab0*/  STL [R1+0x8be4], R204 ;  /* 0x008be4cc01007387 */ /* 0x000fe20000100800 */
        /* <DEDUP_REMOVED lines=24> */
[C---:B------:R-:W-:Y:S08]  /*100c40*/  HMMA.1688.F32.TF32 R28, R4.reuse, R172, R28 ;  /* 0x000000ac041c723c */ /* 0x040ff0000008101c */
[C---:B------:R-:W-:Y:S08]  /*100c50*/  HMMA.1688.F32.TF32 R24, R4.reuse, R164, R24 ;  /* 0x000000a40418723c */ /* 0x040ff00000081018 */
[C---:B------:R-:W-:Y:S08]  /*100c60*/  HMMA.1688.F32.TF32 R20, R4.reuse, R156, R20 ;  /* 0x0000009c0414723c */ /* 0x040ff00000081014 */
[----:B------:R-:W-:Y:S08]  /*100c70*/  HMMA.1688.F32.TF32 R16, R4, R148, R16 ;  /* 0x000000940410723c */ /* 0x000ff00000081010 */
[----:B------:R-:W-:Y:S08]  /*100c80*/  HMMA.1688.F32.TF32 R136, R8, R134, R136 ;  /* 0x000000860888723c */ /* 0x000ff00000081088 */
[----:B--2---:R-:W-:Y:S01]  /*100c90*/  HMMA.1688.F32.TF32 R12, R4, R140, R12 ;  /* 0x0000008c040c723c */ /* 0x004fe2000008100c */
[----:B------:R-:W2:Y:S04]  /*100ca0*/  LDL R6, [R1+0x448] ;  /* 0x0004480001067983 */ /* 0x000ea80000100800 */
[----:B------:R-:W2:Y:S01]  /*100cb0*/  LDL R7, [R1+0x44c] ;  /* 0x00044c0001077983 */ /* 0x000ea20000100800 */
[----:B------:R-:W2:Y:S02]  /*100cc0*/  LDL.LU.64 R134, [R1+0x8ef0] ;  /* 0x008ef00001867983 */ /* 0x000ea40000300a00 */
[----:B------:R-:W2:Y:S01]  /*100cd0*/  LDL.LU.64 R132, [R1+0x8ee8] ;  /* 0x008ee80001847983 */ /* 0x000ea20000300a00 */
[----:B-1----:R-:W-:Y:S01]  /*100ce0*/  MOV R220, R130 ;  /* 0x0000008200dc7202 */ /* 0x002fe20000000f00 */
[----:B------:R-:W-:Y:S01]  /*100cf0*/  IMAD.MOV.U32 R221, RZ, RZ, R131 ;  /* 0x000000ffffdd7224 */ /* 0x000fe200078e0083 */
[----:B---3--:R-:W-:Y:S01]  /*100d00*/  MOV R212, R234 ;  /* 0x000000ea00d47202 */ /* 0x008fe20000000f00 */
[----:B------:R-:W-:Y:S01]  /*100d10*/  IMAD.MOV.U32 R213, RZ, RZ, R235 ;  /* 0x000000ffffd57224 */ /* 0x000fe200078e00eb */
[----:B------:R-:W-:Y:S04]  /*100d20*/  LDS R4, [R2+0x30000] ;  /* 0x0300000002047984 */ /* 0x000fe80000000800 */
[----:B------:R-:W-:Y:S01]  /*100d30*/  LDS R5, [R0+0x30000] ;  /* 0x0300000000057984 */ /* 0x000fe20000000800 */
[C---:B--2---:R-:W-:Y:S03]  /*100d40*/  HMMA.1688.F32.TF32 R132, R8.reuse, R130, R132 ;  /* 0x000000820884723c */ /* 0x044fe60000081084 */
[----:B------:R-:W2:Y:S01]  /*100d50*/  LDL.LU.64 R130, [R1+0x8ee0] ;  /* 0x008ee00001827983 */ /* 0x000ea20000300a00 */
[----:B------:R-:W2:Y:S04]  /*100d60*/  LDL.LU.64 R128, [R1+0x8ed8] ;  /* 0x008ed80001807983 */ /* 0x000ea80000300a00 */
[----:B--2---:R-:W-:Y:S01]  /*100d70*/  HMMA.1688.F32.TF32 R128, R8, R234, R128 ;  /* 0x000000ea0880723c */ /* 0x004fe20000081080 */
[----:B------:R-:W2:Y:S01]  /*100d80*/  LDL.LU.64 R234, [R1+0x8ed0] ;  /* 0x008ed00001ea7983 */ /* 0x000ea20000300a00 */
[----:B------:R1:W-:Y:S02]  /*100d90*/  STL [R1+0x8bec], R213 ;  /* 0x008becd501007387 */ /* 0x0003e40000100800 */
[----:B------:R3:W-:Y:S01]  /*100da0*/  STL [R1+0x8be8], R212 ;  /* 0x008be8d401007387 */ /* 0x0007e20000100800 */
[----:B-1----:R-:W-:Y:S01]  /*100db0*/  MOV R213, R154 ;  /* 0x0000009a00d57202 */ /* 0x002fe20000000f00 */
[----:B---3--:R-:W-:-:S02]  /*100dc0*/  IMAD.MOV.U32 R212, RZ, RZ, R155 ;  /* 0x000000ffffd47224 */ /* 0x008fc400078e009b */
[C---:B------:R-:W-:Y:S01]  /*100dd0*/  HMMA.1688.F32.TF32 R116, R8.reuse, R6, R116 ;  /* 0x000000060874723c */ /* 0x040fe20000081074 */
[----:B------:R-:W-:Y:S04]  /*100de0*/  LDS R6, [R2+0x32000] ;  /* 0x0320000002067984 */ /* 0x000fe80000000800 */
[----:B------:R-:W1:Y:S03]  /*100df0*/  LDS R7, [R0+0x32000] ;  /* 0x0320000000077984 */ /* 0x000e660000000800 */
[C---:B------:R-:W-:Y:S08]  /*100e00*/  HMMA.1688.F32.TF32 R72, R8.reuse, R146, R72 ;  /* 0x000000920848723c */ /* 0x040ff00000081048 */
[C---:B------:R-:W-:Y:S08]  /*100e10*/  HMMA.1688.F32.TF32 R68, R8.reuse, R238, R68 ;  /* 0x000000ee0844723c */ /* 0x040ff00000081044 */
[C---:B------:R-:W-:Y:S08]  /*100e20*/  HMMA.1688.F32.TF32 R64, R8.reuse, R242, R64 ;  /* 0x000000f20840723c */ /* 0x040ff00000081040 */
[----:B------:R-:W-:Y:S01]  /*100e30*/  HMMA.1688.F32.TF32 R60, R8, R250, R60 ;  /* 0x000000fa083c723c */ /* 0x000fe2000008103c */
[----:B------:R-:W-:Y:S01]  /*100e40*/  MOV R204, R250 ;  /* 0x000000fa00cc7202 */ /* 0x000fe20000000f00 */
[----:B------:R-:W-:-:S06]  /*100e50*/  IMAD.MOV.U32 R205, RZ, RZ, R251 ;  /* 0x000000ffffcd7224 */ /* 0x000fcc00078e00fb */
[----:B--2---:R-:W-:Y:S01]  /*100e60*/  HMMA.1688.F32.TF32 R124, R8, R234, R124 ;  /* 0x000000ea087c723c */ /* 0x004fe2000008107c */
[----:B------:R-:W2:Y:S01]  /*100e70*/  LDL.LU.64 R234, [R1+0x8ec8] ;  /* 0x008ec80001ea7983 */ /* 0x000ea20000300a00 */
[----:B------:R-:W3:Y:S02]  /*100e80*/  LDL.LU.64 R232, [R1+0x8ec0] ;  /* 0x008ec00001e87983 */ /* 0x000ee40000300a00 */
[----:B------:R-:W2:Y:S02]  /*100e90*/  LDL.LU R245, [R1+0x8eb8] ;  /* 0x008eb80001f57983 */ /* 0x000ea40000300800 */
[----:B------:R1:W-:Y:S01]  /*100ea0*/  STL [R1+0x8bf4], R212 ;  /* 0x008bf4d401007387 */ /* 0x0003e20000100800 */
[----:B------:R1:W-:Y:S01]  /*100eb0*/  STL [R1+0x8bf0], R213 ;  /* 0x008bf0d501007387 */ /* 0x0003e20000100800 */
[----:B------:R-:W2:Y:S02]  /*100ec0*/  LDL R192, [R1+0x1120] ;  /* 0x0011200001c07983 */ /* 0x000ea40000100800 */
[----:B------:R-:W2:Y:S02]  /*100ed0*/  LDL R193, [R1+0x1124] ;  /* 0x0011240001c17983 */ /* 0x000ea40000100800 */
[----:B------:R-:W3:Y:S01]  /*100ee0*/  LDL R184, [R1+0x1150] ;  /* 0x0011500001b87983 */ /* 0x000ee20000100800 */
[----:B------:R-:W3:Y:S04]  /*100ef0*/  LDL R185, [R1+0x1154] ;  /* 0x0011540001b97983 */ /* 0x000ee80000100800 */
[----:B------:R-:W3:Y:S04]  /*100f00*/  LDL.64 R160, [R1+0x1160] ;  /* 0x0011600001a07983 */ /* 0x000ee80000100a00 */
[----:B------:R-:W3:Y:S04]  /*100f10*/  LDL R176, [R1+0x1180] ;  /* 0x0011800001b07983 */ /* 0x000ee80000100800 */
[----:B------:R-:W3:Y:S04]  /*100f20*/  LDL R177, [R1+0x1184] ;  /* 0x0011840001b17983 */ /* 0x000ee80000100800 */
[----:B------:R-:W3:Y:S04]  /*100f30*/  LDL.64 R208, [R1+0x11a0] ;  /* 0x0011a00001d07983 */ /* 0x000ee80000100a00 */
[----:B------:R-:W3:Y:S04]  /*100f40*/  LDL.64 R248, [R1+0x11d0] ;  /* 0x0011d00001f87983 */ /* 0x000ee80000100a00 */
[----:B------:R-:W3:Y:S04]  /*100f50*/  LDL R152, [R1+0x11b0] ;  /* 0x0011b00001987983 */ /* 0x000ee80000100800 */
[----:B------:R-:W3:Y:S04]  /*100f60*/  LDL R153, [R1+0x11b4] ;  /* 0x0011b40001997983 */ /* 0x000ee80000100800 */
[----:B------:R-:W3:Y:S04]  /*100f70*/  LDL.64 R200, [R1+0x11e0] ;  /* 0x0011e00001c87983 */ /* 0x000ee80000100a00 */
[----:B------:R-:W3:Y:S01]  /*100f80*/  LDL.64 R168, [R1+0x1200] ;  /* 0x0012000001a87983 */ /* 0x000ee20000100a00 */
[----:B-1----:R-:W-:Y:S01]  /*100f90*/  MOV R212, R238 ;  /* 0x000000ee00d47202 */ /* 0x002fe20000000f00 */
[----:B------:R-:W-:-:S02]  /*100fa0*/  IMAD.MOV.U32 R213, RZ, RZ, R239 ;  /* 0x000000ffffd57224 */ /* 0x000fc400078e00ef */
[----:B------:R-:W3:Y:S04]  /*100fb0*/  LDL R236, [R1+0x1140] ;  /* 0x0011400001ec7983 */ /* 0x000ee80000100800 */
[----:B------:R-:W3:Y:S01]  /*100fc0*/  LDL R237, [R1+0x1144] ;  /* 0x0011440001ed7983 */ /* 0x000ee20000100800 */
[----:B------:R-:W3:Y:S03]  /*100fd0*/  LDL R238, [R1+0x1148] ;  /* 0x0011480001ee7983 */ /* 0x000ee60000100800 */
        /* <DEDUP_REMOVED lines=9> */
[----:B------:R-:W3:Y:S01]  /*101070*/  LDL.64 R250, [R1+0x11d8] ;  /* 0x0011d80001fa7983 */ /* 0x000ee20000100a00 */
[----:B------:R1:W-:Y:S01]  /*101080*/  STL.64 [R1+0x8b38], R230 ;  /* 0x008b38e601007387 */ /* 0x0003e20000100a00 */
[C---:B------:R-:W-:Y:S01]  /*101090*/  HMMA.1688.F32.TF32 R56, R8.reuse, R230, R56 ;  /* 0x000000e60838723c */ /* 0x040fe20000081038 */
[----:B------:R4:W-:Y:S07]  /*1010a0*/  STL.64 [R1+0x8b30], R228 ;  /* 0x008b30e401007387 */ /* 0x0009ee0000100a00 */
[C---:B------:R-:W-:Y:S01]  /*1010b0*/  HMMA.1688.F32.TF32 R52, R8.reuse, R222, R52 ;  /* 0x000000de0834723c */ /* 0x040fe20000081034 */
[----:B-1----:R-:W3:Y:S04]  /*1010c0*/  LDL.64 R230, [R1+0x12d8] ;  /* 0x0012d80001e67983 */ /* 0x002ee80000100a00 */
[----:B----4-:R-:W4:Y:S01]  /*1010d0*/  LDL.64 R228, [R1+0x12d0] ;  /* 0x0012d00001e47983 */ /* 0x010f220000100a00 */
[----:B------:R1:W-:Y:S02]  /*1010e0*/  STL.64 [R1+0x8b58], R222 ;  /* 0x008b58de01007387 */ /* 0x0003e40000100a00 */
[----:B------:R1:W-:Y:S01]  /*1010f0*/  STL.64 [R1+0x8b50], R220 ;  /* 0x008b50dc01007387 */ /* 0x0003e20000100a00 */
[C---:B------:R-:W-:Y:S01]  /*101100*/  HMMA.1688.F32.TF32 R108, R8.reuse, R226, R108 ;  /* 0x000000e2086c723c */ /* 0x040fe2000008106c */
[----:B-1----:R-:W4:Y:S04]  /*101110*/  LDL.64 R222, [R1+0x12c8] ;  /* 0x0012c80001de7983 */ /* 0x002f280000100a00 */
[----:B------:R-:W4:Y:S01]  /*101120*/  LDL.64 R220, [R1+0x12c0] ;  /* 0x0012c00001dc7983 */ /* 0x000f220000100a00 */
[----:B------:R-:W-:Y:S02]  /*101130*/  STL [R1+0x8aec], R214 ;  /* 0x008aecd601007387 */ /* 0x000fe40000100800 */
[----:B------:R-:W-:Y:S02]  /*101140*/  STL [R1+0x8ae8], R215 ;  /* 0x008ae8d701007387 */ /* 0x000fe40000100800 */
[----:B------:R-:W-:Y:S01]  /*101150*/  STL [R1+0x8adc], R206 ;  /* 0x008adcce01007387 */ /* 0x000fe20000100800 */
[----:B------:R-:W-:Y:S01]  /*101160*/  STL [R1+0x8ad8], R207 ;  /* 0x008ad8cf01007387 */ /* 0x000fe20000100800 */
        /* <DEDUP_REMOVED lines=10> */
[----:B------:R1:W-:Y:S01]  /*101210*/  STL [R1+0x8a6c], R158 ;  /* 0x008a6c9e01007387 */ /* 0x0003e20000100800 */
[----:B------:R-:W-:Y:S01]  /*101220*/  STL [R1+0x8a68], R159 ;  /* 0x008a689f01007387 */ /* 0x000fe20000100800 */
[----:B------:R1:W-:Y:S02]  /*101230*/  STL [R1+0x8a14], R150 ;  /* 0x008a149601007387 */ /* 0x0003e40000100800 */
[----:B------:R-:W-:Y:S02]  /*101240*/  STL [R1+0x8a10], R151 ;  /* 0x008a109701007387 */ /* 0x000fe40000100800 */
[----:B------:R-:W-:Y:S01]  /*101250*/  STL [R1+0x8a0c], R142 ;  /* 0x008a0c8e01007387 */ /* 0x000fe20000100800 */
[----:B------:R1:W-:Y:S01]  /*101260*/  STL [R1+0x8a08], R143 ;  /* 0x008a088f01007387 */ /* 0x0003e20000100800 */
[C---:B------:R-:W-:Y:S08]  /*101270*/  HMMA.1688.F32.TF32 R96, R8.reuse, R202, R96 ;  /* 0x000000ca0860723c */ /* 0x040ff00000081060 */
[C---:B------:R-:W-:Y:S08]  /*101280*/  HMMA.1688.F32.TF32 R20, R8.reuse, R158, R20 ;  /* 0x0000009e0814723c */ /* 0x040ff00000081014 */
[C---:B------:R-:W-:Y:S08]  /*101290*/  HMMA.1688.F32.TF32 R84, R8.reuse, R178, R84 ;  /* 0x000000b20854723c */ /* 0x040ff00000081054 */
[C---:B------:R-:W-:Y:S08]  /*1012a0*/  HMMA.1688.F32.TF32 R16, R8.reuse, R150, R16 ;  /* 0x000000960810723c */ /* 0x040ff00000081010 */
[C---:B------:R-:W-:Y:S08]  /*1012b0*/  HMMA.1688.F32.TF32 R12, R8.reuse, R142, R12 ;  /* 0x0000008e080c723c */ /* 0x040ff0000008100c */
[----:B------:R-:W-:Y:S08]  /*1012c0*/  HMMA.1688.F32.TF32 R120, R8, R246, R120 ;  /* 0x000000f60878723c */ /* 0x000ff00000081078 */
[C---:B--2---:R-:W-:Y:S01]  /*1012d0*/  HMMA.1688.F32.TF32 R136, R4.reuse, R192, R136 ;  /* 0x000000c00488723c */ /* 0x044fe20000081088 */
[----:B------:R-:W2:Y:S07]  /*1012e0*/  LDL.64 R192, [R1+0x11f0] ;  /* 0x0011f00001c07983 */ /* 0x000eae0000100a00 */
[----:B---3--:R-:W-:Y:S01]  /*1012f0*/  HMMA.1688.F32.TF32 R124, R4, R184, R124 ;  /* 0x000000b8047c723c */ /* 0x008fe2000008107c */
[----:B------:R-:W3:Y:S01]  /*101300*/  LDL.64 R184, [R1+0x1210] ;  /* 0x0012100001b87983 */ /* 0x000ee20000100a00 */
[----:B-1----:R-:W-:-:S06]  /*101310*/  MOV R158, R161 ;  /* 0x000000a1009e7202 */ /* 0x002fcc0000000f00 */
[----:B------:R-:W-:Y:S01]  /*101320*/  HMMA.1688.F32.TF32 R108, R4, R176, R108 ;  /* 0x000000b0046c723c */ /* 0x000fe2000008106c */
[----:B------:R-:W-:Y:S01]  /*101330*/  STL [R1+0x8a78], R158 ;  /* 0x008a789e01007387 */ /* 0x000fe20000100800 */
[----:B------:R-:W4:Y:S02]  /*101340*/  LDL.64 R176, [R1+0x1220] ;  /* 0x0012200001b07983 */ /* 0x000f240000100a00 */
[----:B------:R-:W-:Y:S01]  /*101350*/  IMAD.MOV.U32 R150, RZ, RZ, R209 ;  /* 0x000000ffff967224 */ /* 0x000fe200078e00d1 */
[----:B------:R-:W-:-:S03]  /*101360*/  MOV R143, R248 ;  /* 0x000000f8008f7202 */ /* 0x000fc60000000f00 */
[C---:B------:R-:W-:Y:S01]  /*101370*/  HMMA.1688.F32.TF32 R96, R4.reuse, R152, R96 ;  /* 0x000000980460723c */ /* 0x040fe20000081060 */
[----:B------:R-:W-:Y:S01]  /*101380*/  IMAD.MOV.U32 R151, RZ, RZ, R200 ;  /* 0x000000ffff977224 */ /* 0x000fe200078e00c8 */
[----:B------:R-:W-:Y:S01]  /*101390*/  MOV R142, R201 ;  /* 0x000000c9008e7202 */ /* 0x000fe20000000f00 */
[----:B------:R-:W-:Y:S01]  /*1013a0*/  STL [R1+0x8a24], R150 ;  /* 0x008a249601007387 */ /* 0x000fe20000100800 */
[----:B------:R-:W4:Y:S02]  /*1013b0*/  LDL.64 R152, [R1+0x1230] ;  /* 0x0012300001987983 */ /* 0x000f240000100a00 */
[----:B------:R2:W-:Y:S02]  /*1013c0*/  STL [R1+0x8a18], R143 ;  /* 0x008a188f01007387 */ /* 0x0005e40000100800 */
[----:B------:R-:W-:Y:S01]  /*1013d0*/  STL [R1+0x8a20], R151 ;  /* 0x008a209701007387 */ /* 0x000fe20000100800 */
[----:B------:R4:W-:Y:S01]  /*1013e0*/  STL [R1+0x8a1c], R142 ;  /* 0x008a1c8e01007387 */ /* 0x0009e20000100800 */
[----:B------:R-:W-:Y:S01]  /*1013f0*/  HMMA.1688.F32.TF32 R84, R4, R168, R84 ;  /* 0x000000a80454723c */ /* 0x000fe20000081054 */
[----:B------:R-:W-:Y:S01]  /*101400*/  IMAD.MOV.U32 R247, RZ, RZ, R168 ;  /* 0x000000fffff77224 */ /* 0x000fe200078e00a8 */
[----:B------:R-:W-:-:S02]  /*101410*/  MOV R246, R169 ;  /* 0x000000a900f67202 */ /* 0x000fc40000000f00 */
[----:B------:R-:W4:Y:S04]  /*101420*/  LDL.64 R168, [R1+0x1240] ;  /* 0x0012400001a87983 */ /* 0x000f280000100a00 */
[C---:B------:R-:W-:Y:S08]  /*101430*/  HMMA.1688.F32.TF32 R112, R8.reuse, R162, R112 ;  /* 0x000000a20870723c */ /* 0x040ff00000081070 */
[C---:B------:R-:W-:Y:S08]  /*101440*/  HMMA.1688.F32.TF32 R104, R8.reuse, R218, R104 ;  /* 0x000000da0868723c */ /* 0x040ff00000081068 */
[C---:B------:R-:W-:Y:S08]  /*101450*/  HMMA.1688.F32.TF32 R80, R8.reuse, R170, R80 ;  /* 0x000000aa0850723c */ /* 0x040ff00000081050 */
[C---:B------:R-:W-:Y:S01]  /*101460*/  HMMA.1688.F32.TF32 R88, R8.reuse, R186, R88 ;  /* 0x000000ba0858723c */ /* 0x040fe20000081058 */
[----:B------:R-:W-:Y:S07]  /*101470*/  STL [R1+0x8a2c], R246 ;  /* 0x008a2cf601007387 */ /* 0x000fee0000100800 */
[----:B------:R-:W-:Y:S01]  /*101480*/  HMMA.1688.F32.TF32 R76, R8, R154, R76 ;  /* 0x0000009a084c723c */ /* 0x000fe2000008104c */
[----:B------:R1:W-:Y:S07]  /*101490*/  STL [R1+0x8a28], R247 ;  /* 0x008a28f701007387 */ /* 0x0003ee0000100800 */
[C---:B------:R-:W-:Y:S08]  /*1014a0*/  HMMA.1688.F32.TF32 R120, R4.reuse, R160, R120 ;  /* 0x000000a00478723c */ /* 0x040ff00000081078 */
[C---:B------:R-:W-:Y:S08]  /*1014b0*/  HMMA.1688.F32.TF32 R116, R4.reuse, R224, R116 ;  /* 0x000000e00474723c */ /* 0x040ff00000081074 */
[C---:B------:R-:W-:Y:S08]  /*1014c0*/  HMMA.1688.F32.TF32 R112, R4.reuse, R216, R112 ;  /* 0x000000d80470723c */ /* 0x040ff00000081070 */
[C---:B------:R-:W-:Y:S08]  /*1014d0*/  HMMA.1688.F32.TF32 R104, R4.reuse, R208, R104 ;  /* 0x000000d00468723c */ /* 0x040ff00000081068 */
[----:B------:R-:W-:Y:S01]  /*1014e0*/  HMMA.1688.F32.TF32 R88, R4, R200, R88 ;  /* 0x000000c80458723c */ /* 0x000fe20000081058 */
[----:B--2---:R-:W-:-:S02]  /*1014f0*/  IMAD.MOV.U32 R143, RZ, RZ, R192 ;  /* 0x000000ffff8f7224 */ /* 0x004fc400078e00c0 */
[----:B---3--:R-:W-:-:S03]  /*101500*/  IMAD.MOV.U32 R3, RZ, RZ, R185 ;  /* 0x000000ffff037224 */ /* 0x008fc600078e00b9 */
[----:B------:R2:W-:Y:S01]  /*101510*/  STL [R1+0x8a30], R143 ;  /* 0x008a308f01007387 */ /* 0x0005e20000100800 */
[----:B------:R-:W3:Y:S01]  /*101520*/  LDL.64 R160, [R1+0x1250] ;  /* 0x0012500001a07983 */ /* 0x000ee20000100a00 */
[----:B------:R-:W-:Y:S01]  /*101530*/  MOV R244, R184 ;  /* 0x000000b800f47202 */ /* 0x000fe20000000f00 */
[----:B------:R-:W3:Y:S01]  /*101540*/  LDL.64 R224, [R1+0x1260] ;  /* 0x0012600001e07983 */ /* 0x000ee20000100a00 */
[----:B------:R-:W-:Y:S03]  /*101550*/  STL [R1+0x8a38], R3 ;  /* 0x008a380301007387 */ /* 0x000fe60000100800 */
[----:B------:R3:W-:Y:S02]  /*101560*/  STL [R1+0x8a34], R244 ;  /* 0x008a34f401007387 */ /* 0x0007e40000100800 */
[----:B----4-:R-:W-:Y:S01]  /*101570*/  IMAD.MOV.U32 R142, RZ, RZ, R177 ;  /* 0x000000ffff8e7224 */ /* 0x010fe200078e00b1 */
[----:B------:R-:W4:Y:S01]  /*101580*/  LDL.64 R216, [R1+0x1270] ;  /* 0x0012700001d87983 */ /* 0x000f220000100a00 */
[----:B------:R-:W-:Y:S01]  /*101590*/  MOV R151, R176 ;  /* 0x000000b000977202 */ /* 0x000fe20000000f00 */
[C---:B------:R-:W-:Y:S02]  /*1015a0*/  HMMA.1688.F32.TF32 R80, R4.reuse, R192, R80 ;  /* 0x000000c00450723c */ /* 0x040fe40000081050 */
[----:B------:R-:W-:Y:S02]  /*1015b0*/  STL [R1+0x8a40], R142 ;  /* 0x008a408e01007387 */ /* 0x000fe40000100800 */
[----:B------:R2:W-:Y:S02]  /*1015c0*/  STL [R1+0x8a3c], R151 ;  /* 0x008a3c9701007387 */ /* 0x0005e40000100800 */
[----:B------:R-:W4:Y:S02]  /*1015d0*/  LDL R208, [R1+0x1280] ;  /* 0x0012800001d07983 */ /* 0x000f240000100800 */
[----:B------:R-:W4:Y:S01]  /*1015e0*/  LDL R209, [R1+0x1284] ;  /* 0x0012840001d17983 */ /* 0x000f220000100800 */
[----:B------:R-:W4:Y:S04]  /*1015f0*/  LDL.64 R192, [R1+0x12a0] ;  /* 0x0012a00001c07983 */ /* 0x000f280000100a00 */
[----:B------:R-:W4:Y:S04]  /*101600*/  LDL R200, [R1+0x1290] ;  /* 0x0012900001c87983 */ /* 0x000f280000100800 */
[----:B------:R-:W4:Y:S01]  /*101610*/  LDL R201, [R1+0x1294] ;  /* 0x0012940001c97983 */ /* 0x000f220000100800 */
[----:B------:R-:W-:Y:S01]  /*101620*/  IMAD.MOV.U32 R150, RZ, RZ, R153 ;  /* 0x000000ffff967224 */ /* 0x000fe200078e0099 */
[----:B------:R-:W-:Y:S01]  /*101630*/  HMMA.1688.F32.TF32 R76, R4, R184, R76 ;  /* 0x000000b8044c723c */ /* 0x000fe2000008104c */
[----:B-1----:R-:W-:-:S07]  /*101640*/  MOV R247, R152 ;  /* 0x0000009800f77202 */ /* 0x002fce0000000f00 */
[C---:B------:R-:W-:Y:S01]  /*101650*/  HMMA.1688.F32.TF32 R68, R4.reuse, R152, R68 ;  /* 0x000000980444723c */ /* 0x040fe20000081044 */
[----:B------:R-:W4:Y:S04]  /*101660*/  LDL R184, [R1+0x12b0] ;  /* 0x0012b00001b87983 */ /* 0x000f280000100800 */
[----:B------:R-:W4:Y:S03]  /*101670*/  LDL R185, [R1+0x12b4] ;  /* 0x0012b40001b97983 */ /* 0x000f260000100800 */
[C---:B------:R-:W-:Y:S01]  /*101680*/  HMMA.1688.F32.TF32 R72, R4.reuse, R176, R72 ;  /* 0x000000b00448723c */ /* 0x040fe20000081048 */
[----:B------:R-:W4:Y:S01]  /*101690*/  LDL.64 R152, [R1+0x12f0] ;  /* 0x0012f00001987983 */ /* 0x000f220000100a00 */
[----:B------:R-:W4:Y:S02]  /*1016a0*/  LDL R176, [R1+0x12e0] ;  /* 0x0012e00001b07983 */ /* 0x000f240000100800 */
[----:B------:R-:W4:Y:S02]  /*1016b0*/  LDL R177, [R1+0x12e4] ;  /* 0x0012e40001b17983 */ /* 0x000f240000100800 */
[----:B------:R-:W-:Y:S01]  /*1016c0*/  STL [R1+0x8a48], R150 ;  /* 0x008a489601007387 */ /* 0x000fe20000100800 */
[----:B------:R4:W-:Y:S01]  /*1016d0*/  STL [R1+0x8a44], R247 ;  /* 0x008a44f701007387 */ /* 0x0009e20000100800 */
[----:B------:R-:W-:Y:S01]  /*1016e0*/  HMMA.1688.F32.TF32 R64, R4, R168, R64 ;  /* 0x000000a80440723c */ /* 0x000fe20000081040 */
[----:B--2---:R-:W-:Y:S01]  /*1016f0*/  MOV R143, R168 ;  /* 0x000000a8008f7202 */ /* 0x004fe20000000f00 */
[----:B------:R-:W-:-:S02]  /*101700*/  IMAD.MOV.U32 R246, RZ, RZ, R169 ;  /* 0x000000fffff67224 */ /* 0x000fc400078e00a9 */
[----:B------:R-:W2:Y:S04]  /*101710*/  LDL.64 R168, [R1+0x1310] ;  /* 0x0013100001a87983 */ /* 0x000ea80000100a00 */
[C---:B------:R-:W-:Y:S08]  /*101720*/  HMMA.1688.F32.TF32 R48, R8.reuse, R214, R48 ;  /* 0x000000d60830723c */ /* 0x040ff00000081030 */
[C---:B------:R-:W-:Y:S08]  /*101730*/  HMMA.1688.F32.TF32 R44, R8.reuse, R206, R44 ;  /* 0x000000ce082c723c */ /* 0x040ff0000008102c */
[C---:B------:R-:W-:Y:S08]  /*101740*/  HMMA.1688.F32.TF32 R40, R8.reuse, R198, R40 ;  /* 0x000000c60828723c */ /* 0x040ff00000081028 */
[C---:B------:R-:W-:Y:S08]  /*101750*/  HMMA.1688.F32.TF32 R36, R8.reuse, R190, R36 ;  /* 0x000000be0824723c */ /* 0x040ff00000081024 */
[C---:B------:R-:W-:Y:S01]  /*101760*/  HMMA.1688.F32.TF32 R24, R8.reuse, R166, R24 ;  /* 0x000000a60818723c */ /* 0x040fe20000081018 */
[----:B------:R-:W-:Y:S01]  /*101770*/  STL [R1+0x8a50], R246 ;  /* 0x008a50f601007387 */ /* 0x000fe20000100800 */
[----:B------:R-:W-:Y:S02]  /*101780*/  STL [R1+0x8a4c], R143 ;  /* 0x008a4c8f01007387 */ /* 0x000fe40000100800 */
[----:B------:R-:W2:Y:S04]  /*101790*/  LDL.LU.64 R162, [R1+0x8eb0] ;  /* 0x008eb00001a27983 */ /* 0x000ea80000300a00 */
[C---:B------:R-:W-:Y:S08]  /*1017a0*/  HMMA.1688.F32.TF32 R100, R8.reuse, R210, R100 ;  /* 0x000000d20864723c */ /* 0x040ff00000081064 */
[C---:B------:R-:W-:Y:S08]  /*1017b0*/  HMMA.1688.F32.TF32 R92, R8.reuse, R194, R92 ;  /* 0x000000c2085c723c */ /* 0x040ff0000008105c */
[----:B------:R-:W-:Y:S01]  /*1017c0*/  HMMA.1688.F32.TF32 R32, R8, R182, R32 ;  /* 0x000000b60820723c */ /* 0x000fe20000081020 */
[----:B---3--:R-:W-:Y:S01]  /*1017d0*/  IMAD.MOV.U32 R244, RZ, RZ, R161 ;  /* 0x000000fffff47224 */ /* 0x008fe200078e00a1 */
[----:B------:R-:W-:-:S06]  /*1017e0*/  MOV R3, R160 ;  /* 0x000000a000037202 */ /* 0x000fcc0000000f00 */
[C---:B------:R-:W-:Y:S01]  /*1017f0*/  HMMA.1688.F32.TF32 R60, R4.reuse, R160, R60 ;  /* 0x000000a0043c723c */ /* 0x040fe2000008103c */
[----:B------:R-:W3:Y:S01]  /*101800*/  LDL.LU.64 R160, [R1+0x8ea8] ;  /* 0x008ea80001a07983 */ /* 0x000ee20000300a00 */
[----:B------:R-:W-:Y:S02]  /*101810*/  IMAD.MOV.U32 R151, RZ, RZ, R225 ;  /* 0x000000ffff977224 */ /* 0x000fe400078e00e1 */
[----:B------:R-:W-:Y:S01]  /*101820*/  STL [R1+0x8a58], R244 ;  /* 0x008a58f401007387 */ /* 0x000fe20000100800 */
[----:B------:R-:W-:Y:S01]  /*101830*/  MOV R142, R224 ;  /* 0x000000e0008e7202 */ /* 0x000fe20000000f00 */
[----:B------:R1:W-:Y:S02]  /*101840*/  STL [R1+0x8a54], R3 ;  /* 0x008a540301007387 */ /* 0x0003e40000100800 */
[C---:B------:R-:W-:Y:S01]  /*101850*/  HMMA.1688.F32.TF32 R56, R4.reuse, R224, R56 ;  /* 0x000000e00438723c */ /* 0x040fe20000081038 */
[----:B------:R-:W3:Y:S02]  /*101860*/  LDL.LU.64 R226, [R1+0x8ea0] ;  /* 0x008ea00001e27983 */ /* 0x000ee40000300a00 */
[----:B------:R-:W3:Y:S02]  /*101870*/  LDL.LU.64 R224, [R1+0x8e98] ;  /* 0x008e980001e07983 */ /* 0x000ee40000300a00 */
[----:B----4-:R-:W-:Y:S01]  /*101880*/  IMAD.MOV.U32 R247, RZ, RZ, R217 ;  /* 0x000000fffff77224 */ /* 0x010fe200078e00d9 */
[----:B------:R-:W-:Y:S01]  /*101890*/  STL [R1+0x8a60], R151 ;  /* 0x008a609701007387 */ /* 0x000fe20000100800 */
[----:B------:R-:W-:Y:S01]  /*1018a0*/  MOV R150, R216 ;  /* 0x000000d800967202 */ /* 0x000fe20000000f00 */
[----:B------:R-:W-:Y:S01]  /*1018b0*/  STL [R1+0x8a5c], R142 ;  /* 0x008a5c8e01007387 */ /* 0x000fe20000100800 */
[C---:B------:R-:W-:Y:S01]  /*1018c0*/  HMMA.1688.F32.TF32 R52, R4.reuse, R216, R52 ;  /* 0x000000d80434723c */ /* 0x040fe20000081034 */
[----:B------:R-:W4:Y:S01]  /*1018d0*/  LDL.LU.64 R218, [R1+0x8e90] ;  /* 0x008e900001da7983 */ /* 0x000f220000300a00 */
[----:B------:R-:W3:Y:S02]  /*1018e0*/  LDL.LU.64 R216, [R1+0x8e88] ;  /* 0x008e880001d87983 */ /* 0x000ee40000300a00 */
[----:B------:R-:W-:Y:S02]  /*1018f0*/  STL [R1+0x8a70], R247 ;  /* 0x008a70f701007387 */ /* 0x000fe40000100800 */
[----:B------:R-:W-:Y:S02]  /*101900*/  STL [R1+0x8a64], R150 ;  /* 0x008a649601007387 */ /* 0x000fe40000100800 */
[----:B------:R-:W-:Y:S01]  /*101910*/  HMMA.1688.F32.TF32 R48, R4, R208, R48 ;  /* 0x000000d00430723c */ /* 0x000fe20000081030 */
[----:B------:R-:W3:Y:S01]  /*101920*/  LDL.LU.64 R210, [R1+0x8e80] ;  /* 0x008e800001d27983 */ /* 0x000ee20000300a00 */
[----:B------:R-:W3:Y:S02]  /*101930*/  LDL.LU.64 R208, [R1+0x8e78] ;  /* 0x008e780001d07983 */ /* 0x000ee40000300a00 */
[----:B-1----:R-:W-:-:S04]  /*101940*/  IMAD.MOV.U32 R3, RZ, RZ, R193 ;  /* 0x000000ffff037224 */ /* 0x002fc800078e00c1 */
[C---:B------:R-:W-:Y:S01]  /*101950*/  HMMA.1688.F32.TF32 R44, R4.reuse, R200, R44 ;  /* 0x000000c8042c723c */ /* 0x040fe2000008102c */
[----:B------:R-:W3:Y:S01]  /*101960*/  LDL.LU.64 R202, [R1+0x8e70] ;  /* 0x008e700001ca7983 */ /* 0x000ee20000300a00 */
[----:B------:R-:W-:Y:S01]  /*101970*/  MOV R244, R192 ;  /* 0x000000c000f47202 */ /* 0x000fe20000000f00 */
[----:B------:R-:W3:Y:S05]  /*101980*/  LDL.LU.64 R200, [R1+0x8e68] ;  /* 0x008e680001c87983 */ /* 0x000eea0000300a00 */
[C---:B------:R-:W-:Y:S01]  /*101990*/  HMMA.1688.F32.TF32 R40, R4.reuse, R192, R40 ;  /* 0x000000c00428723c */ /* 0x040fe20000081028 */
[----:B------:R-:W3:Y:S01]  /*1019a0*/  LDL.LU.64 R194, [R1+0x8e60] ;  /* 0x008e600001c27983 */ /* 0x000ee20000300a00 */
[----:B------:R-:W3:Y:S02]  /*1019b0*/  LDL.LU.64 R192, [R1+0x8e58] ;  /* 0x008e580001c07983 */ /* 0x000ee40000300a00 */
[----:B------:R-:W-:Y:S02]  /*1019c0*/  STL [R1+0x8a7c], R3 ;  /* 0x008a7c0301007387 */ /* 0x000fe40000100800 */
[----:B------:R-:W-:Y:S02]  /*1019d0*/  STL [R1+0x8a74], R244 ;  /* 0x008a74f401007387 */ /* 0x000fe40000100800 */
[----:B------:R-:W-:Y:S01]  /*1019e0*/  HMMA.1688.F32.TF32 R36, R4, R184, R36 ;  /* 0x000000b80424723c */ /* 0x000fe20000081024 */
[----:B------:R-:W3:Y:S01]  /*1019f0*/  LDL.LU.64 R186, [R1+0x8e50] ;  /* 0x008e500001ba7983 */ /* 0x000ee20000300a00 */
[----:B------:R-:W3:Y:S02]  /*101a00*/  LDL.LU.64 R184, [R1+0x8e48] ;  /* 0x008e480001b87983 */ /* 0x000ee40000300a00 */
[----:B------:R-:W-:-:S04]  /*101a10*/  IMAD.MOV.U32 R183, RZ, RZ, R153 ;  /* 0x000000ffffb77224 */ /* 0x000fc800078e0099 */
[C---:B------:R-:W-:Y:S01]  /*101a20*/  HMMA.1688.F32.TF32 R24, R4.reuse, R176, R24 ;  /* 0x000000b00418723c */ /* 0x040fe20000081018 */
[----:B------:R-:W3:Y:S01]  /*101a30*/  LDL.LU.64 R178, [R1+0x8e40] ;  /* 0x008e400001b27983 */ /* 0x000ee20000300a00 */
[----:B------:R-:W-:Y:S01]  /*101a40*/  MOV R182, R152 ;  /* 0x0000009800b67202 */ /* 0x000fe20000000f00 */
[----:B------:R-:W3:Y:S05]  /*101a50*/  LDL.LU.64 R176, [R1+0x8e38] ;  /* 0x008e380001b07983 */ /* 0x000eea0000300a00 */
[C---:B------:R-:W-:Y:S01]  /*101a60*/  HMMA.1688.F32.TF32 R20, R4.reuse, R152, R20 ;  /* 0x000000980414723c */ /* 0x040fe20000081014 */
[----:B------:R-:W3:Y:S01]  /*101a70*/  LDL.LU.64 R154, [R1+0x8e30] ;  /* 0x008e3000019a7983 */ /* 0x000ee20000300a00 */
[----:B------:R-:W3:Y:S01]  /*101a80*/  LDL.LU.64 R152, [R1+0x8e28] ;  /* 0x008e280001987983 */ /* 0x000ee20000300a00 */
[----:B--2---:R-:W-:Y:S01]  /*101a90*/  MOV R198, R168 ;  /* 0x000000a800c67202 */ /* 0x004fe20000000f00 */
[----:B------:R-:W-:Y:S01]  /*101aa0*/  IMAD.MOV.U32 R199, RZ, RZ, R169 ;  /* 0x000000ffffc77224 */ /* 0x000fe200078e00a9 */
[----:B------:R-:W-:Y:S01]  /*101ab0*/  STL [R1+0x8af4], R183 ;  /* 0x008af4b701007387 */ /* 0x000fe20000100800 */
[----:B------:R-:W-:Y:S02]  /*101ac0*/  STL [R1+0x8af0], R182 ;  /* 0x008af0b601007387 */ /* 0x000fe40000100800 */
[----:B------:R-:W-:Y:S01]  /*101ad0*/  HMMA.1688.F32.TF32 R16, R4, R168, R16 ;  /* 0x000000a80410723c */ /* 0x000fe20000081010 */
[----:B------:R-:W2:Y:S01]  /*101ae0*/  LDL.LU.64 R170, [R1+0x8e20] ;  /* 0x008e200001aa7983 */ /* 0x000ea20000300a00 */
[----:B------:R-:W2:Y:S01]  /*101af0*/  LDL.LU.64 R168, [R1+0x8e18] ;  /* 0x008e180001a87983 */ /* 0x000ea20000300a00 */
[----:B------:R-:W-:Y:S02]  /*101b00*/  STL.64 [R1+0x8b68], R198 ;  /* 0x008b68c601007387 */ /* 0x000fe40000100a00 */
[----:B------:R1:W-:Y:S03]  /*101b10*/  STL.64 [R1+0x8b60], R196 ;  /* 0x008b60c401007387 */ /* 0x0003e60000100a00 */
[----:B------:R-:W-:Y:S08]  /*101b20*/  HMMA.1688.F32.TF32 R28, R8, R174, R28 ;  /* 0x000000ae081c723c */ /* 0x000ff0000008101c */
        /* <DEDUP_REMOVED lines=8> */
[----:B-1----:R-:W2:Y:S04]  /*101bb0*/  LDL.64 R196, [R1+0x1300] ;  /* 0x0013000001c47983 */ /* 0x002ea80000100a00 */
[----:B------:R-:W1:Y:S04]  /*101bc0*/  LDS R11, [R0+0x36000] ;  /* 0x03600000000b7984 */ /* 0x000e680000000800 */
[----:B------:R-:W3:Y:S01]  /*101bd0*/  LDL.64 R198, [R1+0x1198] ;  /* 0x0011980001c67983 */ /* 0x000ee20000100a00 */
[C---:B------:R-:W-:Y:S08]  /*101be0*/  HMMA.1688.F32.TF32 R28, R4.reuse, R228, R28 ;  /* 0x000000e4041c723c */ /* 0x040ff0000008101c */
[----:B--2---:R-:W-:Y:S01]  /*101bf0*/  HMMA.1688.F32.TF32 R12, R4, R196, R12 ;  /* 0x000000c4040c723c */ /* 0x004fe2000008100c */
[----:B------:R-:W2:Y:S07]  /*101c00*/  LDL.64 R6, [R1+0x1128] ;  /* 0x0011280001067983 */ /* 0x000eae0000100a00 */
[C---:B-1----:R-:W-:Y:S08]  /*101c10*/  HMMA.1688.F32.TF32 R132, R8.reuse, R146, R132 ;  /* 0x000000920884723c */ /* 0x042ff00000081084 */
[----:B------:R-:W-:Y:S01]  /*101c20*/  HMMA.1688.F32.TF32 R128, R8, R238, R128 ;  /* 0x000000ee0880723c */ /* 0x000fe20000081080 */
[----:B------:R-:W-:Y:S01]  /*101c30*/  MOV R183, R196 ;  /* 0x000000c400b77202 */ /* 0x000fe20000000f00 */
[----:B------:R-:W-:-:S05]  /*101c40*/  IMAD.MOV.U32 R182, RZ, RZ, R197 ;  /* 0x000000ffffb67224 */ /* 0x000fca00078e00c5 */
[----:B------:R1:W-:Y:S01]  /*101c50*/  STL.64 [R1+0x8b78], R182 ;  /* 0x008b78b601007387 */ /* 0x0003e20000100a00 */
[----:B------:R-:W-:Y:S02]  /*101c60*/  STL.64 [R1+0x8b70], R180 ;  /* 0x008b70b401007387 */ /* 0x000fe40000100a00 */
[----:B------:R-:W-:Y:S01]  /*101c70*/  IMAD.MOV.U32 R247, RZ, RZ, R147 ;  /* 0x000000fffff77224 */ /* 0x000fe200078e0093 */
[----:B------:R-:W-:Y:S01]  /*101c80*/  MOV R244, R146 ;  /* 0x0000009200f47202 */ /* 0x000fe20000000f00 */
[C---:B--2---:R-:W-:Y:S01]  /*101c90*/  HMMA.1688.F32.TF32 R136, R8.reuse, R6, R136 ;  /* 0x000000060888723c */ /* 0x044fe20000081088 */
[----:B------:R-:W-:Y:S01]  /*101ca0*/  IMAD.MOV.U32 R158, RZ, RZ, R7 ;  /* 0x000000ffff9e7224 */ /* 0x000fe200078e0007 */
[----:B------:R-:W-:Y:S11]  /*101cb0*/  MOV R3, R6 ;  /* 0x0000000600037202 */ /* 0x000ff60000000f00 */
[----:B------:R-:W-:Y:S10]  /*101cc0*/  @!UPT UIADD3 URZ, URZ, URZ, URZ ;  /* 0x0000003f3f3ff290 */ /* 0x000ff4000fffe03f */
[----:B------:R-:W-:Y:S01]  /*101cd0*/  STL.64 [R1+0x34e0], R136 ;  /* 0x0034e08801007387 */ /* 0x000fe20000100a00 */
[----:B------:R2:W-:Y:S02]  /*101ce0*/  STL.64 [R1+0x34e8], R138 ;  /* 0x0034e88a01007387 */ /* 0x0005e40000100a00 */
[----:B-1----:R-:W4:Y:S02]  /*101cf0*/  LDL.64 R182, [R1+0x1188] ;  /* 0x0011880001b67983 */ /* 0x002f240000100a00 */
[----:B------:R-:W4:Y:S01]  /*101d00*/  LDL R6, [R1+0x11a8] ;  /* 0x0011a80001067983 */ /* 0x000f220000100800 */
[----:B------:R-:W4:Y:S04]  /*101d10*/  LDL R7, [R1+0x11ac] ;  /* 0x0011ac0001077983 */ /* 0x000f280000100800 */
[----:B--2---:R-:W2:Y:S01]  /*101d20*/  LDL.64 R138, [R1+0x1178] ;  /* 0x00117800018a7983 */ /* 0x004ea20000100a00 */
[----:B------:R-:W-:Y:S02]  /*101d30*/  STL [R1+0x8a84], R158 ;  /* 0x008a849e01007387 */ /* 0x000fe40000100800 */
[----:B------:R-:W-:Y:S02]  /*101d40*/  STL [R1+0x8a80], R3 ;  /* 0x008a800301007387 */ /* 0x000fe40000100800 */
[----:B------:R-:W-:Y:S01]  /*101d50*/  STL.64 [R1+0x34d0], R132 ;  /* 0x0034d08401007387 */ /* 0x000fe20000100a00 */
[----:B------:R1:W-:Y:S01]  /*101d60*/  STL.64 [R1+0x34d8], R134 ;  /* 0x0034d88601007387 */ /* 0x0003e20000100a00 */
[----:B------:R-:W4:Y:S02]  /*101d70*/  LDL.LU.64 R146, [R1+0x8e10] ;  /* 0x008e100001927983 */ /* 0x000f240000300a00 */
[----:B------:R-:W4:Y:S01]  /*101d80*/  LDL.LU.64 R144, [R1+0x8e08] ;  /* 0x008e080001907983 */ /* 0x000f220000300a00 */
[----:B-1----:R-:W4:Y:S01]  /*101d90*/  LDL.64 R134, [R1+0x1168] ;  /* 0x0011680001867983 */ /* 0x002f220000100a00 */
[----:B------:R-:W-:Y:S02]  /*101da0*/  STL [R1+0x8a8c], R247 ;  /* 0x008a8cf701007387 */ /* 0x000fe40000100800 */
[----:B------:R-:W-:Y:S02]  /*101db0*/  STL [R1+0x8a88], R244 ;  /* 0x008a88f401007387 */ /* 0x000fe40000100800 */
[----:B------:R-:W4:Y:S01]  /*101dc0*/  LDL.LU.64 R238, [R1+0x8e00] ;  /* 0x008e000001ee7983 */ /* 0x000f220000300a00 */
[----:B------:R-:W4:Y:S01]  /*101dd0*/  LDL.LU.64 R236, [R1+0x8df8] ;  /* 0x008df80001ec7983 */ /* 0x000f220000300a00 */
[----:B------:R-:W-:Y:S02]  /*101de0*/  STL.64 [R1+0x34c0], R128 ;  /* 0x0034c08001007387 */ /* 0x000fe40000100a00 */
[----:B------:R1:W-:Y:S02]  /*101df0*/  STL.64 [R1+0x34c8], R130 ;  /* 0x0034c88201007387 */ /* 0x0003e40000100a00 */
[----:B-1----:R-:W4:Y:S01]  /*101e00*/  LDL.64 R130, [R1+0x1158] ;  /* 0x0011580001827983 */ /* 0x002f220000100a00 */
[C---:B---3--:R-:W-:Y:S08]  /*101e10*/  HMMA.1688.F32.TF32 R112, R8.reuse, R198, R112 ;  /* 0x000000c60870723c */ /* 0x048ff00000081070 */
[C---:B--2---:R-:W-:Y:S08]  /*101e20*/  HMMA.1688.F32.TF32 R116, R8.reuse, R138, R116 ;  /* 0x0000008a0874723c */ /* 0x044ff00000081074 */
[C---:B----4-:R-:W-:Y:S08]  /*101e30*/  HMMA.1688.F32.TF32 R120, R8.reuse, R134, R120 ;  /* 0x000000860878723c */ /* 0x050ff00000081078 */
[----:B------:R-:W-:Y:S01]  /*101e40*/  HMMA.1688.F32.TF32 R124, R8, R130, R124 ;  /* 0x00000082087c723c */ /* 0x000fe2000008107c */
[----:B------:R-:W-:Y:S01]  /*101e50*/  IMAD.MOV.U32 R3, RZ, RZ, R131 ;  /* 0x000000ffff037224 */ /* 0x000fe200078e0083 */
[----:B------:R-:W-:Y:S01]  /*101e60*/  MOV R158, R130 ;  /* 0x00000082009e7202 */ /* 0x000fe20000000f00 */
[----:B------:R-:W-:Y:S01]  /*101e70*/  IMAD.MOV.U32 R150, RZ, RZ, R135 ;  /* 0x000000ffff967224 */ /* 0x000fe200078e0087 */
[----:B------:R-:W-:Y:S01]  /*101e80*/  MOV R159, R134 ;  /* 0x00000086009f7202 */ /* 0x000fe20000000f00 */
[----:B------:R-:W-:Y:S01]  /*101e90*/  IMAD.MOV.U32 R244, RZ, RZ, R139 ;  /* 0x000000fffff47224 */ /* 0x000fe200078e008b */
[----:B------:R-:W-:Y:S11]  /*101ea0*/  MOV R247, R138 ;  /* 0x0000008a00f77202 */ /* 0x000ff60000000f00 */
[----:B------:R-:W-:Y:S06]  /*101eb0*/  @!UPT UIADD3 URZ, URZ, URZ, URZ ;  /* 0x0000003f3f3ff290 */ /* 0x000fec000fffe03f */
[----:B------:R-:W-:Y:S01]  /*101ec0*/  STL.64 [R1+0x34b0], R124 ;  /* 0x0034b07c01007387 */ /* 0x000fe20000100a00 */
[----:B------:R-:W-:Y:S02]  /*101ed0*/  STL.64 [R1+0x34b8], R126 ;  /* 0x0034b87e01007387 */ /* 0x000fe40000100a00 */
[----:B------:R1:W-:Y:S02]  /*101ee0*/  STL [R1+0x8a94], R3 ;  /* 0x008a940301007387 */ /* 0x0003e40000100800 */
[----:B------:R2:W-:Y:S01]  /*101ef0*/  STL [R1+0x8a90], R158 ;  /* 0x008a909e01007387 */ /* 0x0005e20000100800 */
[----:B------:R-:W-:Y:S01]  /*101f00*/  STL.64 [R1+0x34a0], R120 ;  /* 0x0034a07801007387 */ /* 0x000fe20000100a00 */
[----:B------:R-:W-:Y:S02]  /*101f10*/  STL.64 [R1+0x34a8], R122 ;  /* 0x0034a87a01007387 */ /* 0x000fe40000100a00 */
[----:B------:R-:W-:Y:S02]  /*101f20*/  STL [R1+0x8a9c], R150 ;  /* 0x008a9c9601007387 */ /* 0x000fe40000100800 */
[----:B------:R3:W-:Y:S01]  /*101f30*/  STL [R1+0x8a98], R159 ;  /* 0x008a989f01007387 */ /* 0x0007e20000100800 */
[----:B------:R-:W-:Y:S01]  /*101f40*/  STL.64 [R1+0x3490], R116 ;  /* 0x0034907401007387 */ /* 0x000fe20000100a00 */
[----:B------:R-:W-:Y:S02]  /*101f50*/  STL.64 [R1+0x3498], R118 ;  /* 0x0034987601007387 */ /* 0x000fe40000100a00 */
[----:B------:R-:W-:Y:S02]  /*101f60*/  STL [R1+0x8aa4], R244 ;  /* 0x008aa4f401007387 */ /* 0x000fe40000100800 */
[----:B------:R-:W-:Y:S01]  /*101f70*/  STL [R1+0x8aa0], R247 ;  /* 0x008aa0f701007387 */ /* 0x000fe20000100800 */
[----:B------:R-:W-:Y:S01]  /*101f80*/  STL.64 [R1+0x3480], R112 ;  /* 0x0034807001007387 */ /* 0x000fe20000100a00 */
[----:B-1----:R-:W-:Y:S01]  /*101f90*/  MOV R3, R198 ;  /* 0x000000c600037202 */ /* 0x002fe20000000f00 */
[----:B--2---:R-:W-:-:S02]  /*101fa0*/  IMAD.MOV.U32 R158, RZ, RZ, R199 ;  /* 0x000000ffff9e7224 */ /* 0x004fc400078e00c7 */
[----:B------:R-:W-:Y:S01]  /*101fb0*/  STL.64 [R1+0x3488], R114 ;  /* 0x0034887201007387 */ /* 0x000fe20000100a00 */
[----:B------:R-:W2:Y:S01]  /*101fc0*/  LDL.64 R198, [R1+0x11b8] ;  /* 0x0011b80001c67983 */ /* 0x000ea20000100a00 */
[C---:B------:R-:W-:Y:S08]  /*101fd0*/  HMMA.1688.F32.TF32 R108, R8.reuse, R182, R108 ;  /* 0x000000b6086c723c */ /* 0x040ff0000008106c */
[C---:B------:R-:W-:Y:S08]  /*101fe0*/  HMMA.1688.F32.TF32 R4, R8.reuse, R6, R104 ;  /* 0x000000060804723c */ /* 0x040ff00000081068 */
[C---:B------:R-:W-:Y:S08]  /*101ff0*/  HMMA.1688.F32.TF32 R100, R8.reuse, R242, R100 ;  /* 0x000000f20864723c */ /* 0x040ff00000081064 */
[C---:B------:R-:W-:Y:S01]  /*102000*/  HMMA.1688.F32.TF32 R92, R8.reuse, R250, R92 ;  /* 0x000000fa085c723c */ /* 0x040fe2000008105c */
[----:B---3--:R-:W-:Y:S01]  /*102010*/  IMAD.MOV.U32 R159, RZ, RZ, R183 ;  /* 0x000000ffff9f7224 */ /* 0x008fe200078e00b7 */
[----:B------:R-:W-:Y:S01]  /*102020*/  STL [R1+0x8aac], R158 ;  /* 0x008aac9e01007387 */ /* 0x000fe20000100800 */
[----:B------:R-:W-:Y:S01]  /*102030*/  MOV R150, R182 ;  /* 0x000000b600967202 */ /* 0x000fe20000000f00 */
[----:B------:R-:W-:Y:S01]  /*102040*/  STL [R1+0x8aa8], R3 ;  /* 0x008aa80301007387 */ /* 0x000fe20000100800 */
[----:B------:R-:W-:Y:S01]  /*102050*/  MOV R151, R242 ;  /* 0x000000f200977202 */ /* 0x000fe20000000f00 */
[----:B------:R-:W-:Y:S01]  /*102060*/  IMAD.MOV.U32 R142, RZ, RZ, R243 ;  /* 0x000000ffff8e7224 */ /* 0x000fe200078e00f3 */
[----:B------:R-:W-:Y:S01]  /*102070*/  STL.64 [R1+0x3470], R108 ;  /* 0x0034706c01007387 */ /* 0x000fe20000100a00 */
[----:B------:R1:W-:Y:S02]  /*102080*/  STL.64 [R1+0x3478], R110 ;  /* 0x0034786e01007387 */ /* 0x0003e40000100a00 */
[----:B------:R-:W-:Y:S02]  /*102090*/  STL [R1+0x8ab4], R159 ;  /* 0x008ab49f01007387 */ /* 0x000fe40000100800 */
[----:B------:R-:W-:Y:S01]  /*1020a0*/  STL [R1+0x8ab0], R150 ;  /* 0x008ab09601007387 */ /* 0x000fe20000100800 */
[----:B------:R-:W3:Y:S01]  /*1020b0*/  LDL R138, [R1+0x1298] ;  /* 0x00129800018a7983 */ /* 0x000ee20000100800 */
[----:B------:R-:W-:Y:S02]  /*1020c0*/  STL.64 [R1+0x3460], R4 ;  /* 0x0034600401007387 */ /* 0x000fe40000100a00 */
[----:B------:R-:W-:Y:S02]  /*1020d0*/  STL.64 [R1+0x3468], R6 ;  /* 0x0034680601007387 */ /* 0x000fe40000100a00 */
[----:B------:R-:W3:Y:S01]  /*1020e0*/  LDL R139, [R1+0x129c] ;  /* 0x00129c00018b7983 */ /* 0x000ee20000100800 */
[----:B------:R-:W4:Y:S04]  /*1020f0*/  LDL.64 R106, [R1+0x1218] ;  /* 0x00121800016a7983 */ /* 0x000f280000100a00 */
[----:B------:R-:W3:Y:S04]  /*102100*/  LDL R134, [R1+0x1288] ;  /* 0x0012880001867983 */ /* 0x000ee80000100800 */
[----:B------:R-:W3:Y:S04]  /*102110*/  LDL R135, [R1+0x128c] ;  /* 0x00128c0001877983 */ /* 0x000ee80000100800 */
[----:B-1----:R-:W3:Y:S04]  /*102120*/  LDL R110, [R1+0x1228] ;  /* 0x00122800016e7983 */ /* 0x002ee80000100800 */
[----:B------:R-:W3:Y:S04]  /*102130*/  LDL R111, [R1+0x122c] ;  /* 0x00122c00016f7983 */ /* 0x000ee80000100800 */
[----:B------:R-:W3:Y:S04]  /*102140*/  LDL.64 R114, [R1+0x1238] ;  /* 0x0012380001727983 */ /* 0x000ee80000100a00 */
[----:B------:R-:W3:Y:S04]  /*102150*/  LDL R118, [R1+0x1248] ;  /* 0x0012480001767983 */ /* 0x000ee80000100800 */
[----:B------:R-:W3:Y:S04]  /*102160*/  LDL R119, [R1+0x124c] ;  /* 0x00124c0001777983 */ /* 0x000ee80000100800 */
[----:B------:R-:W3:Y:S04]  /*102170*/  LDL.64 R122, [R1+0x1258] ;  /* 0x00125800017a7983 */ /* 0x000ee80000100a00 */
[----:B------:R-:W3:Y:S04]  /*102180*/  LDL R126, [R1+0x1268] ;  /* 0x00126800017e7983 */ /* 0x000ee80000100800 */
[----:B------:R-:W3:Y:S04]  /*102190*/  LDL R127, [R1+0x126c] ;  /* 0x00126c00017f7983 */ /* 0x000ee80000100800 */
[----:B------:R-:W3:Y:S04]  /*1021a0*/  LDL.64 R130, [R1+0x1278] ;  /* 0x0012780001827983 */ /* 0x000ee80000100a00 */
[----:B------:R-:W3:Y:S01]  /*1021b0*/  LDL.64 R182, [R1+0x12a8] ;  /* 0x0012a80001b67983 */ /* 0x000ee20000100a00 */
[----:B------:R-:W-:Y:S02]  /*1021c0*/  STL.64 [R1+0x3640], R100 ;  /* 0x0036406401007387 */ /* 0x000fe40000100a00 */
[----:B------:R1:W-:Y:S02]  /*1021d0*/  STL.64 [R1+0x3648], R102 ;  /* 0x0036486601007387 */ /* 0x0003e40000100a00 */
[----:B------:R-:W3:Y:S01]  /*1021e0*/  LDL.LU.64 R242, [R1+0x8df0] ;  /* 0x008df00001f27983 */ /* 0x000ee20000300a00 */
[----:B------:R-:W3:Y:S01]  /*1021f0*/  LDL.LU.64 R240, [R1+0x8de8] ;  /* 0x008de80001f07983 */ /* 0x000ee20000300a00 */
[----:B------:R-:W-:Y:S01]  /*102200*/  MOV R252, R251 ;  /* 0x000000fb00fc7202 */ /* 0x000fe20000000f00 */
[C---:B--2---:R-:W-:Y:S02]  /*102210*/  HMMA.1688.F32.TF32 R96, R8.reuse, R198, R96 ;  /* 0x000000c60860723c */ /* 0x044fe40000081060 */
[----:B-1----:R-:W2:Y:S04]  /*102220*/  LDL R102, [R1+0x11f8] ;  /* 0x0011f80001667983 */ /* 0x002ea80000100800 */
[----:B------:R-:W2:Y:S01]  /*102230*/  LDL R103, [R1+0x11fc] ;  /* 0x0011fc0001677983 */ /* 0x000ea20000100800 */
[----:B------:R-:W-:Y:S01]  /*102240*/  MOV R244, R198 ;  /* 0x000000c600f47202 */ /* 0x000fe20000000f00 */
[----:B------:R-:W-:Y:S01]  /*102250*/  IMAD.MOV.U32 R247, RZ, RZ, R199 ;  /* 0x000000fffff77224 */ /* 0x000fe200078e00c7 */
[C---:B------:R-:W-:Y:S08]  /*102260*/  HMMA.1688.F32.TF32 R32, R8.reuse, R222, R32 ;  /* 0x000000de0820723c */ /* 0x040ff00000081020 */
[C---:B------:R-:W-:Y:S01]  /*102270*/  HMMA.1688.F32.TF32 R28, R8.reuse, R230, R28 ;  /* 0x000000e6081c723c */ /* 0x040fe2000008101c */
[----:B------:R-:W-:Y:S01]  /*102280*/  IMAD.MOV.U32 R150, RZ, RZ, R223 ;  /* 0x000000ffff967224 */ /* 0x000fe200078e00df */
[----:B------:R-:W-:Y:S01]  /*102290*/  MOV R159, R222 ;  /* 0x000000de009f7202 */ /* 0x000fe20000000f00 */
[----:B------:R-:W-:Y:S04]  /*1022a0*/  LDS R4, [R2+0x18080] ;  /* 0x0180800002047984 */ /* 0x000fe80000000800 */
[----:B------:R-:W-:Y:S04]  /*1022b0*/  LDS R6, [R2+0x1a080] ;  /* 0x01a0800002067984 */ /* 0x000fe80000000800 */
[----:B------:R-:W-:Y:S04]  /*1022c0*/  LDS R5, [R0+0x18080] ;  /* 0x0180800000057984 */ /* 0x000fe80000000800 */
[----:B------:R-:W1:Y:S04]  /*1022d0*/  LDS R7, [R0+0x1a080] ;  /* 0x01a0800000077984 */ /* 0x000e680000000800 */
[----:B------:R-:W-:Y:S01]  /*1022e0*/  STL.64 [R1+0x3630], R96 ;  /* 0x0036306001007387 */ /* 0x000fe20000100a00 */
[----:B------:R4:W-:Y:S02]  /*1022f0*/  STL.64 [R1+0x3638], R98 ;  /* 0x0036386201007387 */ /* 0x0009e40000100a00 */
[----:B------:R-:W2:Y:S01]  /*102300*/  LDL.64 R198, [R1+0x12b8] ;  /* 0x0012b80001c67983 */ /* 0x000ea20000100a00 */
[----:B----4-:R-:W4:Y:S01]  /*102310*/  LDL.64 R98, [R1+0x1208] ;  /* 0x0012080001627983 */ /* 0x010f220000100a00 */
[----:B------:R-:W4:Y:S02]  /*102320*/  LDL.LU.64 R250, [R1+0x8de0] ;  /* 0x008de00001fa7983 */ /* 0x000f240000300a00 */
[----:B------:R-:W-:Y:S02]  /*102330*/  STL.64 [R1+0x3620], R92 ;  /* 0x0036205c01007387 */ /* 0x000fe40000100a00 */
[----:B------:R3:W-:Y:S01]  /*102340*/  STL.64 [R1+0x3628], R94 ;  /* 0x0036285e01007387 */ /* 0x0007e20000100a00 */
[----:B------:R-:W4:Y:S04]  /*102350*/  LDL.LU.64 R248, [R1+0x8dd8] ;  /* 0x008dd80001f87983 */ /* 0x000f280000300a00 */
[----:B---3--:R-:W3:Y:S04]  /*102360*/  LDL R94, [R1+0x11e8] ;  /* 0x0011e800015e7983 */ /* 0x008ee80000100800 */
[----:B------:R-:W3:Y:S01]  /*102370*/  LDL R95, [R1+0x11ec] ;  /* 0x0011ec00015f7983 */ /* 0x000ee20000100800 */
[C---:B------:R-:W-:Y:S08]  /*102380*/  HMMA.1688.F32.TF32 R76, R8.reuse, R106, R76 ;  /* 0x0000006a084c723c */ /* 0x040ff0000008104c */
[C---:B------:R-:W-:Y:S08]  /*102390*/  HMMA.1688.F32.TF32 R72, R8.reuse, R110, R72 ;  /* 0x0000006e0848723c */ /* 0x040ff00000081048 */
[C---:B------:R-:W-:Y:S08]  /*1023a0*/  HMMA.1688.F32.TF32 R68, R8.reuse, R114, R68 ;  /* 0x000000720844723c */ /* 0x040ff00000081044 */
[C---:B------:R-:W-:Y:S01]  /*1023b0*/  HMMA.1688.F32.TF32 R64, R8.reuse, R118, R64 ;  /* 0x000000760840723c */ /* 0x040fe20000081040 */
[----:B------:R1:W-:Y:S07]  /*1023c0*/  STL [R1+0x88a0], R252 ;  /* 0x0088a0fc01007387 */ /* 0x0003ee0000100800 */
[C---:B------:R-:W-:Y:S08]  /*1023d0*/  HMMA.1688.F32.TF32 R60, R8.reuse, R122, R60 ;  /* 0x0000007a083c723c */ /* 0x040ff0000008103c */
[C---:B------:R-:W-:Y:S08]  /*1023e0*/  HMMA.1688.F32.TF32 R56, R8.reuse, R126, R56 ;  /* 0x0000007e0838723c */ /* 0x040ff00000081038 */
[C---:B------:R-:W-:Y:S08]  /*1023f0*/  HMMA.1688.F32.TF32 R52, R8.reuse, R130, R52 ;  /* 0x000000820834723c */ /* 0x040ff00000081034 */
[C---:B------:R-:W-:Y:S08]  /*102400*/  HMMA.1688.F32.TF32 R48, R8.reuse, R134, R48 ;  /* 0x000000860830723c */ /* 0x040ff00000081030 */
[C---:B------:R-:W-:Y:S08]  /*102410*/  HMMA.1688.F32.TF32 R44, R8.reuse, R138, R44 ;  /* 0x0000008a082c723c */ /* 0x040ff0000008102c */
[----:B------:R-:W-:Y:S01]  /*102420*/  HMMA.1688.F32.TF32 R40, R8, R182, R40 ;  /* 0x000000b60828723c */ /* 0x000fe20000081028 */
[----:B------:R-:W-:Y:S01]  /*102430*/  MOV R246, R182 ;  /* 0x000000b600f67202 */ /* 0x000fe20000000f00 */
[----:B------:R-:W-:-:S06]  /*102440*/  IMAD.MOV.U32 R143, RZ, RZ, R183 ;  /* 0x000000ffff8f7224 */ /* 0x000fcc00078e00b7 */
[C---:B--2---:R-:W-:Y:S08]  /*102450*/  HMMA.1688.F32.TF32 R80, R8.reuse, R102, R80 ;  /* 0x000000660850723c */ /* 0x044ff00000081050 */
[C---:B----4-:R-:W-:Y:S08]  /*102460*/  HMMA.1688.F32.TF32 R84, R8.reuse, R98, R84 ;  /* 0x000000620854723c */ /* 0x050ff00000081054 */
[----:B---3--:R-:W-:Y:S01]  /*102470*/  HMMA.1688.F32.TF32 R88, R8, R94, R88 ;  /* 0x0000005e0858723c */ /* 0x008fe20000081058 */
[----:B-1----:R-:W-:-:S07]  /*102480*/  IMAD.MOV.U32 R252, RZ, RZ, R99 ;  /* 0x000000fffffc7224 */ /* 0x002fce00078e0063 */
[----:B------:R-:W-:Y:S11]  /*102490*/  HMMA.1688.F32.TF32 R36, R8, R198, R36 ;  /* 0x000000c60824723c */ /* 0x000ff60000081024 */
[----:B------:R-:W-:Y:S04]  /*1024a0*/  @!UPT UIADD3 URZ, URZ, URZ, URZ ;  /* 0x0000003f3f3ff290 */ /* 0x000fe8000fffe03f */
[----:B------:R-:W-:Y:S01]  /*1024b0*/  STL.64 [R1+0x3610], R88 ;  /* 0x0036105801007387 */ /* 0x000fe20000100a00 */
[----:B------:R-:W-:Y:S02]  /*1024c0*/  STL.64 [R1+0x3618], R90 ;  /* 0x0036185a01007387 */ /* 0x000fe40000100a00 */
[----:B------:R1:W-:Y:S02]  /*1024d0*/  STL [R1+0x88c8], R252 ;  /* 0x0088c8fc01007387 */ /* 0x0003e40000100800 */
[----:B------:R-:W-:Y:S01]  /*1024e0*/  STL.64 [R1+0x3600], R84 ;  /* 0x0036005401007387 */ /* 0x000fe20000100a00 */
[----:B------:R-:W-:Y:S01]  /*1024f0*/  STL.64 [R1+0x3608], R86 ;  /* 0x0036085601007387 */ /* 0x000fe20000100a00 */
[----:B------:R-:W-:Y:S02]  /*102500*/  STL.64 [R1+0x35f0], R80 ;  /* 0x0035f05001007387 */ /* 0x000fe40000100a00 */
[----:B------:R-:W-:Y:S01]  /*102510*/  STL.64 [R1+0x35f8], R82 ;  /* 0x0035f85201007387 */ /* 0x000fe20000100a00 */
[----:B-1----:R-:W-:-:S05]  /*102520*/  MOV R252, R107 ;  /* 0x0000006b00fc7202 */ /* 0x002fca0000000f00 */
[----:B------:R1:W-:Y:S01]  /*102530*/  STL [R1+0x88f0], R252 ;  /* 0x0088f0fc01007387 */ /* 0x0003e20000100800 */
[----:B------:R-:W-:Y:S02]  /*102540*/  STL.64 [R1+0x35e0], R76 ;  /* 0x0035e04c01007387 */ /* 0x000fe40000100a00 */
[----:B------:R-:W-:Y:S02]  /*102550*/  STL.64 [R1+0x35e8], R78 ;  /* 0x0035e84e01007387 */ /* 0x000fe40000100a00 */
[----:B------:R-:W-:Y:S01]  /*102560*/  STL.64 [R1+0x35d0], R72 ;  /* 0x0035d04801007387 */ /* 0x000fe20000100a00 */
[----:B------:R-:W-:Y:S01]  /*102570*/  STL.64 [R1+0x35d8], R74 ;  /* 0x0035d84a01007387 */ /* 0x000fe20000100a00 */
[----:B-1----:R-:W-:-:S05]  /*102580*/  IMAD.MOV.U32 R252, RZ, RZ, R115 ;  /* 0x000000fffffc7224 */ /* 0x002fca00078e0073 */
[----:B------:R1:W-:Y:S01]  /*102590*/  STL [R1+0x8918], R252 ;  /* 0x008918fc01007387 */ /* 0x0003e20000100800 */
[----:B------:R-:W-:Y:S02]  /*1025a0*/  STL.64 [R1+0x35c0], R68 ;  /* 0x0035c04401007387 */ /* 0x000fe40000100a00 */
[----:B------:R-:W-:Y:S02]  /*1025b0*/  STL.64 [R1+0x35c8], R70 ;  /* 0x0035c84601007387 */ /* 0x000fe40000100a00 */
[----:B------:R-:W-:Y:S01]  /*1025c0*/  STL.64 [R1+0x35b0], R64 ;  /* 0x0035b04001007387 */ /* 0x000fe20000100a00 */
[----:B------:R-:W-:Y:S01]  /*1025d0*/  STL.64 [R1+0x35b8], R66 ;  /* 0x0035b84201007387 */ /* 0x000fe20000100a00 */
[----:B-1----:R-:W-:-:S05]  /*1025e0*/  MOV R252, R123 ;  /* 0x0000007b00fc7202 */ /* 0x002fca0000000f00 */
[----:B------:R1:W-:Y:S01]  /*1025f0*/  STL [R1+0x8940], R252 ;  /* 0x008940fc01007387 */ /* 0x0003e20000100800 */
        /* <DEDUP_REMOVED lines=13> */
[----:B------:R-:W-:Y:S02]  /*1026d0*/  STL [R1+0x8d58], R244 ;  /* 0x008d58f401007387 */ /* 0x000fe40000100800 */
[----:B------:R2:W-:Y:S01]  /*1026e0*/  STL.64 [R1+0x8b88], R142 ;  /* 0x008b888e01007387 */ /* 0x0005e20000100a00 */
[----:B------:R-:W-:Y:S01]  /*1026f0*/  STL.64 [R1+0x8b80], R140 ;  /* 0x008b808c01007387 */ /* 0x000fe20000100a00 */
[----:B------:R-:W-:Y:S02]  /*102700*/  STL.64 [R1+0x3540], R36 ;  /* 0x0035402401007387 */ /* 0x000fe40000100a00 */
[----:B------:R-:W-:Y:S02]  /*102710*/  STL.64 [R1+0x3548], R38 ;  /* 0x0035482601007387 */ /* 0x000fe40000100a00 */
[----:B------:R-:W3:Y:S01]  /*102720*/  LDL.64 R122, [R1+0x12e8] ;  /* 0x0012e800017a7983 */ /* 0x000ee20000100a00 */
[----:B------:R-:W-:Y:S01]  /*102730*/  MOV R158, R198 ;  /* 0x000000c6009e7202 */ /* 0x000fe20000000f00 */
[----:B------:R-:W-:Y:S01]  /*102740*/  STL.64 [R1+0x3530], R32 ;  /* 0x0035302001007387 */ /* 0x000fe20000100a00 */
[----:B-1----:R-:W-:-:S02]  /*102750*/  IMAD.MOV.U32 R252, RZ, RZ, R131 ;  /* 0x000000fffffc7224 */ /* 0x002fc400078e0083 */
[----:B------:R-:W-:Y:S02]  /*102760*/  STL.64 [R1+0x3538], R34 ;  /* 0x0035382201007387 */ /* 0x000fe40000100a00 */
[----:B------:R-:W4:Y:S01]  /*102770*/  LDL.64 R126, [R1+0x12f8] ;  /* 0x0012f800017e7983 */ /* 0x000f220000100a00 */
[----:B------:R-:W4:Y:S01]  /*102780*/  LDL.64 R130, [R1+0x1318] ;  /* 0x0013180001827983 */ /* 0x000f220000100a00 */
[----:B------:R-:W-:Y:S02]  /*102790*/  STL.64 [R1+0x8ba8], R150 ;  /* 0x008ba89601007387 */ /* 0x000fe40000100a00 */
[----:B------:R-:W-:Y:S02]  /*1027a0*/  STL.64 [R1+0x8ba0], R148 ;  /* 0x008ba09401007387 */ /* 0x000fe40000100a00 */
[----:B------:R1:W-:Y:S01]  /*1027b0*/  STL.64 [R1+0x8b98], R158 ;  /* 0x008b989e01007387 */ /* 0x0003e20000100a00 */
[----:B------:R-:W-:Y:S01]  /*1027c0*/  STL.64 [R1+0x8b90], R156 ;  /* 0x008b909c01007387 */ /* 0x000fe20000100a00 */
[----:B------:R-:W-:Y:S02]  /*1027d0*/  STL.64 [R1+0x3520], R28 ;  /* 0x0035201c01007387 */ /* 0x000fe40000100a00 */
[----:B------:R-:W-:Y:S01]  /*1027e0*/  STL.64 [R1+0x3528], R30 ;  /* 0x0035281e01007387 */ /* 0x000fe20000100a00 */
[----:B------:R-:W-:Y:S01]  /*1027f0*/  MOV R228, R248 ;  /* 0x000000f800e47202 */ /* 0x000fe20000000f00 */
[----:B------:R-:W-:Y:S01]  /*102800*/  IMAD.MOV.U32 R229, RZ, RZ, R249 ;  /* 0x000000ffffe57224 */ /* 0x000fe200078e00f9 */
[----:B------:R-:W4:Y:S01]  /*102810*/  LDL.LU R248, [R1+0x8dd0] ;  /* 0x008dd00001f87983 */ /* 0x000f220000300800 */
[----:B------:R-:W4:Y:S02]  /*102820*/  LDL.LU R249, [R1+0x8dcc] ;  /* 0x008dcc0001f97983 */ /* 0x000f240000300800 */
[----:B------:R-:W4:Y:S02]  /*102830*/  LDL.64 R134, [R1+0x1308] ;  /* 0x0013080001867983 */ /* 0x000f240000100a00 */
[----:B------:R-:W4:Y:S01]  /*102840*/  LDL R196, [R1] ;  /* 0x0000000001c47983 */ /* 0x000f220000100800 */
[----:B------:R-:W4:Y:S01]  /*102850*/  LDL R197, [R1+0x4] ;  /* 0x0000040001c57983 */ /* 0x000f220000100800 */
        /* <DEDUP_REMOVED lines=12> */
[----:B------:R-:W-:Y:S01]  /*102920*/  MOV R166, R230 ;  /* 0x000000e600a67202 */ /* 0x000fe20000000f00 */
[----:B------:R-:W-:-:S05]  /*102930*/  IMAD.MOV.U32 R167, RZ, RZ, R231 ;  /* 0x000000ffffa77224 */ /* 0x000fca00078e00e7 */
[----:B------:R1:W-:Y:S01]  /*102940*/  STL.64 [R1+0x8bb8], R166 ;  /* 0x008bb8a601007387 */ /* 0x0003e20000100a00 */
[----:B------:R-:W-:Y:S01]  /*102950*/  STL.64 [R1+0x8bb0], R164 ;  /* 0x008bb0a401007387 */ /* 0x000fe20000100a00 */
[----:B------:R-:W-:Y:S01]  /*102960*/  MOV R230, R193 ;  /* 0x000000c100e67202 */ /* 0x000fe20000000f00 */
[----:B------:R-:W-:Y:S01]  /*102970*/  IMAD.MOV.U32 R231, RZ, RZ, R200 ;  /* 0x000000ffffe77224 */ /* 0x000fe200078e00c8 */
[----:B--2---:R-:W-:Y:S01]  /*102980*/  MOV R142, R208 ;  /* 0x000000d0008e7202 */ /* 0x004fe20000000f00 */
[----:B------:R-:W-:Y:S01]  /*102990*/  IMAD.MOV.U32 R143, RZ, RZ, R209 ;  /* 0x000000ffff8f7224 */ /* 0x000fe200078e00d1 */
[----:B-1----:R-:W-:Y:S01]  /*1029a0*/  MOV R158, R224 ;  /* 0x000000e0009e7202 */ /* 0x002fe20000000f00 */
[----:B------:R-:W-:Y:S01]  /*1029b0*/  IMAD.MOV.U32 R159, RZ, RZ, R240 ;  /* 0x000000ffff9f7224 */ /* 0x000fe200078e00f0 */
[----:B------:R-:W-:Y:S01]  /*1029c0*/  MOV R166, R241 ;  /* 0x000000f100a67202 */ /* 0x000fe20000000f00 */
[C---:B---3--:R-:W-:Y:S08]  /*1029d0*/  HMMA.1688.F32.TF32 R24, R8.reuse, R122, R24 ;  /* 0x0000007a0818723c */ /* 0x048ff00000081018 */
[C---:B----4-:R-:W-:Y:S08]  /*1029e0*/  HMMA.1688.F32.TF32 R20, R8.reuse, R126, R20 ;  /* 0x0000007e0814723c */ /* 0x050ff00000081014 */
[----:B------:R-:W-:Y:S01]  /*1029f0*/  HMMA.1688.F32.TF32 R16, R8, R130, R16 ;  /* 0x000000820810723c */ /* 0x000fe20000081010 */
[----:B------:R-:W-:Y:S01]  /*102a00*/  MOV R174, R122 ;  /* 0x0000007a00ae7202 */ /* 0x000fe20000000f00 */
[----:B------:R-:W-:Y:S01]  /*102a10*/  IMAD.MOV.U32 R175, RZ, RZ, R123 ;  /* 0x000000ffffaf7224 */ /* 0x000fe200078e007b */
[----:B------:R-:W-:-:S05]  /*102a20*/  MOV R190, R126 ;  /* 0x0000007e00be7202 */ /* 0x000fca0000000f00 */
[----:B------:R-:W-:Y:S01]  /*102a30*/  HMMA.1688.F32.TF32 R8, R8, R134, R12 ;  /* 0x000000860808723c */ /* 0x000fe2000008100c */
[----:B------:R-:W-:Y:S01]  /*102a40*/  IMAD.MOV.U32 R191, RZ, RZ, R127 ;  /* 0x000000ffffbf7224 */ /* 0x000fe200078e007f */
[----:B------:R-:W-:Y:S01]  /*102a50*/  MOV R206, R130 ;  /* 0x0000008200ce7202 */ /* 0x000fe20000000f00 */
[----:B------:R-:W-:Y:S01]  /*102a60*/  IMAD.MOV.U32 R207, RZ, RZ, R131 ;  /* 0x000000ffffcf7224 */ /* 0x000fe200078e0083 */
[----:B------:R-:W-:Y:S01]  /*102a70*/  STL.64 [R1+0x3510], R24 ;  /* 0x0035101801007387 */ /* 0x000fe20000100a00 */
[----:B------:R-:W-:Y:S03]  /*102a80*/  STL.64 [R1+0x3518], R26 ;  /* 0x0035181a01007387 */ /* 0x000fe60000100a00 */
[C---:B------:R-:W-:Y:S01]  /*102a90*/  HMMA.1688.F32.TF32 R112, R4.reuse, R228, R220 ;  /* 0x000000e40470723c */ /* 0x040fe200000810dc */
[----:B------:R-:W-:Y:S01]  /*102aa0*/  STL.64 [R1+0x8bc8], R174 ;  /* 0x008bc8ae01007387 */ /* 0x000fe20000100a00 */
[----:B------:R-:W-:Y:S03]  /*102ab0*/  STL.64 [R1+0x8bc0], R172 ;  /* 0x008bc0ac01007387 */ /* 0x000fe60000100a00 */
[----:B------:R-:W-:Y:S01]  /*102ac0*/  STL.64 [R1+0x3500], R20 ;  /* 0x0035001401007387 */ /* 0x000fe20000100a00 */
[----:B------:R-:W-:Y:S03]  /*102ad0*/  STL.64 [R1+0x3508], R22 ;  /* 0x0035081601007387 */ /* 0x000fe60000100a00 */
[----:B------:R-:W-:Y:S01]  /*102ae0*/  STL.64 [R1+0x8bd8], R190 ;  /* 0x008bd8be01007387 */ /* 0x000fe20000100a00 */
[----:B------:R-:W-:Y:S02]  /*102af0*/  STL.64 [R1+0x8bd0], R188 ;  /* 0x008bd0bc01007387 */ /* 0x000fe40000100a00 */
[----:B------:R-:W-:Y:S02]  /*102b00*/  STL.64 [R1+0x34f0], R16 ;  /* 0x0034f01001007387 */ /* 0x000fe40000100a00 */
[----:B------:R-:W-:Y:S01]  /*102b10*/  STL.64 [R1+0x34f8], R18 ;  /* 0x0034f81201007387 */ /* 0x000fe20000100a00 */
[----:B------:R-:W-:Y:S01]  /*102b20*/  MOV R214, R134 ;  /* 0x0000008600d67202 */ /* 0x000fe20000000f00 */
[----:B------:R-:W-:Y:S01]  /*102b30*/  IMAD.MOV.U32 R215, RZ, RZ, R135 ;  /* 0x000000ffffd77224 */ /* 0x000fe200078e0087 */
[----:B------:R-:W-:Y:S01]  /*102b40*/  STL.64 [R1+0x8c00], R206 ;  /* 0x008c00ce01007387 */ /* 0x000fe20000100a00 */
[----:B------:R-:W-:Y:S02]  /*102b50*/  STL.64 [R1+0x8bf8], R204 ;  /* 0x008bf8cc01007387 */ /* 0x000fe40000100a00 */
[----:B------:R-:W-:Y:S02]  /*102b60*/  STL.64 [R1+0x3450], R8 ;  /* 0x0034500801007387 */ /* 0x000fe40000100a00 */
[----:B------:R-:W-:Y:S01]  /*102b70*/  STL.64 [R1+0x3458], R10 ;  /* 0x0034580a01007387 */ /* 0x000fe20000100a00 */
[----:B------:R-:W-:Y:S01]  /*102b80*/  STL.64 [R1+0x8c10], R214 ;  /* 0x008c10d601007387 */ /* 0x000fe20000100a00 */
[----:B------:R1:W-:Y:S02]  /*102b90*/  STL.64 [R1+0x8c08], R212 ;  /* 0x008c08d401007387 */ /* 0x0003e40000100a00 */
[----:B------:R-:W-:Y:S02]  /*102ba0*/  STL [R1+0x8854], R248 ;  /* 0x008854f801007387 */ /* 0x000fe40000100800 */
[----:B------:R2:W-:Y:S01]  /*102bb0*/  STL [R1+0x8850], R249 ;  /* 0x008850f901007387 */ /* 0x0005e20000100800 */
[C---:B------:R-:W-:Y:S08]  /*102bc0*/  HMMA.1688.F32.TF32 R128, R4.reuse, R196, R180 ;  /* 0x000000c40480723c */ /* 0x040ff000000810b4 */
[----:B------:R-:W-:Y:S01]  /*102bd0*/  HMMA.1688.F32.TF32 R108, R4, R248, R136 ;  /* 0x000000f8046c723c */ /* 0x000fe20000081088 */
[----:B------:R-:W-:-:S02]  /*102be0*/  IMAD.MOV.U32 R167, RZ, RZ, R232 ;  /* 0x000000ffffa77224 */ /* 0x000fc400078e00e8 */
[----:B------:R-:W-:Y:S01]  /*102bf0*/  IMAD.MOV.U32 R3, RZ, RZ, R199 ;  /* 0x000000ffff037224 */ /* 0x000fe200078e00c7 */
[----:B------:R-:W-:Y:S01]  /*102c00*/  STL.64 [R1+0x8d80], R114 ;  /* 0x008d807201007387 */ /* 0x000fe20000100a00 */
[----:B------:R-:W-:Y:S02]  /*102c10*/  STL.64 [R1+0x8d78], R112 ;  /* 0x008d787001007387 */ /* 0x000fe40000100a00 */
[----:B------:R-:W3:Y:S02]  /*102c20*/  LDL R228, [R1+0x110] ;  /* 0x0001100001e47983 */ /* 0x000ee40000100800 */
[----:B------:R-:W3:Y:S01]  /*102c30*/  LDL R229, [R1+0x114] ;  /* 0x0001140001e57983 */ /* 0x000ee20000100800 */
[----:B------:R-:W4:Y:S01]  /*102c40*/  LDL.LU R193, [R1+0x8dc8] ;  /* 0x008dc80001c17983 */ /* 0x000f220000300800 */
[----:B------:R-:W2:Y:S02]  /*102c50*/  LDL.LU R200, [R1+0x8dc4] ;  /* 0x008dc40001c87983 */ /* 0x000ea40000300800 */
[----:B------:R-:W2:Y:S02]  /*102c60*/  LDL R180, [R1+0xe0] ;  /* 0x0000e00001b47983 */ /* 0x000ea40000100800 */
[----:B------:R-:W2:Y:S01]  /*102c70*/  LDL R181, [R1+0xe4] ;  /* 0x0000e40001b57983 */ /* 0x000ea20000100800 */
[----:B------:R-:W-:Y:S01]  /*102c80*/  MOV R182, R201 ;  /* 0x000000c900b67202 */ /* 0x000fe20000000f00 */
[----:B------:R-:W-:Y:S01]  /*102c90*/  IMAD.MOV.U32 R183, RZ, RZ, R245 ;  /* 0x000000ffffb77224 */ /* 0x000fe200078e00f5 */
[----:B------:R-:W2:Y:S01]  /*102ca0*/  LDL.LU R201, [R1+0x8dc0] ;  /* 0x008dc00001c97983 */ /* 0x000ea20000300800 */
[----:B------:R-:W2:Y:S02]  /*102cb0*/  LDL.64 R244, [R1+0x20] ;  /* 0x0000200001f47983 */ /* 0x000ea40000100a00 */
[----:B------:R-:W2:Y:S02]  /*102cc0*/  LDL.64 R246, [R1+0x28] ;  /* 0x0000280001f67983 */ /* 0x000ea40000100a00 */
[----:B------:R-:W2:Y:S01]  /*102cd0*/  LDL R140, [R1+0xd0] ;  /* 0x0000d000018c7983 */ /* 0x000ea20000100800 */
[----:B------:R-:W2:Y:S01]  /*102ce0*/  LDL R141, [R1+0xd4] ;  /* 0x0000d400018d7983 */ /* 0x000ea20000100800 */
[----:B------:R-:W2:Y:S02]  /*102cf0*/  LDL.LU R208, [R1+0x8dbc] ;  /* 0x008dbc0001d07983 */ /* 0x000ea40000300800 */
[----:B------:R-:W2:Y:S02]  /*102d00*/  LDL.LU R209, [R1+0x8db8] ;  /* 0x008db80001d17983 */ /* 0x000ea40000300800 */
[----:B-1----:R-:W2:Y:S01]  /*102d10*/  LDL R212, [R1+0x60] ;  /* 0x0000600001d47983 */ /* 0x002ea20000100800 */
[----:B------:R-:W2:Y:S01]  /*102d20*/  LDL R213, [R1+0x64] ;  /* 0x0000640001d57983 */ /* 0x000ea20000100800 */
[----:B------:R-:W-:-:S02]  /*102d30*/  MOV R214, R216 ;  /* 0x000000d800d67202 */ /* 0x000fc40000000f00 */
[----:B------:R-:W2:Y:S02]  /*102d40*/  LDL.LU R216, [R1+0x8db4] ;  /* 0x008db40001d87983 */ /* 0x000ea40000300800 */
[----:B------:R-:W-:Y:S01]  /*102d50*/  IMAD.MOV.U32 R215, RZ, RZ, R217 ;  /* 0x000000ffffd77224 */ /* 0x000fe200078e00d9 */
[----:B------:R-:W-:Y:S04]  /*102d60*/  LDS R12, [R2+0x1c080] ;  /* 0x01c08000020c7984 */ /* 0x000fe80000000800 */
        /* <DEDUP_REMOVED lines=9> */
[----:B------:R-:W2:Y:S02]  /*102e00*/  LDL R124, [R1+0x50] ;  /* 0x00005000017c7983 */ /* 0x000ea40000100800 */
[----:B------:R-:W2:Y:S02]  /*102e10*/  LDL R125, [R1+0x54] ;  /* 0x00005400017d7983 */ /* 0x000ea40000100800 */
        /* <DEDUP_REMOVED lines=12> */
[----:B------:R-:W2:Y:S01]  /*102ee0*/  LDL R116, [R1+0x30] ;  /* 0x0000300001747983 */ /* 0x000ea20000100800 */
[----:B------:R-:W2:Y:S01]  /*102ef0*/  LDL R117, [R1+0x34] ;  /* 0x0000340001757983 */ /* 0x000ea20000100800 */
[----:B------:R-:W2:Y:S02]  /*102f00*/  LDL.LU R92, [R1+0xe20] ;  /* 0x000e2000015c7983 */ /* 0x000ea40000300800 */
[----:B------:R-:W2:Y:S02]  /*102f10*/  LDL.LU R93, [R1+0xe24] ;  /* 0x000e2400015d7983 */ /* 0x000ea40000300800 */
[----:B------:R-:W2:Y:S01]  /*102f20*/  LDL.LU R94, [R1+0xe28] ;  /* 0x000e2800015e7983 */ /* 0x000ea20000300800 */
[----:B------:R-:W2:Y:S01]  /*102f30*/  LDL.LU R95, [R1+0xe2c] ;  /* 0x000e2c00015f7983 */ /* 0x000ea20000300800 */
[----:B------:R-:W2:Y:S02]  /*102f40*/  LDL.64 R96, [R1+0x40] ;  /* 0x0000400001607983 */ /* 0x000ea40000100a00 */
[----:B------:R-:W2:Y:S02]  /*102f50*/  LDL.64 R204, [R1+0x70] ;  /* 0x0000700001cc7983 */ /* 0x000ea40000100a00 */
[----:B------:R-:W2:Y:S01]  /*102f60*/  LDL.64 R206, [R1+0x78] ;  /* 0x0000780001ce7983 */ /* 0x000ea20000100a00 */
[----:B------:R-:W2:Y:S04]  /*102f70*/  LDL.64 R188, [R1+0x80] ;  /* 0x0000800001bc7983 */ /* 0x000ea80000100a00 */
[----:B------:R-:W2:Y:S04]  /*102f80*/  LDL.64 R190, [R1+0x88] ;  /* 0x0000880001be7983 */ /* 0x000ea80000100a00 */
[----:B------:R-:W2:Y:S04]  /*102f90*/  LDL R156, [R1+0xb0] ;  /* 0x0000b000019c7983 */ /* 0x000ea80000100800 */
[----:B------:R-:W2:Y:S01]  /*102fa0*/  LDL R157, [R1+0xb4] ;  /* 0x0000b400019d7983 */ /* 0x000ea20000100800 */
[----:B------:R-:W2:Y:S02]  /*102fb0*/  LDL.LU R224, [R1+0x8dac] ;  /* 0x008dac0001e07983 */ /* 0x000ea40000300800 */
[----:B------:R-:W2:Y:S02]  /*102fc0*/  LDL.LU R240, [R1+0x8da8] ;  /* 0x008da80001f07983 */ /* 0x000ea40000300800 */
[----:B------:R-:W3:Y:S01]  /*102fd0*/  LDL R164, [R1+0xa0] ;  /* 0x0000a00001a47983 */ /* 0x000ee20000100800 */
[----:B------:R-:W3:Y:S01]  /*102fe0*/  LDL R165, [R1+0xa4] ;  /* 0x0000a40001a57983 */ /* 0x000ee20000100800 */
[----:B------:R-:W3:Y:S02]  /*102ff0*/  LDL.LU R241, [R1+0x8da4] ;  /* 0x008da40001f17983 */ /* 0x000ee40000300800 */
[----:B------:R-:W4:Y:S02]  /*103000*/  LDL.LU R232, [R1+0x8da0] ;  /* 0x008da00001e87983 */ /* 0x000f240000300800 */
[----:B------:R-:W4:Y:S01]  /*103010*/  LDL.64 R172, [R1+0x90] ;  /* 0x0000900001ac7983 */ /* 0x000f220000100a00 */
[----:B------:R-:W4:Y:S04]  /*103020*/  LDL.64 R174, [R1+0x98] ;  /* 0x0000980001ae7983 */ /* 0x000f280000100a00 */
[----:B------:R-:W4:Y:S04]  /*103030*/  LDL.64 R148, [R1+0xc0] ;  /* 0x0000c00001947983 */ /* 0x000f280000100a00 */
[----:B------:R-:W4:Y:S04]  /*103040*/  LDL.64 R150, [R1+0xc8] ;  /* 0x0000c80001967983 */ /* 0x000f280000100a00 */
[----:B------:R-:W4:Y:S04]  /*103050*/  LDL.64 R196, [R1+0xf0] ;  /* 0x0000f00001c47983 */ /* 0x000f280000100a00 */
[----:B------:R-:W4:Y:S04]  /*103060*/  LDL.64 R198, [R1+0xf8] ;  /* 0x0000f80001c67983 */ /* 0x000f280000100a00 */
[----:B------:R-:W-:Y:S04]  /*103070*/  LDS R14, [R2+0x1e080] ;  /* 0x01e08000020e7984 */ /* 0x000fe80000000800 */
[----:B------:R-:W-:Y:S04]  /*103080*/  LDS R13, [R0+0x1c080] ;  /* 0x01c08000000d7984 */ /* 0x000fe80000000800 */
[----:B------:R-:W1:Y:S01]  /*103090*/  LDS R15, [R0+0x1e080] ;  /* 0x01e08000000f7984 */ /* 0x000e620000000800 */
[----:B--2---:R-:W-:-:S03]  /*1030a0*/  MOV R220, R240 ;  /* 0x000000f000dc7202 */ /* 0x004fc60000000f00 */
[----:B------:R-:W2:Y:S01]  /*1030b0*/  LDL.LU R240, [R1+0x8d9c] ;  /* 0x008d9c0001f07983 */ /* 0x000ea20000300800 */
[----:B---3--:R-:W-:Y:S02]  /*1030c0*/  IMAD.MOV.U32 R221, RZ, RZ, R241 ;  /* 0x000000ffffdd7224 */ /* 0x008fe400078e00f1 */
[----:B------:R-:W3:Y:S01]  /*1030d0*/  LDL.LU R241, [R1+0x8d98] ;  /* 0x008d980001f17983 */ /* 0x000ee20000300800 */
[----:B------:R-:W-:Y:S01]  /*1030e0*/  HMMA.1688.F32.TF32 R132, R4, R244, R132 ;  /* 0x000000f40484723c */ /* 0x000fe20000081084 */
[----:B------:R-:W-:Y:S01]  /*1030f0*/  IMAD.MOV.U32 R249, RZ, RZ, R245 ;  /* 0x000000fffff97224 */ /* 0x000fe200078e00f5 */
[----:B------:R-:W-:-:S06]  /*103100*/  MOV R248, R244 ;  /* 0x000000f400f87202 */ /* 0x000fcc0000000f00 */
[C---:B------:R-:W-:Y:S08]  /*103110*/  HMMA.1688.F32.TF32 R124, R4.reuse, R124, R100 ;  /* 0x0000007c047c723c */ /* 0x040ff00000081064 */
[C---:B------:R-:W-:Y:S08]  /*103120*/  HMMA.1688.F32.TF32 R100, R4.reuse, R212, R104 ;  /* 0x000000d40464723c */ /* 0x040ff00000081068 */
[C---:B------:R-:W-:Y:S08]  /*103130*/  HMMA.1688.F32.TF32 R104, R4.reuse, R204, R120 ;  /* 0x000000cc0468723c */ /* 0x040ff00000081078 */
[----:B------:R-:W-:Y:S01]  /*103140*/  HMMA.1688.F32.TF32 R136, R4, R96, R136 ;  /* 0x000000600488723c */ /* 0x000fe20000081088 */
[----:B------:R-:W-:Y:S01]  /*103150*/  STL.64 [R1+0x8d70], R134 ;  /* 0x008d708601007387 */ /* 0x000fe20000100a00 */
[----:B------:R-:W-:Y:S02]  /*103160*/  STL.64 [R1+0x8d68], R132 ;  /* 0x008d688401007387 */ /* 0x000fe40000100a00 */
[----:B------:R1:W-:Y:S02]  /*103170*/  STL [R1+0x885c], R249 ;  /* 0x00885cf901007387 */ /* 0x0003e40000100800 */
[----:B------:R4:W-:Y:S01]  /*103180*/  STL [R1+0x8858], R248 ;  /* 0x008858f801007387 */ /* 0x0009e20000100800 */
[----:B-1----:R-:W-:Y:S01]  /*103190*/  MOV R249, R96 ;  /* 0x0000006000f97202 */ /* 0x002fe20000000f00 */
[----:B----4-:R-:W-:-:S05]  /*1031a0*/  IMAD.MOV.U32 R248, RZ, RZ, R97 ;  /* 0x000000fffff87224 */ /* 0x010fca00078e0061 */
[----:B------:R-:W-:Y:S01]  /*1031b0*/  STL [R1+0x8864], R248 ;  /* 0x008864f801007387 */ /* 0x000fe20000100800 */
[----:B------:R-:W-:Y:S02]  /*1031c0*/  STL [R1+0x8860], R249 ;  /* 0x008860f901007387 */ /* 0x000fe40000100800 */
[----:B------:R-:W4:Y:S02]  /*1031d0*/  LDL.LU R120, [R1+0x460] ;  /* 0x0004600001787983 */ /* 0x000f240000300800 */
[----:B------:R-:W4:Y:S01]  /*1031e0*/  LDL.LU R121, [R1+0x464] ;  /* 0x0004640001797983 */ /* 0x000f220000300800 */
[----:B------:R-:W4:Y:S01]  /*1031f0*/  LDL.LU R122, [R1+0x468] ;  /* 0x00046800017a7983 */ /* 0x000f220000300800 */
[----:B------:R-:W4:Y:S02]  /*103200*/  LDL.LU R123, [R1+0x46c] ;  /* 0x00046c00017b7983 */ /* 0x000f240000300800 */
[----:B------:R-:W4:Y:S02]  /*103210*/  LDL.LU R96, [R1+0x470] ;  /* 0x0004700001607983 */ /* 0x000f240000300800 */
[----:B------:R-:W4:Y:S01]  /*103220*/  LDL.LU R97, [R1+0x474] ;  /* 0x0004740001617983 */ /* 0x000f220000300800 */
[----:B------:R-:W4:Y:S01]  /*103230*/  LDL.LU R98, [R1+0x478] ;  /* 0x0004780001627983 */ /* 0x000f220000300800 */
        /* <DEDUP_REMOVED lines=81> */
[----:B------:R-:W4:Y:S02]  /*103750*/  LDL.LU R66, [R1+0x4f8] ;  /* 0x0004f80001427983 */ /* 0x000f240000300800 */
[----:B------:R-:W-:Y:S01]  /*103760*/  IMAD.MOV.U32 R223, RZ, RZ, R238 ;  /* 0x000000ffffdf7224 */ /* 0x000fe200078e00ee */
[----:B------:R-:W4:Y:S01]  /*103770*/  LDL.LU R67, [R1+0x4fc] ;  /* 0x0004fc0001437983 */ /* 0x000f220000300800 */
[----:B------:R-:W-:Y:S01]  /*103780*/  MOV R239, R188 ;  /* 0x000000bc00ef7202 */ /* 0x000fe20000000f00 */
[----:B------:R-:W4:Y:S02]  /*103790*/  LDL.LU R80, [R1+0x4b0] ;  /* 0x0004b00001507983 */ /* 0x000f240000300800 */
[----:B------:R-:W-:Y:S01]  /*1037a0*/  IMAD.MOV.U32 R238, RZ, RZ, R189 ;  /* 0x000000ffffee7224 */ /* 0x000fe200078e00bd */
[----:B------:R-:W4:Y:S01]  /*1037b0*/  LDL.LU R81, [R1+0x4b4] ;  /* 0x0004b40001517983 */ /* 0x000f220000300800 */
[----:B------:R-:W4:Y:S02]  /*1037c0*/  LDL.LU R82, [R1+0x4b8] ;  /* 0x0004b80001527983 */ /* 0x000f240000300800 */
[----:B------:R-:W4:Y:S02]  /*1037d0*/  LDL.LU R83, [R1+0x4bc] ;  /* 0x0004bc0001537983 */ /* 0x000f240000300800 */
[----:B------:R-:W-:Y:S01]  /*1037e0*/  STL [R1+0x887c], R239 ;  /* 0x00887cef01007387 */ /* 0x000fe20000100800 */
[----:B------:R-:W-:Y:S01]  /*1037f0*/  STL [R1+0x8878], R238 ;  /* 0x008878ee01007387 */ /* 0x000fe20000100800 */
[----:B------:R-:W4:Y:S02]  /*103800*/  LDL R114, [R1+0x8] ;  /* 0x0000080001727983 */ /* 0x000f240000100800 */
[----:B------:R-:W4:Y:S01]  /*103810*/  LDL R115, [R1+0xc] ;  /* 0x00000c0001737983 */ /* 0x000f220000100800 */
[----:B------:R-:W-:Y:S01]  /*103820*/  MOV R134, R233 ;  /* 0x000000e900867202 */ /* 0x000fe20000000f00 */
[----:B------:R-:W-:Y:S01]  /*103830*/  IMAD.MOV.U32 R135, RZ, RZ, R225 ;  /* 0x000000ffff877224 */ /* 0x000fe200078e00e1 */
[----:B--2---:R-:W-:Y:S01]  /*103840*/  STL [R1+0x886c], R240 ;  /* 0x00886cf001007387 */ /* 0x004fe20000100800 */
[----:B---3--:R-:W-:Y:S02]  /*103850*/  STL [R1+0x8868], R241 ;  /* 0x008868f101007387 */ /* 0x008fe40000100800 */
[----:B------:R-:W2:Y:S02]  /*103860*/  LDL.LU R233, [R1+0x8d94] ;  /* 0x008d940001e97983 */ /* 0x000ea40000300800 */
[----:B------:R-:W3:Y:S01]  /*103870*/  LDL.LU R225, [R1+0x8d90] ;  /* 0x008d900001e17983 */ /* 0x000ee20000300800 */
[----:B------:R-:W-:Y:S01]  /*103880*/  STL [R1+0x8874], R232 ;  /* 0x008874e801007387 */ /* 0x000fe20000100800 */
        /* <DEDUP_REMOVED lines=22> */
[C---:B--2---:R-:W-:Y:S08]  /*1039f0*/  HMMA.1688.F32.TF32 R56, R4.reuse, R232, R56 ;  /* 0x000000e80438723c */ /* 0x044ff00000081038 */
[----:B---3--:R-:W-:Y:S01]  /*103a00*/  HMMA.1688.F32.TF32 R60, R4, R224, R60 ;  /* 0x000000e0043c723c */ /* 0x008fe2000008103c */
[----:B------:R-:W-:Y:S06]  /*103a10*/  STL [R1+0x8870], R233 ;  /* 0x008870e901007387 */ /* 0x000fec0000100800 */
[----:B------:R-:W-:Y:S01]  /*103a20*/  IMAD.MOV.U32 R6, RZ, RZ, R236 ;  /* 0x000000ffff067224 */ /* 0x000fe200078e00ec */
[----:B------:R-:W-:Y:S01]  /*103a30*/  MOV R7, R237 ;  /* 0x000000ed00077202 */ /* 0x000fe20000000f00 */
[----:B------:R-:W2:Y:S01]  /*103a40*/  LDL.LU R236, [R1+0x8d8c] ;  /* 0x008d8c0001ec7983 */ /* 0x000ea20000300800 */
[----:B------:R-:W3:Y:S02]  /*103a50*/  LDL.LU R237, [R1+0x8d88] ;  /* 0x008d880001ed7983 */ /* 0x000ee40000300800 */
[----:B------:R-:W4:Y:S02]  /*103a60*/  LDL.LU.64 R114, [R1+0x8d80] ;  /* 0x008d800001727983 */ /* 0x000f240000300a00 */
[----:B------:R-:W4:Y:S01]  /*103a70*/  LDL.LU.64 R112, [R1+0x8d78] ;  /* 0x008d780001707983 */ /* 0x000f220000300a00 */
[----:B------:R1:W-:Y:S01]  /*103a80*/  STL.64 [R1+0x8c68], R130 ;  /* 0x008c688201007387 */ /* 0x0003e20000100a00 */
[----:B------:R-:W-:Y:S03]  /*103a90*/  STL.64 [R1+0x8c60], R128 ;  /* 0x008c608001007387 */ /* 0x000fe60000100a00 */
[----:B-1----:R-:W2:Y:S04]  /*103aa0*/  LDL R130, [R1+0x48] ;  /* 0x0000480001827983 */ /* 0x002ea80000100800 */
[----:B------:R-:W2:Y:S01]  /*103ab0*/  LDL R131, [R1+0x4c] ;  /* 0x00004c0001837983 */ /* 0x000ea20000100800 */
[C---:B----4-:R-:W-:Y:S03]  /*103ac0*/  HMMA.1688.F32.TF32 R112, R12.reuse, R134, R112 ;  /* 0x000000860c70723c */ /* 0x050fe60000081070 */
[----:B------:R-:W4:Y:S01]  /*103ad0*/  LDL.LU.64 R134, [R1+0x8d70] ;  /* 0x008d700001867983 */ /* 0x000f220000300a00 */
[----:B------:R-:W4:Y:S11]  /*103ae0*/  LDL.LU.64 R132, [R1+0x8d68] ;  /* 0x008d680001847983 */ /* 0x000f360000300a00 */
[----:B------:R-:W-:Y:S08]  /*103af0*/  @!UPT UIADD3 URZ, URZ, URZ, URZ ;  /* 0x0000003f3f3ff290 */ /* 0x000ff0000fffe03f */
[----:B------:R3:W-:Y:S01]  /*103b00*/  STL.64 [R1+0x8c58], R114 ;  /* 0x008c587201007387 */ /* 0x0007e20000100a00 */
[----:B------:R-:W-:Y:S02]  /*103b10*/  STL.64 [R1+0x8c50], R112 ;  /* 0x008c507001007387 */ /* 0x000fe40000100a00 */
[----:B---3--:R-:W-:Y:S01]  /*103b20*/  IMAD.MOV.U32 R114, RZ, RZ, R237 ;  /* 0x000000ffff727224 */ /* 0x008fe200078e00ed */
[----:B--2---:R-:W-:Y:S01]  /*103b30*/  MOV R115, R236 ;  /* 0x000000ec00737202 */ /* 0x004fe20000000f00 */
[----:B------:R-:W-:Y:S01]  /*103b40*/  IMAD.MOV.U32 R237, RZ, RZ, R246 ;  /* 0x000000ffffed7224 */ /* 0x000fe200078e00f6 */
[----:B------:R-:W-:Y:S01]  /*103b50*/  MOV R236, R247 ;  /* 0x000000f700ec7202 */ /* 0x000fe20000000f00 */
[C---:B----4-:R-:W-:Y:S01]  /*103b60*/  HMMA.1688.F32.TF32 R132, R12.reuse, R246, R132 ;  /* 0x000000f60c84723c */ /* 0x050fe20000081084 */
[----:B------:R-:W2:Y:S01]  /*103b70*/  LDL.LU.64 R246, [R1+0x8d60] ;  /* 0x008d600001f67983 */ /* 0x000ea20000300a00 */
[----:B------:R-:W3:Y:S06]  /*103b80*/  LDL.LU R244, [R1+0x8d58] ;  /* 0x008d580001f47983 */ /* 0x000eec0000300800 */
[----:B------:R-:W-:Y:S01]  /*103b90*/  HMMA.1688.F32.TF32 R4, R12, R6, R124 ;  /* 0x000000060c04723c */ /* 0x000fe2000008107c */
[----:B------:R-:W-:Y:S01]  /*103ba0*/  IMAD.MOV.U32 R240, RZ, RZ, R206 ;  /* 0x000000fffff07224 */ /* 0x000fe200078e00ce */
[----:B------:R-:W-:Y:S01]  /*103bb0*/  MOV R241, R207 ;  /* 0x000000cf00f17202 */ /* 0x000fe20000000f00 */
[----:B------:R1:W-:Y:S01]  /*103bc0*/  STL.64 [R1+0x8848], R236 ;  /* 0x008848ec01007387 */ /* 0x0003e20000100a00 */
[----:B------:R-:W-:Y:S01]  /*103bd0*/  IMAD.MOV.U32 R248, RZ, RZ, R174 ;  /* 0x000000fffff87224 */ /* 0x000fe200078e00ae */
[----:B------:R-:W-:-:S02]  /*103be0*/  MOV R249, R175 ;  /* 0x000000af00f97202 */ /* 0x000fc40000000f00 */
[----:B------:R-:W-:Y:S02]  /*103bf0*/  MOV R245, R151 ;  /* 0x0000009700f57202 */ /* 0x000fe40000000f00 */
[----:B------:R-:W-:Y:S01]  /*103c00*/  MOV R239, R197 ;  /* 0x000000c500ef7202 */ /* 0x000fe20000000f00 */
[----:B------:R-:W-:Y:S01]  /*103c10*/  IMAD.MOV.U32 R238, RZ, RZ, R198 ;  /* 0x000000ffffee7224 */ /* 0x000fe200078e00c6 */
[C---:B------:R-:W-:Y:S08]  /*103c20*/  HMMA.1688.F32.TF32 R40, R12.reuse, R182, R40 ;  /* 0x000000b60c28723c */ /* 0x040ff00000081028 */
[C---:B------:R-:W-:Y:S08]  /*103c30*/  HMMA.1688.F32.TF32 R36, R12.reuse, R142, R36 ;  /* 0x0000008e0c24723c */ /* 0x040ff00000081024 */
[C---:B------:R-:W-:Y:S08]  /*103c40*/  HMMA.1688.F32.TF32 R28, R12.reuse, R158, R28 ;  /* 0x0000009e0c1c723c */ /* 0x040ff0000008101c */
[----:B------:R-:W-:Y:S01]  /*103c50*/  HMMA.1688.F32.TF32 R32, R12, R150, R32 ;  /* 0x000000960c20723c */ /* 0x000fe20000081020 */
[----:B------:R-:W-:-:S07]  /*103c60*/  IMAD.MOV.U32 R233, RZ, RZ, R150 ;  /* 0x000000ffffe97224 */ /* 0x000fce00078e0096 */
[----:B------:R-:W-:Y:S01]  /*103c70*/  HMMA.1688.F32.TF32 R24, R12, R166, R24 ;  /* 0x000000a60c18723c */ /* 0x000fe20000081018 */
[----:B-1----:R-:W-:Y:S01]  /*103c80*/  IMAD.MOV.U32 R237, RZ, RZ, R190 ;  /* 0x000000ffffed7224 */ /* 0x002fe200078e00be */
[----:B------:R-:W-:-:S06]  /*103c90*/  MOV R236, R191 ;  /* 0x000000bf00ec7202 */ /* 0x000fcc0000000f00 */
[C---:B------:R-:W-:Y:S08]  /*103ca0*/  HMMA.1688.F32.TF32 R20, R12.reuse, R174, R20 ;  /* 0x000000ae0c14723c */ /* 0x040ff00000081014 */
[C---:B------:R-:W-:Y:S08]  /*103cb0*/  HMMA.1688.F32.TF32 R8, R12.reuse, R190, R8 ;  /* 0x000000be0c08723c */ /* 0x040ff00000081008 */
[C---:B------:R-:W-:Y:S08]  /*103cc0*/  HMMA.1688.F32.TF32 R52, R12.reuse, R230, R52 ;  /* 0x000000e60c34723c */ /* 0x040ff00000081034 */
[C---:B------:R-:W-:Y:S08]  /*103cd0*/  HMMA.1688.F32.TF32 R48, R12.reuse, R222, R48 ;  /* 0x000000de0c30723c */ /* 0x040ff00000081030 */
[C---:B------:R-:W-:Y:S01]  /*103ce0*/  HMMA.1688.F32.TF32 R44, R12.reuse, R198, R44 ;  /* 0x000000c60c2c723c */ /* 0x040fe2000008102c */
[----:B------:R-:W-:Y:S01]  /*103cf0*/  MOV R232, R199 ;  /* 0x000000c700e87202 */ /* 0x000fe20000000f00 */
[----:B------:R-:W-:Y:S01]  /*103d00*/  STL.64 [R1+0x8c48], R6 ;  /* 0x008c480601007387 */ /* 0x000fe20000100a00 */
[----:B------:R-:W-:Y:S02]  /*103d10*/  STL.64 [R1+0x8c40], R4 ;  /* 0x008c400401007387 */ /* 0x000fe40000100a00 */
[----:B------:R1:W-:Y:S02]  /*103d20*/  STL.64 [R1+0x8888], R242 ;  /* 0x008888f201007387 */ /* 0x0003e40000100a00 */
[----:B------:R4:W-:Y:S01]  /*103d30*/  STL.64 [R1+0x8880], R240 ;  /* 0x008880f001007387 */ /* 0x0009e20000100a00 */
[----:B------:R-:W-:Y:S01]  /*103d40*/  STL.64 [R1+0x8898], R250 ;  /* 0x008898fa01007387 */ /* 0x000fe20000100a00 */
[----:B------:R1:W-:Y:S02]  /*103d50*/  STL.64 [R1+0x8890], R248 ;  /* 0x008890f801007387 */ /* 0x0003e40000100a00 */
        /* <DEDUP_REMOVED lines=20> */
[C---:B------:R-:W-:Y:S08]  /*103ea0*/  HMMA.1688.F32.TF32 R16, R12.reuse, R242, R16 ;  /* 0x000000f20c10723c */ /* 0x040ff00000081010 */
[C---:B------:R-:W-:Y:S08]  /*103eb0*/  HMMA.1688.F32.TF32 R108, R12.reuse, R250, R108 ;  /* 0x000000fa0c6c723c */ /* 0x040ff0000008106c */
[C---:B------:R-:W-:Y:S08]  /*103ec0*/  HMMA.1688.F32.TF32 R104, R12.reuse, R206, R104 ;  /* 0x000000ce0c68723c */ /* 0x040ff00000081068 */
[----:B------:R-:W-:Y:S01]  /*103ed0*/  HMMA.1688.F32.TF32 R100, R12, R214, R100 ;  /* 0x000000d60c64723c */ /* 0x000fe20000081064 */
[----:B------:R-:W-:Y:S04]  /*103ee0*/  LDS R124, [R2+0x20080] ;  /* 0x02008000027c7984 */ /* 0x000fe80000000800 */
[----:B------:R-:W-:Y:S04]  /*103ef0*/  LDS R126, [R2+0x22080] ;  /* 0x02208000027e7984 */ /* 0x000fe80000000800 */
[----:B------:R-:W-:Y:S01]  /*103f00*/  LDS R125, [R0+0x20080] ;  /* 0x02008000007d7984 */ /* 0x000fe20000000800 */
[----:B-1----:R-:W-:Y:S01]  /*103f10*/  IMAD.MOV.U32 R242, RZ, RZ, R154 ;  /* 0x000000fffff27224 */ /* 0x002fe200078e009a */
[----:B------:R-:W-:-:S02]  /*103f20*/  MOV R243, R234 ;  /* 0x000000ea00f37202 */ /* 0x000fc40000000f00 */
[----:B------:R-:W1:Y:S04]  /*103f30*/  LDS R127, [R0+0x22080] ;  /* 0x02208000007f7984 */ /* 0x000e680000000800 */
[----:B--2---:R-:W-:Y:S01]  /*103f40*/  STL.64 [R1+0x8b00], R246 ;  /* 0x008b00f601007387 */ /* 0x004fe20000100a00 */
[----:B---3--:R2:W-:Y:S02]  /*103f50*/  STL.64 [R1+0x8af8], R244 ;  /* 0x008af8f401007387 */ /* 0x0085e40000100a00 */
[----:B------:R3:W-:Y:S02]  /*103f60*/  STL.64 [R1+0x88b0], R238 ;  /* 0x0088b0ee01007387 */ /* 0x0007e40000100a00 */
[----:B------:R1:W-:Y:S01]  /*103f70*/  STL.64 [R1+0x88a8], R236 ;  /* 0x0088a8ec01007387 */ /* 0x0003e20000100a00 */
[----:B------:R-:W3:Y:S04]  /*103f80*/  LDL R180, [R1+0x3d0] ;  /* 0x0003d00001b47983 */ /* 0x000ee80000100800 */
[----:B------:R-:W3:Y:S01]  /*103f90*/  LDL R181, [R1+0x3d4] ;  /* 0x0003d40001b57983 */ /* 0x000ee20000100800 */
[----:B------:R-:W3:Y:S02]  /*103fa0*/  LDL.LU R162, [R1+0x8d54] ;  /* 0x008d540001a27983 */ /* 0x000ee40000300800 */
[----:B------:R-:W3:Y:S02]  /*103fb0*/  LDL.LU R235, [R1+0x8d50] ;  /* 0x008d500001eb7983 */ /* 0x000ee40000300800 */
[----:B------:R-:W3:Y:S01]  /*103fc0*/  LDL R140, [R1+0x3c0] ;  /* 0x0003c000018c7983 */ /* 0x000ee20000100800 */
        /* <DEDUP_REMOVED lines=35> */
[----:B----4-:R-:W4:Y:S01]  /*104200*/  LDL R240, [R1+0x330] ;  /* 0x0003300001f07983 */ /* 0x010f220000100800 */
[----:B------:R-:W4:Y:S01]  /*104210*/  LDL R241, [R1+0x334] ;  /* 0x0003340001f17983 */ /* 0x000f220000100800 */
[----:B------:R-:W4:Y:S02]  /*104220*/  LDL.LU R154, [R1+0x8d04] ;  /* 0x008d0400019a7983 */ /* 0x000f240000300800 */
[----:B------:R-:W4:Y:S02]  /*104230*/  LDL.LU R234, [R1+0x8d00] ;  /* 0x008d000001ea7983 */ /* 0x000f240000300800 */
[----:B------:R-:W4:Y:S01]  /*104240*/  LDL R248, [R1+0x320] ;  /* 0x0003200001f87983 */ /* 0x000f220000100800 */
[----:B------:R-:W4:Y:S01]  /*104250*/  LDL R249, [R1+0x324] ;  /* 0x0003240001f97983 */ /* 0x000f220000100800 */
[----:B------:R-:W-:-:S02]  /*104260*/  IMAD.MOV.U32 R250, RZ, RZ, R146 ;  /* 0x000000fffffa7224 */ /* 0x000fc400078e0092 */
[----:B------:R-:W4:Y:S01]  /*104270*/  LDL.LU R146, [R1+0x8cfc] ;  /* 0x008cfc0001927983 */ /* 0x000f220000300800 */
[----:B------:R-:W-:Y:S02]  /*104280*/  MOV R251, R163 ;  /* 0x000000a300fb7202 */ /* 0x000fe40000000f00 */
[----:B------:R-:W4:Y:S01]  /*104290*/  LDL.LU R163, [R1+0x8cf8] ;  /* 0x008cf80001a37983 */ /* 0x000f220000300800 */
[----:B--2---:R-:W2:Y:S01]  /*1042a0*/  LDL R244, [R1+0x310] ;  /* 0x0003100001f47983 */ /* 0x004ea20000100800 */
[----:B---3--:R-:W-:Y:S01]  /*1042b0*/  MOV R246, R235 ;  /* 0x000000eb00f67202 */ /* 0x008fe20000000f00 */
[----:B------:R-:W-:Y:S02]  /*1042c0*/  IMAD.MOV.U32 R247, RZ, RZ, R162 ;  /* 0x000000fffff77224 */ /* 0x000fe400078e00a2 */
[----:B------:R-:W-:Y:S01]  /*1042d0*/  IMAD.MOV.U32 R239, RZ, RZ, R227 ;  /* 0x000000ffffef7224 */ /* 0x000fe200078e00e3 */
[----:B------:R-:W-:Y:S01]  /*1042e0*/  MOV R238, R226 ;  /* 0x000000e200ee7202 */ /* 0x000fe20000000f00 */
[----:B----4-:R-:W-:-:S02]  /*1042f0*/  IMAD.MOV.U32 R245, RZ, RZ, R234 ;  /* 0x000000fffff57224 */ /* 0x010fc400078e00ea */
[----:B------:R-:W3:Y:S01]  /*104300*/  LDL.LU R234, [R1+0x8cf4] ;  /* 0x008cf40001ea7983 */ /* 0x000ee20000300800 */
[----:B------:R-:W3:Y:S02]  /*104310*/  LDL.LU R235, [R1+0x8cf0] ;  /* 0x008cf00001eb7983 */ /* 0x000ee40000300800 */
[----:B------:R-:W4:Y:S02]  /*104320*/  LDL.LU R162, [R1+0x8cec] ;  /* 0x008cec0001a27983 */ /* 0x000f240000300800 */
[----:B-1----:R-:W2:Y:S01]  /*104330*/  LDL R236, [R1+0x300] ;  /* 0x0003000001ec7983 */ /* 0x002ea20000100800 */
[----:B------:R-:W2:Y:S01]  /*104340*/  LDL R237, [R1+0x304] ;  /* 0x0003040001ed7983 */ /* 0x000ea20000100800 */
[----:B------:R-:W2:Y:S02]  /*104350*/  LDL.LU R226, [R1+0x8ce8] ;  /* 0x008ce80001e27983 */ /* 0x000ea40000300800 */
[----:B------:R-:W2:Y:S01]  /*104360*/  LDL.LU R227, [R1+0x8ce4] ;  /* 0x008ce40001e37983 */ /* 0x000ea20000300800 */
[----:B---3--:R1:W-:Y:S01]  /*104370*/  STL.64 [R1+0x88c0], R234 ;  /* 0x0088c0ea01007387 */ /* 0x0083e20000100a00 */
[C---:B------:R-:W-:Y:S01]  /*104380*/  HMMA.1688.F32.TF32 R56, R12.reuse, R234, R56 ;  /* 0x000000ea0c38723c */ /* 0x040fe20000081038 */
[----:B------:R3:W-:Y:S07]  /*104390*/  STL.64 [R1+0x88b8], R232 ;  /* 0x0088b8e801007387 */ /* 0x0007ee0000100a00 */
[----:B--2---:R-:W-:Y:S01]  /*1043a0*/  HMMA.1688.F32.TF32 R60, R12, R226, R60 ;  /* 0x000000e20c3c723c */ /* 0x004fe2000008103c */
[----:B-1----:R-:W-:Y:S01]  /*1043b0*/  MOV R234, R218 ;  /* 0x000000da00ea7202 */ /* 0x002fe20000000f00 */
[----:B------:R-:W-:Y:S01]  /*1043c0*/  IMAD.MOV.U32 R235, RZ, RZ, R219 ;  /* 0x000000ffffeb7224 */ /* 0x000fe200078e00db */
[----:B---3--:R-:W2:Y:S04]  /*1043d0*/  LDL R232, [R1+0x2f0] ;  /* 0x0002f00001e87983 */ /* 0x008ea80000100800 */
[----:B------:R-:W2:Y:S01]  /*1043e0*/  LDL R233, [R1+0x2f4] ;  /* 0x0002f40001e97983 */ /* 0x000ea20000100800 */
[----:B------:R-:W3:Y:S02]  /*1043f0*/  LDL.LU R218, [R1+0x8ce0] ;  /* 0x008ce00001da7983 */ /* 0x000ee40000300800 */
[----:B------:R-:W3:Y:S02]  /*104400*/  LDL.LU R219, [R1+0x8cdc] ;  /* 0x008cdc0001db7983 */ /* 0x000ee40000300800 */
[----:B------:R1:W-:Y:S01]  /*104410*/  STL.64 [R1+0x88d8], R226 ;  /* 0x0088d8e201007387 */ /* 0x0003e20000100a00 */
[----:B------:R4:W-:Y:S01]  /*104420*/  STL.64 [R1+0x88d0], R224 ;  /* 0x0088d0e001007387 */ /* 0x0009e20000100a00 */
[----:B-1----:R-:W-:-:S03]  /*104430*/  MOV R226, R210 ;  /* 0x000000d200e27202 */ /* 0x002fc60000000f00 */
[----:B----4-:R-:W4:Y:S04]  /*104440*/  LDL R224, [R1+0x2e0] ;  /* 0x0002e00001e07983 */ /* 0x010f280000100800 */
[----:B------:R-:W4:Y:S01]  /*104450*/  LDL R225, [R1+0x2e4] ;  /* 0x0002e40001e17983 */ /* 0x000f220000100800 */
[----:B------:R-:W2:Y:S02]  /*104460*/  LDL.LU R210, [R1+0x8cd8] ;  /* 0x008cd80001d27983 */ /* 0x000ea40000300800 */
[----:B------:R-:W-:Y:S02]  /*104470*/  IMAD.MOV.U32 R227, RZ, RZ, R211 ;  /* 0x000000ffffe37224 */ /* 0x000fe400078e00d3 */
[----:B------:R-:W2:Y:S04]  /*104480*/  LDL.LU R211, [R1+0x8cd4] ;  /* 0x008cd40001d37983 */ /* 0x000ea80000300800 */
[----:B---3--:R1:W-:Y:S01]  /*104490*/  STL.64 [R1+0x88e8], R218 ;  /* 0x0088e8da01007387 */ /* 0x0083e20000100a00 */
[C---:B------:R-:W-:Y:S01]  /*1044a0*/  HMMA.1688.F32.TF32 R64, R12.reuse, R218, R64 ;  /* 0x000000da0c40723c */ /* 0x040fe20000081040 */
[----:B------:R3:W-:Y:S06]  /*1044b0*/  STL.64 [R1+0x88e0], R216 ;  /* 0x0088e0d801007387 */ /* 0x0007ec0000100a00 */
[----:B-1----:R-:W-:Y:S01]  /*1044c0*/  MOV R218, R202 ;  /* 0x000000ca00da7202 */ /* 0x002fe20000000f00 */
[----:B------:R-:W-:Y:S01]  /*1044d0*/  IMAD.MOV.U32 R219, RZ, RZ, R203 ;  /* 0x000000ffffdb7224 */ /* 0x000fe200078e00cb */
[----:B---3--:R-:W3:Y:S04]  /*1044e0*/  LDL R216, [R1+0x2d0] ;  /* 0x0002d00001d87983 */ /* 0x008ee80000100800 */
[----:B------:R-:W3:Y:S01]  /*1044f0*/  LDL R217, [R1+0x2d4] ;  /* 0x0002d40001d97983 */ /* 0x000ee20000100800 */
[----:B------:R-:W3:Y:S02]  /*104500*/  LDL.LU R202, [R1+0x8cd0] ;  /* 0x008cd00001ca7983 */ /* 0x000ee40000300800 */
[----:B------:R-:W3:Y:S01]  /*104510*/  LDL.LU R203, [R1+0x8ccc] ;  /* 0x008ccc0001cb7983 */ /* 0x000ee20000300800 */
[----:B--2---:R1:W-:Y:S01]  /*104520*/  STL.64 [R1+0x8900], R210 ;  /* 0x008900d201007387 */ /* 0x0043e20000100a00 */
[C---:B------:R-:W-:Y:S01]  /*104530*/  HMMA.1688.F32.TF32 R68, R12.reuse, R210, R68 ;  /* 0x000000d20c44723c */ /* 0x040fe20000081044 */
[----:B------:R2:W-:Y:S06]  /*104540*/  STL.64 [R1+0x88f8], R208 ;  /* 0x0088f8d001007387 */ /* 0x0005ec0000100a00 */
[----:B-1----:R-:W-:Y:S01]  /*104550*/  MOV R210, R194 ;  /* 0x000000c200d27202 */ /* 0x002fe20000000f00 */
[----:B------:R-:W-:Y:S01]  /*104560*/  IMAD.MOV.U32 R211, RZ, RZ, R195 ;  /* 0x000000ffffd37224 */ /* 0x000fe200078e00c3 */
[----:B--2---:R-:W2:Y:S04]  /*104570*/  LDL R208, [R1+0x2c0] ;  /* 0x0002c00001d07983 */ /* 0x004ea80000100800 */
[----:B------:R-:W2:Y:S01]  /*104580*/  LDL R209, [R1+0x2c4] ;  /* 0x0002c40001d17983 */ /* 0x000ea20000100800 */
[----:B------:R-:W2:Y:S02]  /*104590*/  LDL.LU R194, [R1+0x8cc8] ;  /* 0x008cc80001c27983 */ /* 0x000ea40000300800 */
[----:B------:R-:W2:Y:S01]  /*1045a0*/  LDL.LU R195, [R1+0x8cc4] ;  /* 0x008cc40001c37983 */ /* 0x000ea20000300800 */
        /* <DEDUP_REMOVED lines=28> */
[----:B------:R-:W-:Y:S01]  /*104770*/  HMMA.1688.F32.TF32 R84, R12, R178, R84 ;  /* 0x000000b20c54723c */ /* 0x000fe20000081054 */
[----:B------:R2:W-:Y:S06]  /*104780*/  STL.64 [R1+0x8948], R176 ;  /* 0x008948b001007387 */ /* 0x0005ec0000100a00 */
[----:B-1----:R-:W-:Y:S01]  /*104790*/  MOV R178, R147 ;  /* 0x0000009300b27202 */ /* 0x002fe20000000f00 */
[----:B------:R-:W-:Y:S01]  /*1047a0*/  IMAD.MOV.U32 R179, RZ, RZ, R170 ;  /* 0x000000ffffb37224 */ /* 0x000fe200078e00aa */
[----:B--2---:R-:W2:Y:S04]  /*1047b0*/  LDL R176, [R1+0x1e0] ;  /* 0x0001e00001b07983 */ /* 0x004ea80000100800 */
[----:B------:R-:W2:Y:S01]  /*1047c0*/  LDL R177, [R1+0x1e4] ;  /* 0x0001e40001b17983 */ /* 0x000ea20000100800 */
[----:B------:R-:W2:Y:S02]  /*1047d0*/  LDL.LU R147, [R1+0x8ca8] ;  /* 0x008ca80001937983 */ /* 0x000ea40000300800 */
[----:B------:R-:W2:Y:S02]  /*1047e0*/  LDL.LU R170, [R1+0x8ca4] ;  /* 0x008ca40001aa7983 */ /* 0x000ea40000300800 */
[----:B------:R-:W4:Y:S01]  /*1047f0*/  LDL R204, [R1+0x230] ;  /* 0x0002300001cc7983 */ /* 0x000f220000100800 */
[----:B------:R-:W4:Y:S01]  /*104800*/  LDL R205, [R1+0x234] ;  /* 0x0002340001cd7983 */ /* 0x000f220000100800 */
[----:B------:R-:W-:-:S02]  /*104810*/  MOV R206, R162 ;  /* 0x000000a200ce7202 */ /* 0x000fc40000000f00 */
[----:B------:R-:W4:Y:S02]  /*104820*/  LDL.LU R162, [R1+0x8ca0] ;  /* 0x008ca00001a27983 */ /* 0x000f240000300800 */
[----:B------:R-:W-:Y:S02]  /*104830*/  IMAD.MOV.U32 R207, RZ, RZ, R163 ;  /* 0x000000ffffcf7224 */ /* 0x000fe400078e00a3 */
[----:B------:R-:W4:Y:S01]  /*104840*/  LDL.LU R163, [R1+0x8c9c] ;  /* 0x008c9c0001a37983 */ /* 0x000f220000300800 */
[----:B------:R-:W4:Y:S02]  /*104850*/  LDL R212, [R1+0x220] ;  /* 0x0002200001d47983 */ /* 0x000f240000100800 */
[----:B---3--:R-:W-:Y:S01]  /*104860*/  IMAD.MOV.U32 R214, RZ, RZ, R171 ;  /* 0x000000ffffd67224 */ /* 0x008fe200078e00ab */
[----:B--2---:R-:W-:Y:S02]  /*104870*/  MOV R213, R170 ;  /* 0x000000aa00d57202 */ /* 0x004fe40000000f00 */
[----:B------:R-:W2:Y:S01]  /*104880*/  LDL.LU R170, [R1+0x8c98] ;  /* 0x008c980001aa7983 */ /* 0x000ea20000300800 */
[----:B------:R-:W2:Y:S01]  /*104890*/  LDL.LU R171, [R1+0x8c94] ;  /* 0x008c940001ab7983 */ /* 0x000ea20000300800 */
[----:B------:R-:W-:Y:S01]  /*1048a0*/  MOV R215, R155 ;  /* 0x0000009b00d77202 */ /* 0x000fe20000000f00 */
[----:B----4-:R-:W-:Y:S01]  /*1048b0*/  IMAD.MOV.U32 R112, RZ, RZ, R162 ;  /* 0x000000ffff707224 */ /* 0x010fe200078e00a2 */
[----:B------:R-:W3:Y:S01]  /*1048c0*/  LDL.LU R155, [R1+0x8c90] ;  /* 0x008c9000019b7983 */ /* 0x000ee20000300800 */
[----:B------:R-:W4:Y:S01]  /*1048d0*/  LDL.LU R162, [R1+0x8c8c] ;  /* 0x008c8c0001a27983 */ /* 0x000f220000300800 */
[----:B------:R-:W-:-:S02]  /*1048e0*/  MOV R113, R163 ;  /* 0x000000a300717202 */ /* 0x000fc40000000f00 */
[----:B------:R-:W4:Y:S01]  /*1048f0*/  LDL.LU R163, [R1+0x8c88] ;  /* 0x008c880001a37983 */ /* 0x000f220000300800 */
[----:B------:R-:W3:Y:S02]  /*104900*/  LDL R128, [R1+0x1f0] ;  /* 0x0001f00001807983 */ /* 0x000ee40000100800 */
[----:B------:R-:W3:Y:S01]  /*104910*/  LDL R129, [R1+0x1f4] ;  /* 0x0001f40001817983 */ /* 0x000ee20000100800 */
[----:B--2---:R1:W-:Y:S01]  /*104920*/  STL.64 [R1+0x8960], R170 ;  /* 0x008960aa01007387 */ /* 0x0043e20000100a00 */
[----:B------:R2:W-:Y:S01]  /*104930*/  STL.64 [R1+0x8958], R168 ;  /* 0x008958a801007387 */ /* 0x0005e20000100a00 */
[----:B------:R-:W-:Y:S07]  /*104940*/  HMMA.1688.F32.TF32 R88, R12, R170, R88 ;  /* 0x000000aa0c58723c */ /* 0x000fee0000081058 */
[----:B-1----:R-:W-:Y:S01]  /*104950*/  MOV R170, R146 ;  /* 0x0000009200aa7202 */ /* 0x002fe20000000f00 */
[----:B--2---:R-:W2:Y:S01]  /*104960*/  LDL R168, [R1+0x280] ;  /* 0x0002800001a87983 */ /* 0x004ea20000100800 */
[----:B------:R-:W-:-:S02]  /*104970*/  IMAD.MOV.U32 R169, RZ, RZ, R147 ;  /* 0x000000ffffa97224 */ /* 0x000fc400078e0093 */
[----:B------:R-:W2:Y:S02]  /*104980*/  LDL.LU R147, [R1+0x8c84] ;  /* 0x008c840001937983 */ /* 0x000ea40000300800 */
[----:B------:R-:W2:Y:S02]  /*104990*/  LDL.LU R146, [R1+0x8c80] ;  /* 0x008c800001927983 */ /* 0x000ea40000300800 */
[----:B------:R-:W-:Y:S02]  /*1049a0*/  IMAD.MOV.U32 R171, RZ, RZ, R154 ;  /* 0x000000ffffab7224 */ /* 0x000fe400078e009a */
[----:B------:R-:W2:Y:S01]  /*1049b0*/  LDL.LU R154, [R1+0x8c7c] ;  /* 0x008c7c00019a7983 */ /* 0x000ea20000300800 */
[----:B----4-:R-:W-:Y:S02]  /*1049c0*/  STL.64 [R1+0x8970], R162 ;  /* 0x008970a201007387 */ /* 0x010fe40000100a00 */
[----:B------:R3:W-:Y:S01]  /*1049d0*/  STL.64 [R1+0x8968], R160 ;  /* 0x008968a001007387 */ /* 0x0007e20000100a00 */
[----:B------:R-:W-:Y:S01]  /*1049e0*/  HMMA.1688.F32.TF32 R92, R12, R162, R92 ;  /* 0x000000a20c5c723c */ /* 0x000fe2000008105c */
[----:B---3--:R-:W-:-:S02]  /*1049f0*/  MOV R160, R155 ;  /* 0x0000009b00a07202 */ /* 0x008fc40000000f00 */
[----:B------:R-:W3:Y:S01]  /*104a00*/  LDL.LU R155, [R1+0x8c78] ;  /* 0x008c7800019b7983 */ /* 0x000ee20000300800 */
[----:B------:R-:W4:Y:S02]  /*104a10*/  LDL R161, [R1+0x274] ;  /* 0x0002740001a17983 */ /* 0x000f240000100800 */
[----:B------:R-:W4:Y:S02]  /*104a20*/  LDL R162, [R1+0x278] ;  /* 0x0002780001a27983 */ /* 0x000f240000100800 */
[----:B------:R-:W4:Y:S01]  /*104a30*/  LDL R163, [R1+0x27c] ;  /* 0x00027c0001a37983 */ /* 0x000f220000100800 */
[----:B--2---:R-:W-:Y:S01]  /*104a40*/  MOV R5, R147 ;  /* 0x0000009300057202 */ /* 0x004fe20000000f00 */
[----:B------:R-:W-:Y:S02]  /*104a50*/  IMAD.MOV.U32 R4, RZ, RZ, R146 ;  /* 0x000000ffff047224 */ /* 0x000fe400078e0092 */
[----:B------:R-:W2:Y:S01]  /*104a60*/  LDL.LU R146, [R1+0x8c74] ;  /* 0x008c740001927983 */ /* 0x000ea20000300800 */
[----:B------:R-:W2:Y:S01]  /*104a70*/  LDL.LU R147, [R1+0x8c70] ;  /* 0x008c700001937983 */ /* 0x000ea20000300800 */
[----:B------:R-:W-:Y:S08]  /*104a80*/  HMMA.1688.F32.TF32 R136, R12, R130, R136 ;  /* 0x000000820c88723c */ /* 0x000ff00000081088 */
[----:B------:R-:W-:Y:S01]  /*104a90*/  HMMA.1688.F32.TF32 R108, R124, R128, R108 ;  /* 0x000000807c6c723c */ /* 0x000fe2000008106c */
[----:B---3--:R1:W-:Y:S07]  /*104aa0*/  STL.64 [R1+0x8980], R154 ;  /* 0x0089809a01007387 */ /* 0x0083ee0000100a00 */
[C---:B------:R-:W-:Y:S01]  /*104ab0*/  HMMA.1688.F32.TF32 R96, R12.reuse, R154, R96 ;  /* 0x0000009a0c60723c */ /* 0x040fe20000081060 */
[----:B------:R3:W-:Y:S01]  /*104ac0*/  STL.64 [R1+0x8978], R152 ;  /* 0x0089789801007387 */ /* 0x0007e20000100a00 */
[----:B-1----:R-:W4:Y:S04]  /*104ad0*/  LDL R154, [R1+0x268] ;  /* 0x00026800019a7983 */ /* 0x002f280000100800 */
[----:B---3--:R-:W3:Y:S04]  /*104ae0*/  LDL R152, [R1+0x260] ;  /* 0x0002600001987983 */ /* 0x008ee80000100800 */
[----:B------:R-:W3:Y:S04]  /*104af0*/  LDL R153, [R1+0x264] ;  /* 0x0002640001997983 */ /* 0x000ee80000100800 */
[----:B------:R-:W3:Y:S04]  /*104b00*/  LDL R155, [R1+0x26c] ;  /* 0x00026c00019b7983 */ /* 0x000ee80000100800 */
[----:B--2---:R1:W-:Y:S01]  /*104b10*/  STL.64 [R1+0x8990], R146 ;  /* 0x0089909201007387 */ /* 0x0043e20000100a00 */
[C---:B------:R-:W-:Y:S01]  /*104b20*/  HMMA.1688.F32.TF32 R120, R12.reuse, R146, R120 ;  /* 0x000000920c78723c */ /* 0x040fe20000081078 */
[----:B------:R2:W-:Y:S02]  /*104b30*/  STL.64 [R1+0x8988], R144 ;  /* 0x0089889001007387 */ /* 0x0005e40000100a00 */
[----:B-1----:R-:W3:Y:S04]  /*104b40*/  LDL R146, [R1+0x258] ;  /* 0x0002580001927983 */ /* 0x002ee80000100800 */
[----:B--2---:R-:W2:Y:S04]  /*104b50*/  LDL R144, [R1+0x250] ;  /* 0x0002500001907983 */ /* 0x004ea80000100800 */
[----:B------:R-:W2:Y:S04]  /*104b60*/  LDL R145, [R1+0x254] ;  /* 0x0002540001917983 */ /* 0x000ea80000100800 */
[----:B------:R-:W2:Y:S01]  /*104b70*/  LDL R147, [R1+0x25c] ;  /* 0x00025c0001937983 */ /* 0x000ea20000100800 */
[----:B------:R-:W2:Y:S02]  /*104b80*/  LDL.LU.64 R130, [R1+0x8c68] ;  /* 0x008c680001827983 */ /* 0x000ea40000300a00 */
[----:B------:R-:W2:Y:S01]  /*104b90*/  LDL.LU.64 R128, [R1+0x8c60] ;  /* 0x008c600001807983 */ /* 0x000ea20000300a00 */
[----:B------:R-:W-:Y:S01]  /*104ba0*/  HMMA.1688.F32.TF32 R116, R12, R114, R116 ;  /* 0x000000720c74723c */ /* 0x000fe20000081074 */
[----:B------:R-:W3:Y:S07]  /*104bb0*/  LDL.LU.64 R114, [R1+0x8c58] ;  /* 0x008c580001727983 */ /* 0x000eee0000300a00 */
[C---:B------:R-:W-:Y:S01]  /*104bc0*/  HMMA.1688.F32.TF32 R136, R124.reuse, R4, R136 ;  /* 0x000000047c88723c */ /* 0x040fe20000081088 */
[----:B------:R-:W-:Y:S04]  /*104bd0*/  LDS R12, [R2+0x24080] ;  /* 0x02408000020c7984 */ /* 0x000fe80000000800 */
[----:B------:R-:W-:Y:S04]  /*104be0*/  LDS R14, [R2+0x26080] ;  /* 0x02608000020e7984 */ /* 0x000fe80000000800 */
[----:B------:R-:W-:Y:S04]  /*104bf0*/  LDS R13, [R0+0x24080] ;  /* 0x02408000000d7984 */ /* 0x000fe80000000800 */
[----:B------:R-:W1:Y:S01]  /*104c00*/  LDS R15, [R0+0x26080] ;  /* 0x02608000000f7984 */ /* 0x000e620000000800 */
[C---:B--2---:R-:W-:Y:S03]  /*104c10*/  HMMA.1688.F32.TF32 R128, R124.reuse, R112, R128 ;  /* 0x000000707c80723c */ /* 0x044fe60000081080 */
[----:B------:R-:W3:Y:S11]  /*104c20*/  LDL.LU.64 R112, [R1+0x8c50] ;  /* 0x008c500001707983 */ /* 0x000ef60000300a00 */
[----:B------:R-:W-:Y:S09]  /*104c30*/  @!UPT UIADD3 URZ, URZ, URZ, URZ ;  /* 0x0000003f3f3ff290 */ /* 0x000ff2000fffe03f */
[----:B------:R-:W-:Y:S01]  /*104c40*/  STL.64 [R1+0x8c38], R130 ;  /* 0x008c388201007387 */ /* 0x000fe20000100a00 */
[----:B------:R2:W-:Y:S03]  /*104c50*/  STL.64 [R1+0x8c30], R128 ;  /* 0x008c308001007387 */ /* 0x0005e60000100a00 */
[----:B--2---:R-:W3:Y:S04]  /*104c60*/  LDL R128, [R1+0x210] ;  /* 0x0002100001807983 */ /* 0x004ee80000100800 */
[----:B------:R-:W3:Y:S02]  /*104c70*/  LDL R129, [R1+0x214] ;  /* 0x0002140001817983 */ /* 0x000ee40000100800 */
[C---:B---3--:R-:W-:Y:S11]  /*104c80*/  HMMA.1688.F32.TF32 R112, R124.reuse, R128, R112 ;  /* 0x000000807c70723c */ /* 0x048ff60000081070 */
[----:B------:R-:W-:Y:S11]  /*104c90*/  @!UPT UIADD3 URZ, URZ, URZ, URZ ;  /* 0x0000003f3f3ff290 */ /* 0x000ff6000fffe03f */
[----:B------:R-:W-:Y:S01]  /*104ca0*/  @!UPT UIADD3 URZ, URZ, URZ, URZ ;  /* 0x0000003f3f3ff290 */ /* 0x000fe2000fffe03f */
[----:B------:R2:W-:Y:S01]  /*104cb0*/  STL.64 [R1+0x8c28], R114 ;  /* 0x008c287201007387 */ /* 0x0005e20000100a00 */
[----:B------:R-:W-:Y:S02]  /*104cc0*/  STL.64 [R1+0x8c20], R112 ;  /* 0x008c207001007387 */ /* 0x000fe40000100a00 */
[----:B------:R3:W-:Y:S02]  /*104cd0*/  STL.64 [R1+0x8c18], R214 ;  /* 0x008c18d601007387 */ /* 0x0007e40000100a00 */
[----:B------:R-:W1:Y:S01]  /*104ce0*/  LDL R130, [R1+0x1f8] ;  /* 0x0001f80001827983 */ /* 0x000e620000100800 */
[----:B------:R-:W1:Y:S04]  /*104cf0*/  LDL R131, [R1+0x1fc] ;  /* 0x0001fc0001837983 */ /* 0x000e680000100800 */
[----:B--2---:R-:W2:Y:S04]  /*104d00*/  LDL R114, [R1+0x208] ;  /* 0x0002080001727983 */ /* 0x004ea80000100800 */
[----:B---3--:R-:W3:Y:S04]  /*104d10*/  LDL R214, [R1+0x218] ;  /* 0x0002180001d67983 */ /* 0x008ee80000100800 */
[----:B------:R-:W3:Y:S04]  /*104d20*/  LDL R215, [R1+0x21c] ;  /* 0x00021c0001d77983 */ /* 0x000ee80000100800 */
[----:B------:R-:W2:Y:S01]  /*104d30*/  LDL R115, [R1+0x20c] ;  /* 0x00020c0001737983 */ /* 0x000ea20000100800 */
[----:B------:R-:W2:Y:S02]  /*104d40*/  LDL.LU.64 R6, [R1+0x8c48] ;  /* 0x008c480001067983 */ /* 0x000ea40000300a00 */
[----:B------:R-:W2:Y:S01]  /*104d50*/  LDL.LU.64 R4, [R1+0x8c40] ;  /* 0x008c400001047983 */ /* 0x000ea20000300a00 */
[C---:B------:R-:W-:Y:S08]  /*104d60*/  HMMA.1688.F32.TF32 R132, R124.reuse, R212, R132 ;  /* 0x000000d47c84723c */ /* 0x040ff00000081084 */
[C---:B------:R-:W-:Y:S08]  /*104d70*/  HMMA.1688.F32.TF32 R116, R124.reuse, R204, R116 ;  /* 0x000000cc7c74723c */ /* 0x040ff00000081074 */
        /* <DEDUP_REMOVED lines=29> */
[----:B------:R-:W4:Y:S02]  /*104f50*/  LDL.LU.64 R130, [R1+0x8c38] ;  /* 0x008c380001827983 */ /* 0x000f240000300a00 */
[----:B------:R-:W4:Y:S01]  /*104f60*/  LDL.LU.64 R128, [R1+0x8c30] ;  /* 0x008c300001807983 */ /* 0x000f220000300a00 */
[C---:B------:R-:W-:Y:S08]  /*104f70*/  HMMA.1688.F32.TF32 R116, R12.reuse, R206, R116 ;  /* 0x000000ce0c74723c */ /* 0x040ff00000081074 */
[C---:B------:R-:W-:Y:S08]  /*104f80*/  HMMA.1688.F32.TF32 R48, R12.reuse, R238, R48 ;  /* 0x000000ee0c30723c */ /* 0x040ff00000081030 */
[C---:B------:R-:W-:Y:S01]  /*104f90*/  HMMA.1688.F32.TF32 R56, R12.reuse, R250, R56 ;  /* 0x000000fa0c38723c */ /* 0x040fe20000081038 */
[----:B------:R-:W-:Y:S04]  /*104fa0*/  LDS R124, [R2+0x28080] ;  /* 0x02808000027c7984 */ /* 0x000fe80000000800 */
[----:B------:R-:W-:Y:S03]  /*104fb0*/  LDS R125, [R0+0x28080] ;  /* 0x02808000007d7984 */ /* 0x000fe60000000800 */
[C---:B----4-:R-:W-:Y:S01]  /*104fc0*/  HMMA.1688.F32.TF32 R128, R12.reuse, R114, R128 ;  /* 0x000000720c80723c */ /* 0x050fe20000081080 */
[----:B------:R-:W3:Y:S01]  /*104fd0*/  LDL.LU.64 R114, [R1+0x8c28] ;  /* 0x008c280001727983 */ /* 0x000ee20000300a00 */
[----:B------:R-:W3:Y:S06]  /*104fe0*/  LDL.LU.64 R112, [R1+0x8c20] ;  /* 0x008c200001707983 */ /* 0x000eec0000300a00 */
[C---:B---3--:R-:W-:Y:S01]  /*104ff0*/  HMMA.1688.F32.TF32 R112, R12.reuse, R214, R112 ;  /* 0x000000d60c70723c */ /* 0x048fe20000081070 */
[----:B------:R-:W3:Y:S07]  /*105000*/  LDL.LU.64 R214, [R1+0x8c18] ;  /* 0x008c180001d67983 */ /* 0x000eee0000300a00 */
[C---:B---3--:R-:W-:Y:S01]  /*105010*/  HMMA.1688.F32.TF32 R132, R12.reuse, R214, R132 ;  /* 0x000000d60c84723c */ /* 0x048fe20000081084 */
[----:B------:R-:W3:Y:S01]  /*105020*/  LDL.LU.64 R214, [R1+0x8c10] ;  /* 0x008c100001d67983 */ /* 0x000ee20000300a00 */
[----:B------:R-:W4:Y:S02]  /*105030*/  LDL.LU.64 R212, [R1+0x8c08] ;  /* 0x008c080001d47983 */ /* 0x000f240000300a00 */
[----:B------:R-:W3:Y:S02]  /*105040*/  LDL.LU.64 R206, [R1+0x8c00] ;  /* 0x008c000001ce7983 */ /* 0x000ee40000300a00 */
[----:B------:R-:W3:Y:S01]  /*105050*/  LDL.LU.64 R204, [R1+0x8bf8] ;  /* 0x008bf80001cc7983 */ /* 0x000ee20000300a00 */
[----:B------:R-:W3:Y:S04]  /*105060*/  LDL R248, [R1+0x130] ;  /* 0x0001300001f87983 */ /* 0x000ee80000100800 */
[----:B------:R-:W3:Y:S04]  /*105070*/  LDL R249, [R1+0x134] ;  /* 0x0001340001f97983 */ /* 0x000ee80000100800 */
[----:B------:R-:W3:Y:S04]  /*105080*/  LDL R250, [R1+0x138] ;  /* 0x0001380001fa7983 */ /* 0x000ee80000100800 */
[----:B------:R-:W3:Y:S04]  /*105090*/  LDL R251, [R1+0x13c] ;  /* 0x00013c0001fb7983 */ /* 0x000ee80000100800 */
[----:B------:R-:W3:Y:S04]  /*1050a0*/  LDL R236, [R1+0x140] ;  /* 0x0001400001ec7983 */ /* 0x000ee80000100800 */
[----:B------:R-:W3:Y:S01]  /*1050b0*/  LDL R237, [R1+0x144] ;  /* 0x0001440001ed7983 */ /* 0x000ee20000100800 */
[C---:B--2---:R-:W-:Y:S01]  /*1050c0*/  HMMA.1688.F32.TF32 R136, R12.reuse, R126, R136 ;  /* 0x0000007e0c88723c */ /* 0x044fe20000081088 */
[----:B------:R-:W-:Y:S04]  /*1050d0*/  LDS R126, [R2+0x2a080] ;  /* 0x02a08000027e7984 */ /* 0x000fe80000000800 */
[----:B------:R-:W1:Y:S04]  /*1050e0*/  LDS R127, [R0+0x2a080] ;  /* 0x02a08000007f7984 */ /* 0x000e680000000800 */
[----:B----4-:R-:W-:Y:S01]  /*1050f0*/  IMAD.MOV.U32 R238, RZ, RZ, R212 ;  /* 0x000000ffffee7224 */ /* 0x010fe200078e00d4 */
[----:B------:R-:W-:Y:S01]  /*105100*/  MOV R239, R213 ;  /* 0x000000d500ef7202 */ /* 0x000fe20000000f00 */
[----:B------:R-:W2:Y:S01]  /*105110*/  LDL.LU R212, [R1+0x8bf4] ;  /* 0x008bf40001d47983 */ /* 0x000ea20000300800 */
[----:B------:R-:W4:Y:S02]  /*105120*/  LDL.LU R213, [R1+0x8bf0] ;  /* 0x008bf00001d57983 */ /* 0x000f240000300800 */
[----:B------:R-:W1:Y:S02]  /*105130*/  LDL R220, [R1+0x400] ;  /* 0x0004000001dc7983 */ /* 0x000e640000100800 */
[----:B------:R-:W1:Y:S01]  /*105140*/  LDL R221, [R1+0x404] ;  /* 0x0004040001dd7983 */ /* 0x000e620000100800 */
[----:B------:R-:W4:Y:S04]  /*105150*/  LDL R196, [R1+0x3f0] ;  /* 0x0003f00001c47983 */ /* 0x000f280000100800 */
[----:B------:R-:W4:Y:S01]  /*105160*/  LDL R197, [R1+0x3f4] ;  /* 0x0003f40001c57983 */ /* 0x000f220000100800 */
        /* <DEDUP_REMOVED lines=13> */
[----:B------:R-:W4:Y:S04]  /*105240*/  LDL R232, [R1+0x150] ;  /* 0x0001500001e87983 */ /* 0x000f280000100800 */
        /* <DEDUP_REMOVED lines=48> */
[----:B------:R-:W4:Y:S01]  /*105550*/  LDL R225, [R1+0x164] ;  /* 0x0001640001e17983 */ /* 0x000f220000100800 */
[C---:B------:R-:W-:Y:S08]  /*105560*/  HMMA.1688.F32.TF32 R60, R12.reuse, R242, R60 ;  /* 0x000000f20c3c723c */ /* 0x040ff0000008103c */
[C---:B------:R-:W-:Y:S08]  /*105570*/  HMMA.1688.F32.TF32 R76, R12.reuse, R190, R76 ;  /* 0x000000be0c4c723c */ /* 0x040ff0000008104c */
[----:B------:R-:W-:Y:S01]  /*105580*/  HMMA.1688.F32.TF32 R80, R12, R174, R80 ;  /* 0x000000ae0c50723c */ /* 0x000fe20000081050 */
[----:B---3--:R-:W-:Y:S01]  /*105590*/  IMAD.MOV.U32 R242, RZ, RZ, R204 ;  /* 0x000000fffff27224 */ /* 0x008fe200078e00cc */
[----:B------:R-:W-:-:S06]  /*1055a0*/  MOV R243, R205 ;  /* 0x000000cd00f37202 */ /* 0x000fcc0000000f00 */
[C---:B------:R-:W-:Y:S08]  /*1055b0*/  HMMA.1688.F32.TF32 R84, R12.reuse, R166, R84 ;  /* 0x000000a60c54723c */ /* 0x040ff00000081054 */
[C---:B------:R-:W-:Y:S08]  /*1055c0*/  HMMA.1688.F32.TF32 R88, R12.reuse, R150, R88 ;  /* 0x000000960c58723c */ /* 0x040ff00000081058 */
[C---:B------:R-:W-:Y:S08]  /*1055d0*/  HMMA.1688.F32.TF32 R92, R12.reuse, R158, R92 ;  /* 0x0000009e0c5c723c */ /* 0x040ff0000008105c */
[C---:B------:R-:W-:Y:S08]  /*1055e0*/  HMMA.1688.F32.TF32 R96, R12.reuse, R142, R96 ;  /* 0x0000008e0c60723c */ /* 0x040ff00000081060 */
[C---:B------:R-:W-:Y:S08]  /*1055f0*/  HMMA.1688.F32.TF32 R120, R12.reuse, R182, R120 ;  /* 0x000000b60c78723c */ /* 0x040ff00000081078 */
[C---:B------:R-:W-:Y:S08]  /*105600*/  HMMA.1688.F32.TF32 R64, R12.reuse, R198, R64 ;  /* 0x000000c60c40723c */ /* 0x040ff00000081040 */
[----:B------:R-:W-:Y:S01]  /*105610*/  HMMA.1688.F32.TF32 R68, R12, R222, R68 ;  /* 0x000000de0c44723c */ /* 0x000fe20000081044 */
[----:B--2---:R-:W-:Y:S01]  /*105620*/  MOV R227, R212 ;  /* 0x000000d400e37202 */ /* 0x004fe20000000f00 */
[----:B----4-:R-:W-:-:S02]  /*105630*/  IMAD.MOV.U32 R226, RZ, RZ, R213 ;  /* 0x000000ffffe27224 */ /* 0x010fc400078e00d5 */
[----:B------:R-:W2:Y:S04]  /*105640*/  LDL.LU R213, [R1+0x8bec] ;  /* 0x008bec0001d57983 */ /* 0x000ea80000300800 */
[C---:B-1----:R-:W-:Y:S01]  /*105650*/  HMMA.1688.F32.TF32 R128, R124.reuse, R220, R128 ;  /* 0x000000dc7c80723c */ /* 0x042fe20000081080 */
[----:B------:R-:W3:Y:S02]  /*105660*/  LDL.LU R212, [R1+0x8be8] ;  /* 0x008be80001d47983 */ /* 0x000ee40000300800 */
[----:B------:R-:W4:Y:S01]  /*105670*/  LDL R228, [R1+0x430] ;  /* 0x0004300001e47983 */ /* 0x000f220000100800 */
[----:B------:R-:W4:Y:S04]  /*105680*/  LDL R229, [R1+0x434] ;  /* 0x0004340001e57983 */ /* 0x000f280000100800 */
[----:B------:R-:W2:Y:S04]  /*105690*/  LDL R240, [R1+0x120] ;  /* 0x0001200001f07983 */ /* 0x000ea80000100800 */
[----:B------:R-:W2:Y:S01]  /*1056a0*/  LDL R241, [R1+0x124] ;  /* 0x0001240001f17983 */ /* 0x000ea20000100800 */
[----:B------:R-:W2:Y:S02]  /*1056b0*/  LDL.LU R204, [R1+0x8be4] ;  /* 0x008be40001cc7983 */ /* 0x000ea40000300800 */
[----:B------:R-:W2:Y:S02]  /*1056c0*/  LDL.LU R205, [R1+0x8be0] ;  /* 0x008be00001cd7983 */ /* 0x000ea40000300800 */
[----:B------:R-:W2:Y:S01]  /*1056d0*/  LDL.LU.64 R190, [R1+0x8bd8] ;  /* 0x008bd80001be7983 */ /* 0x000ea20000300a00 */
[----:B------:R-:W2:Y:S01]  /*1056e0*/  LDL.LU.64 R188, [R1+0x8bd0] ;  /* 0x008bd00001bc7983 */ /* 0x000ea20000300a00 */
        /* <DEDUP_REMOVED lines=12> */
[----:B------:R-:W-:Y:S01]  /*1057b0*/  HMMA.1688.F32.TF32 R108, R124, R196, R108 ;  /* 0x000000c47c6c723c */ /* 0x000fe2000008106c */
[----:B------:R-:W2:Y:S02]  /*1057c0*/  LDL.LU.64 R198, [R1+0x8b68] ;  /* 0x008b680001c67983 */ /* 0x000ea40000300a00 */
[----:B------:R-:W2:Y:S01]  /*1057d0*/  LDL.LU.64 R196, [R1+0x8b60] ;  /* 0x008b600001c47983 */ /* 0x000ea20000300a00 */
[----:B------:R-:W2:Y:S01]  /*1057e0*/  LDL.LU.64 R222, [R1+0x8b58] ;  /* 0x008b580001de7983 */ /* 0x000ea20000300a00 */
[----:B------:R-:W2:Y:S02]  /*1057f0*/  LDL.LU.64 R220, [R1+0x8b50] ;  /* 0x008b500001dc7983 */ /* 0x000ea40000300a00 */
[----:B------:R-:W-:Y:S02]  /*105800*/  STL.64 [R1+0x8b28], R130 ;  /* 0x008b288201007387 */ /* 0x000fe40000100a00 */
[----:B------:R1:W-:Y:S02]  /*105810*/  STL.64 [R1+0x8b20], R128 ;  /* 0x008b208001007387 */ /* 0x0003e40000100a00 */
[----:B-1----:R-:W2:Y:S04]  /*105820*/  LDL R128, [R1+0x410] ;  /* 0x0004100001807983 */ /* 0x002ea80000100800 */
[----:B------:R-:W2:Y:S01]  /*105830*/  LDL R129, [R1+0x414] ;  /* 0x0004140001817983 */ /* 0x000ea20000100800 */
[----:B------:R-:W-:Y:S01]  /*105840*/  HMMA.1688.F32.TF32 R72, R12, R230, R72 ;  /* 0x000000e60c48723c */ /* 0x000fe20000081048 */
[----:B------:R-:W-:Y:S04]  /*105850*/  LDS R12, [R2+0x2c080] ;  /* 0x02c08000020c7984 */ /* 0x000fe80000000800 */
[----:B------:R-:W-:Y:S01]  /*105860*/  LDS R14, [R2+0x2e080] ;  /* 0x02e08000020e7984 */ /* 0x000fe20000000800 */
[----:B------:R-:W-:Y:S04]  /*105870*/  LDS R13, [R0+0x2c080] ;  /* 0x02c08000000d7984 */ /* 0x000fe80000000800 */
[----:B------:R-:W1:Y:S01]  /*105880*/  LDS R15, [R0+0x2e080] ;  /* 0x02e08000000f7984 */ /* 0x000e620000000800 */
[C---:B----4-:R-:W-:Y:S08]  /*105890*/  HMMA.1688.F32.TF32 R116, R124.reuse, R228, R116 ;  /* 0x000000e47c74723c */ /* 0x050ff00000081074 */
[----:B--2---:R-:W-:Y:S11]  /*1058a0*/  HMMA.1688.F32.TF32 R112, R124, R128, R112 ;  /* 0x000000807c70723c */ /* 0x004ff60000081070 */
[----:B------:R-:W-:Y:S11]  /*1058b0*/  @!UPT UIADD3 URZ, URZ, URZ, URZ ;  /* 0x0000003f3f3ff290 */ /* 0x000ff6000fffe03f */
[----:B------:R-:W-:Y:S01]  /*1058c0*/  @!UPT UIADD3 URZ, URZ, URZ, URZ ;  /* 0x0000003f3f3ff290 */ /* 0x000fe2000fffe03f */
[----:B------:R2:W-:Y:S01]  /*1058d0*/  STL.64 [R1+0x8b18], R114 ;  /* 0x008b187201007387 */ /* 0x0005e20000100a00 */
[----:B------:R-:W-:Y:S02]  /*1058e0*/  STL.64 [R1+0x8b10], R112 ;  /* 0x008b107001007387 */ /* 0x000fe40000100a00 */
[----:B------:R3:W-:Y:S02]  /*1058f0*/  STL.64 [R1+0x8b08], R246 ;  /* 0x008b08f601007387 */ /* 0x0007e40000100a00 */
[----:B--2---:R-:W-:Y:S02]  /*105900*/  IMAD.MOV.U32 R114, RZ, RZ, R220 ;  /* 0x000000ffff727224 */ /* 0x004fe400078e00dc */
[----:B---3--:R-:W-:Y:S01]  /*105910*/  IMAD.MOV.U32 R246, RZ, RZ, R212 ;  /* 0x000000fffff67224 */ /* 0x008fe200078e00d4 */
[----:B------:R-:W-:Y:S01]  /*105920*/  MOV R247, R213 ;  /* 0x000000d500f77202 */ /* 0x000fe20000000f00 */
[----:B------:R-:W2:Y:S01]  /*105930*/  LDL.LU R212, [R1+0x8b4c] ;  /* 0x008b4c0001d47983 */ /* 0x000ea20000300800 */
[----:B------:R-:W2:Y:S02]  /*105940*/  LDL.LU R213, [R1+0x8b48] ;  /* 0x008b480001d57983 */ /* 0x000ea40000300800 */
[----:B------:R-:W3:Y:S01]  /*105950*/  LDL.LU R220, [R1+0x8b44] ;  /* 0x008b440001dc7983 */ /* 0x000ee20000300800 */
[----:B------:R-:W-:-:S02]  /*105960*/  MOV R115, R221 ;  /* 0x000000dd00737202 */ /* 0x000fc40000000f00 */
[----:B------:R-:W3:Y:S01]  /*105970*/  LDL.LU R221, [R1+0x8b40] ;  /* 0x008b400001dd7983 */ /* 0x000ee20000300800 */
[----:B------:R-:W1:Y:S02]  /*105980*/  LDL R130, [R1+0x3f8] ;  /* 0x0003f80001827983 */ /* 0x000e640000100800 */
[----:B------:R-:W1:Y:S02]  /*105990*/  LDL R131, [R1+0x3fc] ;  /* 0x0003fc0001837983 */ /* 0x000e640000100800 */
[----:B------:R-:W4:Y:S01]  /*1059a0*/  LDL.LU.64 R230, [R1+0x8b38] ;  /* 0x008b380001e67983 */ /* 0x000f220000300a00 */
        /* <DEDUP_REMOVED lines=26> */
[C---:B--2---:R-:W-:Y:S08]  /*105b50*/  HMMA.1688.F32.TF32 R64, R124.reuse, R212, R64 ;  /* 0x000000d47c40723c */ /* 0x044ff00000081040 */
[C---:B---3--:R-:W-:Y:S08]  /*105b60*/  HMMA.1688.F32.TF32 R60, R124.reuse, R220, R60 ;  /* 0x000000dc7c3c723c */ /* 0x048ff0000008103c */
[----:B------:R-:W-:Y:S01]  /*105b70*/  HMMA.1688.F32.TF32 R56, R124, R228, R56 ;  /* 0x000000e47c38723c */ /* 0x000fe20000081038 */
[----:B------:R-:W2:Y:S04]  /*105b80*/  LDL R126, [R1+0x438] ;  /* 0x00043800017e7983 */ /* 0x000ea80000100800 */
[----:B------:R-:W2:Y:S03]  /*105b90*/  LDL R127, [R1+0x43c] ;  /* 0x00043c00017f7983 */ /* 0x000ea60000100800 */
[C---:B-1----:R-:W-:Y:S01]  /*105ba0*/  HMMA.1688.F32.TF32 R108, R12.reuse, R130, R108 ;  /* 0x000000820c6c723c */ /* 0x042fe2000008106c */
[----:B------:R-:W3:Y:S02]  /*105bb0*/  LDL.LU.64 R130, [R1+0x8b28] ;  /* 0x008b280001827983 */ /* 0x000ee40000300a00 */
[----:B------:R-:W3:Y:S05]  /*105bc0*/  LDL.LU.64 R128, [R1+0x8b20] ;  /* 0x008b200001807983 */ /* 0x000eea0000300a00 */
        /* <DEDUP_REMOVED lines=18> */
[----:B------:R-:W3:Y:S07]  /*105cf0*/  LDL.LU.64 R246, [R1+0x8b08] ;  /* 0x008b080001f67983 */ /* 0x000eee0000300a00 */
[C---:B----4-:R-:W-:Y:S08]  /*105d00*/  HMMA.1688.F32.TF32 R56, R12.reuse, R230, R56 ;  /* 0x000000e60c38723c */ /* 0x050ff00000081038 */
[C---:B---3--:R-:W-:Y:S01]  /*105d10*/  HMMA.1688.F32.TF32 R132, R12.reuse, R246, R132 ;  /* 0x000000f60c84723c */ /* 0x048fe20000081084 */
[----:B------:R-:W3:Y:S01]  /*105d20*/  LDL.LU.64 R246, [R1+0x8b00] ;  /* 0x008b000001f67983 */ /* 0x000ee20000300a00 */
[----:B------:R-:W4:Y:S02]  /*105d30*/  LDL.LU.64 R244, [R1+0x8af8] ;  /* 0x008af80001f47983 */ /* 0x000f240000300a00 */
        /* <DEDUP_REMOVED lines=15> */
[----:B------:R1:W-:Y:S02]  /*105e30*/  STL.64 [R1+0x8720], R228 ;  /* 0x008720e401007387 */ /* 0x0003e40000100a00 */
[----:B-1----:R-:W-:Y:S01]  /*105e40*/  IMAD.MOV.U32 R228, RZ, RZ, R183 ;  /* 0x000000ffffe47224 */ /* 0x002fe200078e00b7 */
[----:B------:R-:W-:Y:S01]  /*105e50*/  MOV R229, R182 ;  /* 0x000000b600e57202 */ /* 0x000fe20000000f00 */
[----:B------:R-:W2:Y:S01]  /*105e60*/  LDL.LU R183, [R1+0x8af4] ;  /* 0x008af40001b77983 */ /* 0x000ea20000300800 */
[----:B------:R-:W2:Y:S02]  /*105e70*/  LDL.LU R182, [R1+0x8af0] ;  /* 0x008af00001b67983 */ /* 0x000ea40000300800 */
[----:B------:R-:W-:Y:S01]  /*105e80*/  IMAD.MOV.U32 R230, RZ, RZ, R214 ;  /* 0x000000ffffe67224 */ /* 0x000fe200078e00d6 */
[----:B------:R-:W-:Y:S01]  /*105e90*/  MOV R231, R215 ;  /* 0x000000d700e77202 */ /* 0x000fe20000000f00 */
[----:B------:R-:W2:Y:S01]  /*105ea0*/  LDL.LU R214, [R1+0x8aec] ;  /* 0x008aec0001d67983 */ /* 0x000ea20000300800 */
[----:B------:R-:W2:Y:S02]  /*105eb0*/  LDL.LU R215, [R1+0x8ae8] ;  /* 0x008ae80001d77983 */ /* 0x000ea40000300800 */
[----:B------:R-:W-:Y:S02]  /*105ec0*/  STL.64 [R1+0x8738], R222 ;  /* 0x008738de01007387 */ /* 0x000fe40000100a00 */
[----:B------:R1:W-:Y:S02]  /*105ed0*/  STL.64 [R1+0x8730], R220 ;  /* 0x008730dc01007387 */ /* 0x0003e40000100a00 */
[----:B-1----:R-:W-:Y:S01]  /*105ee0*/  IMAD.MOV.U32 R220, RZ, RZ, R198 ;  /* 0x000000ffffdc7224 */ /* 0x002fe200078e00c6 */
[----:B------:R-:W-:Y:S01]  /*105ef0*/  MOV R221, R199 ;  /* 0x000000c700dd7202 */ /* 0x000fe20000000f00 */
[----:B------:R-:W3:Y:S01]  /*105f00*/  LDL.LU R198, [R1+0x8ae4] ;  /* 0x008ae40001c67983 */ /* 0x000ee20000300800 */
[----:B------:R-:W3:Y:S02]  /*105f10*/  LDL.LU R199, [R1+0x8ae0] ;  /* 0x008ae00001c77983 */ /* 0x000ee40000300800 */
[----:B------:R-:W-:Y:S01]  /*105f20*/  IMAD.MOV.U32 R222, RZ, RZ, R206 ;  /* 0x000000ffffde7224 */ /* 0x000fe200078e00ce */
[----:B------:R-:W-:Y:S01]  /*105f30*/  MOV R223, R207 ;  /* 0x000000cf00df7202 */ /* 0x000fe20000000f00 */
[----:B------:R-:W3:Y:S01]  /*105f40*/  LDL.LU R206, [R1+0x8adc] ;  /* 0x008adc0001ce7983 */ /* 0x000ee20000300800 */
[----:B------:R-:W3:Y:S03]  /*105f50*/  LDL.LU R207, [R1+0x8ad8] ;  /* 0x008ad80001cf7983 */ /* 0x000ee60000300800 */
[----:B--2---:R-:W-:Y:S01]  /*105f60*/  STL.64 [R1+0x8748], R214 ;  /* 0x008748d601007387 */ /* 0x004fe20000100a00 */
[----:B------:R1:W-:Y:S01]  /*105f70*/  STL.64 [R1+0x8740], R212 ;  /* 0x008740d401007387 */ /* 0x0003e20000100a00 */
[C---:B------:R-:W-:Y:S01]  /*105f80*/  HMMA.1688.F32.TF32 R64, R12.reuse, R214, R64 ;  /* 0x000000d60c40723c */ /* 0x040fe20000081040 */
[----:B-1----:R-:W-:Y:S01]  /*105f90*/  IMAD.MOV.U32 R212, RZ, RZ, R182 ;  /* 0x000000ffffd47224 */ /* 0x002fe200078e00b6 */
[----:B------:R-:W-:Y:S01]  /*105fa0*/  MOV R213, R183 ;  /* 0x000000b700d57202 */ /* 0x000fe20000000f00 */
[----:B------:R-:W2:Y:S01]  /*105fb0*/  LDL.LU R182, [R1+0x8ad4] ;  /* 0x008ad40001b67983 */ /* 0x000ea20000300800 */
[----:B------:R-:W2:Y:S03]  /*105fc0*/  LDL.LU R183, [R1+0x8ad0] ;  /* 0x008ad00001b77983 */ /* 0x000ea60000300800 */
[----:B------:R-:W-:Y:S01]  /*105fd0*/  IMAD.MOV.U32 R214, RZ, RZ, R190 ;  /* 0x000000ffffd67224 */ /* 0x000fe200078e00be */
[----:B------:R-:W-:Y:S01]  /*105fe0*/  MOV R215, R191 ;  /* 0x000000bf00d77202 */ /* 0x000fe20000000f00 */
[----:B------:R-:W4:Y:S01]  /*105ff0*/  LDL.LU R190, [R1+0x8acc] ;  /* 0x008acc0001be7983 */ /* 0x000f220000300800 */
[----:B------:R-:W4:Y:S02]  /*106000*/  LDL.LU R191, [R1+0x8ac8] ;  /* 0x008ac80001bf7983 */ /* 0x000f240000300800 */
[----:B---3--:R-:W-:Y:S02]  /*106010*/  STL [R1+0x86e4], R206 ;  /* 0x0086e4ce01007387 */ /* 0x008fe40000100800 */
[----:B------:R-:W-:Y:S01]  /*106020*/  STL [R1+0x86e0], R207 ;  /* 0x0086e0cf01007387 */ /* 0x000fe20000100800 */
[----:B------:R1:W-:Y:S01]  /*106030*/  STL.64 [R1+0x8758], R198 ;  /* 0x008758c601007387 */ /* 0x0003e20000100a00 */
[C---:B------:R-:W-:Y:S01]  /*106040*/  HMMA.1688.F32.TF32 R72, R12.reuse, R198, R72 ;  /* 0x000000c60c48723c */ /* 0x040fe20000081048 */
[----:B------:R3:W-:Y:S06]  /*106050*/  STL.64 [R1+0x8750], R196 ;  /* 0x008750c401007387 */ /* 0x0007ec0000100a00 */
[----:B-1----:R-:W-:Y:S01]  /*106060*/  IMAD.MOV.U32 R198, RZ, RZ, R174 ;  /* 0x000000ffffc67224 */ /* 0x002fe200078e00ae */
[----:B------:R-:W-:Y:S01]  /*106070*/  MOV R199, R175 ;  /* 0x000000af00c77202 */ /* 0x000fe20000000f00 */
[----:B---3--:R-:W3:Y:S04]  /*106080*/  LDL R196, [R1+0x12e0] ;  /* 0x0012e00001c47983 */ /* 0x008ee80000100800 */
[----:B------:R-:W3:Y:S01]  /*106090*/  LDL R197, [R1+0x12e4] ;  /* 0x0012e40001c57983 */ /* 0x000ee20000100800 */
[----:B------:R-:W3:Y:S02]  /*1060a0*/  LDL.LU R174, [R1+0x8ac4] ;  /* 0x008ac40001ae7983 */ /* 0x000ee40000300800 */
[----:B------:R-:W3:Y:S01]  /*1060b0*/  LDL.LU R175, [R1+0x8ac0] ;  /* 0x008ac00001af7983 */ /* 0x000ee20000300800 */
[----:B--2---:R-:W-:Y:S01]  /*1060c0*/  HMMA.1688.F32.TF32 R80, R12, R182, R80 ;  /* 0x000000b60c50723c */ /* 0x004fe20000081050 */
[----:B----4-:R-:W-:Y:S01]  /*1060d0*/  STL [R1+0x86dc], R190 ;  /* 0x0086dcbe01007387 */ /* 0x010fe20000100800 */
[----:B------:R-:W-:Y:S02]  /*1060e0*/  STL [R1+0x86d8], R191 ;  /* 0x0086d8bf01007387 */ /* 0x000fe40000100800 */
[----:B------:R1:W-:Y:S02]  /*1060f0*/  STL.64 [R1+0x8768], R182 ;  /* 0x008768b601007387 */ /* 0x0003e40000100a00 */
[----:B------:R2:W-:Y:S02]  /*106100*/  STL.64 [R1+0x8760], R180 ;  /* 0x008760b401007387 */ /* 0x0005e40000100a00 */
[----:B-1----:R-:W-:Y:S01]  /*106110*/  IMAD.MOV.U32 R182, RZ, RZ, R166 ;  /* 0x000000ffffb67224 */ /* 0x002fe200078e00a6 */
[----:B--2---:R-:W2:Y:S04]  /*106120*/  LDL R180, [R1+0x12d0] ;  /* 0x0012d00001b47983 */ /* 0x004ea80000100800 */
[----:B------:R-:W2:Y:S01]  /*106130*/  LDL R181, [R1+0x12d4] ;  /* 0x0012d40001b57983 */ /* 0x000ea20000100800 */
[----:B------:R-:W4:Y:S01]  /*106140*/  LDL.LU R166, [R1+0x8abc] ;  /* 0x008abc0001a67983 */ /* 0x000f220000300800 */
[----:B------:R-:W-:-:S02]  /*106150*/  MOV R183, R167 ;  /* 0x000000a700b77202 */ /* 0x000fc40000000f00 */
[----:B------:R-:W4:Y:S01]  /*106160*/  LDL.LU R167, [R1+0x8ab8] ;  /* 0x008ab80001a77983 */ /* 0x000f220000300800 */
[----:B---3--:R1:W-:Y:S01]  /*106170*/  STL.64 [R1+0x8778], R174 ;  /* 0x008778ae01007387 */ /* 0x0083e20000100a00 */
[C---:B------:R-:W-:Y:S01]  /*106180*/  HMMA.1688.F32.TF32 R84, R12.reuse, R174, R84 ;  /* 0x000000ae0c54723c */ /* 0x040fe20000081054 */
[----:B------:R3:W-:Y:S06]  /*106190*/  STL.64 [R1+0x8770], R172 ;  /* 0x008770ac01007387 */ /* 0x0007ec0000100a00 */
[----:B-1----:R-:W-:Y:S01]  /*1061a0*/  IMAD.MOV.U32 R174, RZ, RZ, R159 ;  /* 0x000000ffffae7224 */ /* 0x002fe200078e009f */
[----:B------:R-:W-:Y:S01]  /*1061b0*/  MOV R175, R150 ;  /* 0x0000009600af7202 */ /* 0x000fe20000000f00 */
[----:B---3--:R-:W3:Y:S04]  /*1061c0*/  LDL R172, [R1+0x12c0] ;  /* 0x0012c00001ac7983 */ /* 0x008ee80000100800 */
[----:B------:R-:W3:Y:S01]  /*1061d0*/  LDL R173, [R1+0x12c4] ;  /* 0x0012c40001ad7983 */ /* 0x000ee20000100800 */
[----:B------:R-:W2:Y:S02]  /*1061e0*/  LDL.LU R159, [R1+0x8ab4] ;  /* 0x008ab400019f7983 */ /* 0x000ea40000300800 */
[----:B------:R-:W2:Y:S01]  /*1061f0*/  LDL.LU R150, [R1+0x8ab0] ;  /* 0x008ab00001967983 */ /* 0x000ea20000300800 */
[----:B----4-:R1:W-:Y:S01]  /*106200*/  STL.64 [R1+0x8788], R166 ;  /* 0x008788a601007387 */ /* 0x0103e20000100a00 */
[----:B------:R-:W-:Y:S01]  /*106210*/  HMMA.1688.F32.TF32 R88, R12, R166, R88 ;  /* 0x000000a60c58723c */ /* 0x000fe20000081058 */
[----:B------:R4:W-:Y:S06]  /*106220*/  STL.64 [R1+0x8780], R164 ;  /* 0x008780a401007387 */ /* 0x0009ec0000100a00 */
[----:B-1----:R-:W-:Y:S01]  /*106230*/  IMAD.MOV.U32 R166, RZ, RZ, R158 ;  /* 0x000000ffffa67224 */ /* 0x002fe200078e009e */
[----:B------:R-:W-:Y:S01]  /*106240*/  MOV R167, R3 ;  /* 0x0000000300a77202 */ /* 0x000fe20000000f00 */
[----:B----4-:R-:W4:Y:S04]  /*106250*/  LDL R164, [R1+0x12b0] ;  /* 0x0012b00001a47983 */ /* 0x010f280000100800 */
[----:B------:R-:W4:Y:S01]  /*106260*/  LDL R165, [R1+0x12b4] ;  /* 0x0012b40001a57983 */ /* 0x000f220000100800 */
[----:B------:R-:W3:Y:S02]  /*106270*/  LDL.LU R158, [R1+0x8aac] ;  /* 0x008aac00019e7983 */ /* 0x000ee40000300800 */
[----:B------:R-:W4:Y:S02]  /*106280*/  LDL.LU R3, [R1+0x8aa8] ;  /* 0x008aa80001037983 */ /* 0x000f240000300800 */
[----:B------:R-:W4:Y:S01]  /*106290*/  LDL R240, [R1+0x11b0] ;  /* 0x0011b00001f07983 */ /* 0x000f220000100800 */
[----:B------:R-:W4:Y:S01]  /*1062a0*/  LDL R241, [R1+0x11b4] ;  /* 0x0011b40001f17983 */ /* 0x000f220000100800 */
[----:B------:R-:W-:-:S02]  /*1062b0*/  IMAD.MOV.U32 R242, RZ, RZ, R244 ;  /* 0x000000fffff27224 */ /* 0x000fc400078e00f4 */
[----:B------:R-:W4:Y:S01]  /*1062c0*/  LDL.LU R244, [R1+0x8aa4] ;  /* 0x008aa40001f47983 */ /* 0x000f220000300800 */
[----:B------:R-:W-:Y:S01]  /*1062d0*/  MOV R243, R247 ;  /* 0x000000f700f37202 */ /* 0x000fe20000000f00 */
[----:B--2---:R-:W-:Y:S01]  /*1062e0*/  IMAD.MOV.U32 R238, RZ, RZ, R150 ;  /* 0x000000ffffee7224 */ /* 0x004fe200078e0096 */
[----:B------:R-:W2:Y:S01]  /*1062f0*/  LDL.LU R247, [R1+0x8aa0] ;  /* 0x008aa00001f77983 */ /* 0x000ea20000300800 */
[----:B------:R-:W2:Y:S02]  /*106300*/  LDL R236, [R1+0x1180] ;  /* 0x0011800001ec7983 */ /* 0x000ea40000100800 */
[----:B------:R-:W2:Y:S02]  /*106310*/  LDL R237, [R1+0x1184] ;  /* 0x0011840001ed7983 */ /* 0x000ea40000100800 */
[----:B------:R-:W2:Y:S01]  /*106320*/  LDL.LU R150, [R1+0x8a9c] ;  /* 0x008a9c0001967983 */ /* 0x000ea20000300800 */
[----:B------:R-:W-:Y:S02]  /*106330*/  MOV R239, R159 ;  /* 0x0000009f00ef7202 */ /* 0x000fe40000000f00 */
[----:B------:R-:W2:Y:S01]  /*106340*/  LDL.LU R159, [R1+0x8a98] ;  /* 0x008a9800019f7983 */ /* 0x000ea20000300800 */
[----:B------:R-:W2:Y:S02]  /*106350*/  LDL R232, [R1+0x1190] ;  /* 0x0011900001e87983 */ /* 0x000ea40000100800 */
[----:B------:R-:W2:Y:S01]  /*106360*/  LDL R233, [R1+0x1194] ;  /* 0x0011940001e97983 */ /* 0x000ea20000100800 */
[----:B---3--:R-:W-:Y:S01]  /*106370*/  MOV R235, R158 ;  /* 0x0000009e00eb7202 */ /* 0x008fe20000000f00 */
[----:B----4-:R-:W-:-:S02]  /*106380*/  IMAD.MOV.U32 R234, RZ, RZ, R3 ;  /* 0x000000ffffea7224 */ /* 0x010fc400078e0003 */
[----:B------:R-:W3:Y:S01]  /*106390*/  LDL.LU R3, [R1+0x8a94] ;  /* 0x008a940001037983 */ /* 0x000ee20000300800 */
[----:B------:R-:W4:Y:S02]  /*1063a0*/  LDL.LU R158, [R1+0x8a90] ;  /* 0x008a9000019e7983 */ /* 0x000f240000300800 */
[----:B------:R-:W4:Y:S02]  /*1063b0*/  LDL R224, [R1+0x1170] ;  /* 0x0011700001e07983 */ /* 0x000f240000100800 */
[----:B------:R-:W4:Y:S01]  /*1063c0*/  LDL R225, [R1+0x1174] ;  /* 0x0011740001e17983 */ /* 0x000f220000100800 */
[----:B------:R-:W-:Y:S01]  /*1063d0*/  MOV R227, R244 ;  /* 0x000000f400e37202 */ /* 0x000fe20000000f00 */
[----:B--2---:R-:W-:Y:S02]  /*1063e0*/  IMAD.MOV.U32 R226, RZ, RZ, R247 ;  /* 0x000000ffffe27224 */ /* 0x004fe400078e00f7 */
[----:B------:R-:W2:Y:S01]  /*1063f0*/  LDL.LU R247, [R1+0x8a8c] ;  /* 0x008a8c0001f77983 */ /* 0x000ea20000300800 */
[----:B------:R-:W2:Y:S02]  /*106400*/  LDL.LU R244, [R1+0x8a88] ;  /* 0x008a880001f47983 */ /* 0x000ea40000300800 */
[----:B------:R-:W2:Y:S02]  /*106410*/  LDL R208, [R1+0x1150] ;  /* 0x0011500001d07983 */ /* 0x000ea40000100800 */
[----:B------:R-:W2:Y:S01]  /*106420*/  LDL R209, [R1+0x1154] ;  /* 0x0011540001d17983 */ /* 0x000ea20000100800 */
[----:B---3--:R-:W-:Y:S01]  /*106430*/  MOV R211, R3 ;  /* 0x0000000300d37202 */ /* 0x008fe20000000f00 */
[----:B----4-:R-:W-:-:S02]  /*106440*/  IMAD.MOV.U32 R210, RZ, RZ, R158 ;  /* 0x000000ffffd27224 */ /* 0x010fc400078e009e */
[----:B------:R-:W3:Y:S01]  /*106450*/  LDL.LU R158, [R1+0x8a84] ;  /* 0x008a8400019e7983 */ /* 0x000ee20000300800 */
[----:B------:R-:W4:Y:S02]  /*106460*/  LDL.LU R3, [R1+0x8a80] ;  /* 0x008a800001037983 */ /* 0x000f240000300800 */
[----:B------:R-:W2:Y:S02]  /*106470*/  LDL R200, [R1+0x1140] ;  /* 0x0011400001c87983 */ /* 0x000ea40000100800 */
[----:B------:R-:W2:Y:S01]  /*106480*/  LDL R201, [R1+0x1144] ;  /* 0x0011440001c97983 */ /* 0x000ea20000100800 */
[----:B------:R-:W2:Y:S04]  /*106490*/  LDL R202, [R1+0x1148] ;  /* 0x0011480001ca7983 */ /* 0x000ea80000100800 */
[----:B------:R-:W2:Y:S04]  /*1064a0*/  LDL R203, [R1+0x114c] ;  /* 0x00114c0001cb7983 */ /* 0x000ea80000100800 */
[----:B------:R-:W2:Y:S04]  /*1064b0*/  LDL R184, [R1+0x1120] ;  /* 0x0011200001b87983 */ /* 0x000ea80000100800 */
[----:B------:R-:W2:Y:S01]  /*1064c0*/  LDL R185, [R1+0x1124] ;  /* 0x0011240001b97983 */ /* 0x000ea20000100800 */
[----:B---3--:R-:W-:Y:S01]  /*1064d0*/  MOV R187, R158 ;  /* 0x0000009e00bb7202 */ /* 0x008fe20000000f00 */
[----:B----4-:R-:W-:-:S02]  /*1064e0*/  IMAD.MOV.U32 R186, RZ, RZ, R3 ;  /* 0x000000ffffba7224 */ /* 0x010fc400078e0003 */
[----:B------:R-:W3:Y:S01]  /*1064f0*/  LDL.LU R3, [R1+0x8a7c] ;  /* 0x008a7c0001037983 */ /* 0x000ee20000300800 */
[----:B------:R-:W4:Y:S02]  /*106500*/  LDL.LU R158, [R1+0x8a78] ;  /* 0x008a7800019e7983 */ /* 0x000f240000300800 */
[----:B------:R-:W3:Y:S02]  /*106510*/  LDL R192, [R1+0x1130] ;  /* 0x0011300001c07983 */ /* 0x000ee40000100800 */
[----:B------:R-:W3:Y:S02]  /*106520*/  LDL R193, [R1+0x1134] ;  /* 0x0011340001c17983 */ /* 0x000ee40000100800 */
[----:B--2---:R-:W-:Y:S01]  /*106530*/  IMAD.MOV.U32 R194, RZ, RZ, R244 ;  /* 0x000000ffffc27224 */ /* 0x004fe200078e00f4 */
[----:B------:R-:W-:Y:S01]  /*106540*/  MOV R195, R247 ;  /* 0x000000f700c37202 */ /* 0x000fe20000000f00 */
[----:B------:R-:W2:Y:S01]  /*106550*/  LDL.LU R244, [R1+0x8a74] ;  /* 0x008a740001f47983 */ /* 0x000ea20000300800 */
[----:B------:R-:W2:Y:S02]  /*106560*/  LDL.LU R247, [R1+0x8a70] ;  /* 0x008a700001f77983 */ /* 0x000ea40000300800 */
[----:B------:R-:W2:Y:S01]  /*106570*/  LDL R216, [R1+0x1160] ;  /* 0x0011600001d87983 */ /* 0x000ea20000100800 */
[----:B------:R-:W-:Y:S01]  /*106580*/  MOV R218, R159 ;  /* 0x0000009f00da7202 */ /* 0x000fe20000000f00 */
[----:B----4-:R-:W-:-:S02]  /*106590*/  IMAD.MOV.U32 R217, RZ, RZ, R158 ;  /* 0x000000ffffd97224 */ /* 0x010fc400078e009e */
[----:B------:R-:W4:Y:S01]  /*1065a0*/  LDL.LU R158, [R1+0x8a6c] ;  /* 0x008a6c00019e7983 */ /* 0x000f220000300800 */
[----:B------:R-:W4:Y:S02]  /*1065b0*/  LDL.LU R159, [R1+0x8a68] ;  /* 0x008a6800019f7983 */ /* 0x000f240000300800 */
[----:B------:R-:W-:Y:S01]  /*1065c0*/  IMAD.MOV.U32 R219, RZ, RZ, R150 ;  /* 0x000000ffffdb7224 */ /* 0x000fe200078e0096 */
[----:B------:R-:W-:Y:S01]  /*1065d0*/  MOV R250, R151 ;  /* 0x0000009700fa7202 */ /* 0x000fe20000000f00 */
[----:B------:R-:W2:Y:S01]  /*1065e0*/  LDL.LU R150, [R1+0x8a64] ;  /* 0x008a640001967983 */ /* 0x000ea20000300800 */
[----:B------:R-:W2:Y:S02]  /*1065f0*/  LDL R248, [R1+0x11c0] ;  /* 0x0011c00001f87983 */ /* 0x000ea40000100800 */
[----:B------:R-:W2:Y:S02]  /*106600*/  LDL R249, [R1+0x11c4] ;  /* 0x0011c40001f97983 */ /* 0x000ea40000100800 */
[----:B------:R-:W2:Y:S02]  /*106610*/  LDL.LU R151, [R1+0x8a60] ;  /* 0x008a600001977983 */ /* 0x000ea40000300800 */
[----:B------:R-:W-:-:S02]  /*106620*/  IMAD.MOV.U32 R251, RZ, RZ, R142 ;  /* 0x000000fffffb7224 */ /* 0x000fc400078e008e */
[----:B------:R-:W2:Y:S04]  /*106630*/  LDL.LU R142, [R1+0x8a5c] ;  /* 0x008a5c00018e7983 */ /* 0x000ea80000300800 */
[----:B----4-:R-:W-:Y:S01]  /*106640*/  STL.64 [R1+0x8798], R158 ;  /* 0x0087989e01007387 */ /* 0x010fe20000100a00 */
[----:B------:R2:W-:Y:S01]  /*106650*/  STL.64 [R1+0x8790], R156 ;  /* 0x0087909c01007387 */ /* 0x0005e20000100a00 */
[----:B------:R-:W-:Y:S01]  /*106660*/  HMMA.1688.F32.TF32 R92, R12, R158, R92 ;  /* 0x0000009e0c5c723c */ /* 0x000fe2000008105c */
[----:B--2---:R-:W-:Y:S01]  /*106670*/  MOV R156, R244 ;  /* 0x000000f4009c7202 */ /* 0x004fe20000000f00 */
[----:B---3--:R-:W-:Y:S01]  /*106680*/  IMAD.MOV.U32 R157, RZ, RZ, R3 ;  /* 0x000000ffff9d7224 */ /* 0x008fe200078e0003 */
[----:B------:R-:W2:Y:S01]  /*106690*/  LDL.LU R244, [R1+0x8a58] ;  /* 0x008a580001f47983 */ /* 0x000ea20000300800 */
[----:B------:R-:W3:Y:S03]  /*1066a0*/  LDL.LU R3, [R1+0x8a54] ;  /* 0x008a540001037983 */ /* 0x000ee60000300800 */
[----:B------:R-:W-:Y:S01]  /*1066b0*/  MOV R158, R246 ;  /* 0x000000f6009e7202 */ /* 0x000fe20000000f00 */
[----:B------:R-:W-:Y:S01]  /*1066c0*/  IMAD.MOV.U32 R159, RZ, RZ, R143 ;  /* 0x000000ffff9f7224 */ /* 0x000fe200078e008f */
[----:B------:R-:W4:Y:S01]  /*1066d0*/  LDL.LU R246, [R1+0x8a50] ;  /* 0x008a500001f67983 */ /* 0x000f220000300800 */
[----:B------:R-:W4:Y:S01]  /*1066e0*/  LDL.LU R143, [R1+0x8a4c] ;  /* 0x008a4c00018f7983 */ /* 0x000f220000300800 */
[----:B------:R-:W-:Y:S01]  /*1066f0*/  MOV R176, R150 ;  /* 0x0000009600b07202 */ /* 0x000fe20000000f00 */
[----:B------:R-:W-:Y:S01]  /*106700*/  IMAD.MOV.U32 R177, RZ, RZ, R247 ;  /* 0x000000ffffb17224 */ /* 0x000fe200078e00f7 */
[----:B------:R-:W4:Y:S01]  /*106710*/  LDL.LU R150, [R1+0x8a48] ;  /* 0x008a480001967983 */ /* 0x000f220000300800 */
[----:B------:R-:W4:Y:S01]  /*106720*/  LDL.LU R247, [R1+0x8a44] ;  /* 0x008a440001f77983 */ /* 0x000f220000300800 */
[----:B------:R-:W-:Y:S01]  /*106730*/  MOV R168, R142 ;  /* 0x0000008e00a87202 */ /* 0x000fe20000000f00 */
[----:B------:R-:W-:Y:S01]  /*106740*/  IMAD.MOV.U32 R169, RZ, RZ, R151 ;  /* 0x000000ffffa97224 */ /* 0x000fe200078e0097 */
[----:B------:R-:W4:Y:S01]  /*106750*/  LDL.LU R142, [R1+0x8a40] ;  /* 0x008a4000018e7983 */ /* 0x000f220000300800 */
[----:B------:R-:W4:Y:S02]  /*106760*/  LDL.LU R151, [R1+0x8a3c] ;  /* 0x008a3c0001977983 */ /* 0x000f240000300800 */
[----:B--2---:R-:W-:Y:S01]  /*106770*/  IMAD.MOV.U32 R161, RZ, RZ, R244 ;  /* 0x000000ffffa17224 */ /* 0x004fe200078e00f4 */
[----:B---3--:R-:W-:-:S02]  /*106780*/  MOV R160, R3 ;  /* 0x0000000300a07202 */ /* 0x008fc40000000f00 */
[----:B------:R-:W2:Y:S01]  /*106790*/  LDL.LU R3, [R1+0x8a38] ;  /* 0x008a380001037983 */ /* 0x000ea20000300800 */
[----:B------:R-:W3:Y:S01]  /*1067a0*/  LDL.LU R244, [R1+0x8a34] ;  /* 0x008a340001f47983 */ /* 0x000ee20000300800 */
[----:B----4-:R-:W-:Y:S02]  /*1067b0*/  MOV R152, R143 ;  /* 0x0000008f00987202 */ /* 0x010fe40000000f00 */
[----:B------:R-:W4:Y:S01]  /*1067c0*/  LDL.LU R143, [R1+0x8a30] ;  /* 0x008a3000018f7983 */ /* 0x000f220000300800 */
[----:B------:R-:W-:Y:S02]  /*1067d0*/  IMAD.MOV.U32 R153, RZ, RZ, R246 ;  /* 0x000000ffff997224 */ /* 0x000fe400078e00f6 */
[----:B------:R-:W2:Y:S01]  /*1067e0*/  LDL.LU R246, [R1+0x8a2c] ;  /* 0x008a2c0001f67983 */ /* 0x000ea20000300800 */
[----:B------:R-:W-:Y:S01]  /*1067f0*/  MOV R144, R247 ;  /* 0x000000f700907202 */ /* 0x000fe20000000f00 */
[----:B------:R-:W-:Y:S01]  /*106800*/  IMAD.MOV.U32 R145, RZ, RZ, R150 ;  /* 0x000000ffff917224 */ /* 0x000fe200078e0096 */
[----:B------:R-:W2:Y:S01]  /*106810*/  LDL.LU R247, [R1+0x8a28] ;  /* 0x008a280001f77983 */ /* 0x000ea20000300800 */
[----:B------:R-:W2:Y:S01]  /*106820*/  LDL.LU R150, [R1+0x8a24] ;  /* 0x008a240001967983 */ /* 0x000ea20000300800 */
[----:B------:R-:W-:Y:S01]  /*106830*/  MOV R44, R151 ;  /* 0x00000097002c7202 */ /* 0x000fe20000000f00 */
[----:B------:R-:W-:Y:S01]  /*106840*/  IMAD.MOV.U32 R45, RZ, RZ, R142 ;  /* 0x000000ffff2d7224 */ /* 0x000fe200078e008e */
[----:B------:R-:W3:Y:S01]  /*106850*/  LDL.LU R151, [R1+0x8a20] ;  /* 0x008a200001977983 */ /* 0x000ee20000300800 */
[----:B------:R-:W3:Y:S01]  /*106860*/  LDL.LU R142, [R1+0x8a1c] ;  /* 0x008a1c00018e7983 */ /* 0x000ee20000300800 */
[----:B----4-:R-:W-:-:S02]  /*106870*/  MOV R36, R143 ;  /* 0x0000008f00247202 */ /* 0x010fc40000000f00 */
[----:B------:R-:W4:Y:S01]  /*106880*/  LDL.LU R143, [R1+0x8a18] ;  /* 0x008a1800018f7983 */ /* 0x000f220000300800 */
[----:B------:R-:W4:Y:S02]  /*106890*/  LDL R37, [R1+0x11f4] ;  /* 0x0011f40001257983 */ /* 0x000f240000100800 */
[----:B------:R-:W4:Y:S02]  /*1068a0*/  LDL R8, [R1+0x11a0] ;  /* 0x0011a00001087983 */ /* 0x000f240000100800 */
[----:B--2---:R-:W-:Y:S02]  /*1068b0*/  IMAD.MOV.U32 R9, RZ, RZ, R150 ;  /* 0x000000ffff097224 */ /* 0x004fe400078e0096 */
[----:B------:R-:W2:Y:S01]  /*1068c0*/  LDL.LU R150, [R1+0x8a14] ;  /* 0x008a140001967983 */ /* 0x000ea20000300800 */
[----:B---3--:R-:W-:Y:S02]  /*1068d0*/  MOV R28, R151 ;  /* 0x00000097001c7202 */ /* 0x008fe40000000f00 */
[----:B------:R-:W2:Y:S02]  /*1068e0*/  LDL.LU R151, [R1+0x8a10] ;  /* 0x008a100001977983 */ /* 0x000ea40000300800 */
[----:B------:R-:W-:-:S02]  /*1068f0*/  IMAD.MOV.U32 R29, RZ, RZ, R142 ;  /* 0x000000ffff1d7224 */ /* 0x000fc400078e008e */
[----:B------:R-:W3:Y:S01]  /*106900*/  LDL.LU R142, [R1+0x8a0c] ;  /* 0x008a0c00018e7983 */ /* 0x000ee20000300800 */
[C---:B------:R-:W-:Y:S01]  /*106910*/  HMMA.1688.F32.TF32 R116, R12.reuse, R126, R116 ;  /* 0x0000007e0c74723c */ /* 0x040fe20000081074 */
[----:B------:R-:W-:Y:S04]  /*106920*/  LDS R126, [R2+0x32080] ;  /* 0x03208000027e7984 */ /* 0x000fe80000000800 */
[----:B------:R-:W1:Y:S03]  /*106930*/  LDS R127, [R0+0x32080] ;  /* 0x03208000007f7984 */ /* 0x000e660000000800 */
[----:B------:R-:W-:Y:S01]  /*106940*/  HMMA.1688.F32.TF32 R104, R12, R170, R104 ;  /* 0x000000aa0c68723c */ /* 0x000fe20000081068 */
[----:B----4-:R-:W-:-:S02]  /*106950*/  MOV R24, R143 ;  /* 0x0000008f00187202 */ /* 0x010fc40000000f00 */
[----:B------:R-:W3:Y:S01]  /*106960*/  LDL.LU R143, [R1+0x8a08] ;  /* 0x008a0800018f7983 */ /* 0x000ee20000300800 */
[----:B------:R-:W4:Y:S03]  /*106970*/  LDL R25, [R1+0x11d4] ;  /* 0x0011d40001197983 */ /* 0x000f260000100800 */
[----:B--2---:R2:W-:Y:S01]  /*106980*/  STL.64 [R1+0x87a8], R150 ;  /* 0x0087a89601007387 */ /* 0x0045e20000100a00 */
[----:B------:R-:W-:Y:S01]  /*106990*/  HMMA.1688.F32.TF32 R96, R12, R150, R96 ;  /* 0x000000960c60723c */ /* 0x000fe20000081060 */
[----:B------:R2:W-:Y:S11]  /*1069a0*/  STL.64 [R1+0x87a0], R148 ;  /* 0x0087a09401007387 */ /* 0x0005f60000100a00 */
[----:B------:R-:W-:Y:S04]  /*1069b0*/  @!UPT UIADD3 URZ, URZ, URZ, URZ ;  /* 0x0000003f3f3ff290 */ /* 0x000fe8000fffe03f */
[----:B-1----:R-:W-:Y:S01]  /*1069c0*/  HMMA.1688.F32.TF32 R104, R124, R8, R104 ;  /* 0x000000087c68723c */ /* 0x002fe20000081068 */
[----:B--2---:R-:W2:Y:S04]  /*1069d0*/  LDL.64 R150, [R1+0x1298] ;  /* 0x0012980001967983 */ /* 0x004ea80000100a00 */
[----:B------:R-:W2:Y:S04]  /*1069e0*/  LDL.64 R148, [R1+0x1290] ;  /* 0x0012900001947983 */ /* 0x000ea80000100a00 */
[----:B---3--:R1:W-:Y:S01]  /*1069f0*/  STL.64 [R1+0x87b8], R142 ;  /* 0x0087b88e01007387 */ /* 0x0083e20000100a00 */
[----:B------:R-:W-:Y:S01]  /*106a00*/  HMMA.1688.F32.TF32 R120, R12, R142, R120 ;  /* 0x0000008e0c78723c */ /* 0x000fe20000081078 */
[----:B------:R3:W-:Y:S07]  /*106a10*/  STL.64 [R1+0x87b0], R140 ;  /* 0x0087b08c01007387 */ /* 0x0007ee0000100a00 */
[C---:B----4-:R-:W-:Y:S01]  /*106a20*/  HMMA.1688.F32.TF32 R20, R124.reuse, R24, R20 ;  /* 0x000000187c14723c */ /* 0x050fe20000081014 */
[----:B-1----:R-:W4:Y:S04]  /*106a30*/  LDL.64 R142, [R1+0x1288] ;  /* 0x00128800018e7983 */ /* 0x002f280000100a00 */
[----:B---3--:R-:W3:Y:S01]  /*106a40*/  LDL.64 R140, [R1+0x1280] ;  /* 0x00128000018c7983 */ /* 0x008ee20000100a00 */
[----:B------:R-:W2:Y:S02]  /*106a50*/  LDL.LU.64 R10, [R1+0x8a00] ;  /* 0x008a0000010a7983 */ /* 0x000ea40000300a00 */
[----:B------:R-:W2:Y:S02]  /*106a60*/  LDL.LU.64 R8, [R1+0x89f8] ;  /* 0x0089f80001087983 */ /* 0x000ea40000300a00 */
[----:B------:R-:W2:Y:S01]  /*106a70*/  LDL.LU.64 R26, [R1+0x89f0] ;  /* 0x0089f000011a7983 */ /* 0x000ea20000300a00 */
[----:B------:R-:W2:Y:S01]  /*106a80*/  LDL.LU.64 R24, [R1+0x89e8] ;  /* 0x0089e80001187983 */ /* 0x000ea20000300a00 */
[----:B------:R-:W3:Y:S02]  /*106a90*/  LDL.LU.64 R30, [R1+0x89e0] ;  /* 0x0089e000011e7983 */ /* 0x000ee40000300a00 */
[----:B------:R-:W-:Y:S01]  /*106aa0*/  IMAD.MOV.U32 R32, RZ, RZ, R247 ;  /* 0x000000ffff207224 */ /* 0x000fe200078e00f7 */
[----:B------:R-:W-:Y:S01]  /*106ab0*/  MOV R33, R246 ;  /* 0x000000f600217202 */ /* 0x000fe20000000f00 */
[C---:B--2---:R-:W-:Y:S01]  /*106ac0*/  HMMA.1688.F32.TF32 R24, R124.reuse, R28, R24 ;  /* 0x0000001c7c18723c */ /* 0x044fe20000081018 */
[----:B------:R-:W3:Y:S01]  /*106ad0*/  LDL.LU.64 R28, [R1+0x89d8] ;  /* 0x0089d800011c7983 */ /* 0x000ee20000300a00 */
[----:B------:R-:W2:Y:S06]  /*106ae0*/  LDL.LU.64 R34, [R1+0x89d0] ;  /* 0x0089d00001227983 */ /* 0x000eac0000300a00 */
[----:B---3--:R-:W-:Y:S01]  /*106af0*/  HMMA.1688.F32.TF32 R28, R124, R32, R28 ;  /* 0x000000207c1c723c */ /* 0x008fe2000008101c */
[----:B------:R-:W2:Y:S01]  /*106b00*/  LDL.LU.64 R32, [R1+0x89c8] ;  /* 0x0089c80001207983 */ /* 0x000ea20000300a00 */
[----:B------:R-:W3:Y:S02]  /*106b10*/  LDL.LU.64 R38, [R1+0x89c0] ;  /* 0x0089c00001267983 */ /* 0x000ee40000300a00 */
[----:B------:R-:W-:Y:S01]  /*106b20*/  IMAD.MOV.U32 R40, RZ, RZ, R244 ;  /* 0x000000ffff287224 */ /* 0x000fe200078e00f4 */
[----:B------:R-:W-:-:S03]  /*106b30*/  MOV R41, R3 ;  /* 0x0000000300297202 */ /* 0x000fc60000000f00 */
[C---:B--2---:R-:W-:Y:S01]  /*106b40*/  HMMA.1688.F32.TF32 R32, R124.reuse, R36, R32 ;  /* 0x000000247c20723c */ /* 0x044fe20000081020 */
[----:B------:R-:W3:Y:S01]  /*106b50*/  LDL.LU.64 R36, [R1+0x89b8] ;  /* 0x0089b80001247983 */ /* 0x000ee20000300a00 */
[----:B------:R-:W2:Y:S06]  /*106b60*/  LDL.LU.64 R42, [R1+0x89b0] ;  /* 0x0089b000012a7983 */ /* 0x000eac0000300a00 */
[----:B---3--:R-:W-:Y:S01]  /*106b70*/  HMMA.1688.F32.TF32 R36, R124, R40, R36 ;  /* 0x000000287c24723c */ /* 0x008fe20000081024 */
[----:B------:R-:W2:Y:S01]  /*106b80*/  LDL.LU.64 R40, [R1+0x89a8] ;  /* 0x0089a80001287983 */ /* 0x000ea20000300a00 */
[----:B------:R-:W3:Y:S06]  /*106b90*/  LDL.LU.64 R46, [R1+0x89a0] ;  /* 0x0089a000012e7983 */ /* 0x000eec0000300a00 */
[C---:B------:R-:W-:Y:S08]  /*106ba0*/  HMMA.1688.F32.TF32 R136, R12.reuse, R146, R136 ;  /* 0x000000920c88723c */ /* 0x040ff00000081088 */
[C---:B------:R-:W-:Y:S08]  /*106bb0*/  HMMA.1688.F32.TF32 R4, R12.reuse, R154, R4 ;  /* 0x0000009a0c04723c */ /* 0x040ff00000081004 */
[C---:B------:R-:W-:Y:S08]  /*106bc0*/  HMMA.1688.F32.TF32 R100, R12.reuse, R162, R100 ;  /* 0x000000a20c64723c */ /* 0x040ff00000081064 */
[C---:B------:R-:W-:Y:S08]  /*106bd0*/  HMMA.1688.F32.TF32 R68, R12.reuse, R206, R68 ;  /* 0x000000ce0c44723c */ /* 0x040ff00000081044 */
[----:B------:R-:W-:Y:S08]  /*106be0*/  HMMA.1688.F32.TF32 R76, R12, R190, R76 ;  /* 0x000000be0c4c723c */ /* 0x000ff0000008104c */
[C---:B------:R-:W-:Y:S08]  /*106bf0*/  HMMA.1688.F32.TF32 R48, R124.reuse, R152, R48 ;  /* 0x000000987c30723c */ /* 0x040ff00000081030 */
[----:B------:R-:W-:Y:S01]  /*106c00*/  HMMA.1688.F32.TF32 R52, R124, R160, R52 ;  /* 0x000000a07c34723c */ /* 0x000fe20000081034 */
[----:B------:R-:W-:Y:S01]  /*106c10*/  IMAD.MOV.U32 R247, RZ, RZ, R209 ;  /* 0x000000fffff77224 */ /* 0x000fe200078e00d1 */
[----:B------:R-:W-:-:S06]  /*106c20*/  MOV R246, R197 ;  /* 0x000000c500f67202 */ /* 0x000fcc0000000f00 */
        /* <DEDUP_REMOVED lines=8> */
[C---:B------:R-:W-:Y:S08]  /*106cb0*/  HMMA.1688.F32.TF32 R8, R124.reuse, R248, R8 ;  /* 0x000000f87c08723c */ /* 0x040ff00000081008 */
[C---:B--2---:R-:W-:Y:S01]  /*106cc0*/  HMMA.1688.F32.TF32 R40, R124.reuse, R44, R40 ;  /* 0x0000002c7c28723c */ /* 0x044fe20000081028 */
[----:B------:R-:W3:Y:S01]  /*106cd0*/  LDL.LU.64 R44, [R1+0x8998] ;  /* 0x00899800012c7983 */ /* 0x000ee20000300a00 */
[----:B------:R-:W2:Y:S06]  /*106ce0*/  LDL.LU.64 R146, [R1+0x8990] ;  /* 0x0089900001927983 */ /* 0x000eac0000300a00 */
        /* <DEDUP_REMOVED lines=17> */
[----:B------:R-:W1:Y:S01]  /*106e00*/  LDS R15, [R0+0x36080] ;  /* 0x03608000000f7984 */ /* 0x000e620000000800 */
[----:B---3--:R-:W-:Y:S03]  /*106e10*/  HMMA.1688.F32.TF32 R44, R124, R144, R44 ;  /* 0x000000907c2c723c */ /* 0x008fe6000008102c */
[----:B------:R-:W3:Y:S01]  /*106e20*/  LDL.LU.64 R144, [R1+0x8988] ;  /* 0x0089880001907983 */ /* 0x000ee20000300a00 */
        /* <DEDUP_REMOVED lines=8> */
[----:B------:R-:W-:Y:S02]  /*106eb0*/  STL.64 [R1+0x8840], R246 ;  /* 0x008840f601007387 */ /* 0x000fe40000100a00 */
[----:B------:R-:W-:Y:S02]  /*106ec0*/  STL [R1+0x8838], R244 ;  /* 0x008838f401007387 */ /* 0x000fe40000100800 */
[----:B------:R-:W2:Y:S02]  /*106ed0*/  LDL R126, [R1+0x1278] ;  /* 0x00127800017e7983 */ /* 0x000ea40000100800 */
[----:B------:R-:W-:-:S02]  /*106ee0*/  IMAD.MOV.U32 R127, RZ, RZ, R252 ;  /* 0x000000ffff7f7224 */ /* 0x000fc400078e00fc */
[----:B------:R-:W2:Y:S01]  /*106ef0*/  LDL.LU R252, [R1+0x8940] ;  /* 0x0089400001fc7983 */ /* 0x000ea20000300800 */
[C---:B-1----:R-:W-:Y:S08]  /*106f00*/  HMMA.1688.F32.TF32 R108, R12.reuse, R186, R108 ;  /* 0x000000ba0c6c723c */ /* 0x042ff0000008106c */
[----:B------:R-:W-:Y:S01]  /*106f10*/  HMMA.1688.F32.TF32 R128, R12, R194, R128 ;  /* 0x000000c20c80723c */ /* 0x000fe20000081080 */
[----:B------:R-:W3:Y:S01]  /*106f20*/  LDL.LU.64 R186, [R1+0x8938] ;  /* 0x0089380001ba7983 */ /* 0x000ee20000300a00 */
[----:B------:R-:W3:Y:S11]  /*106f30*/  LDL.LU.64 R184, [R1+0x8930] ;  /* 0x0089300001b87983 */ /* 0x000ef60000300a00 */
[----:B------:R-:W-:Y:S02]  /*106f40*/  @!UPT UIADD3 URZ, URZ, URZ, URZ ;  /* 0x0000003f3f3ff290 */ /* 0x000fe4000fffe03f */
[----:B------:R-:W-:Y:S01]  /*106f50*/  STL.64 [R1+0x3240], R108 ;  /* 0x0032406c01007387 */ /* 0x000fe20000100a00 */
[----:B------:R1:W-:Y:S03]  /*106f60*/  STL.64 [R1+0x3248], R110 ;  /* 0x0032486e01007387 */ /* 0x0003e60000100a00 */
[----:B-1----:R-:W3:Y:S01]  /*106f70*/  LDL.64 R110, [R1+0x1268] ;  /* 0x00126800016e7983 */ /* 0x002ee20000100a00 */
[----:B------:R-:W3:Y:S02]  /*106f80*/  LDL.LU.64 R194, [R1+0x8928] ;  /* 0x0089280001c27983 */ /* 0x000ee40000300a00 */
[----:B------:R-:W3:Y:S02]  /*106f90*/  LDL.LU.64 R192, [R1+0x8920] ;  /* 0x0089200001c07983 */ /* 0x000ee40000300a00 */
[----:B------:R-:W-:Y:S01]  /*106fa0*/  STL.64 [R1+0x3230], R128 ;  /* 0x0032308001007387 */ /* 0x000fe20000100a00 */
[----:B------:R1:W-:Y:S04]  /*106fb0*/  STL.64 [R1+0x3238], R130 ;  /* 0x0032388201007387 */ /* 0x0003e80000100a00 */
[----:B-1----:R-:W3:Y:S01]  /*106fc0*/  LDL R130, [R1+0x1258] ;  /* 0x0012580001827983 */ /* 0x002ee20000100800 */
[----:B--2---:R-:W-:-:S03]  /*106fd0*/  MOV R131, R252 ;  /* 0x000000fc00837202 */ /* 0x004fc60000000f00 */
[----:B------:R-:W2:Y:S01]  /*106fe0*/  LDL.LU R252, [R1+0x8918] ;  /* 0x0089180001fc7983 */ /* 0x000ea20000300800 */
[C---:B------:R-:W-:Y:S08]  /*106ff0*/  HMMA.1688.F32.TF32 R112, R12.reuse, R202, R112 ;  /* 0x000000ca0c70723c */ /* 0x040ff00000081070 */
[----:B------:R-:W-:Y:S01]  /*107000*/  HMMA.1688.F32.TF32 R132, R12, R210, R132 ;  /* 0x000000d20c84723c */ /* 0x000fe20000081084 */
[----:B------:R-:W3:Y:S01]  /*107010*/  LDL.LU.64 R202, [R1+0x8910] ;  /* 0x0089100001ca7983 */ /* 0x000ee20000300a00 */
[----:B------:R-:W3:Y:S11]  /*107020*/  LDL.LU.64 R200, [R1+0x8908] ;  /* 0x0089080001c87983 */ /* 0x000ef60000300a00 */
[----:B------:R-:W-:Y:S02]  /*107030*/  @!UPT UIADD3 URZ, URZ, URZ, URZ ;  /* 0x0000003f3f3ff290 */ /* 0x000fe4000fffe03f */
[----:B------:R-:W-:Y:S01]  /*107040*/  STL.64 [R1+0x3220], R112 ;  /* 0x0032207001007387 */ /* 0x000fe20000100a00 */
[----:B------:R1:W-:Y:S03]  /*107050*/  STL.64 [R1+0x3228], R114 ;  /* 0x0032287201007387 */ /* 0x0003e60000100a00 */
[----:B-1----:R-:W3:Y:S04]  /*107060*/  LDL R114, [R1+0x1248] ;  /* 0x0012480001727983 */ /* 0x002ee80000100800 */
[----:B------:R-:W3:Y:S01]  /*107070*/  LDL R115, [R1+0x124c] ;  /* 0x00124c0001737983 */ /* 0x000ee20000100800 */
[----:B------:R-:W3:Y:S02]  /*107080*/  LDL.LU.64 R210, [R1+0x8900] ;  /* 0x0089000001d27983 */ /* 0x000ee40000300a00 */
[----:B------:R-:W3:Y:S02]  /*107090*/  LDL.LU.64 R208, [R1+0x88f8] ;  /* 0x0088f80001d07983 */ /* 0x000ee40000300a00 */
[----:B------:R-:W-:Y:S01]  /*1070a0*/  STL.64 [R1+0x3210], R132 ;  /* 0x0032108401007387 */ /* 0x000fe20000100a00 */
[----:B------:R1:W-:Y:S04]  /*1070b0*/  STL.64 [R1+0x3218], R134 ;  /* 0x0032188601007387 */ /* 0x0003e80000100a00 */
[----:B-1----:R-:W3:Y:S01]  /*1070c0*/  LDL R134, [R1+0x1238] ;  /* 0x0012380001867983 */ /* 0x002ee20000100800 */
[----:B--2---:R-:W-:-:S03]  /*1070d0*/  IMAD.MOV.U32 R135, RZ, RZ, R252 ;  /* 0x000000ffff877224 */ /* 0x004fc600078e00fc */
[----:B------:R-:W2:Y:S01]  /*1070e0*/  LDL.LU R252, [R1+0x88f0] ;  /* 0x0088f00001fc7983 */ /* 0x000ea20000300800 */
[C---:B------:R-:W-:Y:S08]  /*1070f0*/  HMMA.1688.F32.TF32 R116, R12.reuse, R218, R116 ;  /* 0x000000da0c74723c */ /* 0x040ff00000081074 */
[C---:B------:R-:W-:Y:S08]  /*107100*/  HMMA.1688.F32.TF32 R136, R12.reuse, R226, R136 ;  /* 0x000000e20c88723c */ /* 0x040ff00000081088 */
[----:B------:R-:W-:Y:S01]  /*107110*/  HMMA.1688.F32.TF32 R4, R12, R234, R4 ;  /* 0x000000ea0c04723c */ /* 0x000fe20000081004 */
[----:B------:R-:W3:Y:S01]  /*107120*/  LDL.LU.64 R218, [R1+0x88e8] ;  /* 0x0088e80001da7983 */ /* 0x000ee20000300a00 */
[----:B------:R-:W3:Y:S05]  /*107130*/  LDL.LU.64 R216, [R1+0x88e0] ;  /* 0x0088e00001d87983 */ /* 0x000eea0000300a00 */
        /* <DEDUP_REMOVED lines=9> */
[----:B--2---:R-:W-:-:S03]  /*1071d0*/  MOV R139, R252 ;  /* 0x000000fc008b7202 */ /* 0x004fc60000000f00 */
[----:B------:R-:W2:Y:S01]  /*1071e0*/  LDL.LU R252, [R1+0x88c8] ;  /* 0x0088c80001fc7983 */ /* 0x000ea20000300800 */
[----:B------:R-:W2:Y:S02]  /*1071f0*/  LDL.LU.64 R234, [R1+0x88c0] ;  /* 0x0088c00001ea7983 */ /* 0x000ea40000300a00 */
[----:B------:R-:W2:Y:S02]  /*107200*/  LDL.LU.64 R232, [R1+0x88b8] ;  /* 0x0088b80001e87983 */ /* 0x000ea40000300a00 */
[----:B------:R-:W-:Y:S01]  /*107210*/  STL.64 [R1+0x31e0], R4 ;  /* 0x0031e00401007387 */ /* 0x000fe20000100a00 */
[----:B------:R1:W-:Y:S04]  /*107220*/  STL.64 [R1+0x31e8], R6 ;  /* 0x0031e80601007387 */ /* 0x0003e80000100a00 */
[----:B-1----:R-:W2:Y:S04]  /*107230*/  LDL R6, [R1+0x11a8] ;  /* 0x0011a80001067983 */ /* 0x002ea80000100800 */
[----:B------:R-:W2:Y:S01]  /*107240*/  LDL R7, [R1+0x11ac] ;  /* 0x0011ac0001077983 */ /* 0x000ea20000100800 */
[C---:B------:R-:W-:Y:S08]  /*107250*/  HMMA.1688.F32.TF32 R100, R12.reuse, R238, R100 ;  /* 0x000000ee0c64723c */ /* 0x040ff00000081064 */
[C---:B------:R-:W-:Y:S08]  /*107260*/  HMMA.1688.F32.TF32 R8, R12.reuse, R250, R8 ;  /* 0x000000fa0c08723c */ /* 0x040ff00000081008 */
[C---:B------:R-:W-:Y:S01]  /*107270*/  HMMA.1688.F32.TF32 R16, R12.reuse, R242, R16 ;  /* 0x000000f20c10723c */ /* 0x040fe20000081010 */
[----:B------:R-:W3:Y:S01]  /*107280*/  LDL.LU.64 R238, [R1+0x88b0] ;  /* 0x0088b00001ee7983 */ /* 0x000ee20000300a00 */
[----:B------:R-:W3:Y:S05]  /*107290*/  LDL.LU.64 R236, [R1+0x88a8] ;  /* 0x0088a80001ec7983 */ /* 0x000eea0000300a00 */
[----:B------:R-:W-:Y:S01]  /*1072a0*/  STL.64 [R1+0x31d0], R100 ;  /* 0x0031d06401007387 */ /* 0x000fe20000100a00 */
[----:B------:R1:W-:Y:S03]  /*1072b0*/  STL.64 [R1+0x31d8], R102 ;  /* 0x0031d86601007387 */ /* 0x0003e60000100a00 */
[----:B-1----:R-:W3:Y:S04]  /*1072c0*/  LDL R102, [R1+0x11f8] ;  /* 0x0011f80001667983 */ /* 0x002ee80000100800 */
[----:B------:R-:W3:Y:S01]  /*1072d0*/  LDL R103, [R1+0x11fc] ;  /* 0x0011fc0001677983 */ /* 0x000ee20000100800 */
[----:B--2---:R-:W-:Y:S03]  /*1072e0*/  HMMA.1688.F32.TF32 R4, R12, R6, R104 ;  /* 0x000000060c04723c */ /* 0x004fe60000081068 */
[----:B------:R-:W2:Y:S04]  /*1072f0*/  LDL R106, [R1+0x1208] ;  /* 0x00120800016a7983 */ /* 0x000ea80000100800 */
[----:B------:R-:W-:Y:S11]  /*107300*/  IMAD.MOV.U32 R107, RZ, RZ, R252 ;  /* 0x000000ffff6b7224 */ /* 0x000ff600078e00fc */
[----:B------:R-:W-:Y:S05]  /*107310*/  @!UPT UIADD3 URZ, URZ, URZ, URZ ;  /* 0x0000003f3f3ff290 */ /* 0x000fea000fffe03f */
[----:B------:R-:W-:Y:S01]  /*107320*/  STL.64 [R1+0x31c0], R4 ;  /* 0x0031c00401007387 */ /* 0x000fe20000100a00 */
[----:B------:R-:W-:Y:S02]  /*107330*/  STL.64 [R1+0x31c8], R6 ;  /* 0x0031c80601007387 */ /* 0x000fe40000100a00 */
[----:B------:R-:W2:Y:S02]  /*107340*/  LDL.LU R252, [R1+0x88a0] ;  /* 0x0088a00001fc7983 */ /* 0x000ea40000300800 */
[----:B------:R-:W2:Y:S01]  /*107350*/  LDL.LU.64 R250, [R1+0x8898] ;  /* 0x0088980001fa7983 */ /* 0x000ea20000300a00 */
[----:B------:R-:W2:Y:S01]  /*107360*/  LDL.LU.64 R248, [R1+0x8890] ;  /* 0x0088900001f87983 */ /* 0x000ea20000300a00 */
[----:B------:R-:W-:Y:S02]  /*107370*/  STL.64 [R1+0x31b0], R8 ;  /* 0x0031b00801007387 */ /* 0x000fe40000100a00 */
[----:B------:R1:W-:Y:S01]  /*107380*/  STL.64 [R1+0x31b8], R10 ;  /* 0x0031b80a01007387 */ /* 0x0003e20000100a00 */
[----:B----4-:R-:W-:Y:S01]  /*107390*/  MOV R190, R142 ;  /* 0x0000008e00be7202 */ /* 0x010fe20000000f00 */
[----:B------:R-:W-:Y:S01]  /*1073a0*/  IMAD.MOV.U32 R191, RZ, RZ, R143 ;  /* 0x000000ffffbf7224 */ /* 0x000fe200078e008f */
[----:B------:R-:W-:Y:S01]  /*1073b0*/  MOV R206, R150 ;  /* 0x0000009600ce7202 */ /* 0x000fe20000000f00 */
[----:B------:R-:W-:Y:S01]  /*1073c0*/  IMAD.MOV.U32 R207, RZ, RZ, R151 ;  /* 0x000000ffffcf7224 */ /* 0x000fe200078e0097 */
[----:B---3--:R-:W-:Y:S01]  /*1073d0*/  MOV R213, R239 ;  /* 0x000000ef00d57202 */ /* 0x008fe20000000f00 */
[----:B------:R-:W-:Y:S04]  /*1073e0*/  LDS R4, [R2+0x18100] ;  /* 0x0181000002047984 */ /* 0x000fe80000000800 */
[----:B------:R-:W-:Y:S04]  /*1073f0*/  LDS R6, [R2+0x1a100] ;  /* 0x01a1000002067984 */ /* 0x000fe80000000800 */
[----:B------:R-:W-:Y:S04]  /*107400*/  LDS R5, [R0+0x18100] ;  /* 0x0181000000057984 */ /* 0x000fe80000000800 */
[----:B------:R-:W3:Y:S04]  /*107410*/  LDS R7, [R0+0x1a100] ;  /* 0x01a1000000077984 */ /* 0x000ee80000000800 */
[----:B-1----:R-:W4:Y:S04]  /*107420*/  LDL R10, [R1+0x11e8] ;  /* 0x0011e800010a7983 */ /* 0x002f280000100800 */
[----:B------:R-:W4:Y:S01]  /*107430*/  LDL R11, [R1+0x11ec] ;  /* 0x0011ec00010b7983 */ /* 0x000f220000100800 */
[----:B------:R-:W3:Y:S02]  /*107440*/  LDL.LU.64 R242, [R1+0x8888] ;  /* 0x0088880001f27983 */ /* 0x000ee40000300a00 */
[----:B------:R-:W3:Y:S02]  /*107450*/  LDL.LU.64 R240, [R1+0x8880] ;  /* 0x0088800001f07983 */ /* 0x000ee40000300a00 */
[----:B------:R-:W-:Y:S01]  /*107460*/  STL.64 [R1+0x31a0], R16 ;  /* 0x0031a01001007387 */ /* 0x000fe20000100a00 */
[----:B------:R1:W-:Y:S04]  /*107470*/  STL.64 [R1+0x31a8], R18 ;  /* 0x0031a81201007387 */ /* 0x0003e80000100a00 */
[----:B-1----:R-:W3:Y:S01]  /*107480*/  LDL R18, [R1+0x11d8] ;  /* 0x0011d80001127983 */ /* 0x002ee20000100800 */
[----:B--2---:R-:W-:-:S07]  /*107490*/  MOV R19, R252 ;  /* 0x000000fc00137202 */ /* 0x004fce0000000f00 */
[C---:B---3--:R-:W-:Y:S08]  /*1074a0*/  HMMA.1688.F32.TF32 R16, R12.reuse, R18, R20 ;  /* 0x000000120c10723c */ /* 0x048ff00000081014 */
[C---:B----4-:R-:W-:Y:S08]  /*1074b0*/  HMMA.1688.F32.TF32 R20, R12.reuse, R10, R24 ;  /* 0x0000000a0c14723c */ /* 0x050ff00000081018 */
[C---:B------:R-:W-:Y:S07]  /*1074c0*/  HMMA.1688.F32.TF32 R8, R12.reuse, R102, R32 ;  /* 0x000000660c08723c */ /* 0x040fee0000081020 */
[----:B------:R-:W-:Y:S01]  /*1074d0*/  STL.64 [R1+0x3190], R16 ;  /* 0x0031901001007387 */ /* 0x000fe20000100a00 */
[----:B------:R1:W-:Y:S02]  /*1074e0*/  STL.64 [R1+0x3198], R18 ;  /* 0x0031981201007387 */ /* 0x0003e40000100a00 */
[C---:B-1----:R-:W-:Y:S05]  /*1074f0*/  HMMA.1688.F32.TF32 R16, R12.reuse, R106, R28 ;  /* 0x0000006a0c10723c */ /* 0x042fea000008101c */
[----:B------:R-:W-:Y:S01]  /*107500*/  STL.64 [R1+0x3180], R20 ;  /* 0x0031801401007387 */ /* 0x000fe20000100a00 */
[----:B------:R1:W-:Y:S02]  /*107510*/  STL.64 [R1+0x3188], R22 ;  /* 0x0031881601007387 */ /* 0x0003e40000100a00 */
[C---:B-1----:R-:W-:Y:S11]  /*107520*/  HMMA.1688.F32.TF32 R20, R12.reuse, R138, R36 ;  /* 0x0000008a0c14723c */ /* 0x042ff60000081024 */
        /* <DEDUP_REMOVED lines=17> */
[----:B------:R-:W-:Y:S11]  /*107640*/  STL.64 [R1+0x3128], R22 ;  /* 0x0031281601007387 */ /* 0x000ff60000100a00 */
[----:B------:R-:W-:Y:S02]  /*107650*/  @!UPT UIADD3 URZ, URZ, URZ, URZ ;  /* 0x0000003f3f3ff290 */ /* 0x000fe4000fffe03f */
[----:B------:R-:W-:Y:S01]  /*107660*/  STL.64 [R1+0x3110], R16 ;  /* 0x0031101001007387 */ /* 0x000fe20000100a00 */
[----:B------:R1:W-:Y:S07]  /*107670*/  STL.64 [R1+0x3118], R18 ;  /* 0x0031181201007387 */ /* 0x0003ee0000100a00 */
[----:B------:R-:W-:Y:S02]  /*107680*/  STL.64 [R1+0x3100], R8 ;  /* 0x0031000801007387 */ /* 0x000fe40000100a00 */
[----:B------:R2:W-:Y:S01]  /*107690*/  STL.64 [R1+0x3108], R10 ;  /* 0x0031080a01007387 */ /* 0x0005e20000100a00 */
[C---:B-1----:R-:W-:Y:S08]  /*1076a0*/  HMMA.1688.F32.TF32 R16, R12.reuse, R126, R60 ;  /* 0x0000007e0c10723c */ /* 0x042ff0000008103c */
[C---:B--2---:R-:W-:Y:S11]  /*1076b0*/  HMMA.1688.F32.TF32 R8, R12.reuse, R142, R64 ;  /* 0x0000008e0c08723c */ /* 0x044ff60000081040 */
[----:B------:R-:W-:Y:S04]  /*1076c0*/  @!UPT UIADD3 URZ, URZ, URZ, URZ ;  /* 0x0000003f3f3ff290 */ /* 0x000fe8000fffe03f */
[----:B------:R-:W-:Y:S01]  /*1076d0*/  STL.64 [R1+0x30f0], R16 ;  /* 0x0030f01001007387 */ /* 0x000fe20000100a00 */
[----:B------:R-:W-:Y:S07]  /*1076e0*/  STL.64 [R1+0x30f8], R18 ;  /* 0x0030f81201007387 */ /* 0x000fee0000100a00 */
[----:B------:R-:W-:Y:S02]  /*1076f0*/  STL.64 [R1+0x30e0], R8 ;  /* 0x0030e00801007387 */ /* 0x000fe40000100a00 */
[----:B------:R1:W-:Y:S02]  /*107700*/  STL.64 [R1+0x30e8], R10 ;  /* 0x0030e80a01007387 */ /* 0x0003e40000100a00 */
[C---:B-1----:R-:W-:Y:S01]  /*107710*/  HMMA.1688.F32.TF32 R8, R12.reuse, R150, R68 ;  /* 0x000000960c08723c */ /* 0x042fe20000081044 */
[----:B------:R-:W-:Y:S01]  /*107720*/  STL.64 [R1+0x87c8], R190 ;  /* 0x0087c8be01007387 */ /* 0x000fe20000100a00 */
[----:B------:R-:W-:Y:S06]  /*107730*/  STL.64 [R1+0x87c0], R188 ;  /* 0x0087c0bc01007387 */ /* 0x000fec0000100a00 */
[C---:B------:R-:W-:Y:S11]  /*107740*/  HMMA.1688.F32.TF32 R16, R12.reuse, R158, R72 ;  /* 0x0000009e0c10723c */ /* 0x040ff60000081048 */
[----:B------:R-:W-:Y:S04]  /*107750*/  @!UPT UIADD3 URZ, URZ, URZ, URZ ;  /* 0x0000003f3f3ff290 */ /* 0x000fe8000fffe03f */
[----:B------:R-:W-:Y:S01]  /*107760*/  STL.64 [R1+0x1c50], R8 ;  /* 0x001c500801007387 */ /* 0x000fe20000100a00 */
[----:B------:R1:W-:Y:S02]  /*107770*/  STL.64 [R1+0x1c58], R10 ;  /* 0x001c580a01007387 */ /* 0x0003e40000100a00 */
[C---:B-1----:R-:W-:Y:S01]  /*107780*/  HMMA.1688.F32.TF32 R8, R12.reuse, R166, R76 ;  /* 0x000000a60c08723c */ /* 0x042fe2000008104c */
[----:B------:R-:W-:Y:S01]  /*107790*/  STL.64 [R1+0x87d8], R206 ;  /* 0x0087d8ce01007387 */ /* 0x000fe20000100a00 */
[----:B------:R-:W-:Y:S06]  /*1077a0*/  STL.64 [R1+0x87d0], R204 ;  /* 0x0087d0cc01007387 */ /* 0x000fec0000100a00 */
        /* <DEDUP_REMOVED lines=16> */
[----:B------:R1:W-:Y:S01]  /*1078b0*/  STL.64 [R1+0x1bf0], R20 ;  /* 0x001bf01401007387 */ /* 0x0003e20000100a00 */
[----:B------:R2:W-:Y:S02]  /*1078c0*/  STL.64 [R1+0x1bf8], R22 ;  /* 0x001bf81601007387 */ /* 0x0005e40000100a00 */
[----:B------:R-:W3:Y:S05]  /*1078d0*/  LDL R212, [R1+0xf0] ;  /* 0x0000f00001d47983 */ /* 0x000eea0000100800 */
[----:B------:R-:W-:Y:S01]  /*1078e0*/  STL.64 [R1+0x1be0], R16 ;  /* 0x001be01001007387 */ /* 0x000fe20000100a00 */
[----:B------:R-:W-:Y:S01]  /*1078f0*/  STL.64 [R1+0x1be8], R18 ;  /* 0x001be81201007387 */ /* 0x000fe20000100a00 */
        /* <DEDUP_REMOVED lines=12> */
[----:B------:R-:W-:Y:S04]  /*1079c0*/  LDS R12, [R2+0x1c100] ;  /* 0x01c10000020c7984 */ /* 0x000fe80000000800 */
[----:B------:R-:W-:Y:S04]  /*1079d0*/  LDS R14, [R2+0x1e100] ;  /* 0x01e10000020e7984 */ /* 0x000fe80000000800 */
[----:B------:R-:W-:Y:S04]  /*1079e0*/  LDS R13, [R0+0x1c100] ;  /* 0x01c10000000d7984 */ /* 0x000fe80000000800 */
[----:B------:R4:W-:Y:S01]  /*1079f0*/  STL.64 [R1+0x1bd0], R8 ;  /* 0x001bd00801007387 */ /* 0x0009e20000100a00 */
[----:B------:R1:W-:Y:S02]  /*107a00*/  STL.64 [R1+0x1bd8], R10 ;  /* 0x001bd80a01007387 */ /* 0x0003e40000100a00 */
[----:B------:R-:W2:Y:S02]  /*107a10*/  LDL.LU R239, [R1+0x887c] ;  /* 0x00887c0001ef7983 */ /* 0x000ea40000300800 */
[----:B------:R-:W3:Y:S01]  /*107a20*/  LDL.LU R238, [R1+0x8878] ;  /* 0x0088780001ee7983 */ /* 0x000ee20000300800 */
[----:B------:R-:W4:Y:S01]  /*107a30*/  LDL.LU R232, [R1+0x8874] ;  /* 0x0088740001e87983 */ /* 0x000f220000300800 */
[----:B------:R-:W4:Y:S02]  /*107a40*/  LDL R172, [R1+0xc0] ;  /* 0x0000c00001ac7983 */ /* 0x000f240000100800 */
[----:B------:R-:W4:Y:S02]  /*107a50*/  LDL R173, [R1+0xc4] ;  /* 0x0000c40001ad7983 */ /* 0x000f240000100800 */
[----:B------:R-:W4:Y:S01]  /*107a60*/  LDL.LU R233, [R1+0x8870] ;  /* 0x0088700001e97983 */ /* 0x000f220000300800 */
[----:B------:R-:W4:Y:S04]  /*107a70*/  LDL.64 R236, [R1] ;  /* 0x0000000001ec7983 */ /* 0x000f280000100a00 */
[----:B------:R-:W4:Y:S04]  /*107a80*/  LDL.64 R244, [R1+0x10] ;  /* 0x0000100001f47983 */ /* 0x000f280000100a00 */
[----:B------:R-:W4:Y:S04]  /*107a90*/  LDL.64 R246, [R1+0x18] ;  /* 0x0000180001f67983 */ /* 0x000f280000100a00 */
[----:B------:R-:W4:Y:S04]  /*107aa0*/  LDL R188, [R1+0x70] ;  /* 0x0000700001bc7983 */ /* 0x000f280000100800 */
[----:B------:R-:W4:Y:S04]  /*107ab0*/  LDL R189, [R1+0x74] ;  /* 0x0000740001bd7983 */ /* 0x000f280000100800 */
[----:B------:R-:W1:Y:S01]  /*107ac0*/  LDS R15, [R0+0x1e100] ;  /* 0x01e10000000f7984 */ /* 0x000e620000000800 */
[----:B--2---:R-:W-:Y:S01]  /*107ad0*/  IMAD.MOV.U32 R140, RZ, RZ, R239 ;  /* 0x000000ffff8c7224 */ /* 0x004fe200078e00ef */
[----:B---3--:R-:W-:-:S02]  /*107ae0*/  MOV R141, R238 ;  /* 0x000000ee008d7202 */ /* 0x008fc40000000f00 */
[----:B------:R-:W2:Y:S01]  /*107af0*/  LDL.64 R238, [R1+0x8] ;  /* 0x0000080001ee7983 */ /* 0x000ea20000100a00 */
[----:B------:R-:W3:Y:S02]  /*107b00*/  LDL.LU R240, [R1+0x886c] ;  /* 0x00886c0001f07983 */ /* 0x000ee40000300800 */
[----:B------:R-:W2:Y:S02]  /*107b10*/  LDL.LU R241, [R1+0x8868] ;  /* 0x0088680001f17983 */ /* 0x000ea40000300800 */
[----:B------:R-:W2:Y:S01]  /*107b20*/  LDL.64 R204, [R1+0x60] ;  /* 0x0000600001cc7983 */ /* 0x000ea20000100a00 */
[----:B------:R-:W2:Y:S04]  /*107b30*/  LDL.64 R206, [R1+0x68] ;  /* 0x0000680001ce7983 */ /* 0x000ea80000100a00 */
[----:B------:R-:W2:Y:S04]  /*107b40*/  LDL R148, [R1+0x90] ;  /* 0x0000900001947983 */ /* 0x000ea80000100800 */
[----:B------:R-:W2:Y:S01]  /*107b50*/  LDL R149, [R1+0x94] ;  /* 0x0000940001957983 */ /* 0x000ea20000100800 */
        /* <DEDUP_REMOVED lines=16> */
[----:B------:R-:W3:Y:S02]  /*107c60*/  LDL.LU R22, [R1+0xc68] ;  /* 0x000c680001167983 */ /* 0x000ee40000300800 */
[----:B------:R-:W3:Y:S02]  /*107c70*/  LDL.LU R23, [R1+0xc6c] ;  /* 0x000c6c0001177983 */ /* 0x000ee40000300800 */
[----:B----4-:R-:W4:Y:S01]  /*107c80*/  LDL.LU R8, [R1+0xc80] ;  /* 0x000c800001087983 */ /* 0x010f220000300800 */
        /* <DEDUP_REMOVED lines=11> */
[----:B------:R-:W4:Y:S01]  /*107d40*/  LDL R124, [R1+0x50] ;  /* 0x00005000017c7983 */ /* 0x000f220000100800 */
[----:B------:R-:W4:Y:S01]  /*107d50*/  LDL R125, [R1+0x54] ;  /* 0x00005400017d7983 */ /* 0x000f220000100800 */
[----:B--2---:R-:W-:Y:S01]  /*107d60*/  MOV R137, R248 ;  /* 0x000000f800897202 */ /* 0x004fe20000000f00 */
[----:B---3--:R-:W-:-:S02]  /*107d70*/  IMAD.MOV.U32 R136, RZ, RZ, R249 ;  /* 0x000000ffff887224 */ /* 0x008fc400078e00f9 */
[----:B------:R-:W2:Y:S01]  /*107d80*/  LDL.LU R249, [R1+0x885c] ;  /* 0x00885c0001f97983 */ /* 0x000ea20000300800 */
[----:B------:R-:W3:Y:S02]  /*107d90*/  LDL.LU R248, [R1+0x8858] ;  /* 0x0088580001f87983 */ /* 0x000ee40000300800 */
[----:B------:R-:W4:Y:S02]  /*107da0*/  LDL.LU R40, [R1+0xcc0] ;  /* 0x000cc00001287983 */ /* 0x000f240000300800 */
[----:B------:R-:W4:Y:S01]  /*107db0*/  LDL.LU R41, [R1+0xcc4] ;  /* 0x000cc40001297983 */ /* 0x000f220000300800 */
[----:B------:R-:W4:Y:S01]  /*107dc0*/  LDL.LU R42, [R1+0xcc8] ;  /* 0x000cc800012a7983 */ /* 0x000f220000300800 */
[----:B------:R-:W4:Y:S02]  /*107dd0*/  LDL.LU R43, [R1+0xccc] ;  /* 0x000ccc00012b7983 */ /* 0x000f240000300800 */
[----:B------:R-:W4:Y:S02]  /*107de0*/  LDL R116, [R1+0x30] ;  /* 0x0000300001747983 */ /* 0x000f240000100800 */
[----:B------:R-:W4:Y:S01]  /*107df0*/  LDL R117, [R1+0x34] ;  /* 0x0000340001757983 */ /* 0x000f220000100800 */
[----:B------:R-:W4:Y:S01]  /*107e00*/  LDL.LU R44, [R1+0xcd0] ;  /* 0x000cd000012c7983 */ /* 0x000f220000300800 */
[----:B------:R-:W4:Y:S02]  /*107e10*/  LDL.LU R45, [R1+0xcd4] ;  /* 0x000cd400012d7983 */ /* 0x000f240000300800 */
[----:B------:R-:W4:Y:S02]  /*107e20*/  LDL.LU R46, [R1+0xcd8] ;  /* 0x000cd800012e7983 */ /* 0x000f240000300800 */
[----:B------:R-:W4:Y:S01]  /*107e30*/  LDL.LU R47, [R1+0xcdc] ;  /* 0x000cdc00012f7983 */ /* 0x000f220000300800 */
[----:B--2---:R-:W-:Y:S01]  /*107e40*/  MOV R133, R249 ;  /* 0x000000f900857202 */ /* 0x004fe20000000f00 */
[----:B---3--:R-:W-:-:S02]  /*107e50*/  IMAD.MOV.U32 R132, RZ, RZ, R248 ;  /* 0x000000ffff847224 */ /* 0x008fc400078e00f8 */
        /* <DEDUP_REMOVED lines=26> */
[----:B------:R-:W3:Y:S02]  /*108000*/  LDL.64 R156, [R1+0xa0] ;  /* 0x0000a000019c7983 */ /* 0x000ee40000100a00 */
[----:B------:R-:W3:Y:S01]  /*108010*/  LDL.64 R158, [R1+0xa8] ;  /* 0x0000a800019e7983 */ /* 0x000ee20000100a00 */
        /* <DEDUP_REMOVED lines=10> */
[C---:B----4-:R-:W-:Y:S08]  /*1080c0*/  HMMA.1688.F32.TF32 R116, R4.reuse, R116, R44 ;  /* 0x000000740474723c */ /* 0x050ff0000008102c */
[C---:B------:R-:W-:Y:S01]  /*1080d0*/  HMMA.1688.F32.TF32 R136, R4.reuse, R136, R40 ;  /* 0x000000880488723c */ /* 0x040fe20000081028 */
[----:B--2---:R-:W-:Y:S01]  /*1080e0*/  STL [R1+0x8554], R248 ;  /* 0x008554f801007387 */ /* 0x004fe20000100800 */
[----:B---3--:R-:W-:Y:S03]  /*1080f0*/  STL [R1+0x8550], R249 ;  /* 0x008550f901007387 */ /* 0x008fe60000100800 */
[----:B------:R1:W-:Y:S01]  /*108100*/  STL [R1+0x851c], R240 ;  /* 0x00851cf001007387 */ /* 0x0003e20000100800 */
[----:B------:R-:W-:Y:S03]  /*108110*/  STL [R1+0x8518], R241 ;  /* 0x008518f101007387 */ /* 0x000fe60000100800 */
        /* <DEDUP_REMOVED lines=23> */
[C---:B------:R-:W-:Y:S01]  /*108290*/  HMMA.1688.F32.TF32 R132, R4.reuse, R132, R48 ;  /* 0x000000840484723c */ /* 0x040fe20000081030 */
        /* <DEDUP_REMOVED lines=46> */
[C---:B------:R-:W-:Y:S08]  /*108580*/  HMMA.1688.F32.TF32 R128, R4.reuse, R236, R128 ;  /* 0x000000ec0480723c */ /* 0x040ff00000081080 */
[C---:B------:R-:W-:Y:S07]  /*108590*/  HMMA.1688.F32.TF32 R16, R4.reuse, R240, R16 ;  /* 0x000000f00410723c */ /* 0x040fee0000081010 */
[----:B-1----:R-:W-:Y:S01]  /*1085a0*/  IMAD.MOV.U32 R240, RZ, RZ, R181 ;  /* 0x000000fffff07224 */ /* 0x002fe200078e00b5 */
[----:B------:R-:W-:Y:S04]  /*1085b0*/  HMMA.1688.F32.TF32 R108, R4, R248, R108 ;  /* 0x000000f8046c723c */ /* 0x000fe8000008106c */
[----:B------:R-:W-:Y:S01]  /*1085c0*/  STL [R1+0x8520], R240 ;  /* 0x008520f001007387 */ /* 0x000fe20000100800 */
[----:B------:R1:W-:Y:S02]  /*1085d0*/  STL [R1+0x8514], R232 ;  /* 0x008514e801007387 */ /* 0x0003e40000100800 */
[----:B------:R-:W-:Y:S02]  /*1085e0*/  STL [R1+0x8510], R233 ;  /* 0x008510e901007387 */ /* 0x000fe40000100800 */
[----:B------:R-:W-:Y:S01]  /*1085f0*/  STL [R1+0x8528], R224 ;  /* 0x008528e001007387 */ /* 0x000fe20000100800 */
[----:B------:R-:W-:Y:S01]  /*108600*/  STL [R1+0x8524], R225 ;  /* 0x008524e101007387 */ /* 0x000fe20000100800 */
[----:B------:R-:W-:Y:S02]  /*108610*/  STL [R1+0x8530], R216 ;  /* 0x008530d801007387 */ /* 0x000fe40000100800 */
[----:B------:R-:W-:Y:S02]  /*108620*/  STL [R1+0x852c], R217 ;  /* 0x00852cd901007387 */ /* 0x000fe40000100800 */
[----:B------:R-:W-:Y:S01]  /*108630*/  STL [R1+0x8538], R208 ;  /* 0x008538d001007387 */ /* 0x000fe20000100800 */
[----:B------:R-:W-:Y:S01]  /*108640*/  STL [R1+0x8534], R209 ;  /* 0x008534d101007387 */ /* 0x000fe20000100800 */
[----:B------:R-:W-:Y:S03]  /*108650*/  HMMA.1688.F32.TF32 R128, R12, R238, R128 ;  /* 0x000000ee0c80723c */ /* 0x000fe60000081080 */
[----:B------:R-:W-:Y:S01]  /*108660*/  STL [R1+0x8540], R200 ;  /* 0x008540c801007387 */ /* 0x000fe20000100800 */
[----:B------:R-:W-:Y:S02]  /*108670*/  STL [R1+0x853c], R201 ;  /* 0x00853cc901007387 */ /* 0x000fe40000100800 */
[----:B------:R-:W-:Y:S02]  /*108680*/  STL [R1+0x8548], R192 ;  /* 0x008548c001007387 */ /* 0x000fe40000100800 */
        /* <DEDUP_REMOVED lines=9> */
[----:B------:R-:W-:Y:S01]  /*108720*/  STL [R1+0x854c], R185 ;  /* 0x00854cb901007387 */ /* 0x000fe20000100800 */
[----:B------:R-:W-:Y:S01]  /*108730*/  IMAD.MOV.U32 R248, RZ, RZ, R244 ;  /* 0x000000fffff87224 */ /* 0x000fe200078e00f4 */
[----:B------:R-:W-:-:S05]  /*108740*/  MOV R249, R245 ;  /* 0x000000f500f97202 */ /* 0x000fca0000000f00 */
[C---:B------:R-:W-:Y:S08]  /*108750*/  HMMA.1688.F32.TF32 R108, R12.reuse, R250, R108 ;  /* 0x000000fa0c6c723c */ /* 0x040ff0000008106c */
[----:B------:R-:W-:Y:S08]  /*108760*/  HMMA.1688.F32.TF32 R112, R12, R246, R112 ;  /* 0x000000f60c70723c */ /* 0x000ff00000081070 */
        /* <DEDUP_REMOVED lines=17> */
[----:B------:R-:W2:Y:S04]  /*108880*/  LDL R6, [R1+0x58] ;  /* 0x0000580001067983 */ /* 0x000ea80000100800 */
[----:B------:R-:W2:Y:S01]  /*108890*/  LDL R7, [R1+0x5c] ;  /* 0x00005c0001077983 */ /* 0x000ea20000100800 */
[----:B------:R3:W-:Y:S02]  /*1088a0*/  STL.64 [R1+0x8560], R250 ;  /* 0x008560fa01007387 */ /* 0x0007e40000100a00 */
[----:B------:R-:W-:Y:S01]  /*1088b0*/  STL.64 [R1+0x8558], R248 ;  /* 0x008558f801007387 */ /* 0x000fe20000100a00 */
[----:B-1----:R-:W-:Y:S01]  /*1088c0*/  MOV R232, R238 ;  /* 0x000000ee00e87202 */ /* 0x002fe20000000f00 */
[----:B---3--:R-:W3:Y:S04]  /*1088d0*/  LDL R250, [R1+0x48] ;  /* 0x0000480001fa7983 */ /* 0x008ee80000100800 */
[----:B------:R-:W3:Y:S01]  /*1088e0*/  LDL R251, [R1+0x4c] ;  /* 0x00004c0001fb7983 */ /* 0x000ee20000100800 */
[----:B------:R-:W4:Y:S02]  /*1088f0*/  LDL.LU.64 R236, [R1+0x8848] ;  /* 0x0088480001ec7983 */ /* 0x000f240000300a00 */
[----:B------:R1:W-:Y:S02]  /*108900*/  STL.64 [R1+0x8830], R130 ;  /* 0x0088308201007387 */ /* 0x0003e40000100a00 */
[----:B------:R-:W-:Y:S02]  /*108910*/  STL.64 [R1+0x8828], R128 ;  /* 0x0088288001007387 */ /* 0x000fe40000100a00 */
[----:B------:R-:W-:Y:S01]  /*108920*/  IMAD.MOV.U32 R233, RZ, RZ, R239 ;  /* 0x000000ffffe97224 */ /* 0x000fe200078e00ef */
[----:B------:R-:W-:Y:S01]  /*108930*/  MOV R239, R246 ;  /* 0x000000f600ef7202 */ /* 0x000fe20000000f00 */
[----:B------:R-:W-:Y:S01]  /*108940*/  IMAD.MOV.U32 R238, RZ, RZ, R247 ;  /* 0x000000ffffee7224 */ /* 0x000fe200078e00f7 */
[----:B-1----:R-:W3:Y:S01]  /*108950*/  LDL.64 R130, [R1+0x38] ;  /* 0x0000380001827983 */ /* 0x002ee20000100a00 */
[----:B------:R-:W3:Y:S02]  /*108960*/  LDL.LU.64 R246, [R1+0x8840] ;  /* 0x0088400001f67983 */ /* 0x000ee40000300a00 */
[----:B------:R-:W3:Y:S02]  /*108970*/  LDL.LU R244, [R1+0x8838] ;  /* 0x0088380001f47983 */ /* 0x000ee40000300800 */
[----:B------:R4:W-:Y:S01]  /*108980*/  STL.64 [R1+0x8820], R114 ;  /* 0x0088207201007387 */ /* 0x0009e20000100a00 */
[----:B------:R-:W-:Y:S01]  /*108990*/  STL.64 [R1+0x8818], R112 ;  /* 0x0088187001007387 */ /* 0x000fe20000100a00 */
[----:B------:R-:W-:Y:S02]  /*1089a0*/  STL.64 [R1+0x8570], R238 ;  /* 0x008570ee01007387 */ /* 0x000fe40000100a00 */
[----:B------:R-:W-:-:S02]  /*1089b0*/  IMAD.MOV.U32 R245, RZ, RZ, R183 ;  /* 0x000000fffff57224 */ /* 0x000fc400078e00b7 */
[----:B------:R-:W-:Y:S01]  /*1089c0*/  IMAD.MOV.U32 R240, RZ, RZ, R159 ;  /* 0x000000fffff07224 */ /* 0x000fe200078e009f */
[----:B------:R-:W-:Y:S01]  /*1089d0*/  MOV R241, R182 ;  /* 0x000000b600f17202 */ /* 0x000fe20000000f00 */
[C---:B------:R-:W-:Y:S08]  /*1089e0*/  HMMA.1688.F32.TF32 R8, R12.reuse, R142, R8 ;  /* 0x0000008e0c08723c */ /* 0x040ff00000081008 */
[C---:B------:R-:W-:Y:S08]  /*1089f0*/  HMMA.1688.F32.TF32 R16, R12.reuse, R242, R16 ;  /* 0x000000f20c10723c */ /* 0x040ff00000081010 */
[C---:B------:R-:W-:Y:S08]  /*108a00*/  HMMA.1688.F32.TF32 R20, R12.reuse, R150, R20 ;  /* 0x000000960c14723c */ /* 0x040ff00000081014 */
[----:B------:R-:W-:Y:S01]  /*108a10*/  HMMA.1688.F32.TF32 R24, R12, R158, R24 ;  /* 0x0000009e0c18723c */ /* 0x000fe20000081018 */
[----:B------:R-:W-:-:S07]  /*108a20*/  MOV R225, R158 ;  /* 0x0000009e00e17202 */ /* 0x000fce0000000f00 */
[----:B------:R-:W-:Y:S01]  /*108a30*/  HMMA.1688.F32.TF32 R28, R12, R166, R28 ;  /* 0x000000a60c1c723c */ /* 0x000fe2000008101c */
[----:B------:R-:W-:Y:S01]  /*108a40*/  MOV R209, R166 ;  /* 0x000000a600d17202 */ /* 0x000fe20000000f00 */
[----:B------:R-:W-:-:S06]  /*108a50*/  IMAD.MOV.U32 R216, RZ, RZ, R167 ;  /* 0x000000ffffd87224 */ /* 0x000fcc00078e00a7 */
[C---:B------:R-:W-:Y:S08]  /*108a60*/  HMMA.1688.F32.TF32 R32, R12.reuse, R174, R32 ;  /* 0x000000ae0c20723c */ /* 0x040ff00000081020 */
[C---:B------:R-:W-:Y:S08]  /*108a70*/  HMMA.1688.F32.TF32 R36, R12.reuse, R182, R36 ;  /* 0x000000b60c24723c */ /* 0x040ff00000081024 */
[----:B------:R-:W-:Y:S01]  /*108a80*/  HMMA.1688.F32.TF32 R40, R12, R198, R40 ;  /* 0x000000c60c28723c */ /* 0x000fe20000081028 */
[----:B------:R-:W-:Y:S01]  /*108a90*/  MOV R201, R198 ;  /* 0x000000c600c97202 */ /* 0x000fe20000000f00 */
[----:B------:R-:W-:-:S06]  /*108aa0*/  IMAD.MOV.U32 R208, RZ, RZ, R199 ;  /* 0x000000ffffd07224 */ /* 0x000fcc00078e00c7 */
[C---:B------:R-:W-:Y:S08]  /*108ab0*/  HMMA.1688.F32.TF32 R44, R12.reuse, R214, R44 ;  /* 0x000000d60c2c723c */ /* 0x040ff0000008102c */
[----:B------:R-:W-:Y:S01]  /*108ac0*/  HMMA.1688.F32.TF32 R48, R12, R222, R48 ;  /* 0x000000de0c30723c */ /* 0x000fe20000081030 */
[----:B------:R-:W-:Y:S01]  /*108ad0*/  MOV R193, R222 ;  /* 0x000000de00c17202 */ /* 0x000fe20000000f00 */
[----:B------:R-:W-:-:S06]  /*108ae0*/  IMAD.MOV.U32 R200, RZ, RZ, R223 ;  /* 0x000000ffffc87224 */ /* 0x000fcc00078e00df */
[----:B------:R-:W-:Y:S01]  /*108af0*/  HMMA.1688.F32.TF32 R52, R12, R230, R52 ;  /* 0x000000e60c34723c */ /* 0x000fe20000081034 */
[----:B------:R-:W-:Y:S01]  /*108b00*/  MOV R185, R230 ;  /* 0x000000e600b97202 */ /* 0x000fe20000000f00 */
[----:B------:R-:W-:Y:S02]  /*108b10*/  IMAD.MOV.U32 R192, RZ, RZ, R231 ;  /* 0x000000ffffc07224 */ /* 0x000fe400078e00e7 */
[----:B------:R-:W-:-:S04]  /*108b20*/  IMAD.MOV.U32 R224, RZ, RZ, R207 ;  /* 0x000000ffffe07224 */ /* 0x000fc800078e00cf */
[----:B------:R-:W-:Y:S01]  /*108b30*/  HMMA.1688.F32.TF32 R56, R12, R234, R56 ;  /* 0x000000ea0c38723c */ /* 0x000fe20000081038 */
[----:B------:R-:W-:-:S07]  /*108b40*/  MOV R217, R206 ;  /* 0x000000ce00d97202 */ /* 0x000fce0000000f00 */
[C---:B------:R-:W-:Y:S08]  /*108b50*/  HMMA.1688.F32.TF32 R60, R12.reuse, R226, R60 ;  /* 0x000000e20c3c723c */ /* 0x040ff0000008103c */
[C---:B------:R-:W-:Y:S08]  /*108b60*/  HMMA.1688.F32.TF32 R64, R12.reuse, R218, R64 ;  /* 0x000000da0c40723c */ /* 0x040ff00000081040 */
[C---:B------:R-:W-:Y:S08]  /*108b70*/  HMMA.1688.F32.TF32 R68, R12.reuse, R210, R68 ;  /* 0x000000d20c44723c */ /* 0x040ff00000081044 */
[C---:B------:R-:W-:Y:S08]  /*108b80*/  HMMA.1688.F32.TF32 R72, R12.reuse, R202, R72 ;  /* 0x000000ca0c48723c */ /* 0x040ff00000081048 */
[C---:B------:R-:W-:Y:S08]  /*108b90*/  HMMA.1688.F32.TF32 R76, R12.reuse, R194, R76 ;  /* 0x000000c20c4c723c */ /* 0x040ff0000008104c */
[C---:B------:R-:W-:Y:S08]  /*108ba0*/  HMMA.1688.F32.TF32 R80, R12.reuse, R186, R80 ;  /* 0x000000ba0c50723c */ /* 0x040ff00000081050 */
[C---:B--2---:R-:W-:Y:S01]  /*108bb0*/  HMMA.1688.F32.TF32 R4, R12.reuse, R6, R124 ;  /* 0x000000060c04723c */ /* 0x044fe2000008107c */
[----:B------:R-:W-:Y:S04]  /*108bc0*/  LDS R124, [R2+0x20100] ;  /* 0x02010000027c7984 */ /* 0x000fe80000000800 */
[----:B------:R-:W-:Y:S04]  /*108bd0*/  LDS R126, [R2+0x22100] ;  /* 0x02210000027e7984 */ /* 0x000fe80000000800 */
[----:B------:R-:W-:Y:S04]  /*108be0*/  LDS R125, [R0+0x20100] ;  /* 0x02010000007d7984 */ /* 0x000fe80000000800 */
[----:B------:R-:W1:Y:S01]  /*108bf0*/  LDS R127, [R0+0x22100] ;  /* 0x02210000007f7984 */ /* 0x000e620000000800 */
[----:B----4-:R-:W-:Y:S01]  /*108c00*/  MOV R114, R237 ;  /* 0x000000ed00727202 */ /* 0x010fe20000000f00 */
[----:B------:R-:W-:Y:S01]  /*108c10*/  IMAD.MOV.U32 R115, RZ, RZ, R236 ;  /* 0x000000ffff737224 */ /* 0x000fe200078e00ec */
[----:B---3--:R-:W-:Y:S01]  /*108c20*/  HMMA.1688.F32.TF32 R136, R12, R250, R136 ;  /* 0x000000fa0c88723c */ /* 0x008fe20000081088 */
[----:B------:R-:W-:Y:S01]  /*108c30*/  MOV R237, R130 ;  /* 0x0000008200ed7202 */ /* 0x000fe20000000f00 */
[----:B------:R-:W-:-:S05]  /*108c40*/  IMAD.MOV.U32 R236, RZ, RZ, R131 ;  /* 0x000000ffffec7224 */ /* 0x000fca00078e0083 */
[----:B------:R2:W-:Y:S01]  /*108c50*/  STL.64 [R1+0x8568], R236 ;  /* 0x008568ec01007387 */ /* 0x0005e20000100a00 */
[----:B------:R-:W-:Y:S02]  /*108c60*/  STL.64 [R1+0x8810], R6 ;  /* 0x0088100601007387 */ /* 0x000fe40000100a00 */
[----:B------:R-:W-:Y:S02]  /*108c70*/  STL.64 [R1+0x8808], R4 ;  /* 0x0088080401007387 */ /* 0x000fe40000100a00 */
[----:B------:R-:W-:Y:S01]  /*108c80*/  STL.64 [R1+0x86f0], R246 ;  /* 0x0086f0f601007387 */ /* 0x000fe20000100a00 */
[----:B------:R3:W-:Y:S01]  /*108c90*/  STL.64 [R1+0x86e8], R244 ;  /* 0x0086e8f401007387 */ /* 0x0007e20000100a00 */
[----:B------:R-:W-:Y:S02]  /*108ca0*/  STL.64 [R1+0x8580], R242 ;  /* 0x008580f201007387 */ /* 0x000fe40000100a00 */
[----:B------:R2:W-:Y:S02]  /*108cb0*/  STL.64 [R1+0x8578], R240 ;  /* 0x008578f001007387 */ /* 0x0005e40000100a00 */
[----:B------:R-:W4:Y:S01]  /*108cc0*/  LDL R196, [R1+0x3d0] ;  /* 0x0003d00001c47983 */ /* 0x000f220000100800 */
        /* <DEDUP_REMOVED lines=43> */
[----:B--2---:R-:W2:Y:S04]  /*108f80*/  LDL R236, [R1+0x320] ;  /* 0x0003200001ec7983 */ /* 0x004ea80000100800 */
[----:B------:R-:W2:Y:S04]  /*108f90*/  LDL R237, [R1+0x324] ;  /* 0x0003240001ed7983 */ /* 0x000ea80000100800 */
[----:B------:R-:W2:Y:S04]  /*108fa0*/  LDL R238, [R1+0x328] ;  /* 0x0003280001ee7983 */ /* 0x000ea80000100800 */
[----:B------:R-:W2:Y:S04]  /*108fb0*/  LDL R239, [R1+0x32c] ;  /* 0x00032c0001ef7983 */ /* 0x000ea80000100800 */
[----:B---3--:R-:W3:Y:S04]  /*108fc0*/  LDL R244, [R1+0x310] ;  /* 0x0003100001f47983 */ /* 0x008ee80000100800 */
[----:B------:R-:W3:Y:S04]  /*108fd0*/  LDL R245, [R1+0x314] ;  /* 0x0003140001f57983 */ /* 0x000ee80000100800 */
[----:B------:R-:W2:Y:S04]  /*108fe0*/  LDL R246, [R1+0x318] ;  /* 0x0003180001f67983 */ /* 0x000ea80000100800 */
[----:B------:R-:W2:Y:S04]  /*108ff0*/  LDL R247, [R1+0x31c] ;  /* 0x00031c0001f77983 */ /* 0x000ea80000100800 */
[----:B------:R-:W2:Y:S04]  /*109000*/  LDL R240, [R1+0x300] ;  /* 0x0003000001f07983 */ /* 0x000ea80000100800 */
[----:B------:R-:W2:Y:S04]  /*109010*/  LDL R241, [R1+0x304] ;  /* 0x0003040001f17983 */ /* 0x000ea80000100800 */
[----:B------:R-:W2:Y:S04]  /*109020*/  LDL R242, [R1+0x308] ;  /* 0x0003080001f27983 */ /* 0x000ea80000100800 */
[----:B------:R-:W2:Y:S01]  /*109030*/  LDL R243, [R1+0x30c] ;  /* 0x00030c0001f37983 */ /* 0x000ea20000100800 */
[----:B------:R1:W-:Y:S02]  /*109040*/  STL.64 [R1+0x8590], R234 ;  /* 0x008590ea01007387 */ /* 0x0003e40000100a00 */
[----:B------:R1:W-:Y:S02]  /*109050*/  STL.64 [R1+0x8588], R232 ;  /* 0x008588e801007387 */ /* 0x0003e40000100a00 */
[----:B-1----:R-:W2:Y:S04]  /*109060*/  LDL R234, [R1+0x2f8] ;  /* 0x0002f80001ea7983 */ /* 0x002ea80000100800 */
        /* <DEDUP_REMOVED lines=41> */
[----:B------:R-:W2:Y:S01]  /*109300*/  LDL R128, [R1+0x1f0] ;  /* 0x0001f00001807983 */ /* 0x000ea20000100800 */
[----:B------:R-:W2:Y:S01]  /*109310*/  LDL R129, [R1+0x1f4] ;  /* 0x0001f40001817983 */ /* 0x000ea20000100800 */
[C---:B------:R-:W-:Y:S08]  /*109320*/  HMMA.1688.F32.TF32 R100, R12.reuse, R206, R100 ;  /* 0x000000ce0c64723c */ /* 0x040ff00000081064 */
[C---:B------:R-:W-:Y:S08]  /*109330*/  HMMA.1688.F32.TF32 R104, R12.reuse, R190, R104 ;  /* 0x000000be0c68723c */ /* 0x040ff00000081068 */
[C---:B------:R-:W-:Y:S01]  /*109340*/  HMMA.1688.F32.TF32 R84, R12.reuse, R178, R84 ;  /* 0x000000b20c54723c */ /* 0x040fe20000081054 */
[----:B------:R-:W3:Y:S04]  /*109350*/  LDL R188, [R1+0x230] ;  /* 0x0002300001bc7983 */ /* 0x000ee80000100800 */
[----:B------:R-:W3:Y:S04]  /*109360*/  LDL R189, [R1+0x234] ;  /* 0x0002340001bd7983 */ /* 0x000ee80000100800 */
[----:B------:R-:W3:Y:S04]  /*109370*/  LDL R190, [R1+0x238] ;  /* 0x0002380001be7983 */ /* 0x000ee80000100800 */
[----:B-1----:R-:W3:Y:S04]  /*109380*/  LDL R178, [R1+0x1e8] ;  /* 0x0001e80001b27983 */ /* 0x002ee80000100800 */
        /* <DEDUP_REMOVED lines=9> */
[----:B------:R-:W3:Y:S01]  /*109420*/  LDL R113, [R1+0x204] ;  /* 0x0002040001717983 */ /* 0x000ee20000100800 */
[----:B------:R1:W-:Y:S01]  /*109430*/  STL.64 [R1+0x8610], R170 ;  /* 0x008610aa01007387 */ /* 0x0003e20000100a00 */
[C---:B------:R-:W-:Y:S01]  /*109440*/  HMMA.1688.F32.TF32 R88, R12.reuse, R170, R88 ;  /* 0x000000aa0c58723c */ /* 0x040fe20000081058 */
[----:B------:R1:W-:Y:S07]  /*109450*/  STL.64 [R1+0x8608], R168 ;  /* 0x008608a801007387 */ /* 0x0003ee0000100a00 */
[C---:B------:R-:W-:Y:S08]  /*109460*/  HMMA.1688.F32.TF32 R92, R12.reuse, R162, R92 ;  /* 0x000000a20c5c723c */ /* 0x040ff0000008105c */
[C---:B------:R-:W-:Y:S01]  /*109470*/  HMMA.1688.F32.TF32 R96, R12.reuse, R154, R96 ;  /* 0x0000009a0c60723c */ /* 0x040fe20000081060 */
[----:B-1----:R-:W3:Y:S04]  /*109480*/  LDL R170, [R1+0x288] ;  /* 0x0002880001aa7983 */ /* 0x002ee80000100800 */
[----:B------:R-:W3:Y:S04]  /*109490*/  LDL R168, [R1+0x280] ;  /* 0x0002800001a87983 */ /* 0x000ee80000100800 */
[----:B------:R-:W3:Y:S04]  /*1094a0*/  LDL R169, [R1+0x284] ;  /* 0x0002840001a97983 */ /* 0x000ee80000100800 */
[----:B------:R-:W3:Y:S01]  /*1094b0*/  LDL R171, [R1+0x28c] ;  /* 0x00028c0001ab7983 */ /* 0x000ee20000100800 */
[----:B------:R1:W-:Y:S02]  /*1094c0*/  STL.64 [R1+0x8620], R162 ;  /* 0x008620a201007387 */ /* 0x0003e40000100a00 */
[----:B------:R1:W-:Y:S02]  /*1094d0*/  STL.64 [R1+0x8618], R160 ;  /* 0x008618a001007387 */ /* 0x0003e40000100a00 */
[----:B------:R-:W3:Y:S01]  /*1094e0*/  LDL R4, [R1+0x240] ;  /* 0x0002400001047983 */ /* 0x000ee20000100800 */
[----:B------:R-:W3:Y:S01]  /*1094f0*/  LDL R5, [R1+0x244] ;  /* 0x0002440001057983 */ /* 0x000ee20000100800 */
[C---:B------:R-:W-:Y:S08]  /*109500*/  HMMA.1688.F32.TF32 R120, R12.reuse, R146, R120 ;  /* 0x000000920c78723c */ /* 0x040ff00000081078 */
[----:B------:R-:W-:Y:S01]  /*109510*/  HMMA.1688.F32.TF32 R116, R12, R130, R116 ;  /* 0x000000820c74723c */ /* 0x000fe20000081074 */
[----:B-1----:R-:W3:Y:S04]  /*109520*/  LDL R162, [R1+0x278] ;  /* 0x0002780001a27983 */ /* 0x002ee80000100800 */
[----:B------:R-:W3:Y:S04]  /*109530*/  LDL R160, [R1+0x270] ;  /* 0x0002700001a07983 */ /* 0x000ee80000100800 */
[----:B------:R-:W3:Y:S04]  /*109540*/  LDL R161, [R1+0x274] ;  /* 0x0002740001a17983 */ /* 0x000ee80000100800 */
[----:B------:R-:W3:Y:S01]  /*109550*/  LDL R163, [R1+0x27c] ;  /* 0x00027c0001a37983 */ /* 0x000ee20000100800 */
[----:B------:R1:W-:Y:S02]  /*109560*/  STL.64 [R1+0x8630], R154 ;  /* 0x0086309a01007387 */ /* 0x0003e40000100a00 */
[----:B------:R1:W-:Y:S02]  /*109570*/  STL.64 [R1+0x8628], R152 ;  /* 0x0086289801007387 */ /* 0x0003e40000100a00 */
        /* <DEDUP_REMOVED lines=10> */
[----:B------:R-:W3:Y:S01]  /*109620*/  LDL.LU.64 R130, [R1+0x8830] ;  /* 0x0088300001827983 */ /* 0x000ee20000300a00 */
[----:B--2---:R-:W-:Y:S02]  /*109630*/  HMMA.1688.F32.TF32 R108, R124, R128, R108 ;  /* 0x000000807c6c723c */ /* 0x004fe4000008106c */
[----:B------:R-:W3:Y:S06]  /*109640*/  LDL.LU.64 R128, [R1+0x8828] ;  /* 0x0088280001807983 */ /* 0x000eec0000300a00 */
[----:B------:R-:W-:Y:S01]  /*109650*/  HMMA.1688.F32.TF32 R132, R12, R114, R132 ;  /* 0x000000720c84723c */ /* 0x000fe20000081084 */
[----:B------:R-:W2:Y:S02]  /*109660*/  LDL.LU.64 R114, [R1+0x8820] ;  /* 0x0088200001727983 */ /* 0x000ea40000300a00 */
[----:B------:R-:W-:Y:S01]  /*109670*/  LDS R12, [R2+0x24100] ;  /* 0x02410000020c7984 */ /* 0x000fe20000000800 */
[----:B------:R-:W-:Y:S04]  /*109680*/  LDS R14, [R2+0x26100] ;  /* 0x02610000020e7984 */ /* 0x000fe80000000800 */
[----:B------:R-:W-:Y:S04]  /*109690*/  LDS R13, [R0+0x24100] ;  /* 0x02410000000d7984 */ /* 0x000fe80000000800 */
[----:B------:R-:W1:Y:S01]  /*1096a0*/  LDS R15, [R0+0x26100] ;  /* 0x02610000000f7984 */ /* 0x000e620000000800 */
[C---:B---3--:R-:W-:Y:S03]  /*1096b0*/  HMMA.1688.F32.TF32 R128, R124.reuse, R112, R128 ;  /* 0x000000707c80723c */ /* 0x048fe60000081080 */
[----:B------:R-:W2:Y:S11]  /*1096c0*/  LDL.LU.64 R112, [R1+0x8818] ;  /* 0x0088180001707983 */ /* 0x000eb60000300a00 */
[----:B------:R-:W-:Y:S09]  /*1096d0*/  @!UPT UIADD3 URZ, URZ, URZ, URZ ;  /* 0x0000003f3f3ff290 */ /* 0x000ff2000fffe03f */
[----:B------:R-:W-:Y:S01]  /*1096e0*/  STL.64 [R1+0x8800], R130 ;  /* 0x0088008201007387 */ /* 0x000fe20000100a00 */
[----:B------:R3:W-:Y:S03]  /*1096f0*/  STL.64 [R1+0x87f8], R128 ;  /* 0x0087f88001007387 */ /* 0x0007e60000100a00 */
[----:B---3--:R-:W2:Y:S04]  /*109700*/  LDL R128, [R1+0x210] ;  /* 0x0002100001807983 */ /* 0x008ea80000100800 */
[----:B------:R-:W2:Y:S01]  /*109710*/  LDL R129, [R1+0x214] ;  /* 0x0002140001817983 */ /* 0x000ea20000100800 */
[C---:B------:R-:W-:Y:S08]  /*109720*/  HMMA.1688.F32.TF32 R136, R124.reuse, R4, R136 ;  /* 0x000000047c88723c */ /* 0x040ff00000081088 */
[C---:B--2---:R-:W-:Y:S11]  /*109730*/  HMMA.1688.F32.TF32 R112, R124.reuse, R128, R112 ;  /* 0x000000807c70723c */ /* 0x044ff60000081070 */
        /* <DEDUP_REMOVED lines=54> */
[C---:B--2---:R-:W-:Y:S01]  /*109aa0*/  HMMA.1688.F32.TF32 R136, R12.reuse, R126, R136 ;  /* 0x0000007e0c88723c */ /* 0x044fe20000081088 */
[----:B------:R-:W-:Y:S04]  /*109ab0*/  LDS R126, [R2+0x2a100] ;  /* 0x02a10000027e7984 */ /* 0x000fe80000000800 */
[----:B------:R-:W1:Y:S03]  /*109ac0*/  LDS R127, [R0+0x2a100] ;  /* 0x02a10000007f7984 */ /* 0x000e660000000800 */
[C---:B---3--:R-:W-:Y:S01]  /*109ad0*/  HMMA.1688.F32.TF32 R132, R12.reuse, R206, R132 ;  /* 0x000000ce0c84723c */ /* 0x048fe20000081084 */
[----:B------:R-:W2:Y:S01]  /*109ae0*/  LDL.LU.64 R206, [R1+0x87d8] ;  /* 0x0087d80001ce7983 */ /* 0x000ea20000300a00 */
[----:B------:R-:W3:Y:S02]  /*109af0*/  LDL.LU.64 R204, [R1+0x87d0] ;  /* 0x0087d00001cc7983 */ /* 0x000ee40000300a00 */
[----:B------:R-:W4:Y:S02]  /*109b00*/  LDL.LU.64 R190, [R1+0x87c8] ;  /* 0x0087c80001be7983 */ /* 0x000f240000300a00 */
[----:B------:R-:W2:Y:S01]  /*109b10*/  LDL.LU.64 R188, [R1+0x87c0] ;  /* 0x0087c00001bc7983 */ /* 0x000ea20000300a00 */
[----:B------:R-:W1:Y:S04]  /*109b20*/  LDL R220, [R1+0x400] ;  /* 0x0004000001dc7983 */ /* 0x000e680000100800 */
[----:B------:R-:W1:Y:S04]  /*109b30*/  LDL R221, [R1+0x404] ;  /* 0x0004040001dd7983 */ /* 0x000e680000100800 */
[----:B------:R-:W2:Y:S04]  /*109b40*/  LDL R212, [R1+0x3f0] ;  /* 0x0003f00001d47983 */ /* 0x000ea80000100800 */
[----:B------:R-:W2:Y:S01]  /*109b50*/  LDL R213, [R1+0x3f4] ;  /* 0x0003f40001d57983 */ /* 0x000ea20000100800 */
        /* <DEDUP_REMOVED lines=78> */
[----:B------:R-:W4:Y:S04]  /*10a040*/  LDL R248, [R1+0x120] ;  /* 0x0001200001f87983 */ /* 0x000f280000100800 */
[----:B------:R-:W4:Y:S04]  /*10a050*/  LDL R249, [R1+0x124] ;  /* 0x0001240001f97983 */ /* 0x000f280000100800 */
[----:B------:R-:W4:Y:S04]  /*10a060*/  LDL R250, [R1+0x128] ;  /* 0x0001280001fa7983 */ /* 0x000f280000100800 */
[----:B------:R-:W4:Y:S01]  /*10a070*/  LDL R251, [R1+0x12c] ;  /* 0x00012c0001fb7983 */ /* 0x000f220000100800 */
[C---:B------:R-:W-:Y:S01]  /*10a080*/  HMMA.1688.F32.TF32 R76, R12.reuse, R142, R76 ;  /* 0x0000008e0c4c723c */ /* 0x040fe2000008104c */
[----:B------:R-:W4:Y:S02]  /*10a090*/  LDL.LU.64 R142, [R1+0x87b8] ;  /* 0x0087b800018e7983 */ /* 0x000f240000300a00 */
[----:B------:R-:W4:Y:S05]  /*10a0a0*/  LDL.LU.64 R140, [R1+0x87b0] ;  /* 0x0087b000018c7983 */ /* 0x000f2a0000300a00 */
[C---:B------:R-:W-:Y:S01]  /*10a0b0*/  HMMA.1688.F32.TF32 R80, R12.reuse, R150, R80 ;  /* 0x000000960c50723c */ /* 0x040fe20000081050 */
[----:B------:R-:W4:Y:S01]  /*10a0c0*/  LDL.LU.64 R150, [R1+0x87a8] ;  /* 0x0087a80001967983 */ /* 0x000f220000300a00 */
[----:B------:R-:W4:Y:S06]  /*10a0d0*/  LDL.LU.64 R148, [R1+0x87a0] ;  /* 0x0087a00001947983 */ /* 0x000f2c0000300a00 */
[C---:B------:R-:W-:Y:S01]  /*10a0e0*/  HMMA.1688.F32.TF32 R84, R12.reuse, R158, R84 ;  /* 0x0000009e0c54723c */ /* 0x040fe20000081054 */
[----:B------:R-:W4:Y:S01]  /*10a0f0*/  LDL.LU.64 R158, [R1+0x8798] ;  /* 0x00879800019e7983 */ /* 0x000f220000300a00 */
[----:B------:R-:W4:Y:S06]  /*10a100*/  LDL.LU.64 R156, [R1+0x8790] ;  /* 0x00879000019c7983 */ /* 0x000f2c0000300a00 */
        /* <DEDUP_REMOVED lines=10> */
[----:B------:R-:W4:Y:S07]  /*10a1b0*/  LDL.LU.64 R198, [R1+0x8758] ;  /* 0x0087580001c67983 */ /* 0x000f2e0000300a00 */
[C---:B------:R-:W-:Y:S01]  /*10a1c0*/  HMMA.1688.F32.TF32 R64, R12.reuse, R214, R64 ;  /* 0x000000d60c40723c */ /* 0x040fe20000081040 */
[----:B------:R-:W4:Y:S01]  /*10a1d0*/  LDL.LU.64 R196, [R1+0x8750] ;  /* 0x0087500001c47983 */ /* 0x000f220000300a00 */
[----:B------:R-:W4:Y:S06]  /*10a1e0*/  LDL.LU.64 R214, [R1+0x8748] ;  /* 0x0087480001d67983 */ /* 0x000f2c0000300a00 */
[----:B------:R-:W-:Y:S08]  /*10a1f0*/  HMMA.1688.F32.TF32 R68, R12, R222, R68 ;  /* 0x000000de0c44723c */ /* 0x000ff00000081044 */
[C---:B-1----:R-:W-:Y:S08]  /*10a200*/  HMMA.1688.F32.TF32 R128, R124.reuse, R220, R128 ;  /* 0x000000dc7c80723c */ /* 0x042ff00000081080 */
[----:B--2---:R-:W-:Y:S01]  /*10a210*/  HMMA.1688.F32.TF32 R108, R124, R212, R108 ;  /* 0x000000d47c6c723c */ /* 0x004fe2000008106c */
[----:B------:R-:W2:Y:S01]  /*10a220*/  LDL.LU.64 R212, [R1+0x8740] ;  /* 0x0087400001d47983 */ /* 0x000ea20000300a00 */
[----:B------:R-:W2:Y:S02]  /*10a230*/  LDL.LU.64 R222, [R1+0x8738] ;  /* 0x0087380001de7983 */ /* 0x000ea40000300a00 */
[----:B------:R-:W2:Y:S11]  /*10a240*/  LDL.LU.64 R220, [R1+0x8730] ;  /* 0x0087300001dc7983 */ /* 0x000eb60000300a00 */
[----:B------:R-:W-:Y:S01]  /*10a250*/  STL.64 [R1+0x8718], R130 ;  /* 0x0087188201007387 */ /* 0x000fe20000100a00 */
[----:B------:R1:W-:Y:S03]  /*10a260*/  STL.64 [R1+0x8710], R128 ;  /* 0x0087108001007387 */ /* 0x0003e60000100a00 */
[----:B-1----:R-:W2:Y:S04]  /*10a270*/  LDL R128, [R1+0x410] ;  /* 0x0004100001807983 */ /* 0x002ea80000100800 */
[----:B------:R-:W2:Y:S01]  /*10a280*/  LDL R129, [R1+0x414] ;  /* 0x0004140001817983 */ /* 0x000ea20000100800 */
[----:B------:R-:W-:Y:S01]  /*10a290*/  HMMA.1688.F32.TF32 R72, R12, R230, R72 ;  /* 0x000000e60c48723c */ /* 0x000fe20000081048 */
[----:B------:R-:W-:Y:S04]  /*10a2a0*/  LDS R12, [R2+0x2c100] ;  /* 0x02c10000020c7984 */ /* 0x000fe80000000800 */
[----:B------:R-:W-:Y:S01]  /*10a2b0*/  LDS R14, [R2+0x2e100] ;  /* 0x02e10000020e7984 */ /* 0x000fe20000000800 */
[----:B------:R-:W-:Y:S04]  /*10a2c0*/  LDS R13, [R0+0x2c100] ;  /* 0x02c10000000d7984 */ /* 0x000fe80000000800 */
[----:B------:R-:W1:Y:S01]  /*10a2d0*/  LDS R15, [R0+0x2e100] ;  /* 0x02e10000000f7984 */ /* 0x000e620000000800 */
[C---:B---3--:R-:W-:Y:S08]  /*10a2e0*/  HMMA.1688.F32.TF32 R116, R124.reuse, R228, R116 ;  /* 0x000000e47c74723c */ /* 0x048ff00000081074 */
        /* <DEDUP_REMOVED lines=68> */
[C---:B------:R-:W-:Y:S08]  /*10a730*/  HMMA.1688.F32.TF32 R56, R12.reuse, R230, R56 ;  /* 0x000000e60c38723c */ /* 0x040ff00000081038 */
[----:B---3--:R-:W-:Y:S01]  /*10a740*/  HMMA.1688.F32.TF32 R132, R12, R246, R132 ;  /* 0x000000f60c84723c */ /* 0x008fe20000081084 */
        /* <DEDUP_REMOVED lines=21> */
[----:B------:R2:W-:Y:S03]  /*10a8a0*/  STL.64 [R1+0x83c8], R228 ;  /* 0x0083c8e401007387 */ /* 0x0005e60000100a00 */
[----:B-1----:R-:W3:Y:S04]  /*10a8b0*/  LDL.64 R230, [R1+0x12b8] ;  /* 0x0012b80001e67983 */ /* 0x002ee80000100a00 */
[----:B--2---:R-:W2:Y:S01]  /*10a8c0*/  LDL.64 R228, [R1+0x12b0] ;  /* 0x0012b00001e47983 */ /* 0x004ea20000100a00 */
[----:B------:R1:W-:Y:S02]  /*10a8d0*/  STL.64 [R1+0x83e0], R222 ;  /* 0x0083e0de01007387 */ /* 0x0003e40000100a00 */
[----:B------:R1:W-:Y:S02]  /*10a8e0*/  STL.64 [R1+0x83d8], R220 ;  /* 0x0083d8dc01007387 */ /* 0x0003e40000100a00 */
[----:B-1----:R-:W2:Y:S04]  /*10a8f0*/  LDL.64 R222, [R1+0x12a8] ;  /* 0x0012a80001de7983 */ /* 0x002ea80000100a00 */
[----:B------:R-:W2:Y:S01]  /*10a900*/  LDL.64 R220, [R1+0x12a0] ;  /* 0x0012a00001dc7983 */ /* 0x000ea20000100a00 */
[----:B------:R1:W-:Y:S02]  /*10a910*/  STL.64 [R1+0x83f0], R214 ;  /* 0x0083f0d601007387 */ /* 0x0003e40000100a00 */
[----:B------:R1:W-:Y:S02]  /*10a920*/  STL.64 [R1+0x83e8], R212 ;  /* 0x0083e8d401007387 */ /* 0x0003e40000100a00 */
[----:B-1----:R-:W-:Y:S01]  /*10a930*/  MOV R214, R206 ;  /* 0x000000ce00d67202 */ /* 0x002fe20000000f00 */
[----:B------:R-:W2:Y:S04]  /*10a940*/  LDL R212, [R1+0x1290] ;  /* 0x0012900001d47983 */ /* 0x000ea80000100800 */
[----:B------:R-:W2:Y:S01]  /*10a950*/  LDL R213, [R1+0x1294] ;  /* 0x0012940001d57983 */ /* 0x000ea20000100800 */
[----:B------:R-:W2:Y:S02]  /*10a960*/  LDL.LU R206, [R1+0x86e4] ;  /* 0x0086e40001ce7983 */ /* 0x000ea40000300800 */
[----:B------:R-:W-:-:S02]  /*10a970*/  IMAD.MOV.U32 R215, RZ, RZ, R207 ;  /* 0x000000ffffd77224 */ /* 0x000fc400078e00cf */
[----:B------:R-:W3:Y:S01]  /*10a980*/  LDL.LU R207, [R1+0x86e0] ;  /* 0x0086e00001cf7983 */ /* 0x000ee20000300800 */
[----:B------:R-:W4:Y:S02]  /*10a990*/  LDL R232, [R1+0x1120] ;  /* 0x0011200001e87983 */ /* 0x000f240000100800 */
[----:B------:R-:W4:Y:S02]  /*10a9a0*/  LDL R233, [R1+0x1124] ;  /* 0x0011240001e97983 */ /* 0x000f240000100800 */
[----:B------:R-:W4:Y:S01]  /*10a9b0*/  LDL R234, [R1+0x1128] ;  /* 0x0011280001ea7983 */ /* 0x000f220000100800 */
[----:B------:R-:W4:Y:S04]  /*10a9c0*/  LDL R235, [R1+0x112c] ;  /* 0x00112c0001eb7983 */ /* 0x000f280000100800 */
[----:B------:R-:W4:Y:S04]  /*10a9d0*/  LDL.64 R240, [R1+0x1130] ;  /* 0x0011300001f07983 */ /* 0x000f280000100a00 */
[----:B------:R-:W4:Y:S04]  /*10a9e0*/  LDL.64 R242, [R1+0x1138] ;  /* 0x0011380001f27983 */ /* 0x000f280000100a00 */
[----:B------:R-:W4:Y:S04]  /*10a9f0*/  LDL.64 R236, [R1+0x1140] ;  /* 0x0011400001ec7983 */ /* 0x000f280000100a00 */
[----:B------:R-:W4:Y:S04]  /*10aa00*/  LDL.64 R238, [R1+0x1148] ;  /* 0x0011480001ee7983 */ /* 0x000f280000100a00 */
[----:B--2---:R-:W-:Y:S01]  /*10aa10*/  STL [R1+0x838c], R206 ;  /* 0x00838cce01007387 */ /* 0x004fe20000100800 */
[----:B---3--:R-:W-:Y:S03]  /*10aa20*/  STL [R1+0x8388], R207 ;  /* 0x008388cf01007387 */ /* 0x008fe60000100800 */
[----:B------:R1:W-:Y:S01]  /*10aa30*/  STL.64 [R1+0x8400], R198 ;  /* 0x008400c601007387 */ /* 0x0003e20000100a00 */
[----:B------:R2:W-:Y:S01]  /*10aa40*/  STL.64 [R1+0x83f8], R196 ;  /* 0x0083f8c401007387 */ /* 0x0005e20000100a00 */
[----:B-1----:R-:W-:-:S02]  /*10aa50*/  MOV R198, R190 ;  /* 0x000000be00c67202 */ /* 0x002fc40000000f00 */
[----:B--2---:R-:W2:Y:S04]  /*10aa60*/  LDL R196, [R1+0x1280] ;  /* 0x0012800001c47983 */ /* 0x004ea80000100800 */
[----:B------:R-:W2:Y:S01]  /*10aa70*/  LDL R197, [R1+0x1284] ;  /* 0x0012840001c57983 */ /* 0x000ea20000100800 */
[----:B------:R-:W3:Y:S02]  /*10aa80*/  LDL.LU R190, [R1+0x86dc] ;  /* 0x0086dc0001be7983 */ /* 0x000ee40000300800 */
[----:B------:R-:W-:Y:S02]  /*10aa90*/  IMAD.MOV.U32 R199, RZ, RZ, R191 ;  /* 0x000000ffffc77224 */ /* 0x000fe400078e00bf */
[----:B------:R-:W2:Y:S01]  /*10aaa0*/  LDL.LU R191, [R1+0x86d8] ;  /* 0x0086d80001bf7983 */ /* 0x000ea20000300800 */
[----:B------:R-:W4:Y:S02]  /*10aab0*/  LDL R216, [R1+0x1170] ;  /* 0x0011700001d87983 */ /* 0x000f240000100800 */
[----:B------:R-:W4:Y:S02]  /*10aac0*/  LDL R217, [R1+0x1174] ;  /* 0x0011740001d97983 */ /* 0x000f240000100800 */
[----:B------:R-:W4:Y:S01]  /*10aad0*/  LDL R208, [R1+0x1160] ;  /* 0x0011600001d07983 */ /* 0x000f220000100800 */
[----:B------:R-:W4:Y:S04]  /*10aae0*/  LDL R209, [R1+0x1164] ;  /* 0x0011640001d17983 */ /* 0x000f280000100800 */
[----:B------:R-:W4:Y:S04]  /*10aaf0*/  LDL R200, [R1+0x1150] ;  /* 0x0011500001c87983 */ /* 0x000f280000100800 */
[----:B------:R-:W4:Y:S04]  /*10ab00*/  LDL.64 R224, [R1+0x1190] ;  /* 0x0011900001e07983 */ /* 0x000f280000100a00 */
[----:B------:R-:W4:Y:S04]  /*10ab10*/  LDL.64 R248, [R1+0x11c0] ;  /* 0x0011c00001f87983 */ /* 0x000f280000100a00 */
[----:B------:R-:W4:Y:S01]  /*10ab20*/  LDL.64 R250, [R1+0x11c8] ;  /* 0x0011c80001fa7983 */ /* 0x000f220000100a00 */
[C---:B------:R-:W-:Y:S01]  /*10ab30*/  HMMA.1688.F32.TF32 R116, R12.reuse, R126, R116 ;  /* 0x0000007e0c74723c */ /* 0x040fe20000081074 */
[----:B------:R-:W-:Y:S04]  /*10ab40*/  LDS R126, [R2+0x32100] ;  /* 0x03210000027e7984 */ /* 0x000fe80000000800 */
[----:B------:R-:W1:Y:S01]  /*10ab50*/  LDS R127, [R0+0x32100] ;  /* 0x03210000007f7984 */ /* 0x000e620000000800 */
[----:B---3--:R-:W-:Y:S03]  /*10ab60*/  STL [R1+0x8384], R190 ;  /* 0x008384be01007387 */ /* 0x008fe60000100800 */
[----:B--2---:R-:W-:Y:S01]  /*10ab70*/  STL [R1+0x8380], R191 ;  /* 0x008380bf01007387 */ /* 0x004fe20000100800 */
[----:B------:R-:W-:Y:S01]  /*10ab80*/  STL [R1+0x837c], R182 ;  /* 0x00837cb601007387 */ /* 0x000fe20000100800 */
[----:B------:R-:W-:Y:S03]  /*10ab90*/  STL [R1+0x8378], R183 ;  /* 0x008378b701007387 */ /* 0x000fe60000100800 */
        /* <DEDUP_REMOVED lines=10> */
[----:B------:R-:W2:Y:S02]  /*10ac40*/  LDL R104, [R1+0x1180] ;  /* 0x0011800001687983 */ /* 0x000ea40000100800 */
[----:B------:R-:W2:Y:S01]  /*10ac50*/  LDL R105, [R1+0x1184] ;  /* 0x0011840001697983 */ /* 0x000ea20000100800 */
[C---:B------:R-:W-:Y:S08]  /*10ac60*/  HMMA.1688.F32.TF32 R4, R12.reuse, R154, R4 ;  /* 0x0000009a0c04723c */ /* 0x040ff00000081004 */
[----:B------:R-:W-:Y:S01]  /*10ac70*/  HMMA.1688.F32.TF32 R100, R12, R162, R100 ;  /* 0x000000a20c64723c */ /* 0x000fe20000081064 */
[----:B------:R-:W-:Y:S01]  /*10ac80*/  MOV R201, R247 ;  /* 0x000000f700c97202 */ /* 0x000fe20000000f00 */
[----:B----4-:R-:W-:-:S06]  /*10ac90*/  IMAD.MOV.U32 R247, RZ, RZ, R225 ;  /* 0x000000fffff77224 */ /* 0x010fcc00078e00e1 */
[C---:B-1----:R-:W-:Y:S08]  /*10aca0*/  HMMA.1688.F32.TF32 R116, R124.reuse, R208, R116 ;  /* 0x000000d07c74723c */ /* 0x042ff00000081074 */
[C---:B------:R-:W-:Y:S01]  /*10acb0*/  HMMA.1688.F32.TF32 R132, R124.reuse, R200, R132 ;  /* 0x000000c87c84723c */ /* 0x040fe20000081084 */
[----:B------:R-:W3:Y:S04]  /*10acc0*/  LDL R176, [R1+0x1270] ;  /* 0x0012700001b07983 */ /* 0x000ee80000100800 */
[----:B------:R-:W3:Y:S04]  /*10acd0*/  LDL R177, [R1+0x1274] ;  /* 0x0012740001b17983 */ /* 0x000ee80000100800 */
[----:B------:R-:W4:Y:S04]  /*10ace0*/  LDL R160, [R1+0x1250] ;  /* 0x0012500001a07983 */ /* 0x000f280000100800 */
[----:B------:R-:W4:Y:S04]  /*10acf0*/  LDL R161, [R1+0x1254] ;  /* 0x0012540001a17983 */ /* 0x000f280000100800 */
[----:B------:R-:W3:Y:S04]  /*10ad00*/  LDL.64 R8, [R1+0x11a0] ;  /* 0x0011a00001087983 */ /* 0x000ee80000100a00 */
        /* <DEDUP_REMOVED lines=8> */
[----:B------:R-:W4:Y:S04]  /*10ad90*/  LDL.64 R28, [R1+0x11e0] ;  /* 0x0011e000011c7983 */ /* 0x000f280000100a00 */
[----:B------:R-:W4:Y:S04]  /*10ada0*/  LDL R32, [R1+0x1200] ;  /* 0x0012000001207983 */ /* 0x000f280000100800 */
[----:B------:R-:W4:Y:S04]  /*10adb0*/  LDL R33, [R1+0x1204] ;  /* 0x0012040001217983 */ /* 0x000f280000100800 */
[----:B------:R-:W4:Y:S04]  /*10adc0*/  LDL R36, [R1+0x11f0] ;  /* 0x0011f00001247983 */ /* 0x000f280000100800 */
[----:B------:R-:W4:Y:S01]  /*10add0*/  LDL R37, [R1+0x11f4] ;  /* 0x0011f40001257983 */ /* 0x000f220000100800 */
[C---:B------:R-:W-:Y:S01]  /*10ade0*/  HMMA.1688.F32.TF32 R4, R124.reuse, R224, R4 ;  /* 0x000000e07c04723c */ /* 0x040fe20000081004 */
[----:B------:R-:W4:Y:S02]  /*10adf0*/  LDL R224, [R1+0x1300] ;  /* 0x0013000001e07983 */ /* 0x000f240000100800 */
        /* <DEDUP_REMOVED lines=14> */
[----:B------:R-:W-:Y:S02]  /*10aee0*/  STL [R1+0x8360], R247 ;  /* 0x008360f701007387 */ /* 0x000fe40000100800 */
[----:B------:R-:W4:Y:S01]  /*10aef0*/  LDL.LU.64 R106, [R1+0x86d0] ;  /* 0x0086d000016a7983 */ /* 0x000f220000300a00 */
[----:B--2---:R-:W-:Y:S01]  /*10af00*/  HMMA.1688.F32.TF32 R100, R124, R104, R100 ;  /* 0x000000687c64723c */ /* 0x004fe20000081064 */
[----:B------:R-:W2:Y:S07]  /*10af10*/  LDL.LU.64 R104, [R1+0x86c8] ;  /* 0x0086c80001687983 */ /* 0x000eae0000300a00 */
[C---:B------:R-:W-:Y:S08]  /*10af20*/  HMMA.1688.F32.TF32 R136, R12.reuse, R146, R136 ;  /* 0x000000920c88723c */ /* 0x040ff00000081088 */
[----:B------:R-:W-:Y:S01]  /*10af30*/  HMMA.1688.F32.TF32 R16, R12, R186, R16 ;  /* 0x000000ba0c10723c */ /* 0x000fe20000081010 */
[----:B------:R-:W-:Y:S01]  /*10af40*/  MOV R201, R246 ;  /* 0x000000f600c97202 */ /* 0x000fe20000000f00 */
[----:B------:R-:W2:Y:S01]  /*10af50*/  LDL.LU.64 R10, [R1+0x86c0] ;  /* 0x0086c000010a7983 */ /* 0x000ea20000300a00 */
[----:B---3--:R-:W-:Y:S11]  /*10af60*/  IMAD.MOV.U32 R246, RZ, RZ, R8 ;  /* 0x000000fffff67224 */ /* 0x008ff600078e0008 */
[----:B------:R-:W-:Y:S02]  /*10af70*/  @!UPT UIADD3 URZ, URZ, URZ, URZ ;  /* 0x0000003f3f3ff290 */ /* 0x000fe4000fffe03f */
[C---:B------:R-:W-:Y:S07]  /*10af80*/  HMMA.1688.F32.TF32 R136, R124.reuse, R216, R136 ;  /* 0x000000d87c88723c */ /* 0x040fee0000081088 */
[----:B------:R-:W-:Y:S01]  /*10af90*/  MOV R217, R3 ;  /* 0x0000000300d97202 */ /* 0x000fe20000000f00 */
[----:B------:R-:W-:Y:S01]  /*10afa0*/  MOV R3, R9 ;  /* 0x0000000900037202 */ /* 0x000fe20000000f00 */
[C---:B----4-:R-:W-:Y:S08]  /*10afb0*/  HMMA.1688.F32.TF32 R16, R124.reuse, R20, R16 ;  /* 0x000000147c10723c */ /* 0x050ff00000081010 */
[C---:B--2---:R-:W-:Y:S01]  /*10afc0*/  HMMA.1688.F32.TF32 R104, R124.reuse, R8, R104 ;  /* 0x000000087c68723c */ /* 0x044fe20000081068 */
[----:B------:R-:W2:Y:S01]  /*10afd0*/  LDL.LU.64 R8, [R1+0x86b8] ;  /* 0x0086b80001087983 */ /* 0x000ea20000300a00 */
[----:B------:R-:W-:Y:S02]  /*10afe0*/  STL [R1+0x8368], R3 ;  /* 0x0083680301007387 */ /* 0x000fe40000100800 */
[----:B------:R-:W-:Y:S02]  /*10aff0*/  STL [R1+0x8364], R246 ;  /* 0x008364f601007387 */ /* 0x000fe40000100800 */
[----:B------:R-:W3:Y:S01]  /*10b000*/  LDL.LU.64 R22, [R1+0x86b0] ;  /* 0x0086b00001167983 */ /* 0x000ee20000300a00 */
[----:B------:R-:W3:Y:S01]  /*10b010*/  LDL.LU.64 R20, [R1+0x86a8] ;  /* 0x0086a80001147983 */ /* 0x000ee20000300a00 */
[----:B------:R-:W4:Y:S01]  /*10b020*/  LDL.LU.64 R26, [R1+0x86a0] ;  /* 0x0086a000011a7983 */ /* 0x000f220000300a00 */
[----:B---3--:R-:W-:Y:S02]  /*10b030*/  HMMA.1688.F32.TF32 R20, R124, R24, R20 ;  /* 0x000000187c14723c */ /* 0x008fe40000081014 */
[----:B------:R-:W4:Y:S01]  /*10b040*/  LDL.LU.64 R24, [R1+0x8698] ;  /* 0x0086980001187983 */ /* 0x000f220000300a00 */
[----:B------:R-:W-:-:S02]  /*10b050*/  IMAD.MOV.U32 R216, RZ, RZ, R244 ;  /* 0x000000ffffd87224 */ /* 0x000fc400078e00f4 */
[----:B------:R-:W-:Y:S02]  /*10b060*/  IMAD.MOV.U32 R244, RZ, RZ, R28 ;  /* 0x000000fffff47224 */ /* 0x000fe400078e001c */
[----:B------:R-:W3:Y:S01]  /*10b070*/  LDL.LU.64 R30, [R1+0x8690] ;  /* 0x00869000011e7983 */ /* 0x000ee20000300a00 */
[C---:B----4-:R-:W-:Y:S01]  /*10b080*/  HMMA.1688.F32.TF32 R24, R124.reuse, R28, R24 ;  /* 0x0000001c7c18723c */ /* 0x050fe20000081018 */
[----:B------:R-:W3:Y:S01]  /*10b090*/  LDL.LU.64 R28, [R1+0x8688] ;  /* 0x00868800011c7983 */ /* 0x000ee20000300a00 */
[----:B------:R-:W-:Y:S02]  /*10b0a0*/  STL [R1+0x836c], R244 ;  /* 0x00836cf401007387 */ /* 0x000fe40000100800 */
[----:B------:R-:W4:Y:S04]  /*10b0b0*/  LDL.LU.64 R34, [R1+0x8680] ;  /* 0x0086800001227983 */ /* 0x000f280000300a00 */
[C---:B---3--:R-:W-:Y:S01]  /*10b0c0*/  HMMA.1688.F32.TF32 R28, R124.reuse, R32, R28 ;  /* 0x000000207c1c723c */ /* 0x048fe2000008101c */
[----:B------:R-:W4:Y:S01]  /*10b0d0*/  LDL.LU.64 R32, [R1+0x8678] ;  /* 0x0086780001207983 */ /* 0x000f220000300a00 */
[----:B------:R-:W3:Y:S06]  /*10b0e0*/  LDL.LU.64 R38, [R1+0x8670] ;  /* 0x0086700001267983 */ /* 0x000eec0000300a00 */
[C---:B----4-:R-:W-:Y:S01]  /*10b0f0*/  HMMA.1688.F32.TF32 R32, R124.reuse, R36, R32 ;  /* 0x000000247c20723c */ /* 0x050fe20000081020 */
[----:B------:R-:W3:Y:S01]  /*10b100*/  LDL.LU.64 R36, [R1+0x8668] ;  /* 0x0086680001247983 */ /* 0x000ee20000300a00 */
[----:B------:R-:W4:Y:S06]  /*10b110*/  LDL.LU.64 R42, [R1+0x8660] ;  /* 0x00866000012a7983 */ /* 0x000f2c0000300a00 */
[----:B---3--:R-:W-:Y:S01]  /*10b120*/  HMMA.1688.F32.TF32 R36, R124, R40, R36 ;  /* 0x000000287c24723c */ /* 0x008fe20000081024 */
[----:B------:R-:W4:Y:S01]  /*10b130*/  LDL.LU.64 R40, [R1+0x8658] ;  /* 0x0086580001287983 */ /* 0x000f220000300a00 */
[----:B------:R-:W3:Y:S06]  /*10b140*/  LDL.LU.64 R46, [R1+0x8650] ;  /* 0x00865000012e7983 */ /* 0x000eec0000300a00 */
        /* <DEDUP_REMOVED lines=8> */
[----:B------:R-:W-:Y:S04]  /*10b1d0*/  LDS R12, [R2+0x34100] ;  /* 0x03410000020c7984 */ /* 0x000fe80000000800 */
[----:B------:R-:W-:Y:S04]  /*10b1e0*/  LDS R14, [R2+0x36100] ;  /* 0x03610000020e7984 */ /* 0x000fe80000000800 */
[----:B------:R-:W-:Y:S04]  /*10b1f0*/  LDS R13, [R0+0x34100] ;  /* 0x03410000000d7984 */ /* 0x000fe80000000800 */
[----:B------:R-:W1:Y:S01]  /*10b200*/  LDS R15, [R0+0x36100] ;  /* 0x03610000000f7984 */ /* 0x000e620000000800 */
[C---:B------:R-:W-:Y:S08]  /*10b210*/  HMMA.1688.F32.TF32 R108, R124.reuse, R232, R108 ;  /* 0x000000e87c6c723c */ /* 0x040ff0000008106c */
[C---:B------:R-:W-:Y:S08]  /*10b220*/  HMMA.1688.F32.TF32 R128, R124.reuse, R240, R128 ;  /* 0x000000f07c80723c */ /* 0x040ff00000081080 */
[C---:B----4-:R-:W-:Y:S01]  /*10b230*/  HMMA.1688.F32.TF32 R40, R124.reuse, R44, R40 ;  /* 0x0000002c7c28723c */ /* 0x050fe20000081028 */
[----:B------:R-:W3:Y:S07]  /*10b240*/  LDL.LU.64 R44, [R1+0x8648] ;  /* 0x00864800012c7983 */ /* 0x000eee0000300a00 */
[C---:B------:R-:W-:Y:S01]  /*10b250*/  HMMA.1688.F32.TF32 R112, R124.reuse, R236, R112 ;  /* 0x000000ec7c70723c */ /* 0x040fe20000081070 */
[----:B------:R-:W4:Y:S07]  /*10b260*/  LDL.LU.64 R146, [R1+0x8640] ;  /* 0x0086400001927983 */ /* 0x000f2e0000300a00 */
[----:B------:R-:W-:Y:S08]  /*10b270*/  HMMA.1688.F32.TF32 R48, R124, R152, R48 ;  /* 0x000000987c30723c */ /* 0x000ff00000081030 */
[----:B-1----:R-:W-:Y:S08]  /*10b280*/  HMMA.1688.F32.TF32 R108, R12, R234, R108 ;  /* 0x000000ea0c6c723c */ /* 0x002ff0000008106c */
[----:B------:R-:W-:Y:S08]  /*10b290*/  HMMA.1688.F32.TF32 R52, R124, R160, R52 ;  /* 0x000000a07c34723c */ /* 0x000ff00000081034 */
[----:B------:R-:W-:Y:S08]  /*10b2a0*/  HMMA.1688.F32.TF32 R128, R12, R242, R128 ;  /* 0x000000f20c80723c */ /* 0x000ff00000081080 */
        /* <DEDUP_REMOVED lines=9> */
[C---:B------:R-:W-:Y:S08]  /*10b340*/  HMMA.1688.F32.TF32 R64, R124.reuse, R196, R64 ;  /* 0x000000c47c40723c */ /* 0x040ff00000081040 */
[----:B------:R-:W-:Y:S08]  /*10b350*/  HMMA.1688.F32.TF32 R68, R124, R212, R68 ;  /* 0x000000d47c44723c */ /* 0x000ff00000081044 */
[----:B------:R-:W-:Y:S08]  /*10b360*/  HMMA.1688.F32.TF32 R112, R12, R238, R112 ;  /* 0x000000ee0c70723c */ /* 0x000ff00000081070 */
[C---:B------:R-:W-:Y:S08]  /*10b370*/  HMMA.1688.F32.TF32 R72, R124.reuse, R220, R72 ;  /* 0x000000dc7c48723c */ /* 0x040ff00000081048 */
[----:B------:R-:W-:Y:S01]  /*10b380*/  HMMA.1688.F32.TF32 R76, R124, R228, R76 ;  /* 0x000000e47c4c723c */ /* 0x000fe2000008104c */
[----:B------:R-:W-:Y:S01]  /*10b390*/  MOV R150, R242 ;  /* 0x000000f200967202 */ /* 0x000fe20000000f00 */
[----:B------:R-:W-:Y:S01]  /*10b3a0*/  IMAD.MOV.U32 R151, RZ, RZ, R243 ;  /* 0x000000ffff977224 */ /* 0x000fe200078e00f3 */
[----:B------:R-:W-:Y:S01]  /*10b3b0*/  MOV R142, R238 ;  /* 0x000000ee008e7202 */ /* 0x000fe20000000f00 */
[----:B------:R-:W-:-:S04]  /*10b3c0*/  IMAD.MOV.U32 R143, RZ, RZ, R239 ;  /* 0x000000ffff8f7224 */ /* 0x000fc800078e00ef */
[----:B---3--:R-:W-:Y:S01]  /*10b3d0*/  HMMA.1688.F32.TF32 R44, R124, R144, R44 ;  /* 0x000000907c2c723c */ /* 0x008fe2000008102c */
[----:B------:R-:W2:Y:S01]  /*10b3e0*/  LDL.LU.64 R144, [R1+0x8638] ;  /* 0x0086380001907983 */ /* 0x000ea20000300a00 */
[----:B------:R-:W3:Y:S02]  /*10b3f0*/  LDL.LU.64 R154, [R1+0x8630] ;  /* 0x00863000019a7983 */ /* 0x000ee40000300a00 */
        /* <DEDUP_REMOVED lines=19> */
[----:B------:R-:W2:Y:S02]  /*10b530*/  LDL R126, [R1+0x11a8] ;  /* 0x0011a800017e7983 */ /* 0x000ea40000100800 */
[----:B------:R-:W2:Y:S02]  /*10b540*/  LDL R127, [R1+0x11ac] ;  /* 0x0011ac00017f7983 */ /* 0x000ea40000100800 */
[----:B------:R-:W2:Y:S01]  /*10b550*/  LDL.LU.64 R234, [R1+0x8590] ;  /* 0x0085900001ea7983 */ /* 0x000ea20000300a00 */
[----:B------:R-:W2:Y:S01]  /*10b560*/  LDL.LU.64 R232, [R1+0x8588] ;  /* 0x0085880001e87983 */ /* 0x000ea20000300a00 */
[----:B------:R-:W-:Y:S02]  /*10b570*/  STL.64 [R1+0x1ba0], R108 ;  /* 0x001ba06c01007387 */ /* 0x000fe40000100a00 */
[----:B------:R1:W-:Y:S02]  /*10b580*/  STL.64 [R1+0x1ba8], R110 ;  /* 0x001ba86e01007387 */ /* 0x0003e40000100a00 */
[----:B-1----:R-:W2:Y:S04]  /*10b590*/  LDL R110, [R1+0x1188] ;  /* 0x00118800016e7983 */ /* 0x002ea80000100800 */
[----:B------:R-:W2:Y:S01]  /*10b5a0*/  LDL R111, [R1+0x118c] ;  /* 0x00118c00016f7983 */ /* 0x000ea20000100800 */
[----:B------:R-:W-:Y:S02]  /*10b5b0*/  STL.64 [R1+0x1b60], R128 ;  /* 0x001b608001007387 */ /* 0x000fe40000100a00 */
[----:B------:R1:W-:Y:S02]  /*10b5c0*/  STL.64 [R1+0x1b68], R130 ;  /* 0x001b688201007387 */ /* 0x0003e40000100a00 */
[----:B------:R-:W3:Y:S01]  /*10b5d0*/  LDL.LU.64 R242, [R1+0x8580] ;  /* 0x0085800001f27983 */ /* 0x000ee20000300a00 */
[----:B------:R-:W3:Y:S04]  /*10b5e0*/  LDL.LU.64 R240, [R1+0x8578] ;  /* 0x0085780001f07983 */ /* 0x000ee80000300a00 */
[----:B-1----:R-:W3:Y:S04]  /*10b5f0*/  LDL R130, [R1+0x1198] ;  /* 0x0011980001827983 */ /* 0x002ee80000100800 */
[----:B------:R-:W3:Y:S01]  /*10b600*/  LDL R131, [R1+0x119c] ;  /* 0x00119c0001837983 */ /* 0x000ee20000100800 */
[----:B------:R1:W-:Y:S02]  /*10b610*/  STL.64 [R1+0x8410], R150 ;  /* 0x0084109601007387 */ /* 0x0003e40000100a00 */
[----:B------:R-:W-:Y:S01]  /*10b620*/  STL.64 [R1+0x8408], R148 ;  /* 0x0084089401007387 */ /* 0x000fe20000100a00 */
[----:B-1----:R-:W3:Y:S04]  /*10b630*/  LDL R150, [R1+0x1178] ;  /* 0x0011780001967983 */ /* 0x002ee80000100800 */
[----:B------:R-:W3:Y:S01]  /*10b640*/  LDL R151, [R1+0x117c] ;  /* 0x00117c0001977983 */ /* 0x000ee20000100800 */
[----:B------:R-:W-:Y:S02]  /*10b650*/  STL.64 [R1+0x1b50], R112 ;  /* 0x001b507001007387 */ /* 0x000fe40000100a00 */
[----:B------:R1:W-:Y:S02]  /*10b660*/  STL.64 [R1+0x1b58], R114 ;  /* 0x001b587201007387 */ /* 0x0003e40000100a00 */
[----:B------:R-:W3:Y:S01]  /*10b670*/  LDL.LU.64 R238, [R1+0x8570] ;  /* 0x0085700001ee7983 */ /* 0x000ee20000300a00 */
[----:B------:R-:W3:Y:S04]  /*10b680*/  LDL.LU.64 R236, [R1+0x8568] ;  /* 0x0085680001ec7983 */ /* 0x000ee80000300a00 */
[----:B-1----:R-:W3:Y:S04]  /*10b690*/  LDL R114, [R1+0x1168] ;  /* 0x0011680001727983 */ /* 0x002ee80000100800 */
[----:B------:R-:W3:Y:S01]  /*10b6a0*/  LDL R115, [R1+0x116c] ;  /* 0x00116c0001737983 */ /* 0x000ee20000100800 */
[----:B------:R1:W-:Y:S02]  /*10b6b0*/  STL.64 [R1+0x8420], R142 ;  /* 0x0084208e01007387 */ /* 0x0003e40000100a00 */
[----:B------:R2:W-:Y:S01]  /*10b6c0*/  STL.64 [R1+0x8418], R140 ;  /* 0x0084188c01007387 */ /* 0x0005e20000100a00 */
[----:B-1----:R-:W3:Y:S04]  /*10b6d0*/  LDL R142, [R1+0x1158] ;  /* 0x00115800018e7983 */ /* 0x002ee80000100800 */
[----:B------:R-:W3:Y:S01]  /*10b6e0*/  LDL R143, [R1+0x115c] ;  /* 0x00115c00018f7983 */ /* 0x000ee20000100800 */
[----:B------:R-:W-:Y:S01]  /*10b6f0*/  HMMA.1688.F32.TF32 R8, R12, R250, R8 ;  /* 0x000000fa0c08723c */ /* 0x000fe20000081008 */
[----:B------:R-:W-:Y:S01]  /*10b700*/  IMAD.MOV.U32 R158, RZ, RZ, R250 ;  /* 0x000000ffff9e7224 */ /* 0x000fe200078e00fa */
[----:B------:R-:W-:-:S06]  /*10b710*/  MOV R159, R251 ;  /* 0x000000fb009f7202 */ /* 0x000fcc0000000f00 */
[C---:B--2---:R-:W-:Y:S08]  /*10b720*/  HMMA.1688.F32.TF32 R100, R12.reuse, R110, R100 ;  /* 0x0000006e0c64723c */ /* 0x044ff00000081064 */
[C---:B---3--:R-:W-:Y:S08]  /*10b730*/  HMMA.1688.F32.TF32 R140, R12.reuse, R142, R132 ;  /* 0x0000008e0c8c723c */ /* 0x048ff00000081084 */
[C---:B------:R-:W-:Y:S08]  /*10b740*/  HMMA.1688.F32.TF32 R132, R12.reuse, R114, R116 ;  /* 0x000000720c84723c */ /* 0x040ff00000081074 */
[C---:B------:R-:W-:Y:S08]  /*10b750*/  HMMA.1688.F32.TF32 R116, R12.reuse, R150, R136 ;  /* 0x000000960c74723c */ /* 0x040ff00000081088 */
[C---:B------:R-:W-:Y:S08]  /*10b760*/  HMMA.1688.F32.TF32 R112, R12.reuse, R130, R4 ;  /* 0x000000820c70723c */ /* 0x040ff00000081004 */
[C---:B------:R-:W-:Y:S01]  /*10b770*/  HMMA.1688.F32.TF32 R4, R12.reuse, R126, R104 ;  /* 0x0000007e0c04723c */ /* 0x040fe20000081068 */
[----:B------:R-:W-:Y:S01]  /*10b780*/  STL.64 [R1+0x1b40], R140 ;  /* 0x001b408c01007387 */ /* 0x000fe20000100a00 */
[----:B------:R-:W-:Y:S02]  /*10b790*/  STL.64 [R1+0x1b48], R142 ;  /* 0x001b488e01007387 */ /* 0x000fe40000100a00 */
[----:B------:R-:W-:Y:S02]  /*10b7a0*/  STL.64 [R1+0x1b20], R132 ;  /* 0x001b208401007387 */ /* 0x000fe40000100a00 */
[----:B------:R1:W-:Y:S01]  /*10b7b0*/  STL.64 [R1+0x1b28], R134 ;  /* 0x001b288601007387 */ /* 0x0003e20000100a00 */
[----:B------:R-:W-:Y:S01]  /*10b7c0*/  STL.64 [R1+0x1b00], R116 ;  /* 0x001b007401007387 */ /* 0x000fe20000100a00 */
[----:B------:R2:W-:Y:S07]  /*10b7d0*/  STL.64 [R1+0x1b08], R118 ;  /* 0x001b087601007387 */ /* 0x0005ee0000100a00 */
[----:B------:R-:W-:Y:S02]  /*10b7e0*/  STL.64 [R1+0x1ae0], R112 ;  /* 0x001ae07001007387 */ /* 0x000fe40000100a00 */
[----:B------:R-:W-:Y:S01]  /*10b7f0*/  STL.64 [R1+0x1ae8], R114 ;  /* 0x001ae87201007387 */ /* 0x000fe20000100a00 */
[----:B------:R-:W3:Y:S01]  /*10b800*/  LDL.64 R106, [R1+0x11d8] ;  /* 0x0011d800016a7983 */ /* 0x000ee20000100a00 */
[----:B------:R-:W-:Y:S02]  /*10b810*/  STL.64 [R1+0x1ac0], R100 ;  /* 0x001ac06401007387 */ /* 0x000fe40000100a00 */
[----:B------:R4:W-:Y:S02]  /*10b820*/  STL.64 [R1+0x1ac8], R102 ;  /* 0x001ac86601007387 */ /* 0x0009e40000100a00 */
[----:B------:R-:W3:Y:S01]  /*10b830*/  LDL R126, [R1+0x1278] ;  /* 0x00127800017e7983 */ /* 0x000ee20000100800 */
[----:B------:R-:W-:Y:S01]  /*10b840*/  STL.64 [R1+0x1aa0], R4 ;  /* 0x001aa00401007387 */ /* 0x000fe20000100a00 */
[----:B------:R-:W-:Y:S02]  /*10b850*/  STL.64 [R1+0x1aa8], R6 ;  /* 0x001aa80601007387 */ /* 0x000fe40000100a00 */
[----:B------:R-:W3:Y:S02]  /*10b860*/  LDL R127, [R1+0x127c] ;  /* 0x00127c00017f7983 */ /* 0x000ee40000100800 */
[----:B------:R-:W3:Y:S01]  /*10b870*/  LDL.64 R138, [R1+0x1208] ;  /* 0x00120800018a7983 */ /* 0x000ee20000100a00 */
[----:B-1----:R-:W3:Y:S04]  /*10b880*/  LDL.64 R134, [R1+0x1218] ;  /* 0x0012180001867983 */ /* 0x002ee80000100a00 */
[----:B--2---:R-:W2:Y:S04]  /*10b890*/  LDL R118, [R1+0x11f8] ;  /* 0x0011f80001767983 */ /* 0x004ea80000100800 */
[----:B------:R-:W2:Y:S04]  /*10b8a0*/  LDL R119, [R1+0x11fc] ;  /* 0x0011fc0001777983 */ /* 0x000ea80000100800 */
[----:B------:R-:W2:Y:S04]  /*10b8b0*/  LDL R130, [R1+0x1258] ;  /* 0x0012580001827983 */ /* 0x000ea80000100800 */
[----:B----4-:R-:W4:Y:S04]  /*10b8c0*/  LDL R102, [R1+0x11e8] ;  /* 0x0011e80001667983 */ /* 0x010f280000100800 */
[----:B------:R-:W4:Y:S04]  /*10b8d0*/  LDL R103, [R1+0x11ec] ;  /* 0x0011ec0001677983 */ /* 0x000f280000100800 */
[----:B------:R-:W2:Y:S04]  /*10b8e0*/  LDL R131, [R1+0x125c] ;  /* 0x00125c0001837983 */ /* 0x000ea80000100800 */
[----:B------:R-:W2:Y:S04]  /*10b8f0*/  LDL R142, [R1+0x1228] ;  /* 0x00122800018e7983 */ /* 0x000ea80000100800 */
[----:B------:R-:W2:Y:S04]  /*10b900*/  LDL R143, [R1+0x122c] ;  /* 0x00122c00018f7983 */ /* 0x000ea80000100800 */
[----:B------:R-:W2:Y:S04]  /*10b910*/  LDL.64 R114, [R1+0x1238] ;  /* 0x0012380001727983 */ /* 0x000ea80000100a00 */
[----:B------:R-:W2:Y:S04]  /*10b920*/  LDL R150, [R1+0x1248] ;  /* 0x0012480001967983 */ /* 0x000ea80000100800 */
[----:B------:R-:W2:Y:S04]  /*10b930*/  LDL R151, [R1+0x124c] ;  /* 0x00124c0001977983 */ /* 0x000ea80000100800 */
[----:B------:R-:W2:Y:S01]  /*10b940*/  LDL R110, [R1+0x1268] ;  /* 0x00126800016e7983 */ /* 0x000ea20000100800 */
[----:B------:R-:W-:Y:S02]  /*10b950*/  STL.64 [R1+0x1bc0], R8 ;  /* 0x001bc00801007387 */ /* 0x000fe40000100a00 */
[----:B------:R1:W-:Y:S02]  /*10b960*/  STL.64 [R1+0x1bc8], R10 ;  /* 0x001bc80a01007387 */ /* 0x0003e40000100a00 */
[----:B------:R-:W2:Y:S01]  /*10b970*/  LDL.LU.64 R250, [R1+0x8560] ;  /* 0x0085600001fa7983 */ /* 0x000ea20000300a00 */
[----:B------:R-:W2:Y:S01]  /*10b980*/  LDL.LU.64 R248, [R1+0x8558] ;  /* 0x0085580001f87983 */ /* 0x000ea20000300a00 */
[----:B------:R-:W-:Y:S01]  /*10b990*/  MOV R111, R252 ;  /* 0x000000fc006f7202 */ /* 0x000fe20000000f00 */
[----:B------:R-:W-:Y:S01]  /*10b9a0*/  IMAD.MOV.U32 R246, RZ, RZ, R222 ;  /* 0x000000fffff67224 */ /* 0x000fe200078e00de */
[----:B------:R-:W-:Y:S01]  /*10b9b0*/  MOV R247, R223 ;  /* 0x000000df00f77202 */ /* 0x000fe20000000f00 */
[----:B------:R-:W-:Y:S04]  /*10b9c0*/  LDS R4, [R2+0x18180] ;  /* 0x0181800002047984 */ /* 0x000fe80000000800 */
[----:B------:R-:W-:Y:S04]  /*10b9d0*/  LDS R6, [R2+0x1a180] ;  /* 0x01a1800002067984 */ /* 0x000fe80000000800 */
[----:B------:R-:W-:Y:S04]  /*10b9e0*/  LDS R5, [R0+0x18180] ;  /* 0x0181800000057984 */ /* 0x000fe80000000800 */
[----:B------:R-:W2:Y:S04]  /*10b9f0*/  LDS R7, [R0+0x1a180] ;  /* 0x01a1800000077984 */ /* 0x000ea80000000800 */
[----:B-1----:R-:W2:Y:S01]  /*10ba00*/  LDL.64 R10, [R1+0x11b8] ;  /* 0x0011b800010a7983 */ /* 0x002ea20000100a00 */
[----:B------:R-:W-:Y:S02]  /*10ba10*/  STL.64 [R1+0x8430], R158 ;  /* 0x0084309e01007387 */ /* 0x000fe40000100a00 */
[----:B------:R-:W-:Y:S02]  /*10ba20*/  STL.64 [R1+0x8428], R156 ;  /* 0x0084289c01007387 */ /* 0x000fe40000100a00 */
[----:B---3--:R-:W-:Y:S01]  /*10ba30*/  IMAD.MOV.U32 R252, RZ, RZ, R107 ;  /* 0x000000fffffc7224 */ /* 0x008fe200078e006b */
[----:B--2---:R-:W-:Y:S01]  /*10ba40*/  HMMA.1688.F32.TF32 R16, R12, R10, R16 ;  /* 0x0000000a0c10723c */ /* 0x004fe20000081010 */
[----:B------:R-:W-:Y:S01]  /*10ba50*/  IMAD.MOV.U32 R166, RZ, RZ, R10 ;  /* 0x000000ffffa67224 */ /* 0x000fe200078e000a */
[----:B------:R-:W-:-:S06]  /*10ba60*/  MOV R167, R11 ;  /* 0x0000000b00a77202 */ /* 0x000fcc0000000f00 */
[C---:B------:R-:W-:Y:S11]  /*10ba70*/  HMMA.1688.F32.TF32 R8, R12.reuse, R106, R20 ;  /* 0x0000006a0c08723c */ /* 0x040ff60000081014 */
[----:B------:R-:W-:Y:S04]  /*10ba80*/  @!UPT UIADD3 URZ, URZ, URZ, URZ ;  /* 0x0000003f3f3ff290 */ /* 0x000fe8000fffe03f */
[----:B------:R-:W-:Y:S01]  /*10ba90*/  STL.64 [R1+0x3020], R16 ;  /* 0x0030201001007387 */ /* 0x000fe20000100a00 */
[----:B------:R4:W-:Y:S02]  /*10baa0*/  STL.64 [R1+0x3028], R18 ;  /* 0x0030281201007387 */ /* 0x0009e40000100a00 */
[----:B------:R-:W-:Y:S02]  /*10bab0*/  STL.64 [R1+0x8440], R166 ;  /* 0x008440a601007387 */ /* 0x000fe40000100a00 */
[----:B------:R-:W-:Y:S01]  /*10bac0*/  STL.64 [R1+0x8438], R164 ;  /* 0x008438a401007387 */ /* 0x000fe20000100a00 */
[----:B------:R-:W-:Y:S02]  /*10bad0*/  STL [R1+0x81f8], R252 ;  /* 0x0081f8fc01007387 */ /* 0x000fe40000100800 */
[----:B------:R-:W-:Y:S02]  /*10bae0*/  STL.64 [R1+0x3010], R8 ;  /* 0x0030100801007387 */ /* 0x000fe40000100a00 */
[----:B------:R1:W-:Y:S01]  /*10baf0*/  STL.64 [R1+0x3018], R10 ;  /* 0x0030180a01007387 */ /* 0x0003e20000100a00 */
[C---:B----4-:R-:W-:Y:S08]  /*10bb00*/  HMMA.1688.F32.TF32 R16, R12.reuse, R102, R24 ;  /* 0x000000660c10723c */ /* 0x050ff00000081018 */
[C---:B-1----:R-:W-:Y:S01]  /*10bb10*/  HMMA.1688.F32.TF32 R8, R12.reuse, R138, R28 ;  /* 0x0000008a0c08723c */ /* 0x042fe2000008101c */
[----:B------:R-:W-:Y:S11]  /*10bb20*/  MOV R252, R139 ;  /* 0x0000008b00fc7202 */ /* 0x000ff60000000f00 */
[----:B------:R-:W-:Y:S03]  /*10bb30*/  @!UPT UIADD3 URZ, URZ, URZ, URZ ;  /* 0x0000003f3f3ff290 */ /* 0x000fe6000fffe03f */
[----:B------:R-:W-:Y:S01]  /*10bb40*/  STL.64 [R1+0x3000], R16 ;  /* 0x0030001001007387 */ /* 0x000fe20000100a00 */
[----:B------:R1:W-:Y:S02]  /*10bb50*/  STL.64 [R1+0x3008], R18 ;  /* 0x0030081201007387 */ /* 0x0003e40000100a00 */
[----:B------:R-:W-:Y:S05]  /*10bb60*/  STL [R1+0x8210], R252 ;  /* 0x008210fc01007387 */ /* 0x000fea0000100800 */
[----:B------:R-:W-:Y:S01]  /*10bb70*/  STL.64 [R1+0x2ff0], R8 ;  /* 0x002ff00801007387 */ /* 0x000fe20000100a00 */
[----:B------:R2:W-:Y:S01]  /*10bb80*/  STL.64 [R1+0x2ff8], R10 ;  /* 0x002ff80a01007387 */ /* 0x0005e20000100a00 */
[C---:B-1----:R-:W-:Y:S08]  /*10bb90*/  HMMA.1688.F32.TF32 R16, R12.reuse, R118, R32 ;  /* 0x000000760c10723c */ /* 0x042ff00000081020 */
[C---:B--2---:R-:W-:Y:S01]  /*10bba0*/  HMMA.1688.F32.TF32 R8, R12.reuse, R134, R36 ;  /* 0x000000860c08723c */ /* 0x044fe20000081024 */
[----:B------:R-:W-:Y:S11]  /*10bbb0*/  IMAD.MOV.U32 R252, RZ, RZ, R135 ;  /* 0x000000fffffc7224 */ /* 0x000ff600078e0087 */
[----:B------:R-:W-:Y:S03]  /*10bbc0*/  @!UPT UIADD3 URZ, URZ, URZ, URZ ;  /* 0x0000003f3f3ff290 */ /* 0x000fe6000fffe03f */
[----:B------:R-:W-:Y:S01]  /*10bbd0*/  STL.64 [R1+0x2fe0], R16 ;  /* 0x002fe01001007387 */ /* 0x000fe20000100a00 */
[----:B------:R1:W-:Y:S02]  /*10bbe0*/  STL.64 [R1+0x2fe8], R18 ;  /* 0x002fe81201007387 */ /* 0x0003e40000100a00 */
[----:B------:R-:W-:Y:S05]  /*10bbf0*/  STL [R1+0x8214], R252 ;  /* 0x008214fc01007387 */ /* 0x000fea0000100800 */
[----:B------:R-:W-:Y:S01]  /*10bc00*/  STL.64 [R1+0x2fd0], R8 ;  /* 0x002fd00801007387 */ /* 0x000fe20000100a00 */
[----:B------:R2:W-:Y:S01]  /*10bc10*/  STL.64 [R1+0x2fd8], R10 ;  /* 0x002fd80a01007387 */ /* 0x0005e20000100a00 */
[C---:B-1----:R-:W-:Y:S08]  /*10bc20*/  HMMA.1688.F32.TF32 R16, R12.reuse, R142, R40 ;  /* 0x0000008e0c10723c */ /* 0x042ff00000081028 */
[C---:B--2---:R-:W-:Y:S11]  /*10bc30*/  HMMA.1688.F32.TF32 R8, R12.reuse, R114, R44 ;  /* 0x000000720c08723c */ /* 0x044ff6000008102c */
[----:B------:R-:W-:Y:S04]  /*10bc40*/  @!UPT UIADD3 URZ, URZ, URZ, URZ ;  /* 0x0000003f3f3ff290 */ /* 0x000fe8000fffe03f */
[----:B------:R-:W-:Y:S01]  /*10bc50*/  STL.64 [R1+0x2fc0], R16 ;  /* 0x002fc01001007387 */ /* 0x000fe20000100a00 */
[----:B------:R1:W-:Y:S07]  /*10bc60*/  STL.64 [R1+0x2fc8], R18 ;  /* 0x002fc81201007387 */ /* 0x0003ee0000100a00 */
[----:B------:R-:W-:Y:S02]  /*10bc70*/  STL.64 [R1+0x2fb0], R8 ;  /* 0x002fb00801007387 */ /* 0x000fe40000100a00 */
[----:B------:R2:W-:Y:S01]  /*10bc80*/  STL.64 [R1+0x2fb8], R10 ;  /* 0x002fb80a01007387 */ /* 0x0005e20000100a00 */
[C---:B-1----:R-:W-:Y:S08]  /*10bc90*/  HMMA.1688.F32.TF32 R16, R12.reuse, R150, R48 ;  /* 0x000000960c10723c */ /* 0x042ff00000081030 */
[C---:B--2---:R-:W-:Y:S08]  /*10bca0*/  HMMA.1688.F32.TF32 R8, R12.reuse, R130, R52 ;  /* 0x000000820c08723c */ /* 0x044ff00000081034 */
        /* <DEDUP_REMOVED lines=8> */
[----:B------:R-:W-:Y:S02]  /*10bd30*/  STL.64 [R1+0x2f88], R22 ;  /* 0x002f881601007387 */ /* 0x000fe40000100a00 */
[----:B------:R-:W2:Y:S11]  /*10bd40*/  LDL.64 R134, [R1+0x12c8] ;  /* 0x0012c80001867983 */ /* 0x000eb60000100a00 */
[----:B------:R-:W-:Y:S01]  /*10bd50*/  STL.64 [R1+0x2f70], R16 ;  /* 0x002f701001007387 */ /* 0x000fe20000100a00 */
[----:B------:R1:W-:Y:S07]  /*10bd60*/  STL.64 [R1+0x2f78], R18 ;  /* 0x002f781201007387 */ /* 0x0003ee0000100a00 */
[----:B------:R-:W-:Y:S02]  /*10bd70*/  STL.64 [R1+0x2f60], R8 ;  /* 0x002f600801007387 */ /* 0x000fe40000100a00 */
[----:B------:R3:W-:Y:S01]  /*10bd80*/  STL.64 [R1+0x2f68], R10 ;  /* 0x002f680a01007387 */ /* 0x0007e20000100a00 */
[C---:B-1----:R-:W-:Y:S08]  /*10bd90*/  HMMA.1688.F32.TF32 R16, R12.reuse, R214, R68 ;  /* 0x000000d60c10723c */ /* 0x042ff00000081044 */
[C---:B---3--:R-:W-:Y:S11]  /*10bda0*/  HMMA.1688.F32.TF32 R8, R12.reuse, R222, R72 ;  /* 0x000000de0c08723c */ /* 0x048ff60000081048 */
[----:B------:R-:W-:Y:S04]  /*10bdb0*/  @!UPT UIADD3 URZ, URZ, URZ, URZ ;  /* 0x0000003f3f3ff290 */ /* 0x000fe8000fffe03f */
[----:B------:R-:W-:Y:S01]  /*10bdc0*/  STL.64 [R1+0x2f50], R16 ;  /* 0x002f501001007387 */ /* 0x000fe20000100a00 */
[----:B------:R-:W-:Y:S07]  /*10bdd0*/  STL.64 [R1+0x2f58], R18 ;  /* 0x002f581201007387 */ /* 0x000fee0000100a00 */
[----:B------:R-:W-:Y:S02]  /*10bde0*/  STL.64 [R1+0x2f40], R8 ;  /* 0x002f400801007387 */ /* 0x000fe40000100a00 */
[----:B------:R1:W-:Y:S01]  /*10bdf0*/  STL.64 [R1+0x2f48], R10 ;  /* 0x002f480a01007387 */ /* 0x0003e20000100a00 */
[----:B------:R-:W3:Y:S01]  /*10be00*/  LDL.64 R142, [R1+0x12d8] ;  /* 0x0012d800018e7983 */ /* 0x000ee20000100a00 */
[C---:B-1----:R-:W-:Y:S01]  /*10be10*/  HMMA.1688.F32.TF32 R8, R12.reuse, R230, R76 ;  /* 0x000000e60c08723c */ /* 0x042fe2000008104c */
[----:B------:R-:W-:Y:S01]  /*10be20*/  MOV R252, R115 ;  /* 0x0000007300fc7202 */ /* 0x000fe20000000f00 */
[----:B------:R-:W-:Y:S01]  /*10be30*/  IMAD.MOV.U32 R228, RZ, RZ, R248 ;  /* 0x000000ffffe47224 */ /* 0x000fe200078e00f8 */
[----:B------:R-:W-:Y:S11]  /*10be40*/  MOV R229, R249 ;  /* 0x000000f900e57202 */ /* 0x000ff60000000f00 */
[----:B------:R-:W-:Y:S09]  /*10be50*/  @!UPT UIADD3 URZ, URZ, URZ, URZ ;  /* 0x0000003f3f3ff290 */ /* 0x000ff2000fffe03f */
[----:B------:R-:W-:Y:S01]  /*10be60*/  STL.64 [R1+0x2f30], R8 ;  /* 0x002f300801007387 */ /* 0x000fe20000100a00 */
[----:B------:R2:W-:Y:S02]  /*10be70*/  STL.64 [R1+0x2f38], R10 ;  /* 0x002f380a01007387 */ /* 0x0005e40000100a00 */
[----:B------:R-:W4:Y:S02]  /*10be80*/  LDL.64 R114, [R1+0x12e8] ;  /* 0x0012e80001727983 */ /* 0x000f240000100a00 */
[----:B------:R-:W4:Y:S01]  /*10be90*/  LDL.LU R248, [R1+0x8554] ;  /* 0x0085540001f87983 */ /* 0x000f220000300800 */
[----:B------:R-:W4:Y:S01]  /*10bea0*/  LDL.LU R249, [R1+0x8550] ;  /* 0x0085500001f97983 */ /* 0x000f220000300800 */
[----:B------:R-:W4:Y:S02]  /*10beb0*/  LDL R130, [R1+0x1318] ;  /* 0x0013180001827983 */ /* 0x000f240000100800 */
[----:B------:R-:W4:Y:S02]  /*10bec0*/  LDL R131, [R1+0x131c] ;  /* 0x00131c0001837983 */ /* 0x000f240000100800 */
[----:B------:R-:W4:Y:S01]  /*10bed0*/  LDL R150, [R1+0x12f8] ;  /* 0x0012f80001967983 */ /* 0x000f220000100800 */
[----:B------:R-:W4:Y:S04]  /*10bee0*/  LDL R151, [R1+0x12fc] ;  /* 0x0012fc0001977983 */ /* 0x000f280000100800 */
[----:B------:R-:W4:Y:S04]  /*10bef0*/  LDL.64 R110, [R1+0x1308] ;  /* 0x00130800016e7983 */ /* 0x000f280000100a00 */
[----:B------:R-:W4:Y:S04]  /*10bf00*/  LDL R212, [R1] ;  /* 0x0000000001d47983 */ /* 0x000f280000100800 */
        /* <DEDUP_REMOVED lines=27> */
[----:B------:R-:W-:Y:S02]  /*10c0c0*/  STL.64 [R1+0x8450], R174 ;  /* 0x008450ae01007387 */ /* 0x000fe40000100a00 */
[----:B------:R-:W-:Y:S01]  /*10c0d0*/  STL.64 [R1+0x8448], R172 ;  /* 0x008448ac01007387 */ /* 0x000fe20000100a00 */
[C---:B---3--:R-:W-:Y:S01]  /*10c0e0*/  HMMA.1688.F32.TF32 R8, R12.reuse, R142, R84 ;  /* 0x0000008e0c08723c */ /* 0x048fe20000081054 */
[----:B------:R-:W-:Y:S01]  /*10c0f0*/  IMAD.MOV.U32 R182, RZ, RZ, R142 ;  /* 0x000000ffffb67224 */ /* 0x000fe200078e008e */
[----:B------:R-:W-:Y:S11]  /*10c100*/  MOV R183, R143 ;  /* 0x0000008f00b77202 */ /* 0x000ff60000000f00 */
[----:B------:R-:W-:Y:S10]  /*10c110*/  @!UPT UIADD3 URZ, URZ, URZ, URZ ;  /* 0x0000003f3f3ff290 */ /* 0x000ff4000fffe03f */
[----:B------:R-:W-:Y:S01]  /*10c120*/  STL.64 [R1+0x2f10], R8 ;  /* 0x002f100801007387 */ /* 0x000fe20000100a00 */
[----:B------:R4:W-:Y:S02]  /*10c130*/  STL.64 [R1+0x2f18], R10 ;  /* 0x002f180a01007387 */ /* 0x0009e40000100a00 */
[C---:B----4-:R-:W-:Y:S01]  /*10c140*/  HMMA.1688.F32.TF32 R8, R12.reuse, R114, R88 ;  /* 0x000000720c08723c */ /* 0x050fe20000081058 */
[----:B------:R-:W-:Y:S07]  /*10c150*/  STL.64 [R1+0x8460], R182 ;  /* 0x008460b601007387 */ /* 0x000fee0000100a00 */
[C---:B------:R-:W-:Y:S01]  /*10c160*/  HMMA.1688.F32.TF32 R20, R12.reuse, R150, R92 ;  /* 0x000000960c14723c */ /* 0x040fe2000008105c */
[----:B------:R-:W-:Y:S07]  /*10c170*/  STL.64 [R1+0x8458], R180 ;  /* 0x008458b401007387 */ /* 0x000fee0000100a00 */
[----:B------:R-:W-:Y:S01]  /*10c180*/  HMMA.1688.F32.TF32 R16, R12, R130, R96 ;  /* 0x000000820c10723c */ /* 0x000fe20000081060 */
[----:B------:R-:W-:Y:S01]  /*10c190*/  IMAD.MOV.U32 R190, RZ, RZ, R114 ;  /* 0x000000ffffbe7224 */ /* 0x000fe200078e0072 */
[----:B------:R-:W-:-:S05]  /*10c1a0*/  MOV R191, R115 ;  /* 0x0000007300bf7202 */ /* 0x000fca0000000f00 */
[----:B------:R-:W-:Y:S01]  /*10c1b0*/  STL.64 [R1+0x2f00], R8 ;  /* 0x002f000801007387 */ /* 0x000fe20000100a00 */
[----:B------:R1:W-:Y:S01]  /*10c1c0*/  STL.64 [R1+0x2f08], R10 ;  /* 0x002f080a01007387 */ /* 0x0003e20000100a00 */
[----:B------:R-:W-:Y:S08]  /*10c1d0*/  HMMA.1688.F32.TF32 R112, R4, R228, R220 ;  /* 0x000000e40470723c */ /* 0x000ff000000810dc */
[----:B-1----:R-:W-:Y:S01]  /*10c1e0*/  HMMA.1688.F32.TF32 R8, R12, R110, R120 ;  /* 0x0000006e0c08723c */ /* 0x002fe20000081078 */
[----:B------:R-:W-:Y:S01]  /*10c1f0*/  STL.64 [R1+0x8470], R190 ;  /* 0x008470be01007387 */ /* 0x000fe20000100a00 */
[----:B------:R-:W-:Y:S02]  /*10c200*/  STL.64 [R1+0x8468], R188 ;  /* 0x008468bc01007387 */ /* 0x000fe40000100a00 */
[----:B------:R-:W-:Y:S02]  /*10c210*/  STL.64 [R1+0x2ef0], R20 ;  /* 0x002ef01401007387 */ /* 0x000fe40000100a00 */
[----:B------:R-:W-:Y:S02]  /*10c220*/  STL.64 [R1+0x2ef8], R22 ;  /* 0x002ef81601007387 */ /* 0x000fe40000100a00 */
[----:B------:R-:W-:Y:S01]  /*10c230*/  IMAD.MOV.U32 R206, RZ, RZ, R110 ;  /* 0x000000ffffce7224 */ /* 0x000fe200078e006e */
[----:B------:R-:W-:Y:S01]  /*10c240*/  MOV R207, R111 ;  /* 0x0000006f00cf7202 */ /* 0x000fe20000000f00 */
[----:B------:R-:W-:Y:S01]  /*10c250*/  STL.64 [R1+0x2ee0], R16 ;  /* 0x002ee01001007387 */ /* 0x000fe20000100a00 */
[----:B------:R-:W-:Y:S02]  /*10c260*/  STL.64 [R1+0x2ee8], R18 ;  /* 0x002ee81201007387 */ /* 0x000fe40000100a00 */
[----:B------:R-:W-:Y:S01]  /*10c270*/  IMAD.MOV.U32 R222, RZ, RZ, R193 ;  /* 0x000000ffffde7224 */ /* 0x000fe200078e00c1 */
[----:B------:R-:W-:Y:S01]  /*10c280*/  MOV R223, R200 ;  /* 0x000000c800df7202 */ /* 0x000fe20000000f00 */
[----:B------:R-:W-:Y:S01]  /*10c290*/  HMMA.1688.F32.TF32 R128, R4, R212, R196 ;  /* 0x000000d40480723c */ /* 0x000fe200000810c4 */
[----:B------:R-:W-:Y:S01]  /*10c2a0*/  MOV R150, R241 ;  /* 0x000000f100967202 */ /* 0x000fe20000000f00 */
[----:B------:R-:W-:Y:S01]  /*10c2b0*/  IMAD.MOV.U32 R151, RZ, RZ, R245 ;  /* 0x000000ffff977224 */ /* 0x000fe200078e00f5 */
        /* <DEDUP_REMOVED lines=8> */
[----:B------:R-:W-:Y:S01]  /*10c340*/  STL [R1+0x81a4], R248 ;  /* 0x0081a4f801007387 */ /* 0x000fe20000100800 */
[----:B------:R3:W-:Y:S02]  /*10c350*/  STL [R1+0x81a0], R249 ;  /* 0x0081a0f901007387 */ /* 0x0007e40000100800 */
[----:B------:R-:W-:Y:S02]  /*10c360*/  STL.64 [R1+0x8508], R114 ;  /* 0x0085087201007387 */ /* 0x000fe40000100a00 */
[----:B------:R-:W-:Y:S01]  /*10c370*/  STL.64 [R1+0x8500], R112 ;  /* 0x0085007001007387 */ /* 0x000fe20000100a00 */
[----:B------:R-:W4:Y:S04]  /*10c380*/  LDL R228, [R1+0x110] ;  /* 0x0001100001e47983 */ /* 0x000f280000100800 */
[----:B------:R-:W4:Y:S01]  /*10c390*/  LDL R229, [R1+0x114] ;  /* 0x0001140001e57983 */ /* 0x000f220000100800 */
        /* <DEDUP_REMOVED lines=8> */
[----:B------:R-:W-:-:S02]  /*10c420*/  IMAD.MOV.U32 R198, RZ, RZ, R201 ;  /* 0x000000ffffc67224 */ /* 0x000fc400078e00c9 */
[----:B------:R-:W3:Y:S01]  /*10c430*/  LDL.LU R201, [R1+0x853c] ;  /* 0x00853c0001c97983 */ /* 0x000ee20000300800 */
[----:B------:R-:W-:Y:S02]  /*10c440*/  MOV R199, R208 ;  /* 0x000000d000c77202 */ /* 0x000fe40000000f00 */
[----:B------:R-:W3:Y:S01]  /*10c450*/  LDL.LU R208, [R1+0x8538] ;  /* 0x0085380001d07983 */ /* 0x000ee20000300800 */
[----:B------:R-:W3:Y:S02]  /*10c460*/  LDL R156, [R1+0xb0] ;  /* 0x0000b000019c7983 */ /* 0x000ee40000100800 */
[----:B------:R-:W3:Y:S02]  /*10c470*/  LDL R157, [R1+0xb4] ;  /* 0x0000b400019d7983 */ /* 0x000ee40000100800 */
[----:B------:R-:W3:Y:S01]  /*10c480*/  LDL.LU R209, [R1+0x8534] ;  /* 0x0085340001d17983 */ /* 0x000ee20000300800 */
[----:B------:R-:W3:Y:S01]  /*10c490*/  LDL.LU R216, [R1+0x8530] ;  /* 0x0085300001d87983 */ /* 0x000ee20000300800 */
[----:B--2---:R-:W2:Y:S02]  /*10c4a0*/  LDL R204, [R1+0x60] ;  /* 0x0000600001cc7983 */ /* 0x004ea40000100800 */
[----:B------:R-:W2:Y:S02]  /*10c4b0*/  LDL R205, [R1+0x64] ;  /* 0x0000640001cd7983 */ /* 0x000ea40000100800 */
[----:B------:R-:W-:Y:S01]  /*10c4c0*/  IMAD.MOV.U32 R206, RZ, RZ, R217 ;  /* 0x000000ffffce7224 */ /* 0x000fe200078e00d9 */
[----:B------:R-:W-:Y:S01]  /*10c4d0*/  MOV R207, R224 ;  /* 0x000000e000cf7202 */ /* 0x000fe20000000f00 */
[----:B------:R-:W2:Y:S01]  /*10c4e0*/  LDL.LU R217, [R1+0x852c] ;  /* 0x00852c0001d97983 */ /* 0x000ea20000300800 */
[----:B------:R-:W2:Y:S02]  /*10c4f0*/  LDL.LU R224, [R1+0x8528] ;  /* 0x0085280001e07983 */ /* 0x000ea40000300800 */
        /* <DEDUP_REMOVED lines=24> */
[----:B------:R-:W-:Y:S01]  /*10c680*/  HMMA.1688.F32.TF32 R108, R4, R248, R124 ;  /* 0x000000f8046c723c */ /* 0x000fe2000008107c */
[----:B------:R-:W3:Y:S04]  /*10c690*/  LDL.64 R32, [R1+0x20] ;  /* 0x0000200001207983 */ /* 0x000ee80000100a00 */
[----:B------:R-:W4:Y:S04]  /*10c6a0*/  LDL R124, [R1+0x50] ;  /* 0x00005000017c7983 */ /* 0x000f280000100800 */
[----:B------:R-:W4:Y:S01]  /*10c6b0*/  LDL R125, [R1+0x54] ;  /* 0x00005400017d7983 */ /* 0x000f220000100800 */
[----:B------:R-:W4:Y:S02]  /*10c6c0*/  LDL.LU R116, [R1+0xae0] ;  /* 0x000ae00001747983 */ /* 0x000f240000300800 */
[----:B------:R-:W4:Y:S02]  /*10c6d0*/  LDL.LU R117, [R1+0xae4] ;  /* 0x000ae40001757983 */ /* 0x000f240000300800 */
[----:B------:R-:W4:Y:S01]  /*10c6e0*/  LDL.LU R118, [R1+0xae8] ;  /* 0x000ae80001767983 */ /* 0x000f220000300800 */
[----:B------:R-:W4:Y:S01]  /*10c6f0*/  LDL.LU R119, [R1+0xaec] ;  /* 0x000aec0001777983 */ /* 0x000f220000300800 */
[----:B------:R-:W4:Y:S02]  /*10c700*/  LDL.64 R28, [R1+0x30] ;  /* 0x00003000011c7983 */ /* 0x000f240000100a00 */
[----:B------:R-:W4:Y:S02]  /*10c710*/  LDL.LU R136, [R1+0xad0] ;  /* 0x000ad00001887983 */ /* 0x000f240000300800 */
[----:B------:R-:W4:Y:S01]  /*10c720*/  LDL.LU R137, [R1+0xad4] ;  /* 0x000ad40001897983 */ /* 0x000f220000300800 */
[----:B------:R-:W4:Y:S01]  /*10c730*/  LDL.LU R138, [R1+0xad8] ;  /* 0x000ad800018a7983 */ /* 0x000f220000300800 */
[----:B------:R-:W4:Y:S02]  /*10c740*/  LDL.LU R139, [R1+0xadc] ;  /* 0x000adc00018b7983 */ /* 0x000f240000300800 */
[----:B------:R-:W4:Y:S02]  /*10c750*/  LDL.64 R24, [R1+0x40] ;  /* 0x0000400001187983 */ /* 0x000f240000100a00 */
        /* <DEDUP_REMOVED lines=8> */
[----:B------:R-:W4:Y:S01]  /*10c7e0*/  LDL.64 R172, [R1+0x90] ;  /* 0x0000900001ac7983 */ /* 0x000f220000100a00 */
[----:B------:R-:W4:Y:S04]  /*10c7f0*/  LDL.64 R174, [R1+0x98] ;  /* 0x0000980001ae7983 */ /* 0x000f280000100a00 */
[----:B------:R-:W4:Y:S04]  /*10c800*/  LDL.64 R140, [R1+0xc0] ;  /* 0x0000c000018c7983 */ /* 0x000f280000100a00 */
[----:B------:R-:W4:Y:S04]  /*10c810*/  LDL.64 R142, [R1+0xc8] ;  /* 0x0000c800018e7983 */ /* 0x000f280000100a00 */
[----:B------:R-:W4:Y:S01]  /*10c820*/  LDL R148, [R1+0xd0] ;  /* 0x0000d00001947983 */ /* 0x000f220000100800 */
[----:B--2---:R-:W-:-:S03]  /*10c830*/  IMAD.MOV.U32 R149, RZ, RZ, R240 ;  /* 0x000000ffff957224 */ /* 0x004fc600078e00f0 */
[----:B------:R-:W2:Y:S01]  /*10c840*/  LDL.LU R240, [R1+0x851c] ;  /* 0x00851c0001f07983 */ /* 0x000ea20000300800 */
[----:B------:R-:W2:Y:S02]  /*10c850*/  LDL.LU R241, [R1+0x8518] ;  /* 0x0085180001f17983 */ /* 0x000ea40000300800 */
[----:B------:R-:W2:Y:S02]  /*10c860*/  LDL.64 R212, [R1+0xf0] ;  /* 0x0000f00001d47983 */ /* 0x000ea40000100a00 */
[----:B------:R-:W2:Y:S01]  /*10c870*/  LDL.64 R214, [R1+0xf8] ;  /* 0x0000f80001d67983 */ /* 0x000ea20000100a00 */
[C---:B---3--:R-:W-:Y:S08]  /*10c880*/  HMMA.1688.F32.TF32 R132, R4.reuse, R32, R132 ;  /* 0x000000200484723c */ /* 0x048ff00000081084 */
[----:B----4-:R-:W-:Y:S01]  /*10c890*/  HMMA.1688.F32.TF32 R116, R4, R28, R116 ;  /* 0x0000001c0474723c */ /* 0x010fe20000081074 */
[----:B------:R-:W-:Y:S01]  /*10c8a0*/  IMAD.MOV.U32 R245, RZ, RZ, R33 ;  /* 0x000000fffff57224 */ /* 0x000fe200078e0021 */
[----:B------:R-:W-:-:S02]  /*10c8b0*/  MOV R249, R32 ;  /* 0x0000002000f97202 */ /* 0x000fc40000000f00 */
[----:B------:R-:W-:-:S11]  /*10c8c0*/  MOV R248, R29 ;  /* 0x0000001d00f87202 */ /* 0x000fd60000000f00 */
[----:B------:R-:W-:Y:S01]  /*10c8d0*/  STL.64 [R1+0x84f8], R134 ;  /* 0x0084f88601007387 */ /* 0x000fe20000100a00 */
[----:B------:R-:W-:Y:S02]  /*10c8e0*/  STL.64 [R1+0x84f0], R132 ;  /* 0x0084f08401007387 */ /* 0x000fe40000100a00 */
[----:B------:R-:W-:Y:S02]  /*10c8f0*/  STL [R1+0x81ac], R245 ;  /* 0x0081acf501007387 */ /* 0x000fe40000100800 */
[----:B------:R3:W-:Y:S03]  /*10c900*/  STL [R1+0x81a8], R249 ;  /* 0x0081a8f901007387 */ /* 0x0007e60000100800 */
[----:B------:R-:W-:Y:S01]  /*10c910*/  STL.64 [R1+0x84e8], R118 ;  /* 0x0084e87601007387 */ /* 0x000fe20000100a00 */
[----:B------:R-:W-:Y:S02]  /*10c920*/  STL.64 [R1+0x84e0], R116 ;  /* 0x0084e07401007387 */ /* 0x000fe40000100a00 */
[----:B------:R-:W-:Y:S01]  /*10c930*/  STL [R1+0x81b0], R248 ;  /* 0x0081b0f801007387 */ /* 0x000fe20000100800 */
[----:B---3--:R-:W-:Y:S01]  /*10c940*/  MOV R249, R25 ;  /* 0x0000001900f97202 */ /* 0x008fe20000000f00 */
[----:B------:R-:W-:-:S04]  /*10c950*/  IMAD.MOV.U32 R245, RZ, RZ, R24 ;  /* 0x000000fffff57224 */ /* 0x000fc800078e0018 */
[----:B------:R3:W-:Y:S01]  /*10c960*/  STL [R1+0x81b8], R249 ;  /* 0x0081b8f901007387 */ /* 0x0007e20000100800 */
[----:B------:R-:W-:Y:S02]  /*10c970*/  STL [R1+0x81b4], R245 ;  /* 0x0081b4f501007387 */ /* 0x000fe40000100800 */
[----:B---3--:R-:W-:-:S05]  /*10c980*/  IMAD.MOV.U32 R249, RZ, RZ, R189 ;  /* 0x000000fffff97224 */ /* 0x008fca00078e00bd */
[----:B------:R-:W-:Y:S01]  /*10c990*/  STL [R1+0x81c4], R249 ;  /* 0x0081c4f901007387 */ /* 0x000fe20000100800 */
        /* <DEDUP_REMOVED lines=51> */
[----:B------:R-:W4:Y:S02]  /*10ccd0*/  LDL.LU R26, [R1+0xa68] ;  /* 0x000a6800011a7983 */ /* 0x000f240000300800 */
[----:B------:R-:W-:Y:S01]  /*10cce0*/  HMMA.1688.F32.TF32 R124, R4, R124, R20 ;  /* 0x0000007c047c723c */ /* 0x000fe20000081014 */
        /* <DEDUP_REMOVED lines=34> */
[----:B------:R-:W-:-:S02]  /*10cf10*/  IMAD.MOV.U32 R115, RZ, RZ, R233 ;  /* 0x000000ffff737224 */ /* 0x000fc400078e00e9 */
[----:B--2---:R-:W-:Y:S01]  /*10cf20*/  STL [R1+0x81c0], R240 ;  /* 0x0081c0f001007387 */ /* 0x004fe20000100800 */
[----:B------:R-:W-:Y:S02]  /*10cf30*/  STL [R1+0x81bc], R241 ;  /* 0x0081bcf101007387 */ /* 0x000fe40000100800 */
[----:B------:R-:W2:Y:S02]  /*10cf40*/  LDL.LU R232, [R1+0x8514] ;  /* 0x0085140001e87983 */ /* 0x000ea40000300800 */
[----:B------:R-:W2:Y:S01]  /*10cf50*/  LDL.LU R233, [R1+0x8510] ;  /* 0x0085100001e97983 */ /* 0x000ea20000300800 */
[----:B------:R-:W2:Y:S01]  /*10cf60*/  LDL.64 R118, [R1+0x28] ;  /* 0x0000280001767983 */ /* 0x000ea20000100a00 */
[C---:B------:R-:W-:Y:S08]  /*10cf70*/  HMMA.1688.F32.TF32 R100, R4.reuse, R204, R100 ;  /* 0x000000cc0464723c */ /* 0x040ff00000081064 */
[C---:B------:R-:W-:Y:S08]  /*10cf80*/  HMMA.1688.F32.TF32 R104, R4.reuse, R188, R104 ;  /* 0x000000bc0468723c */ /* 0x040ff00000081068 */
[C---:B------:R-:W-:Y:S08]  /*10cf90*/  HMMA.1688.F32.TF32 R8, R4.reuse, R180, R8 ;  /* 0x000000b40408723c */ /* 0x040ff00000081008 */
[----:B------:R-:W-:Y:S08]  /*10cfa0*/  HMMA.1688.F32.TF32 R16, R4, R240, R16 ;  /* 0x000000f00410723c */ /* 0x000ff00000081010 */
[----:B-1----:R-:W-:Y:S08]  /*10cfb0*/  HMMA.1688.F32.TF32 R128, R12, R114, R128 ;  /* 0x000000720c80723c */ /* 0x002ff00000081080 */
        /* <DEDUP_REMOVED lines=20> */
[----:B--2---:R-:W-:Y:S01]  /*10d100*/  STL [R1+0x81cc], R232 ;  /* 0x0081cce801007387 */ /* 0x004fe20000100800 */
[----:B------:R-:W-:Y:S06]  /*10d110*/  STL [R1+0x81c8], R233 ;  /* 0x0081c8e901007387 */ /* 0x000fec0000100800 */
[----:B------:R-:W-:Y:S01]  /*10d120*/  HMMA.1688.F32.TF32 R56, R4, R232, R56 ;  /* 0x000000e80438723c */ /* 0x000fe20000081038 */
[----:B------:R-:W-:Y:S01]  /*10d130*/  STL [R1+0x81d0], R225 ;  /* 0x0081d0e101007387 */ /* 0x000fe20000100800 */
[----:B------:R-:W2:Y:S04]  /*10d140*/  LDL R6, [R1+0x58] ;  /* 0x0000580001067983 */ /* 0x000ea80000100800 */
[----:B------:R-:W2:Y:S01]  /*10d150*/  LDL R7, [R1+0x5c] ;  /* 0x00005c0001077983 */ /* 0x000ea20000100800 */
[----:B------:R-:W3:Y:S02]  /*10d160*/  LDL.LU.64 R114, [R1+0x8508] ;  /* 0x0085080001727983 */ /* 0x000ee40000300a00 */
[----:B------:R-:W3:Y:S01]  /*10d170*/  LDL.LU.64 R112, [R1+0x8500] ;  /* 0x0085000001707983 */ /* 0x000ee20000300a00 */
[----:B------:R-:W-:Y:S01]  /*10d180*/  MOV R134, R239 ;  /* 0x000000ef00867202 */ /* 0x000fe20000000f00 */
[----:B------:R-:W-:Y:S01]  /*10d190*/  IMAD.MOV.U32 R135, RZ, RZ, R238 ;  /* 0x000000ffff877224 */ /* 0x000fe200078e00ee */
[----:B------:R1:W-:Y:S01]  /*10d1a0*/  STL.64 [R1+0x84d8], R130 ;  /* 0x0084d88201007387 */ /* 0x0003e20000100a00 */
[----:B------:R-:W-:Y:S03]  /*10d1b0*/  STL.64 [R1+0x84d0], R128 ;  /* 0x0084d08001007387 */ /* 0x000fe60000100a00 */
[----:B-1----:R-:W4:Y:S04]  /*10d1c0*/  LDL R130, [R1+0x48] ;  /* 0x0000480001827983 */ /* 0x002f280000100800 */
[----:B------:R-:W4:Y:S01]  /*10d1d0*/  LDL R131, [R1+0x4c] ;  /* 0x00004c0001837983 */ /* 0x000f220000100800 */
[C---:B---3--:R-:W-:Y:S03]  /*10d1e0*/  HMMA.1688.F32.TF32 R112, R12.reuse, R134, R112 ;  /* 0x000000860c70723c */ /* 0x048fe60000081070 */
[----:B------:R-:W3:Y:S01]  /*10d1f0*/  LDL.LU.64 R134, [R1+0x84f8] ;  /* 0x0084f80001867983 */ /* 0x000ee20000300a00 */
[----:B------:R-:W3:Y:S04]  /*10d200*/  LDL.LU.64 R132, [R1+0x84f0] ;  /* 0x0084f00001847983 */ /* 0x000ee80000300a00 */
[----:B--2---:R-:W-:Y:S01]  /*10d210*/  HMMA.1688.F32.TF32 R4, R12, R6, R124 ;  /* 0x000000060c04723c */ /* 0x004fe2000008107c */
[----:B------:R-:W-:-:S02]  /*10d220*/  MOV R245, R190 ;  /* 0x000000be00f57202 */ /* 0x000fc40000000f00 */
        /* <DEDUP_REMOVED lines=18> */
[----:B------:R1:W-:Y:S01]  /*10d350*/  STL.64 [R1+0x84c8], R114 ;  /* 0x0084c87201007387 */ /* 0x0003e20000100a00 */
[----:B------:R-:W-:Y:S01]  /*10d360*/  STL.64 [R1+0x84c0], R112 ;  /* 0x0084c07001007387 */ /* 0x000fe20000100a00 */
[----:B------:R-:W-:-:S05]  /*10d370*/  MOV R225, R214 ;  /* 0x000000d600e17202 */ /* 0x000fca0000000f00 */
        /* <DEDUP_REMOVED lines=9> */
[----:B-1----:R-:W-:Y:S01]  /*10d410*/  MOV R114, R237 ;  /* 0x000000ed00727202 */ /* 0x002fe20000000f00 */
[----:B------:R-:W-:Y:S01]  /*10d420*/  IMAD.MOV.U32 R115, RZ, RZ, R236 ;  /* 0x000000ffff737224 */ /* 0x000fe200078e00ec */
[----:B------:R-:W-:Y:S01]  /*10d430*/  MOV R237, R118 ;  /* 0x0000007600ed7202 */ /* 0x000fe20000000f00 */
[----:B------:R-:W-:Y:S01]  /*10d440*/  IMAD.MOV.U32 R236, RZ, RZ, R119 ;  /* 0x000000ffffec7224 */ /* 0x000fe200078e0077 */
[----:B------:R-:W-:Y:S04]  /*10d450*/  LDS R124, [R2+0x20180] ;  /* 0x02018000027c7984 */ /* 0x000fe80000000800 */
[----:B------:R-:W-:Y:S04]  /*10d460*/  LDS R126, [R2+0x22180] ;  /* 0x02218000027e7984 */ /* 0x000fe80000000800 */
[----:B------:R-:W-:Y:S04]  /*10d470*/  LDS R125, [R0+0x20180] ;  /* 0x02018000007d7984 */ /* 0x000fe80000000800 */
[----:B------:R-:W1:Y:S01]  /*10d480*/  LDS R127, [R0+0x22180] ;  /* 0x02218000007f7984 */ /* 0x000e620000000800 */
[C---:B---3--:R-:W-:Y:S03]  /*10d490*/  HMMA.1688.F32.TF32 R132, R12.reuse, R118, R132 ;  /* 0x000000760c84723c */ /* 0x048fe60000081084 */
[----:B------:R-:W2:Y:S01]  /*10d4a0*/  LDL.LU.64 R118, [R1+0x84e8] ;  /* 0x0084e80001767983 */ /* 0x000ea20000300a00 */
[----:B------:R-:W2:Y:S02]  /*10d4b0*/  LDL.LU.64 R116, [R1+0x84e0] ;  /* 0x0084e00001747983 */ /* 0x000ea40000300a00 */
[----:B------:R3:W-:Y:S02]  /*10d4c0*/  STL.64 [R1+0x8198], R236 ;  /* 0x008198ec01007387 */ /* 0x0007e40000100a00 */
[----:B------:R-:W-:Y:S01]  /*10d4d0*/  STL.64 [R1+0x84b8], R6 ;  /* 0x0084b80601007387 */ /* 0x000fe20000100a00 */
[----:B------:R-:W-:Y:S01]  /*10d4e0*/  STL.64 [R1+0x84b0], R4 ;  /* 0x0084b00401007387 */ /* 0x000fe20000100a00 */
[----:B------:R-:W-:Y:S02]  /*10d4f0*/  STL [R1+0x82d8], R245 ;  /* 0x0082d8f501007387 */ /* 0x000fe40000100800 */
[----:B------:R-:W-:Y:S02]  /*10d500*/  STL.64 [R1+0x8398], R246 ;  /* 0x008398f601007387 */ /* 0x000fe40000100a00 */
[----:B------:R1:W-:Y:S01]  /*10d510*/  STL [R1+0x8390], R244 ;  /* 0x008390f401007387 */ /* 0x0003e20000100800 */
[----:B------:R-:W-:Y:S01]  /*10d520*/  STL.64 [R1+0x81e0], R242 ;  /* 0x0081e0f201007387 */ /* 0x000fe20000100a00 */
[----:B------:R1:W-:Y:S02]  /*10d530*/  STL.64 [R1+0x81d8], R240 ;  /* 0x0081d8f001007387 */ /* 0x0003e40000100a00 */
[----:B------:R-:W-:Y:S02]  /*10d540*/  STL.64 [R1+0x81f0], R250 ;  /* 0x0081f0fa01007387 */ /* 0x000fe40000100a00 */
[----:B------:R1:W-:Y:S01]  /*10d550*/  STL.64 [R1+0x81e8], R248 ;  /* 0x0081e8f801007387 */ /* 0x0003e20000100a00 */
[----:B---3--:R-:W-:Y:S01]  /*10d560*/  MOV R237, R142 ;  /* 0x0000008e00ed7202 */ /* 0x008fe20000000f00 */
[----:B------:R-:W-:Y:S01]  /*10d570*/  IMAD.MOV.U32 R236, RZ, RZ, R143 ;  /* 0x000000ffffec7224 */ /* 0x000fe200078e008f */
[----:B------:R-:W-:Y:S04]  /*10d580*/  STL.64 [R1+0x8208], R238 ;  /* 0x008208ee01007387 */ /* 0x000fe80000100a00 */
[----:B------:R3:W-:Y:S01]  /*10d590*/  STL.64 [R1+0x8200], R236 ;  /* 0x008200ec01007387 */ /* 0x0007e20000100a00 */
[----:B------:R-:W2:Y:S02]  /*10d5a0*/  LDL R196, [R1+0x3d0] ;  /* 0x0003d00001c47983 */ /* 0x000ea40000100800 */
[----:B------:R-:W2:Y:S02]  /*10d5b0*/  LDL R197, [R1+0x3d4] ;  /* 0x0003d40001c57983 */ /* 0x000ea40000100800 */
[----:B------:R-:W2:Y:S01]  /*10d5c0*/  LDL R198, [R1+0x3d8] ;  /* 0x0003d80001c67983 */ /* 0x000ea20000100800 */
        /* <DEDUP_REMOVED lines=49> */
[----:B---3--:R-:W3:Y:S04]  /*10d8e0*/  LDL R236, [R1+0x300] ;  /* 0x0003000001ec7983 */ /* 0x008ee80000100800 */
[----:B------:R-:W3:Y:S04]  /*10d8f0*/  LDL R237, [R1+0x304] ;  /* 0x0003040001ed7983 */ /* 0x000ee80000100800 */
[----:B------:R-:W2:Y:S04]  /*10d900*/  LDL R238, [R1+0x308] ;  /* 0x0003080001ee7983 */ /* 0x000ea80000100800 */
[----:B------:R-:W2:Y:S01]  /*10d910*/  LDL R239, [R1+0x30c] ;  /* 0x00030c0001ef7983 */ /* 0x000ea20000100800 */
[----:B------:R1:W-:Y:S02]  /*10d920*/  STL.64 [R1+0x8220], R234 ;  /* 0x008220ea01007387 */ /* 0x0003e40000100a00 */
[----:B------:R4:W-:Y:S01]  /*10d930*/  STL.64 [R1+0x8218], R232 ;  /* 0x008218e801007387 */ /* 0x0009e20000100a00 */
[----:B-1----:R-:W2:Y:S04]  /*10d940*/  LDL R234, [R1+0x2f8] ;  /* 0x0002f80001ea7983 */ /* 0x002ea80000100800 */
[----:B----4-:R-:W4:Y:S04]  /*10d950*/  LDL R232, [R1+0x2f0] ;  /* 0x0002f00001e87983 */ /* 0x010f280000100800 */
[----:B------:R-:W4:Y:S04]  /*10d960*/  LDL R233, [R1+0x2f4] ;  /* 0x0002f40001e97983 */ /* 0x000f280000100800 */
        /* <DEDUP_REMOVED lines=360> */
[C---:B--2---:R-:W-:Y:S08]  /*10eff0*/  HMMA.1688.F32.TF32 R116, R12.reuse, R126, R116 ;  /* 0x0000007e0c74723c */ /* 0x044ff00000081074 */
[C---:B------:R-:W-:Y:S01]  /*10f000*/  HMMA.1688.F32.TF32 R56, R12.reuse, R230, R56 ;  /* 0x000000e60c38723c */ /* 0x040fe20000081038 */
        /* <DEDUP_REMOVED lines=8> */
[----:B------:R-:W-:Y:S04]  /*10f090*/  LDS R126, [R2+0x32180] ;  /* 0x03218000027e7984 */ /* 0x000fe80000000800 */
[----:B------:R-:W1:Y:S01]  /*10f0a0*/  LDS R127, [R0+0x32180] ;  /* 0x03218000007f7984 */ /* 0x000e620000000800 */
[C---:B---3--:R-:W-:Y:S03]  /*10f0b0*/  HMMA.1688.F32.TF32 R112, R12.reuse, R246, R112 ;  /* 0x000000f60c70723c */ /* 0x048fe60000081070 */
[----:B------:R-:W2:Y:S05]  /*10f0c0*/  LDL.LU.64 R246, [R1+0x83a0] ;  /* 0x0083a00001f67983 */ /* 0x000eaa0000300a00 */
[----:B--2---:R-:W-:Y:S01]  /*10f0d0*/  HMMA.1688.F32.TF32 R132, R12, R246, R132 ;  /* 0x000000f60c84723c */ /* 0x004fe20000081084 */
[----:B------:R-:W2:Y:S01]  /*10f0e0*/  LDL.LU.64 R246, [R1+0x8398] ;  /* 0x0083980001f67983 */ /* 0x000ea20000300a00 */
[----:B------:R-:W3:Y:S02]  /*10f0f0*/  LDL.LU R244, [R1+0x8390] ;  /* 0x0083900001f47983 */ /* 0x000ee40000300800 */
        /* <DEDUP_REMOVED lines=12> */
[----:B------:R4:W-:Y:S02]  /*10f1c0*/  STL.64 [R1+0x8078], R230 ;  /* 0x008078e601007387 */ /* 0x0009e40000100a00 */
[----:B------:R1:W-:Y:S01]  /*10f1d0*/  STL.64 [R1+0x8070], R228 ;  /* 0x008070e401007387 */ /* 0x0003e20000100a00 */
[----:B----4-:R-:W-:Y:S01]  /*10f1e0*/  MOV R230, R206 ;  /* 0x000000ce00e67202 */ /* 0x010fe20000000f00 */
[----:B-1----:R-:W4:Y:S04]  /*10f1f0*/  LDL R228, [R1+0x1300] ;  /* 0x0013000001e47983 */ /* 0x002f280000100800 */
[----:B------:R-:W4:Y:S01]  /*10f200*/  LDL R229, [R1+0x1304] ;  /* 0x0013040001e57983 */ /* 0x000f220000100800 */
[----:B------:R-:W2:Y:S02]  /*10f210*/  LDL.LU R206, [R1+0x838c] ;  /* 0x00838c0001ce7983 */ /* 0x000ea40000300800 */
[----:B------:R-:W-:-:S02]  /*10f220*/  IMAD.MOV.U32 R231, RZ, RZ, R207 ;  /* 0x000000ffffe77224 */ /* 0x000fc400078e00cf */
[----:B------:R-:W2:Y:S01]  /*10f230*/  LDL.LU R207, [R1+0x8388] ;  /* 0x0083880001cf7983 */ /* 0x000ea20000300800 */
[----:B------:R1:W-:Y:S02]  /*10f240*/  STL.64 [R1+0x8088], R222 ;  /* 0x008088de01007387 */ /* 0x0003e40000100a00 */
[----:B------:R1:W-:Y:S02]  /*10f250*/  STL.64 [R1+0x8080], R220 ;  /* 0x008080dc01007387 */ /* 0x0003e40000100a00 */
[----:B-1----:R-:W3:Y:S04]  /*10f260*/  LDL.64 R222, [R1+0x1318] ;  /* 0x0013180001de7983 */ /* 0x002ee80000100a00 */
[----:B------:R-:W3:Y:S01]  /*10f270*/  LDL.64 R220, [R1+0x1310] ;  /* 0x0013100001dc7983 */ /* 0x000ee20000100a00 */
[----:B------:R1:W-:Y:S02]  /*10f280*/  STL.64 [R1+0x8098], R214 ;  /* 0x008098d601007387 */ /* 0x0003e40000100a00 */
[----:B------:R1:W-:Y:S02]  /*10f290*/  STL.64 [R1+0x8090], R212 ;  /* 0x008090d401007387 */ /* 0x0003e40000100a00 */
[----:B-1----:R-:W3:Y:S04]  /*10f2a0*/  LDL.64 R214, [R1+0x12f8] ;  /* 0x0012f80001d67983 */ /* 0x002ee80000100a00 */
[----:B------:R-:W3:Y:S04]  /*10f2b0*/  LDL.64 R212, [R1+0x12f0] ;  /* 0x0012f00001d47983 */ /* 0x000ee80000100a00 */
        /* <DEDUP_REMOVED lines=9> */
[----:B------:R1:W-:Y:S01]  /*10f350*/  STL.64 [R1+0x80b8], R198 ;  /* 0x0080b8c601007387 */ /* 0x0003e20000100a00 */
[----:B------:R3:W-:Y:S01]  /*10f360*/  STL.64 [R1+0x80b0], R196 ;  /* 0x0080b0c401007387 */ /* 0x0007e20000100a00 */
[----:B-1----:R-:W-:-:S03]  /*10f370*/  MOV R198, R182 ;  /* 0x000000b600c67202 */ /* 0x002fc60000000f00 */
[----:B---3--:R-:W3:Y:S04]  /*10f380*/  LDL R196, [R1+0x12d0] ;  /* 0x0012d00001c47983 */ /* 0x008ee80000100800 */
[----:B------:R-:W3:Y:S01]  /*10f390*/  LDL R197, [R1+0x12d4] ;  /* 0x0012d40001c57983 */ /* 0x000ee20000100800 */
[----:B------:R-:W3:Y:S02]  /*10f3a0*/  LDL.LU R182, [R1+0x837c] ;  /* 0x00837c0001b67983 */ /* 0x000ee40000300800 */
[----:B------:R-:W-:Y:S02]  /*10f3b0*/  IMAD.MOV.U32 R199, RZ, RZ, R183 ;  /* 0x000000ffffc77224 */ /* 0x000fe400078e00b7 */
[----:B------:R-:W3:Y:S04]  /*10f3c0*/  LDL.LU R183, [R1+0x8378] ;  /* 0x0083780001b77983 */ /* 0x000ee80000300800 */
        /* <DEDUP_REMOVED lines=26> */
[----:B------:R-:W2:Y:S02]  /*10f570*/  LDL.LU R247, [R1+0x8360] ;  /* 0x0083600001f77983 */ /* 0x000ea40000300800 */
[----:B------:R-:W2:Y:S01]  /*10f580*/  LDL R232, [R1+0x1140] ;  /* 0x0011400001e87983 */ /* 0x000ea20000100800 */
        /* <DEDUP_REMOVED lines=8> */
[----:B------:R-:W2:Y:S04]  /*10f610*/  LDL R217, [R1+0x1124] ;  /* 0x0011240001d97983 */ /* 0x000ea80000100800 */
[----:B------:R-:W2:Y:S04]  /*10f620*/  LDL R218, [R1+0x1128] ;  /* 0x0011280001da7983 */ /* 0x000ea80000100800 */
[----:B------:R-:W2:Y:S04]  /*10f630*/  LDL R219, [R1+0x112c] ;  /* 0x00112c0001db7983 */ /* 0x000ea80000100800 */
[----:B------:R-:W2:Y:S04]  /*10f640*/  LDL R248, [R1+0x11c0] ;  /* 0x0011c00001f87983 */ /* 0x000ea80000100800 */
[----:B------:R-:W2:Y:S01]  /*10f650*/  LDL R249, [R1+0x11c4] ;  /* 0x0011c40001f97983 */ /* 0x000ea20000100800 */
[----:B------:R-:W2:Y:S02]  /*10f660*/  LDL.LU R158, [R1+0x834c] ;  /* 0x00834c00019e7983 */ /* 0x000ea40000300800 */
[----:B------:R-:W2:Y:S02]  /*10f670*/  LDL.LU R159, [R1+0x8348] ;  /* 0x00834800019f7983 */ /* 0x000ea40000300800 */
[----:B------:R-:W3:Y:S01]  /*10f680*/  LDL.64 R236, [R1+0x1180] ;  /* 0x0011800001ec7983 */ /* 0x000ee20000100a00 */
[----:B------:R-:W3:Y:S04]  /*10f690*/  LDL.64 R238, [R1+0x1188] ;  /* 0x0011880001ee7983 */ /* 0x000ee80000100a00 */
[----:B------:R-:W3:Y:S04]  /*10f6a0*/  LDL R240, [R1+0x11b0] ;  /* 0x0011b00001f07983 */ /* 0x000ee80000100800 */
[----:B------:R-:W3:Y:S01]  /*10f6b0*/  LDL R241, [R1+0x11b4] ;  /* 0x0011b40001f17983 */ /* 0x000ee20000100800 */
[----:B------:R-:W3:Y:S02]  /*10f6c0*/  LDL.LU R166, [R1+0x8344] ;  /* 0x0083440001a67983 */ /* 0x000ee40000300800 */
[----:B------:R-:W3:Y:S02]  /*10f6d0*/  LDL.LU R167, [R1+0x8340] ;  /* 0x0083400001a77983 */ /* 0x000ee40000300800 */
        /* <DEDUP_REMOVED lines=25> */
[----:B------:R-:W4:Y:S01]  /*10f870*/  LDL.64 R160, [R1+0x1210] ;  /* 0x0012100001a07983 */ /* 0x000f220000100a00 */
[C---:B--2---:R-:W-:Y:S08]  /*10f880*/  HMMA.1688.F32.TF32 R92, R12.reuse, R158, R92 ;  /* 0x0000009e0c5c723c */ /* 0x044ff0000008105c */
[----:B---3--:R-:W-:Y:S01]  /*10f890*/  HMMA.1688.F32.TF32 R88, R12, R166, R88 ;  /* 0x000000a60c58723c */ /* 0x008fe20000081058 */
[----:B------:R1:W-:Y:S01]  /*10f8a0*/  STL.64 [R1+0x80f8], R166 ;  /* 0x0080f8a601007387 */ /* 0x0003e20000100a00 */
[----:B------:R2:W-:Y:S06]  /*10f8b0*/  STL.64 [R1+0x80f0], R164 ;  /* 0x0080f0a401007387 */ /* 0x0005ec0000100a00 */
[C---:B----4-:R-:W-:Y:S01]  /*10f8c0*/  HMMA.1688.F32.TF32 R132, R124.reuse, R116, R132 ;  /* 0x000000747c84723c */ /* 0x050fe20000081084 */
[----:B-1----:R-:W3:Y:S04]  /*10f8d0*/  LDL.64 R166, [R1+0x1298] ;  /* 0x0012980001a67983 */ /* 0x002ee80000100a00 */
[----:B--2---:R-:W2:Y:S01]  /*10f8e0*/  LDL.64 R164, [R1+0x1290] ;  /* 0x0012900001a47983 */ /* 0x004ea20000100a00 */
[----:B------:R1:W-:Y:S02]  /*10f8f0*/  STL.64 [R1+0x8108], R158 ;  /* 0x0081089e01007387 */ /* 0x0003e40000100a00 */
[----:B------:R4:W-:Y:S01]  /*10f900*/  STL.64 [R1+0x8100], R156 ;  /* 0x0081009c01007387 */ /* 0x0009e20000100a00 */
[----:B-1----:R-:W2:Y:S04]  /*10f910*/  LDL.64 R158, [R1+0x1288] ;  /* 0x00128800019e7983 */ /* 0x002ea80000100a00 */
[----:B----4-:R-:W4:Y:S01]  /*10f920*/  LDL.64 R156, [R1+0x1280] ;  /* 0x00128000019c7983 */ /* 0x010f220000100a00 */
[----:B------:R-:W-:Y:S02]  /*10f930*/  STL [R1+0x7ffc], R150 ;  /* 0x007ffc9601007387 */ /* 0x000fe40000100800 */
[----:B------:R-:W-:Y:S02]  /*10f940*/  STL [R1+0x7ff8], R151 ;  /* 0x007ff89701007387 */ /* 0x000fe40000100800 */
[----:B------:R-:W-:Y:S01]  /*10f950*/  STL [R1+0x8004], R142 ;  /* 0x0080048e01007387 */ /* 0x000fe20000100800 */
[----:B------:R-:W-:Y:S01]  /*10f960*/  STL [R1+0x8000], R143 ;  /* 0x0080008f01007387 */ /* 0x000fe20000100800 */
[----:B------:R-:W2:Y:S02]  /*10f970*/  LDL.LU.64 R118, [R1+0x8338] ;  /* 0x0083380001767983 */ /* 0x000ea40000300a00 */
[----:B------:R-:W2:Y:S02]  /*10f980*/  LDL.LU.64 R116, [R1+0x8330] ;  /* 0x0083300001747983 */ /* 0x000ea40000300a00 */
[----:B------:R-:W3:Y:S01]  /*10f990*/  LDL.LU.64 R138, [R1+0x8328] ;  /* 0x00832800018a7983 */ /* 0x000ee20000300a00 */
[----:B--2---:R-:W-:Y:S01]  /*10f9a0*/  HMMA.1688.F32.TF32 R116, R124, R136, R116 ;  /* 0x000000887c74723c */ /* 0x004fe20000081074 */
[----:B------:R-:W3:Y:S01]  /*10f9b0*/  LDL.LU.64 R136, [R1+0x8320] ;  /* 0x0083200001887983 */ /* 0x000ee20000300a00 */
[----:B------:R-:W2:Y:S06]  /*10f9c0*/  LDL.LU.64 R6, [R1+0x8318] ;  /* 0x0083180001067983 */ /* 0x000eac0000300a00 */
[C---:B------:R-:W-:Y:S08]  /*10f9d0*/  HMMA.1688.F32.TF32 R104, R12.reuse, R170, R104 ;  /* 0x000000aa0c68723c */ /* 0x040ff00000081068 */
[----:B------:R-:W-:Y:S01]  /*10f9e0*/  HMMA.1688.F32.TF32 R20, R12, R194, R20 ;  /* 0x000000c20c14723c */ /* 0x000fe20000081014 */
[----:B------:R-:W-:-:S07]  /*10f9f0*/  MOV R101, R247 ;  /* 0x000000f700657202 */ /* 0x000fce0000000f00 */
[C---:B---3--:R-:W-:Y:S01]  /*10fa00*/  HMMA.1688.F32.TF32 R136, R124.reuse, R4, R136 ;  /* 0x000000047c88723c */ /* 0x048fe20000081088 */
[----:B------:R-:W2:Y:S01]  /*10fa10*/  LDL.LU.64 R4, [R1+0x8310] ;  /* 0x0083100001047983 */ /* 0x000ea20000300a00 */
[----:B------:R-:W-:Y:S01]  /*10fa20*/  IMAD.MOV.U32 R8, RZ, RZ, R246 ;  /* 0x000000ffff087224 */ /* 0x000fe200078e00f6 */
[----:B------:R-:W-:Y:S01]  /*10fa30*/  MOV R9, R3 ;  /* 0x0000000300097202 */ /* 0x000fe20000000f00 */
[----:B------:R-:W3:Y:S11]  /*10fa40*/  LDL.LU.64 R102, [R1+0x8308] ;  /* 0x0083080001667983 */ /* 0x000ef60000300a00 */
[----:B------:R-:W-:Y:S01]  /*10fa50*/  @!UPT UIADD3 URZ, URZ, URZ, URZ ;  /* 0x0000003f3f3ff290 */ /* 0x000fe2000fffe03f */
[C---:B------:R-:W-:Y:S08]  /*10fa60*/  HMMA.1688.F32.TF32 R20, R124.reuse, R24, R20 ;  /* 0x000000187c14723c */ /* 0x040ff00000081014 */
[----:B------:R-:W-:Y:S08]  /*10fa70*/  HMMA.1688.F32.TF32 R104, R124, R8, R104 ;  /* 0x000000087c68723c */ /* 0x000ff00000081068 */
        /* <DEDUP_REMOVED lines=9> */
[C---:B--2---:R-:W-:Y:S01]  /*10fb10*/  HMMA.1688.F32.TF32 R4, R124.reuse, R100, R4 ;  /* 0x000000647c04723c */ /* 0x044fe20000081004 */
[----:B------:R-:W3:Y:S01]  /*10fb20*/  LDL.LU.64 R100, [R1+0x8300] ;  /* 0x0083000001647983 */ /* 0x000ee20000300a00 */
[----:B------:R-:W2:Y:S02]  /*10fb30*/  LDL.LU.64 R10, [R1+0x82f8] ;  /* 0x0082f800010a7983 */ /* 0x000ea40000300a00 */
[----:B------:R-:W2:Y:S02]  /*10fb40*/  LDL.LU.64 R8, [R1+0x82f0] ;  /* 0x0082f00001087983 */ /* 0x000ea40000300a00 */
[----:B------:R-:W2:Y:S01]  /*10fb50*/  LDL.LU.64 R26, [R1+0x82e8] ;  /* 0x0082e800011a7983 */ /* 0x000ea20000300a00 */
[----:B------:R-:W2:Y:S01]  /*10fb60*/  LDL.LU.64 R24, [R1+0x82e0] ;  /* 0x0082e00001187983 */ /* 0x000ea20000300a00 */
[C---:B------:R-:W-:Y:S08]  /*10fb70*/  HMMA.1688.F32.TF32 R128, R124.reuse, R224, R128 ;  /* 0x000000e07c80723c */ /* 0x040ff00000081080 */
[----:B------:R-:W-:Y:S01]  /*10fb80*/  HMMA.1688.F32.TF32 R112, R124, R232, R112 ;  /* 0x000000e87c70723c */ /* 0x000fe20000081070 */
[----:B------:R-:W-:Y:S01]  /*10fb90*/  MOV R246, R145 ;  /* 0x0000009100f67202 */ /* 0x000fe20000000f00 */
[----:B------:R-:W-:-:S06]  /*10fba0*/  IMAD.MOV.U32 R247, RZ, RZ, R144 ;  /* 0x000000fffff77224 */ /* 0x000fcc00078e0090 */
[----:B------:R-:W-:Y:S08]  /*10fbb0*/  HMMA.1688.F32.TF32 R28, R124, R144, R28 ;  /* 0x000000907c1c723c */ /* 0x000ff0000008101c */
[----:B-1----:R-:W-:Y:S01]  /*10fbc0*/  HMMA.1688.F32.TF32 R108, R12, R218, R108 ;  /* 0x000000da0c6c723c */ /* 0x002fe2000008106c */
[----:B------:R-:W-:-:S07]  /*10fbd0*/  MOV R3, R161 ;  /* 0x000000a100037202 */ /* 0x000fce0000000f00 */
[C---:B------:R-:W-:Y:S08]  /*10fbe0*/  HMMA.1688.F32.TF32 R32, R124.reuse, R152, R32 ;  /* 0x000000987c20723c */ /* 0x040ff00000081020 */
        /* <DEDUP_REMOVED lines=20> */
[----:B--2---:R-:W-:Y:S01]  /*10fd30*/  HMMA.1688.F32.TF32 R24, R124, R244, R24 ;  /* 0x000000f47c18723c */ /* 0x004fe20000081018 */
[----:B------:R-:W2:Y:S01]  /*10fd40*/  LDL.LU R245, [R1+0x82d8] ;  /* 0x0082d80001f57983 */ /* 0x000ea20000300800 */
[----:B------:R-:W4:Y:S02]  /*10fd50*/  LDL.LU.64 R146, [R1+0x82d0] ;  /* 0x0082d00001927983 */ /* 0x000f240000300a00 */
[----:B------:R-:W2:Y:S02]  /*10fd60*/  LDL.LU.64 R144, [R1+0x82c8] ;  /* 0x0082c80001907983 */ /* 0x000ea40000300a00 */
[----:B------:R-:W-:Y:S01]  /*10fd70*/  STL [R1+0x800c], R246 ;  /* 0x00800cf601007387 */ /* 0x000fe20000100800 */
[----:B------:R-:W-:Y:S01]  /*10fd80*/  STL [R1+0x8008], R247 ;  /* 0x008008f701007387 */ /* 0x000fe20000100800 */
[----:B------:R-:W2:Y:S02]  /*10fd90*/  LDL.LU.64 R154, [R1+0x82c0] ;  /* 0x0082c000019a7983 */ /* 0x000ea40000300a00 */
[----:B------:R-:W-:-:S02]  /*10fda0*/  IMAD.MOV.U32 R244, RZ, RZ, R160 ;  /* 0x000000fffff47224 */ /* 0x000fc400078e00a0 */
[----:B------:R-:W2:Y:S01]  /*10fdb0*/  LDL.LU.64 R152, [R1+0x82b8] ;  /* 0x0082b80001987983 */ /* 0x000ea20000300a00 */
[----:B------:R-:W2:Y:S01]  /*10fdc0*/  LDL.LU.64 R162, [R1+0x82b0] ;  /* 0x0082b00001a27983 */ /* 0x000ea20000300a00 */
[----:B------:R-:W2:Y:S02]  /*10fdd0*/  LDL.LU.64 R160, [R1+0x82a8] ;  /* 0x0082a80001a07983 */ /* 0x000ea40000300a00 */
[----:B------:R-:W-:Y:S02]  /*10fde0*/  STL [R1+0x8014], R3 ;  /* 0x0080140301007387 */ /* 0x000fe40000100800 */
[----:B------:R-:W-:Y:S01]  /*10fdf0*/  STL [R1+0x8010], R244 ;  /* 0x008010f401007387 */ /* 0x000fe20000100800 */
        /* <DEDUP_REMOVED lines=10> */
[----:B------:R-:W2:Y:S01]  /*10fea0*/  LDL.LU.64 R210, [R1+0x8250] ;  /* 0x0082500001d27983 */ /* 0x000ea20000300a00 */
[C---:B---3--:R-:W-:Y:S08]  /*10feb0*/  HMMA.1688.F32.TF32 R100, R124.reuse, R236, R100 ;  /* 0x000000ec7c64723c */ /* 0x048ff00000081064 */
[----:B------:R-:W-:Y:S01]  /*10fec0*/  HMMA.1688.F32.TF32 R8, R124, R248, R8 ;  /* 0x000000f87c08723c */ /* 0x000fe20000081008 */
[----:B------:R-:W3:Y:S01]  /*10fed0*/  LDL.LU.64 R208, [R1+0x8248] ;  /* 0x0082480001d07983 */ /* 0x000ee20000300a00 */
[----:B------:R-:W2:Y:S02]  /*10fee0*/  LDL.64 R126, [R1+0x1198] ;  /* 0x00119800017e7983 */ /* 0x000ea40000100a00 */
[----:B------:R-:W2:Y:S02]  /*10fef0*/  LDL.LU.64 R218, [R1+0x8240] ;  /* 0x0082400001da7983 */ /* 0x000ea40000300a00 */
[----:B------:R-:W2:Y:S01]  /*10ff00*/  LDL.LU.64 R216, [R1+0x8238] ;  /* 0x0082380001d87983 */ /* 0x000ea20000300a00 */
[----:B------:R-:W-:Y:S01]  /*10ff10*/  STL.64 [R1+0x2b70], R108 ;  /* 0x002b706c01007387 */ /* 0x000fe20000100a00 */
[----:B------:R1:W-:Y:S03]  /*10ff20*/  STL.64 [R1+0x2b78], R110 ;  /* 0x002b786e01007387 */ /* 0x0003e60000100a00 */
[----:B-1----:R-:W2:Y:S04]  /*10ff30*/  LDL R110, [R1+0x1178] ;  /* 0x00117800016e7983 */ /* 0x002ea80000100800 */
[----:B------:R-:W2:Y:S01]  /*10ff40*/  LDL R111, [R1+0x117c] ;  /* 0x00117c00016f7983 */ /* 0x000ea20000100800 */
[----:B------:R-:W2:Y:S02]  /*10ff50*/  LDL.LU.64 R226, [R1+0x8230] ;  /* 0x0082300001e27983 */ /* 0x000ea40000300a00 */
[----:B------:R-:W2:Y:S02]  /*10ff60*/  LDL.LU.64 R224, [R1+0x8228] ;  /* 0x0082280001e07983 */ /* 0x000ea40000300a00 */
[----:B------:R-:W-:Y:S01]  /*10ff70*/  STL.64 [R1+0x2b60], R128 ;  /* 0x002b608001007387 */ /* 0x000fe20000100a00 */
[----:B------:R1:W-:Y:S04]  /*10ff80*/  STL.64 [R1+0x2b68], R130 ;  /* 0x002b688201007387 */ /* 0x0003e80000100a00 */
[----:B-1----:R-:W2:Y:S04]  /*10ff90*/  LDL R130, [R1+0x1168] ;  /* 0x0011680001827983 */ /* 0x002ea80000100800 */
[----:B------:R-:W2:Y:S01]  /*10ffa0*/  LDL R131, [R1+0x116c] ;  /* 0x00116c0001837983 */ /* 0x000ea20000100800 */
[----:B------:R-:W2:Y:S02]  /*10ffb0*/  LDL.LU.64 R234, [R1+0x8220] ;  /* 0x0082200001ea7983 */ /* 0x000ea40000300a00 */
[----:B------:R-:W2:Y:S02]  /*10ffc0*/  LDL.LU.64 R232, [R1+0x8218] ;  /* 0x0082180001e87983 */ /* 0x000ea40000300a00 */
[----:B------:R-:W-:Y:S01]  /*10ffd0*/  STL.64 [R1+0x2b50], R112 ;  /* 0x002b507001007387 */ /* 0x000fe20000100a00 */
[----:B------:R1:W-:Y:S04]  /*10ffe0*/  STL.64 [R1+0x2b58], R114 ;  /* 0x002b587201007387 */ /* 0x0003e80000100a00 */
[----:B-1----:R-:W2:Y:S04]  /*10fff0*/  LDL R114, [R1+0x1158] ;  /* 0x0011580001727983 */ /* 0x002ea80000100800 */
[----:B------:R-:W2:Y:S02]  /*110000*/  LDL R115, [R1+0x115c] ;  /* 0x00115c0001737983 */ /* 0x000ea40000100800 */
[C---:B--2---:R-:W-:Y:S08]  /*110010*/  HMMA.1688.F32.TF32 R132, R12.reuse, R114, R132 ;  /* 0x000000720c84723c */ /* 0x044ff00000081084 */
[----:B------:R-:W-:Y:S11]  /*110020*/  HMMA.1688.F32.TF32 R112, R12, R130, R116 ;  /* 0x000000820c70723c */ /* 0x000ff60000081074 */
[----:B------:R-:W-:Y:S04]  /*110030*/  @!UPT UIADD3 URZ, URZ, URZ, URZ ;  /* 0x0000003f3f3ff290 */ /* 0x000fe8000fffe03f */
[----:B------:R-:W-:Y:S01]  /*110040*/  STL.64 [R1+0x2b40], R132 ;  /* 0x002b408401007387 */ /* 0x000fe20000100a00 */
[----:B------:R1:W-:Y:S03]  /*110050*/  STL.64 [R1+0x2b48], R134 ;  /* 0x002b488601007387 */ /* 0x0003e60000100a00 */
[----:B-1----:R-:W2:Y:S04]  /*110060*/  LDL R134, [R1+0x1238] ;  /* 0x0012380001867983 */ /* 0x002ea80000100800 */
[----:B------:R-:W-:Y:S02]  /*110070*/  STL.64 [R1+0x2b30], R112 ;  /* 0x002b307001007387 */ /* 0x000fe40000100a00 */
[----:B------:R1:W-:Y:S02]  /*110080*/  STL.64 [R1+0x2b38], R114 ;  /* 0x002b387201007387 */ /* 0x0003e40000100a00 */
[----:B------:R-:W-:-:S02]  /*110090*/  IMAD.MOV.U32 R135, RZ, RZ, R252 ;  /* 0x000000ffff877224 */ /* 0x000fc400078e00fc */
[----:B------:R-:W2:Y:S01]  /*1100a0*/  LDL.LU R252, [R1+0x8214] ;  /* 0x0082140001fc7983 */ /* 0x000ea20000300800 */
[C---:B------:R-:W-:Y:S08]  /*1100b0*/  HMMA.1688.F32.TF32 R108, R12.reuse, R110, R136 ;  /* 0x0000006e0c6c723c */ /* 0x040ff00000081088 */
[----:B------:R-:W-:Y:S01]  /*1100c0*/  HMMA.1688.F32.TF32 R4, R12, R126, R4 ;  /* 0x0000007e0c04723c */ /* 0x000fe20000081004 */
[----:B------:R-:W3:Y:S01]  /*1100d0*/  LDL R118, [R1+0x1228] ;  /* 0x0012280001767983 */ /* 0x000ee20000100800 */
[----:B------:R-:W3:Y:S04]  /*1100e0*/  LDL R119, [R1+0x122c] ;  /* 0x00122c0001777983 */ /* 0x000ee80000100800 */
[----:B------:R-:W3:Y:S04]  /*1100f0*/  LDL.64 R130, [R1+0x1258] ;  /* 0x0012580001827983 */ /* 0x000ee80000100a00 */
[----:B------:R-:W3:Y:S04]  /*110100*/  LDL R138, [R1+0x1218] ;  /* 0x00121800018a7983 */ /* 0x000ee80000100800 */
[----:B-1----:R-:W3:Y:S04]  /*110110*/  LDL R114, [R1+0x1248] ;  /* 0x0012480001727983 */ /* 0x002ee80000100800 */
[----:B------:R-:W3:Y:S04]  /*110120*/  LDL R115, [R1+0x124c] ;  /* 0x00124c0001737983 */ /* 0x000ee80000100800 */
[----:B------:R-:W-:Y:S01]  /*110130*/  STL.64 [R1+0x2b20], R108 ;  /* 0x002b206c01007387 */ /* 0x000fe20000100a00 */
[----:B------:R1:W-:Y:S01]  /*110140*/  STL.64 [R1+0x2b28], R110 ;  /* 0x002b286e01007387 */ /* 0x0003e20000100a00 */
[----:B--2---:R-:W-:-:S02]  /*110150*/  MOV R139, R252 ;  /* 0x000000fc008b7202 */ /* 0x004fc40000000f00 */
[----:B------:R-:W2:Y:S01]  /*110160*/  LDL.LU R252, [R1+0x8210] ;  /* 0x0082100001fc7983 */ /* 0x000ea20000300800 */
[----:B-1----:R-:W2:Y:S02]  /*110170*/  LDL.64 R110, [R1+0x1268] ;  /* 0x00126800016e7983 */ /* 0x002ea40000100a00 */
[----:B------:R-:W-:Y:S02]  /*110180*/  STL.64 [R1+0x2b10], R4 ;  /* 0x002b100401007387 */ /* 0x000fe40000100a00 */
[----:B------:R1:W-:Y:S02]  /*110190*/  STL.64 [R1+0x2b18], R6 ;  /* 0x002b180601007387 */ /* 0x0003e40000100a00 */
[----:B-1----:R-:W2:Y:S04]  /*1101a0*/  LDL R6, [R1+0x11a8] ;  /* 0x0011a80001067983 */ /* 0x002ea80000100800 */
[----:B------:R-:W2:Y:S01]  /*1101b0*/  LDL R7, [R1+0x11ac] ;  /* 0x0011ac0001077983 */ /* 0x000ea20000100800 */
[C---:B------:R-:W-:Y:S08]  /*1101c0*/  HMMA.1688.F32.TF32 R100, R12.reuse, R238, R100 ;  /* 0x000000ee0c64723c */ /* 0x040ff00000081064 */
[----:B------:R-:W-:Y:S01]  /*1101d0*/  HMMA.1688.F32.TF32 R8, R12, R250, R8 ;  /* 0x000000fa0c08723c */ /* 0x000fe20000081008 */
[----:B------:R-:W-:Y:S01]  /*1101e0*/  MOV R247, R127 ;  /* 0x0000007f00f77202 */ /* 0x000fe20000000f00 */
[----:B------:R-:W-:-:S06]  /*1101f0*/  IMAD.MOV.U32 R246, RZ, RZ, R126 ;  /* 0x000000fffff67224 */ /* 0x000fcc00078e007e */
[C---:B------:R-:W-:Y:S01]  /*110200*/  HMMA.1688.F32.TF32 R16, R12.reuse, R242, R16 ;  /* 0x000000f20c10723c */ /* 0x040fe20000081010 */
[----:B------:R-:W3:Y:S01]  /*110210*/  LDL.64 R126, [R1+0x1278] ;  /* 0x00127800017e7983 */ /* 0x000ee20000100a00 */
[----:B------:R-:W-:Y:S02]  /*110220*/  STL [R1+0x801c], R247 ;  /* 0x00801cf701007387 */ /* 0x000fe40000100800 */
[----:B------:R-:W-:Y:S01]  /*110230*/  STL [R1+0x8018], R246 ;  /* 0x008018f601007387 */ /* 0x000fe20000100800 */
[----:B------:R-:W-:Y:S01]  /*110240*/  MOV R244, R239 ;  /* 0x000000ef00f47202 */ /* 0x000fe20000000f00 */
[----:B------:R-:W-:Y:S01]  /*110250*/  IMAD.MOV.U32 R3, RZ, RZ, R238 ;  /* 0x000000ffff037224 */ /* 0x000fe200078e00ee */
[----:B------:R-:W-:Y:S01]  /*110260*/  STL.64 [R1+0x2b00], R100 ;  /* 0x002b006401007387 */ /* 0x000fe20000100a00 */
[----:B------:R1:W-:Y:S02]  /*110270*/  STL.64 [R1+0x2b08], R102 ;  /* 0x002b086601007387 */ /* 0x0003e40000100a00 */
[----:B------:R-:W3:Y:S02]  /*110280*/  LDL.LU.64 R238, [R1+0x8208] ;  /* 0x0082080001ee7983 */ /* 0x000ee40000300a00 */
[----:B------:R-:W3:Y:S01]  /*110290*/  LDL.LU.64 R236, [R1+0x8200] ;  /* 0x0082000001ec7983 */ /* 0x000ee20000300a00 */
[----:B-1----:R-:W4:Y:S01]  /*1102a0*/  LDL.64 R102, [R1+0x11f8] ;  /* 0x0011f80001667983 */ /* 0x002f220000100a00 */
[----:B------:R1:W-:Y:S02]  /*1102b0*/  STL [R1+0x8024], R244 ;  /* 0x008024f401007387 */ /* 0x0003e40000100800 */
[----:B------:R1:W-:Y:S01]  /*1102c0*/  STL [R1+0x8020], R3 ;  /* 0x0080200301007387 */ /* 0x0003e20000100800 */
[----:B--2---:R-:W-:Y:S01]  /*1102d0*/  HMMA.1688.F32.TF32 R4, R12, R6, R104 ;  /* 0x000000060c04723c */ /* 0x004fe20000081068 */
[----:B------:R-:W2:Y:S06]  /*1102e0*/  LDL R106, [R1+0x1208] ;  /* 0x00120800016a7983 */ /* 0x000eac0000100800 */
[----:B------:R-:W-:Y:S11]  /*1102f0*/  IMAD.MOV.U32 R107, RZ, RZ, R252 ;  /* 0x000000ffff6b7224 */ /* 0x000ff600078e00fc */
[----:B------:R-:W-:Y:S05]  /*110300*/  @!UPT UIADD3 URZ, URZ, URZ, URZ ;  /* 0x0000003f3f3ff290 */ /* 0x000fea000fffe03f */
[----:B------:R-:W-:Y:S01]  /*110310*/  STL.64 [R1+0x2af0], R4 ;  /* 0x002af00401007387 */ /* 0x000fe20000100a00 */
[----:B------:R-:W-:Y:S02]  /*110320*/  STL.64 [R1+0x2af8], R6 ;  /* 0x002af80601007387 */ /* 0x000fe40000100a00 */
[----:B------:R-:W2:Y:S02]  /*110330*/  LDL.LU R252, [R1+0x81f8] ;  /* 0x0081f80001fc7983 */ /* 0x000ea40000300800 */
[----:B------:R-:W4:Y:S01]  /*110340*/  LDL.LU.64 R250, [R1+0x81f0] ;  /* 0x0081f00001fa7983 */ /* 0x000f220000300a00 */
[----:B------:R-:W4:Y:S01]  /*110350*/  LDL.LU.64 R248, [R1+0x81e8] ;  /* 0x0081e80001f87983 */ /* 0x000f220000300a00 */
[----:B------:R-:W-:Y:S02]  /*110360*/  STL.64 [R1+0x2ae0], R8 ;  /* 0x002ae00801007387 */ /* 0x000fe40000100a00 */
[----:B------:R1:W-:Y:S01]  /*110370*/  STL.64 [R1+0x2ae8], R10 ;  /* 0x002ae80a01007387 */ /* 0x0003e20000100a00 */
[----:B------:R-:W-:Y:S01]  /*110380*/  MOV R151, R111 ;  /* 0x0000006f00977202 */ /* 0x000fe20000000f00 */
[----:B------:R-:W-:-:S02]  /*110390*/  IMAD.MOV.U32 R150, RZ, RZ, R110 ;  /* 0x000000ffff967224 */ /* 0x000fc400078e006e */
[----:B---3--:R-:W-:Y:S01]  /*1103a0*/  IMAD.MOV.U32 R142, RZ, RZ, R126 ;  /* 0x000000ffff8e7224 */ /* 0x008fe200078e007e */
[----:B------:R-:W-:Y:S01]  /*1103b0*/  MOV R143, R127 ;  /* 0x0000007f008f7202 */ /* 0x000fe20000000f00 */
[----:B-1----:R-:W-:Y:S02]  /*1103c0*/  IMAD.MOV.U32 R244, RZ, RZ, R166 ;  /* 0x000000fffff47224 */ /* 0x002fe400078e00a6 */
[----:B------:R-:W-:Y:S01]  /*1103d0*/  IMAD.MOV.U32 R188, RZ, RZ, R239 ;  /* 0x000000ffffbc7224 */ /* 0x000fe200078e00ef */
[----:B------:R-:W-:Y:S02]  /*1103e0*/  MOV R189, R238 ;  /* 0x000000ee00bd7202 */ /* 0x000fe40000000f00 */
[----:B------:R-:W-:Y:S01]  /*1103f0*/  MOV R3, R167 ;  /* 0x000000a700037202 */ /* 0x000fe20000000f00 */
[----:B------:R-:W-:Y:S01]  /*110400*/  IMAD.MOV.U32 R247, RZ, RZ, R158 ;  /* 0x000000fffff77224 */ /* 0x000fe200078e009e */
[----:B------:R-:W-:Y:S01]  /*110410*/  MOV R246, R159 ;  /* 0x0000009f00f67202 */ /* 0x000fe20000000f00 */
[----:B------:R-:W-:Y:S04]  /*110420*/  LDS R4, [R2+0x18200] ;  /* 0x0182000002047984 */ /* 0x000fe80000000800 */
[----:B------:R-:W3:Y:S04]  /*110430*/  LDL R10, [R1+0x11e8] ;  /* 0x0011e800010a7983 */ /* 0x000ee80000100800 */
[----:B------:R-:W3:Y:S01]  /*110440*/  LDL R11, [R1+0x11ec] ;  /* 0x0011ec00010b7983 */ /* 0x000ee20000100800 */
[----:B------:R-:W3:Y:S02]  /*110450*/  LDL.LU.64 R242, [R1+0x81e0] ;  /* 0x0081e00001f27983 */ /* 0x000ee40000300a00 */
[----:B------:R-:W3:Y:S02]  /*110460*/  LDL.LU.64 R240, [R1+0x81d8] ;  /* 0x0081d80001f07983 */ /* 0x000ee40000300a00 */
[----:B------:R-:W-:Y:S01]  /*110470*/  STL.64 [R1+0x2ad0], R16 ;  /* 0x002ad01001007387 */ /* 0x000fe20000100a00 */
[----:B------:R1:W-:Y:S04]  /*110480*/  STL.64 [R1+0x2ad8], R18 ;  /* 0x002ad81201007387 */ /* 0x0003e80000100a00 */
[----:B------:R-:W-:Y:S04]  /*110490*/  LDS R6, [R2+0x1a200] ;  /* 0x01a2000002067984 */ /* 0x000fe80000000800 */
[----:B------:R-:W-:Y:S04]  /*1104a0*/  LDS R5, [R0+0x18200] ;  /* 0x0182000000057984 */ /* 0x000fe80000000800 */
[----:B------:R-:W2:Y:S04]  /*1104b0*/  LDS R7, [R0+0x1a200] ;  /* 0x01a2000000077984 */ /* 0x000ea80000000800 */
[----:B-1----:R-:W3:Y:S01]  /*1104c0*/  LDL R18, [R1+0x11d8] ;  /* 0x0011d80001127983 */ /* 0x002ee20000100800 */
[----:B--2---:R-:W-:-:S07]  /*1104d0*/  MOV R19, R252 ;  /* 0x000000fc00137202 */ /* 0x004fce0000000f00 */
[C---:B---3--:R-:W-:Y:S08]  /*1104e0*/  HMMA.1688.F32.TF32 R16, R12.reuse, R18, R20 ;  /* 0x000000120c10723c */ /* 0x048ff00000081014 */
[C---:B------:R-:W-:Y:S08]  /*1104f0*/  HMMA.1688.F32.TF32 R20, R12.reuse, R10, R24 ;  /* 0x0000000a0c14723c */ /* 0x040ff00000081018 */
[C---:B----4-:R-:W-:Y:S07]  /*110500*/  HMMA.1688.F32.TF32 R8, R12.reuse, R102, R32 ;  /* 0x000000660c08723c */ /* 0x050fee0000081020 */
[----:B------:R-:W-:Y:S01]  /*110510*/  STL.64 [R1+0x2ac0], R16 ;  /* 0x002ac01001007387 */ /* 0x000fe20000100a00 */
[----:B------:R1:W-:Y:S02]  /*110520*/  STL.64 [R1+0x2ac8], R18 ;  /* 0x002ac81201007387 */ /* 0x0003e40000100a00 */
[----:B-1----:R-:W-:Y:S01]  /*110530*/  HMMA.1688.F32.TF32 R16, R12, R106, R28 ;  /* 0x0000006a0c10723c */ /* 0x002fe2000008101c */
[----:B------:R-:W-:-:S04]  /*110540*/  IMAD.MOV.U32 R252, RZ, RZ, R103 ;  /* 0x000000fffffc7224 */ /* 0x000fc800078e0067 */
[----:B------:R-:W-:Y:S01]  /*110550*/  STL.64 [R1+0x2ab0], R20 ;  /* 0x002ab01401007387 */ /* 0x000fe20000100a00 */
[----:B------:R-:W-:Y:S11]  /*110560*/  STL.64 [R1+0x2ab8], R22 ;  /* 0x002ab81601007387 */ /* 0x000ff60000100a00 */
[----:B------:R-:W-:Y:S06]  /*110570*/  @!UPT UIADD3 URZ, URZ, URZ, URZ ;  /* 0x0000003f3f3ff290 */ /* 0x000fec000fffe03f */
[----:B------:R-:W-:Y:S01]  /*110580*/  STL.64 [R1+0x2aa0], R16 ;  /* 0x002aa01001007387 */ /* 0x000fe20000100a00 */
[----:B------:R1:W-:Y:S02]  /*110590*/  STL.64 [R1+0x2aa8], R18 ;  /* 0x002aa81201007387 */ /* 0x0003e40000100a00 */
[----:B------:R-:W-:Y:S02]  /*1105a0*/  STL [R1+0x7eb8], R252 ;  /* 0x007eb8fc01007387 */ /* 0x000fe40000100800 */
[----:B------:R-:W-:Y:S01]  /*1105b0*/  STL.64 [R1+0x2a90], R8 ;  /* 0x002a900801007387 */ /* 0x000fe20000100a00 */
        /* <DEDUP_REMOVED lines=10> */
[----:B------:R-:W-:Y:S01]  /*110660*/  MOV R252, R131 ;  /* 0x0000008300fc7202 */ /* 0x000fe20000000f00 */
[----:B------:R-:W-:Y:S01]  /*110670*/  STL.64 [R1+0x2a60], R20 ;  /* 0x002a601401007387 */ /* 0x000fe20000100a00 */
[----:B------:R-:W-:Y:S11]  /*110680*/  STL.64 [R1+0x2a68], R22 ;  /* 0x002a681601007387 */ /* 0x000ff60000100a00 */
[----:B------:R-:W-:Y:S01]  /*110690*/  @!UPT UIADD3 URZ, URZ, URZ, URZ ;  /* 0x0000003f3f3ff290 */ /* 0x000fe2000fffe03f */
[----:B------:R-:W-:Y:S01]  /*1106a0*/  STL.64 [R1+0x2a50], R16 ;  /* 0x002a501001007387 */ /* 0x000fe20000100a00 */
[----:B------:R-:W-:Y:S02]  /*1106b0*/  STL.64 [R1+0x2a58], R18 ;  /* 0x002a581201007387 */ /* 0x000fe40000100a00 */
[----:B------:R-:W-:Y:S05]  /*1106c0*/  STL [R1+0x8028], R252 ;  /* 0x008028fc01007387 */ /* 0x000fea0000100800 */
[----:B------:R-:W-:Y:S01]  /*1106d0*/  STL.64 [R1+0x2a40], R8 ;  /* 0x002a400801007387 */ /* 0x000fe20000100a00 */
[----:B------:R1:W-:Y:S02]  /*1106e0*/  STL.64 [R1+0x2a48], R10 ;  /* 0x002a480a01007387 */ /* 0x0003e40000100a00 */
[C---:B-1----:R-:W-:Y:S11]  /*1106f0*/  HMMA.1688.F32.TF32 R8, R12.reuse, R110, R56 ;  /* 0x0000006e0c08723c */ /* 0x042ff60000081038 */
[----:B------:R-:W-:Y:S11]  /*110700*/  @!UPT UIADD3 URZ, URZ, URZ, URZ ;  /* 0x0000003f3f3ff290 */ /* 0x000ff6000fffe03f */
[----:B------:R-:W-:Y:S01]  /*110710*/  @!UPT UIADD3 URZ, URZ, URZ, URZ ;  /* 0x0000003f3f3ff290 */ /* 0x000fe2000fffe03f */
[----:B------:R-:W-:Y:S01]  /*110720*/  STL.64 [R1+0x2a30], R8 ;  /* 0x002a300801007387 */ /* 0x000fe20000100a00 */
[----:B------:R1:W-:Y:S02]  /*110730*/  STL.64 [R1+0x2a38], R10 ;  /* 0x002a380a01007387 */ /* 0x0003e40000100a00 */
[C---:B-1----:R-:W-:Y:S01]  /*110740*/  HMMA.1688.F32.TF32 R8, R12.reuse, R126, R60 ;  /* 0x0000007e0c08723c */ /* 0x042fe2000008103c */
[----:B------:R-:W-:Y:S01]  /*110750*/  STL [R1+0x8030], R151 ;  /* 0x0080309701007387 */ /* 0x000fe20000100800 */
[----:B------:R-:W-:Y:S11]  /*110760*/  STL [R1+0x802c], R150 ;  /* 0x00802c9601007387 */ /* 0x000ff60000100800 */
[----:B------:R-:W-:Y:S10]  /*110770*/  @!UPT UIADD3 URZ, URZ, URZ, URZ ;  /* 0x0000003f3f3ff290 */ /* 0x000ff4000fffe03f */
[----:B------:R-:W-:Y:S01]  /*110780*/  STL.64 [R1+0x2a20], R8 ;  /* 0x002a200801007387 */ /* 0x000fe20000100a00 */
[----:B------:R1:W-:Y:S02]  /*110790*/  STL.64 [R1+0x2a28], R10 ;  /* 0x002a280a01007387 */ /* 0x0003e40000100a00 */
[C---:B-1----:R-:W-:Y:S01]  /*1107a0*/  HMMA.1688.F32.TF32 R8, R12.reuse, R158, R64 ;  /* 0x0000009e0c08723c */ /* 0x042fe20000081040 */
[----:B------:R-:W-:Y:S11]  /*1107b0*/  STL [R1+0x8034], R142 ;  /* 0x0080348e01007387 */ /* 0x000ff60000100800 */
[----:B------:R-:W-:Y:S11]  /*1107c0*/  @!UPT UIADD3 URZ, URZ, URZ, URZ ;  /* 0x0000003f3f3ff290 */ /* 0x000ff6000fffe03f */
[----:B------:R-:W-:Y:S01]  /*1107d0*/  STL.64 [R1+0x2a10], R8 ;  /* 0x002a100801007387 */ /* 0x000fe20000100a00 */
[----:B------:R1:W-:Y:S02]  /*1107e0*/  STL.64 [R1+0x2a18], R10 ;  /* 0x002a180a01007387 */ /* 0x0003e40000100a00 */
[C---:B-1----:R-:W-:Y:S08]  /*1107f0*/  HMMA.1688.F32.TF32 R8, R12.reuse, R166, R68 ;  /* 0x000000a60c08723c */ /* 0x042ff00000081044 */
[C---:B------:R-:W-:Y:S08]  /*110800*/  HMMA.1688.F32.TF32 R20, R12.reuse, R174, R72 ;  /* 0x000000ae0c14723c */ /* 0x040ff00000081048 */
[C---:B------:R-:W-:Y:S07]  /*110810*/  HMMA.1688.F32.TF32 R16, R12.reuse, R182, R76 ;  /* 0x000000b60c10723c */ /* 0x040fee000008104c */
        /* <DEDUP_REMOVED lines=13> */
[----:B------:R-:W-:Y:S07]  /*1108f0*/  STL.64 [R1+0x29c8], R22 ;  /* 0x0029c81601007387 */ /* 0x000fee0000100a00 */
[----:B------:R-:W-:Y:S02]  /*110900*/  STL.64 [R1+0x29b0], R16 ;  /* 0x0029b01001007387 */ /* 0x000fe40000100a00 */
[----:B------:R-:W-:Y:S06]  /*110910*/  STL.64 [R1+0x29b8], R18 ;  /* 0x0029b81201007387 */ /* 0x000fec0000100a00 */
[----:B------:R-:W-:Y:S01]  /*110920*/  STL.64 [R1+0x29a0], R8 ;  /* 0x0029a00801007387 */ /* 0x000fe20000100a00 */
[----:B------:R1:W-:Y:S02]  /*110930*/  STL.64 [R1+0x29a8], R10 ;  /* 0x0029a80a01007387 */ /* 0x0003e40000100a00 */
[C---:B-1----:R-:W-:Y:S01]  /*110940*/  HMMA.1688.F32.TF32 R8, R12.reuse, R222, R96 ;  /* 0x000000de0c08723c */ /* 0x042fe20000081060 */
[----:B------:R-:W-:Y:S01]  /*110950*/  IMAD.MOV.U32 R150, RZ, RZ, R214 ;  /* 0x000000ffff967224 */ /* 0x000fe200078e00d6 */
[----:B------:R-:W-:Y:S01]  /*110960*/  MOV R151, R223 ;  /* 0x000000df00977202 */ /* 0x000fe20000000f00 */
[----:B------:R-:W-:Y:S11]  /*110970*/  IMAD.MOV.U32 R142, RZ, RZ, R222 ;  /* 0x000000ffff8e7224 */ /* 0x000ff600078e00de */
[----:B------:R-:W-:Y:S09]  /*110980*/  @!UPT UIADD3 URZ, URZ, URZ, URZ ;  /* 0x0000003f3f3ff290 */ /* 0x000ff2000fffe03f */
[----:B------:R-:W-:Y:S01]  /*110990*/  STL.64 [R1+0x2990], R8 ;  /* 0x0029900801007387 */ /* 0x000fe20000100a00 */
[----:B------:R1:W-:Y:S02]  /*1109a0*/  STL.64 [R1+0x2998], R10 ;  /* 0x0029980a01007387 */ /* 0x0003e40000100a00 */
[----:B-1----:R-:W-:Y:S01]  /*1109b0*/  HMMA.1688.F32.TF32 R8, R12, R230, R120 ;  /* 0x000000e60c08723c */ /* 0x002fe20000081078 */
[----:B------:R-:W-:Y:S01]  /*1109c0*/  STL.64 [R1+0x8128], R150 ;  /* 0x0081289601007387 */ /* 0x000fe20000100a00 */
[----:B------:R-:W-:Y:S02]  /*1109d0*/  STL.64 [R1+0x8120], R148 ;  /* 0x0081209401007387 */ /* 0x000fe40000100a00 */
[----:B------:R-:W-:Y:S02]  /*1109e0*/  STL.64 [R1+0x8118], R142 ;  /* 0x0081188e01007387 */ /* 0x000fe40000100a00 */
[----:B------:R1:W-:Y:S01]  /*1109f0*/  STL.64 [R1+0x8110], R140 ;  /* 0x0081108c01007387 */ /* 0x0003e20000100a00 */
[----:B------:R-:W2:Y:S01]  /*110a00*/  LDL R212, [R1+0xf0] ;  /* 0x0000f00001d47983 */ /* 0x000ea20000100800 */
        /* <DEDUP_REMOVED lines=12> */
[----:B------:R-:W3:Y:S04]  /*110ad0*/  LDS R15, [R0+0x1e200] ;  /* 0x01e20000000f7984 */ /* 0x000ee80000000800 */
[----:B------:R4:W-:Y:S01]  /*110ae0*/  STL.64 [R1+0x2980], R8 ;  /* 0x0029800801007387 */ /* 0x0009e20000100a00 */
[----:B------:R1:W-:Y:S02]  /*110af0*/  STL.64 [R1+0x2988], R10 ;  /* 0x0029880a01007387 */ /* 0x0003e40000100a00 */
[----:B------:R-:W2:Y:S02]  /*110b00*/  LDL R213, [R1+0xf4] ;  /* 0x0000f40001d57983 */ /* 0x000ea40000100800 */
[----:B------:R-:W2:Y:S01]  /*110b10*/  LDL.LU R225, [R1+0x81d0] ;  /* 0x0081d00001e17983 */ /* 0x000ea20000300800 */
[----:B------:R-:W2:Y:S01]  /*110b20*/  LDL.LU R232, [R1+0x81cc] ;  /* 0x0081cc0001e87983 */ /* 0x000ea20000300800 */
[----:B------:R-:W2:Y:S02]  /*110b30*/  LDL.64 R236, [R1] ;  /* 0x0000000001ec7983 */ /* 0x000ea40000100a00 */
[----:B------:R-:W2:Y:S02]  /*110b40*/  LDL.64 R238, [R1+0x8] ;  /* 0x0000080001ee7983 */ /* 0x000ea40000100a00 */
[----:B------:R-:W2:Y:S01]  /*110b50*/  LDL R164, [R1+0x90] ;  /* 0x0000900001a47983 */ /* 0x000ea20000100800 */
[----:B------:R-:W2:Y:S01]  /*110b60*/  LDL R165, [R1+0x94] ;  /* 0x0000940001a57983 */ /* 0x000ea20000100800 */
[----:B------:R-:W2:Y:S02]  /*110b70*/  LDL.LU R233, [R1+0x81c8] ;  /* 0x0081c80001e97983 */ /* 0x000ea40000300800 */
[----:B------:R-:W2:Y:S02]  /*110b80*/  LDL.LU R249, [R1+0x81c4] ;  /* 0x0081c40001f97983 */ /* 0x000ea40000300800 */
[----:B------:R-:W3:Y:S01]  /*110b90*/  LDL R156, [R1+0x80] ;  /* 0x00008000019c7983 */ /* 0x000ee20000100800 */
[----:B------:R-:W3:Y:S01]  /*110ba0*/  LDL R157, [R1+0x84] ;  /* 0x00008400019d7983 */ /* 0x000ee20000100800 */
[----:B------:R-:W3:Y:S02]  /*110bb0*/  LDL.LU R240, [R1+0x81c0] ;  /* 0x0081c00001f07983 */ /* 0x000ee40000300800 */
[----:B------:R-:W3:Y:S02]  /*110bc0*/  LDL.LU R241, [R1+0x81bc] ;  /* 0x0081bc0001f17983 */ /* 0x000ee40000300800 */
[----:B-1----:R-:W3:Y:S01]  /*110bd0*/  LDL.64 R140, [R1+0x60] ;  /* 0x00006000018c7983 */ /* 0x002ee20000100a00 */
[----:B------:R-:W3:Y:S04]  /*110be0*/  LDL.64 R142, [R1+0x68] ;  /* 0x00006800018e7983 */ /* 0x000ee80000100a00 */
[----:B------:R-:W3:Y:S01]  /*110bf0*/  LDL R148, [R1+0x70] ;  /* 0x0000700001947983 */ /* 0x000ee20000100800 */
[----:B------:R-:W-:Y:S01]  /*110c00*/  MOV R150, R245 ;  /* 0x000000f500967202 */ /* 0x000fe20000000f00 */
[----:B------:R-:W-:-:S02]  /*110c10*/  IMAD.MOV.U32 R151, RZ, RZ, R248 ;  /* 0x000000ffff977224 */ /* 0x000fc400078e00f8 */
[----:B--2---:R-:W-:Y:S02]  /*110c20*/  IMAD.MOV.U32 R149, RZ, RZ, R249 ;  /* 0x000000ffff957224 */ /* 0x004fe400078e00f9 */
        /* <DEDUP_REMOVED lines=51> */
[----:B--2---:R-:W-:Y:S01]  /*110f60*/  IMAD.MOV.U32 R137, RZ, RZ, R249 ;  /* 0x000000ffff897224 */ /* 0x004fe200078e00f9 */
[----:B---3--:R-:W-:-:S02]  /*110f70*/  MOV R136, R245 ;  /* 0x000000f500887202 */ /* 0x008fc40000000f00 */
[----:B------:R-:W2:Y:S01]  /*110f80*/  LDL.LU R245, [R1+0x81ac] ;  /* 0x0081ac0001f57983 */ /* 0x000ea20000300800 */
[----:B------:R-:W3:Y:S02]  /*110f90*/  LDL.LU R249, [R1+0x81a8] ;  /* 0x0081a80001f97983 */ /* 0x000ee40000300800 */
        /* <DEDUP_REMOVED lines=15> */
[----:B------:R-:W4:Y:S02]  /*111090*/  LDL.LU R131, [R1+0xefc] ;  /* 0x000efc0001837983 */ /* 0x000f240000300800 */
[----:B------:R-:W4:Y:S02]  /*1110a0*/  LDL.64 R60, [R1+0x10] ;  /* 0x00001000013c7983 */ /* 0x000f240000100a00 */
[----:B------:R-:W4:Y:S01]  /*1110b0*/  LDL R116, [R1+0x30] ;  /* 0x0000300001747983 */ /* 0x000f220000100800 */
[----:B------:R-:W-:-:S02]  /*1110c0*/  MOV R117, R248 ;  /* 0x000000f800757202 */ /* 0x000fc40000000f00 */
[----:B------:R-:W4:Y:S01]  /*1110d0*/  LDL.LU R248, [R1+0x81a4] ;  /* 0x0081a40001f87983 */ /* 0x000f220000300800 */
[----:B---3--:R-:W-:-:S03]  /*1110e0*/  IMAD.MOV.U32 R132, RZ, RZ, R249 ;  /* 0x000000ffff847224 */ /* 0x008fc600078e00f9 */
        /* <DEDUP_REMOVED lines=9> */
[----:B--2---:R-:W-:Y:S01]  /*111180*/  MOV R133, R245 ;  /* 0x000000f500857202 */ /* 0x004fe20000000f00 */
[----:B------:R-:W2:Y:S02]  /*111190*/  LDL.64 R172, [R1+0xa0] ;  /* 0x0000a00001ac7983 */ /* 0x000ea40000100a00 */
[----:B------:R-:W2:Y:S01]  /*1111a0*/  LDL.64 R174, [R1+0xa8] ;  /* 0x0000a80001ae7983 */ /* 0x000ea20000100a00 */
[----:B------:R-:W2:Y:S04]  /*1111b0*/  LDL.64 R180, [R1+0xb0] ;  /* 0x0000b00001b47983 */ /* 0x000ea80000100a00 */
[----:B------:R-:W2:Y:S04]  /*1111c0*/  LDL.64 R182, [R1+0xb8] ;  /* 0x0000b80001b67983 */ /* 0x000ea80000100a00 */
[----:B------:R-:W2:Y:S01]  /*1111d0*/  LDL.64 R196, [R1+0xd0] ;  /* 0x0000d00001c47983 */ /* 0x000ea20000100a00 */
[----:B----4-:R-:W-:-:S03]  /*1111e0*/  MOV R245, R61 ;  /* 0x0000003d00f57202 */ /* 0x010fc60000000f00 */
[----:B------:R-:W4:Y:S04]  /*1111f0*/  LDL.64 R198, [R1+0xd8] ;  /* 0x0000d80001c67983 */ /* 0x000f280000100a00 */
[----:B------:R-:W2:Y:S04]  /*111200*/  LDL.64 R204, [R1+0xe0] ;  /* 0x0000e00001cc7983 */ /* 0x000ea80000100a00 */
[----:B------:R-:W2:Y:S04]  /*111210*/  LDL.64 R206, [R1+0xe8] ;  /* 0x0000e80001ce7983 */ /* 0x000ea80000100a00 */
[----:B------:R-:W2:Y:S04]  /*111220*/  LDL.64 R220, [R1+0x100] ;  /* 0x0001000001dc7983 */ /* 0x000ea80000100a00 */
[----:B------:R-:W2:Y:S04]  /*111230*/  LDL.64 R222, [R1+0x108] ;  /* 0x0001080001de7983 */ /* 0x000ea80000100a00 */
[----:B------:R-:W2:Y:S04]  /*111240*/  LDL.64 R228, [R1+0x110] ;  /* 0x0001100001e47983 */ /* 0x000ea80000100a00 */
[----:B------:R-:W2:Y:S01]  /*111250*/  LDL.64 R230, [R1+0x118] ;  /* 0x0001180001e67983 */ /* 0x000ea20000100a00 */
[C---:B------:R-:W-:Y:S08]  /*111260*/  HMMA.1688.F32.TF32 R112, R4.reuse, R60, R112 ;  /* 0x0000003c0470723c */ /* 0x040ff00000081070 */
[C---:B------:R-:W-:Y:S08]  /*111270*/  HMMA.1688.F32.TF32 R136, R4.reuse, R136, R48 ;  /* 0x000000880488723c */ /* 0x040ff00000081030 */
[C---:B---3--:R-:W-:Y:S01]  /*111280*/  HMMA.1688.F32.TF32 R132, R4.reuse, R132, R56 ;  /* 0x000000840484723c */ /* 0x048fe20000081038 */
[----:B------:R-:W-:Y:S01]  /*111290*/  STL [R1+0x7e80], R249 ;  /* 0x007e80f901007387 */ /* 0x000fe20000100800 */
[----:B------:R-:W-:Y:S02]  /*1112a0*/  STL [R1+0x7ee0], R245 ;  /* 0x007ee0f501007387 */ /* 0x000fe40000100800 */
[----:B------:R-:W-:Y:S02]  /*1112b0*/  STL.64 [R1+0x8040], R246 ;  /* 0x008040f601007387 */ /* 0x000fe40000100a00 */
[----:B------:R1:W-:Y:S02]  /*1112c0*/  STL [R1+0x8038], R244 ;  /* 0x008038f401007387 */ /* 0x0003e40000100800 */
[----:B-1----:R-:W3:Y:S04]  /*1112d0*/  LDL.64 R244, [R1+0x50] ;  /* 0x0000500001f47983 */ /* 0x002ee80000100a00 */
[----:B------:R-:W4:Y:S11]  /*1112e0*/  LDL.64 R246, [R1+0x58] ;  /* 0x0000580001f67983 */ /* 0x000f360000100a00 */
[----:B------:R1:W-:Y:S01]  /*1112f0*/  STL.64 [R1+0x8190], R134 ;  /* 0x0081908601007387 */ /* 0x0003e20000100a00 */
[----:B------:R-:W-:Y:S02]  /*111300*/  STL.64 [R1+0x8188], R132 ;  /* 0x0081888401007387 */ /* 0x000fe40000100a00 */
[----:B------:R-:W-:Y:S02]  /*111310*/  STL [R1+0x7e4c], R240 ;  /* 0x007e4cf001007387 */ /* 0x000fe40000100800 */
[----:B------:R-:W-:Y:S01]  /*111320*/  STL [R1+0x7e48], R241 ;  /* 0x007e48f101007387 */ /* 0x000fe20000100800 */
        /* <DEDUP_REMOVED lines=10> */
[C---:B------:R-:W-:Y:S01]  /*1113d0*/  HMMA.1688.F32.TF32 R108, R4.reuse, R248, R108 ;  /* 0x000000f8046c723c */ /* 0x040fe2000008106c */
[----:B------:R-:W4:Y:S01]  /*1113e0*/  LDL.LU R82, [R1+0x828] ;  /* 0x0008280001527983 */ /* 0x000f220000300800 */
[----:B------:R-:W4:Y:S06]  /*1113f0*/  LDL.LU R83, [R1+0x82c] ;  /* 0x00082c0001537983 */ /* 0x000f2c0000300800 */
[----:B------:R-:W-:Y:S01]  /*111400*/  HMMA.1688.F32.TF32 R116, R4, R116, R52 ;  /* 0x000000740474723c */ /* 0x000fe20000081034 */
        /* <DEDUP_REMOVED lines=45> */
[----:B------:R-:W-:Y:S01]  /*1116e0*/  STL [R1+0x7e44], R232 ;  /* 0x007e44e801007387 */ /* 0x000fe20000100800 */
[----:B------:R-:W-:Y:S02]  /*1116f0*/  STL [R1+0x7e40], R233 ;  /* 0x007e40e901007387 */ /* 0x000fe40000100800 */
[----:B------:R-:W-:Y:S02]  /*111700*/  STL [R1+0x7e54], R224 ;  /* 0x007e54e001007387 */ /* 0x000fe40000100800 */
[----:B------:R-:W-:Y:S01]  /*111710*/  STL [R1+0x7e50], R225 ;  /* 0x007e50e101007387 */ /* 0x000fe20000100800 */
[----:B------:R-:W-:Y:S01]  /*111720*/  STL [R1+0x7e5c], R216 ;  /* 0x007e5cd801007387 */ /* 0x000fe20000100800 */
[----:B------:R-:W-:Y:S02]  /*111730*/  STL [R1+0x7e58], R217 ;  /* 0x007e58d901007387 */ /* 0x000fe40000100800 */
[----:B-1----:R-:W4:Y:S02]  /*111740*/  LDL.64 R134, [R1+0x18] ;  /* 0x0000180001867983 */ /* 0x002f240000100a00 */
        /* <DEDUP_REMOVED lines=17> */
[C---:B------:R-:W-:Y:S08]  /*111860*/  HMMA.1688.F32.TF32 R32, R4.reuse, R188, R32 ;  /* 0x000000bc0420723c */ /* 0x040ff00000081020 */
[C---:B------:R-:W-:Y:S08]  /*111870*/  HMMA.1688.F32.TF32 R36, R4.reuse, R196, R36 ;  /* 0x000000c40424723c */ /* 0x040ff00000081024 */
[C---:B------:R-:W-:Y:S08]  /*111880*/  HMMA.1688.F32.TF32 R40, R4.reuse, R204, R40 ;  /* 0x000000cc0428723c */ /* 0x040ff00000081028 */
[----:B------:R-:W-:Y:S01]  /*111890*/  HMMA.1688.F32.TF32 R44, R4, R212, R44 ;  /* 0x000000d4042c723c */ /* 0x000fe2000008102c */
[----:B------:R-:W-:Y:S07]  /*1118a0*/  STL [R1+0x7e38], R177 ;  /* 0x007e38b101007387 */ /* 0x000fee0000100800 */
[----:B------:R-:W-:Y:S08]  /*1118b0*/  HMMA.1688.F32.TF32 R108, R12, R250, R108 ;  /* 0x000000fa0c6c723c */ /* 0x000ff0000008106c */
        /* <DEDUP_REMOVED lines=19> */
[----:B-1----:R-:W3:Y:S01]  /*1119f0*/  LDL.64 R250, [R1+0x38] ;  /* 0x0000380001fa7983 */ /* 0x002ee20000100a00 */
[----:B------:R-:W4:Y:S01]  /*111a00*/  LDL.LU.64 R236, [R1+0x8198] ;  /* 0x0081980001ec7983 */ /* 0x000f220000300a00 */
[C---:B------:R-:W-:Y:S08]  /*111a10*/  HMMA.1688.F32.TF32 R128, R12.reuse, R238, R128 ;  /* 0x000000ee0c80723c */ /* 0x040ff00000081080 */
[----:B------:R-:W-:Y:S01]  /*111a20*/  HMMA.1688.F32.TF32 R112, R12, R134, R112 ;  /* 0x000000860c70723c */ /* 0x000fe20000081070 */
[----:B------:R-:W-:Y:S01]  /*111a30*/  IMAD.MOV.U32 R232, RZ, RZ, R238 ;  /* 0x000000ffffe87224 */ /* 0x000fe200078e00ee */
[----:B------:R-:W-:Y:S01]  /*111a40*/  MOV R233, R239 ;  /* 0x000000ef00e97202 */ /* 0x000fe20000000f00 */
[----:B------:R-:W-:Y:S01]  /*111a50*/  IMAD.MOV.U32 R239, RZ, RZ, R134 ;  /* 0x000000ffffef7224 */ /* 0x000fe200078e0086 */
[----:B------:R-:W-:Y:S01]  /*111a60*/  MOV R238, R135 ;  /* 0x0000008700ee7202 */ /* 0x000fe20000000f00 */
[----:B------:R-:W-:Y:S01]  /*111a70*/  IMAD.MOV.U32 R240, RZ, RZ, R174 ;  /* 0x000000fffff07224 */ /* 0x000fe200078e00ae */
[----:B------:R-:W-:-:S02]  /*111a80*/  MOV R241, R175 ;  /* 0x000000af00f17202 */ /* 0x000fc40000000f00 */
[C---:B------:R-:W-:Y:S08]  /*111a90*/  HMMA.1688.F32.TF32 R8, R12.reuse, R158, R8 ;  /* 0x0000009e0c08723c */ /* 0x040ff00000081008 */
[C---:B------:R-:W-:Y:S01]  /*111aa0*/  HMMA.1688.F32.TF32 R16, R12.reuse, R242, R16 ;  /* 0x000000f20c10723c */ /* 0x040fe20000081010 */
[----:B------:R4:W-:Y:S01]  /*111ab0*/  STL.64 [R1+0x8180], R130 ;  /* 0x0081808201007387 */ /* 0x0009e20000100a00 */
[----:B------:R-:W-:Y:S02]  /*111ac0*/  STL.64 [R1+0x8178], R128 ;  /* 0x0081788001007387 */ /* 0x000fe40000100a00 */
[----:B------:R-:W3:Y:S02]  /*111ad0*/  LDL.LU.64 R134, [R1+0x8190] ;  /* 0x0081900001867983 */ /* 0x000ee40000300a00 */
[----:B------:R-:W3:Y:S01]  /*111ae0*/  LDL.LU.64 R132, [R1+0x8188] ;  /* 0x0081880001847983 */ /* 0x000ee20000300a00 */
[----:B------:R-:W-:Y:S01]  /*111af0*/  STL.64 [R1+0x8170], R114 ;  /* 0x0081707201007387 */ /* 0x000fe20000100a00 */
[----:B------:R-:W-:Y:S01]  /*111b00*/  STL.64 [R1+0x8168], R112 ;  /* 0x0081687001007387 */ /* 0x000fe20000100a00 */
[C---:B------:R-:W-:Y:S08]  /*111b10*/  HMMA.1688.F32.TF32 R20, R12.reuse, R166, R20 ;  /* 0x000000a60c14723c */ /* 0x040ff00000081014 */
[C---:B------:R-:W-:Y:S08]  /*111b20*/  HMMA.1688.F32.TF32 R24, R12.reuse, R174, R24 ;  /* 0x000000ae0c18723c */ /* 0x040ff00000081018 */
[----:B------:R-:W-:Y:S01]  /*111b30*/  HMMA.1688.F32.TF32 R28, R12, R182, R28 ;  /* 0x000000b60c1c723c */ /* 0x000fe2000008101c */
[----:B------:R-:W-:Y:S01]  /*111b40*/  IMAD.MOV.U32 R216, RZ, RZ, R182 ;  /* 0x000000ffffd87224 */ /* 0x000fe200078e00b6 */
[----:B------:R-:W-:-:S06]  /*111b50*/  MOV R217, R183 ;  /* 0x000000b700d97202 */ /* 0x000fcc0000000f00 */
[C---:B------:R-:W-:Y:S08]  /*111b60*/  HMMA.1688.F32.TF32 R32, R12.reuse, R190, R32 ;  /* 0x000000be0c20723c */ /* 0x040ff00000081020 */
[----:B------:R-:W-:Y:S01]  /*111b70*/  HMMA.1688.F32.TF32 R36, R12, R198, R36 ;  /* 0x000000c60c24723c */ /* 0x000fe20000081024 */
[----:B------:R-:W-:Y:S01]  /*111b80*/  IMAD.MOV.U32 R208, RZ, RZ, R198 ;  /* 0x000000ffffd07224 */ /* 0x000fe200078e00c6 */
[----:B------:R-:W-:-:S06]  /*111b90*/  MOV R209, R199 ;  /* 0x000000c700d17202 */ /* 0x000fcc0000000f00 */
        /* <DEDUP_REMOVED lines=20> */
[C---:B------:R-:W-:Y:S01]  /*111ce0*/  HMMA.1688.F32.TF32 R4, R12.reuse, R246, R124 ;  /* 0x000000f60c04723c */ /* 0x040fe2000008107c */
[----:B------:R-:W-:Y:S04]  /*111cf0*/  LDS R124, [R2+0x20200] ;  /* 0x02020000027c7984 */ /* 0x000fe80000000800 */
[----:B------:R-:W-:Y:S04]  /*111d00*/  LDS R126, [R2+0x22200] ;  /* 0x02220000027e7984 */ /* 0x000fe80000000800 */
[----:B------:R-:W-:Y:S04]  /*111d10*/  LDS R125, [R0+0x20200] ;  /* 0x02020000007d7984 */ /* 0x000fe80000000800 */
[----:B------:R-:W1:Y:S01]  /*111d20*/  LDS R127, [R0+0x22200] ;  /* 0x02220000007f7984 */ /* 0x000e620000000800 */
[----:B----4-:R-:W-:Y:S01]  /*111d30*/  IMAD.MOV.U32 R130, RZ, RZ, R237 ;  /* 0x000000ffff827224 */ /* 0x010fe200078e00ed */
[----:B------:R-:W-:Y:S01]  /*111d40*/  MOV R131, R236 ;  /* 0x000000ec00837202 */ /* 0x000fe20000000f00 */
[----:B------:R-:W-:Y:S01]  /*111d50*/  IMAD.MOV.U32 R237, RZ, RZ, R246 ;  /* 0x000000ffffed7224 */ /* 0x000fe200078e00f6 */
[----:B------:R-:W-:Y:S01]  /*111d60*/  MOV R236, R247 ;  /* 0x000000f700ec7202 */ /* 0x000fe20000000f00 */
[----:B---3--:R-:W-:Y:S01]  /*111d70*/  HMMA.1688.F32.TF32 R116, R12, R250, R116 ;  /* 0x000000fa0c74723c */ /* 0x008fe20000081074 */
[----:B------:R-:W-:-:S04]  /*111d80*/  IMAD.MOV.U32 R193, RZ, RZ, R250 ;  /* 0x000000ffffc17224 */ /* 0x000fc800078e00fa */
[----:B------:R-:W-:Y:S01]  /*111d90*/  STL.64 [R1+0x8160], R6 ;  /* 0x0081600601007387 */ /* 0x000fe20000100a00 */
[----:B------:R-:W-:Y:S02]  /*111da0*/  STL.64 [R1+0x8158], R4 ;  /* 0x0081580401007387 */ /* 0x000fe40000100a00 */
[----:B------:R-:W-:Y:S02]  /*111db0*/  STL.64 [R1+0x7ea0], R238 ;  /* 0x007ea0ee01007387 */ /* 0x000fe40000100a00 */
[----:B------:R2:W-:Y:S01]  /*111dc0*/  STL.64 [R1+0x7e98], R236 ;  /* 0x007e98ec01007387 */ /* 0x0005e20000100a00 */
[----:B------:R-:W-:Y:S01]  /*111dd0*/  STL.64 [R1+0x7eb0], R242 ;  /* 0x007eb0f201007387 */ /* 0x000fe20000100a00 */
[----:B------:R-:W-:Y:S01]  /*111de0*/  MOV R177, R251 ;  /* 0x000000fb00b17202 */ /* 0x000fe20000000f00 */
        /* <DEDUP_REMOVED lines=135> */
[----:B------:R-:W-:Y:S01]  /*112660*/  LDS R12, [R2+0x24200] ;  /* 0x02420000020c7984 */ /* 0x000fe20000000800 */
[----:B------:R-:W-:Y:S04]  /*112670*/  LDS R14, [R2+0x26200] ;  /* 0x02620000020e7984 */ /* 0x000fe80000000800 */
[----:B------:R-:W-:Y:S04]  /*112680*/  LDS R13, [R0+0x24200] ;  /* 0x02420000000d7984 */ /* 0x000fe80000000800 */
[----:B------:R-:W2:Y:S04]  /*112690*/  LDS R15, [R0+0x26200] ;  /* 0x02620000000f7984 */ /* 0x000ea80000000800 */
        /* <DEDUP_REMOVED lines=17> */
[C---:B--2---:R-:W-:Y:S02]  /*1127b0*/  HMMA.1688.F32.TF32 R108, R124.reuse, R128, R108 ;  /* 0x000000807c6c723c */ /* 0x044fe4000008106c */
[----:B------:R-:W3:Y:S01]  /*1127c0*/  LDL.LU.64 R128, [R1+0x8178] ;  /* 0x0081780001807983 */ /* 0x000ee20000300a00 */
[----:B------:R-:W2:Y:S05]  /*1127d0*/  LDL.LU.64 R114, [R1+0x8170] ;  /* 0x0081700001727983 */ /* 0x000eaa0000300a00 */
[C---:B---3--:R-:W-:Y:S01]  /*1127e0*/  HMMA.1688.F32.TF32 R128, R124.reuse, R112, R128 ;  /* 0x000000707c80723c */ /* 0x048fe20000081080 */
[----:B------:R-:W2:Y:S11]  /*1127f0*/  LDL.LU.64 R112, [R1+0x8168] ;  /* 0x0081680001707983 */ /* 0x000eb60000300a00 */
[----:B------:R-:W-:Y:S11]  /*112800*/  @!UPT UIADD3 URZ, URZ, URZ, URZ ;  /* 0x0000003f3f3ff290 */ /* 0x000ff6000fffe03f */
[----:B------:R-:W-:Y:S01]  /*112810*/  STL.64 [R1+0x8150], R130 ;  /* 0x0081508201007387 */ /* 0x000fe20000100a00 */
[----:B------:R1:W-:Y:S03]  /*112820*/  STL.64 [R1+0x8148], R128 ;  /* 0x0081488001007387 */ /* 0x0003e60000100a00 */
[----:B-1----:R-:W2:Y:S04]  /*112830*/  LDL R128, [R1+0x210] ;  /* 0x0002100001807983 */ /* 0x002ea80000100800 */
        /* <DEDUP_REMOVED lines=8> */
[----:B------:R-:W3:Y:S01]  /*1128c0*/  LDL R130, [R1+0x1f8] ;  /* 0x0001f80001827983 */ /* 0x000ee20000100800 */
[----:B------:R-:W3:Y:S04]  /*1128d0*/  LDL R131, [R1+0x1fc] ;  /* 0x0001fc0001837983 */ /* 0x000ee80000100800 */
[----:B-1----:R-:W3:Y:S04]  /*1128e0*/  LDL R114, [R1+0x208] ;  /* 0x0002080001727983 */ /* 0x002ee80000100800 */
[----:B--2---:R-:W2:Y:S04]  /*1128f0*/  LDL R150, [R1+0x218] ;  /* 0x0002180001967983 */ /* 0x004ea80000100800 */
[----:B------:R-:W2:Y:S04]  /*112900*/  LDL R151, [R1+0x21c] ;  /* 0x00021c0001977983 */ /* 0x000ea80000100800 */
        /* <DEDUP_REMOVED lines=30> */
[----:B---3--:R-:W-:Y:S08]  /*112af0*/  HMMA.1688.F32.TF32 R108, R12, R130, R108 ;  /* 0x000000820c6c723c */ /* 0x008ff0000008106c */
[----:B--2---:R-:W-:Y:S01]  /*112b00*/  HMMA.1688.F32.TF32 R4, R124, R144, R4 ;  /* 0x000000907c04723c */ /* 0x004fe20000081004 */
[----:B------:R-:W2:Y:S04]  /*112b10*/  LDL R126, [R1+0x248] ;  /* 0x00024800017e7983 */ /* 0x000ea80000100800 */
[----:B------:R-:W2:Y:S01]  /*112b20*/  LDL R127, [R1+0x24c] ;  /* 0x00024c00017f7983 */ /* 0x000ea20000100800 */
[----:B------:R-:W3:Y:S02]  /*112b30*/  LDL.LU.64 R130, [R1+0x8150] ;  /* 0x0081500001827983 */ /* 0x000ee40000300a00 */
[----:B------:R-:W3:Y:S01]  /*112b40*/  LDL.LU.64 R128, [R1+0x8148] ;  /* 0x0081480001807983 */ /* 0x000ee20000300a00 */
        /* <DEDUP_REMOVED lines=211> */
[C---:B--2---:R-:W-:Y:S08]  /*113880*/  HMMA.1688.F32.TF32 R116, R12.reuse, R126, R116 ;  /* 0x0000007e0c74723c */ /* 0x044ff00000081074 */
[C---:B------:R-:W-:Y:S01]  /*113890*/  HMMA.1688.F32.TF32 R56, R12.reuse, R230, R56 ;  /* 0x000000e60c38723c */ /* 0x040fe20000081038 */
[----:B------:R-:W-:Y:S01]  /*1138a0*/  LDS R126, [R2+0x32200] ;  /* 0x03220000027e7984 */ /* 0x000fe20000000800 */
[----:B------:R-:W1:Y:S06]  /*1138b0*/  LDS R127, [R0+0x32200] ;  /* 0x03220000007f7984 */ /* 0x000e6c0000000800 */
[----:B---3--:R-:W-:Y:S01]  /*1138c0*/  HMMA.1688.F32.TF32 R132, R12, R246, R132 ;  /* 0x000000f60c84723c */ /* 0x008fe20000081084 */
[----:B------:R-:W2:Y:S01]  /*1138d0*/  LDL.LU.64 R246, [R1+0x8040] ;  /* 0x0080400001f67983 */ /* 0x000ea20000300a00 */
[----:B------:R-:W3:Y:S11]  /*1138e0*/  LDL.LU R244, [R1+0x8038] ;  /* 0x0080380001f47983 */ /* 0x000ef60000300800 */
[----:B------:R-:W-:Y:S10]  /*1138f0*/  @!UPT UIADD3 URZ, URZ, URZ, URZ ;  /* 0x0000003f3f3ff290 */ /* 0x000ff4000fffe03f */
        /* <DEDUP_REMOVED lines=19> */
[----:B------:R-:W-:Y:S01]  /*113a30*/  STL [R1+0x7cb8], R215 ;  /* 0x007cb8d701007387 */ /* 0x000fe20000100800 */
[----:B------:R-:W-:Y:S01]  /*113a40*/  STL [R1+0x7cc4], R206 ;  /* 0x007cc4ce01007387 */ /* 0x000fe20000100800 */
[----:B------:R-:W-:Y:S02]  /*113a50*/  STL [R1+0x7cc0], R207 ;  /* 0x007cc0cf01007387 */ /* 0x000fe40000100800 */
[----:B------:R-:W-:Y:S02]  /*113a60*/  STL [R1+0x7ccc], R198 ;  /* 0x007cccc601007387 */ /* 0x000fe40000100800 */
[----:B------:R-:W-:Y:S01]  /*113a70*/  STL [R1+0x7cc8], R199 ;  /* 0x007cc8c701007387 */ /* 0x000fe20000100800 */
[----:B------:R-:W-:Y:S01]  /*113a80*/  STL.64 [R1+0x7d30], R190 ;  /* 0x007d30be01007387 */ /* 0x000fe20000100a00 */
[----:B------:R-:W-:Y:S02]  /*113a90*/  STL.64 [R1+0x7d28], R188 ;  /* 0x007d28bc01007387 */ /* 0x000fe40000100a00 */
[----:B------:R-:W-:Y:S02]  /*113aa0*/  STL.64 [R1+0x7d40], R182 ;  /* 0x007d40b601007387 */ /* 0x000fe40000100a00 */
[----:B------:R-:W-:Y:S01]  /*113ab0*/  STL.64 [R1+0x7d38], R180 ;  /* 0x007d38b401007387 */ /* 0x000fe20000100a00 */
[----:B------:R4:W-:Y:S01]  /*113ac0*/  STL.64 [R1+0x7d50], R174 ;  /* 0x007d50ae01007387 */ /* 0x0009e20000100a00 */
[----:B------:R1:W-:Y:S03]  /*113ad0*/  STL.64 [R1+0x7d48], R172 ;  /* 0x007d48ac01007387 */ /* 0x0003e60000100a00 */
[----:B----4-:R-:W4:Y:S04]  /*113ae0*/  LDL.64 R174, [R1+0x1308] ;  /* 0x0013080001ae7983 */ /* 0x010f280000100a00 */
[----:B-1----:R-:W4:Y:S01]  /*113af0*/  LDL.64 R172, [R1+0x1300] ;  /* 0x0013000001ac7983 */ /* 0x002f220000100a00 */
[----:B------:R1:W-:Y:S02]  /*113b00*/  STL.64 [R1+0x7d60], R166 ;  /* 0x007d60a601007387 */ /* 0x0003e40000100a00 */
[----:B------:R1:W-:Y:S01]  /*113b10*/  STL.64 [R1+0x7d58], R164 ;  /* 0x007d58a401007387 */ /* 0x0003e20000100a00 */
[----:B------:R-:W-:Y:S01]  /*113b20*/  MOV R231, R3 ;  /* 0x0000000300e77202 */ /* 0x000fe20000000f00 */
[----:B-1----:R-:W-:Y:S01]  /*113b30*/  IMAD.MOV.U32 R166, RZ, RZ, R142 ;  /* 0x000000ffffa67224 */ /* 0x002fe200078e008e */
[----:B------:R-:W4:Y:S04]  /*113b40*/  LDL R164, [R1+0x1310] ;  /* 0x0013100001a47983 */ /* 0x000f280000100800 */
[----:B------:R-:W4:Y:S01]  /*113b50*/  LDL R165, [R1+0x1314] ;  /* 0x0013140001a57983 */ /* 0x000f220000100800 */
[----:B------:R-:W4:Y:S01]  /*113b60*/  LDL.LU R142, [R1+0x8034] ;  /* 0x00803400018e7983 */ /* 0x000f220000300800 */
[----:B------:R-:W-:-:S02]  /*113b70*/  MOV R167, R151 ;  /* 0x0000009700a77202 */ /* 0x000fc40000000f00 */
[----:B------:R-:W4:Y:S01]  /*113b80*/  LDL.LU R151, [R1+0x8030] ;  /* 0x0080300001977983 */ /* 0x000f220000300800 */
[----:B------:R1:W-:Y:S02]  /*113b90*/  STL.64 [R1+0x7d70], R158 ;  /* 0x007d709e01007387 */ /* 0x0003e40000100a00 */
[----:B------:R1:W-:Y:S02]  /*113ba0*/  STL.64 [R1+0x7d68], R156 ;  /* 0x007d689c01007387 */ /* 0x0003e40000100a00 */
[----:B-1----:R-:W-:Y:S01]  /*113bb0*/  IMAD.MOV.U32 R158, RZ, RZ, R150 ;  /* 0x000000ffff9e7224 */ /* 0x002fe200078e0096 */
[----:B------:R-:W4:Y:S04]  /*113bc0*/  LDL R156, [R1+0x12f0] ;  /* 0x0012f000019c7983 */ /* 0x000f280000100800 */
[----:B------:R-:W4:Y:S01]  /*113bd0*/  LDL R157, [R1+0x12f4] ;  /* 0x0012f400019d7983 */ /* 0x000f220000100800 */
[----:B------:R-:W4:Y:S01]  /*113be0*/  LDL.LU R150, [R1+0x802c] ;  /* 0x00802c0001967983 */ /* 0x000f220000300800 */
[----:B------:R-:W-:-:S02]  /*113bf0*/  MOV R159, R252 ;  /* 0x000000fc009f7202 */ /* 0x000fc40000000f00 */
[----:B------:R-:W4:Y:S01]  /*113c00*/  LDL.LU R252, [R1+0x8028] ;  /* 0x0080280001fc7983 */ /* 0x000f220000300800 */
[----:B------:R-:W4:Y:S02]  /*113c10*/  LDL R228, [R1+0x1290] ;  /* 0x0012900001e47983 */ /* 0x000f240000100800 */
[----:B------:R-:W4:Y:S02]  /*113c20*/  LDL R229, [R1+0x1294] ;  /* 0x0012940001e57983 */ /* 0x000f240000100800 */
[----:B---3--:R-:W-:Y:S02]  /*113c30*/  IMAD.MOV.U32 R230, RZ, RZ, R244 ;  /* 0x000000ffffe67224 */ /* 0x008fe400078e00f4 */
[----:B------:R-:W3:Y:S01]  /*113c40*/  LDL.LU R244, [R1+0x8024] ;  /* 0x0080240001f47983 */ /* 0x000ee20000300800 */
[----:B------:R-:W3:Y:S02]  /*113c50*/  LDL.LU R3, [R1+0x8020] ;  /* 0x0080200001037983 */ /* 0x000ee40000300800 */
[----:B------:R-:W3:Y:S02]  /*113c60*/  LDL R220, [R1+0x1280] ;  /* 0x0012800001dc7983 */ /* 0x000ee40000100800 */
[----:B------:R-:W3:Y:S02]  /*113c70*/  LDL R221, [R1+0x1284] ;  /* 0x0012840001dd7983 */ /* 0x000ee40000100800 */
[----:B--2---:R-:W-:Y:S01]  /*113c80*/  IMAD.MOV.U32 R222, RZ, RZ, R247 ;  /* 0x000000ffffde7224 */ /* 0x004fe200078e00f7 */
[----:B------:R-:W-:Y:S01]  /*113c90*/  MOV R223, R246 ;  /* 0x000000f600df7202 */ /* 0x000fe20000000f00 */
[----:B------:R-:W2:Y:S01]  /*113ca0*/  LDL.LU R247, [R1+0x801c] ;  /* 0x00801c0001f77983 */ /* 0x000ea20000300800 */
[----:B------:R-:W2:Y:S02]  /*113cb0*/  LDL.LU R246, [R1+0x8018] ;  /* 0x0080180001f67983 */ /* 0x000ea40000300800 */
        /* <DEDUP_REMOVED lines=9> */
[----:B------:R-:W2:Y:S01]  /*113d50*/  LDL R237, [R1+0x1184] ;  /* 0x0011840001ed7983 */ /* 0x000ea20000100800 */
[----:B------:R-:W-:Y:S01]  /*113d60*/  MOV R191, R143 ;  /* 0x0000008f00bf7202 */ /* 0x000fe20000000f00 */
[----:B----4-:R-:W-:Y:S01]  /*113d70*/  IMAD.MOV.U32 R190, RZ, RZ, R142 ;  /* 0x000000ffffbe7224 */ /* 0x010fe200078e008e */
[----:B------:R-:W-:Y:S01]  /*113d80*/  MOV R183, R151 ;  /* 0x0000009700b77202 */ /* 0x000fe20000000f00 */
[----:B------:R-:W-:Y:S01]  /*113d90*/  IMAD.MOV.U32 R182, RZ, RZ, R150 ;  /* 0x000000ffffb67224 */ /* 0x000fe200078e0096 */
[----:B---3--:R-:W-:Y:S01]  /*113da0*/  MOV R239, R244 ;  /* 0x000000f400ef7202 */ /* 0x008fe20000000f00 */
[----:B------:R-:W-:-:S02]  /*113db0*/  IMAD.MOV.U32 R238, RZ, RZ, R3 ;  /* 0x000000ffffee7224 */ /* 0x000fc400078e0003 */
        /* <DEDUP_REMOVED lines=8> */
[----:B------:R-:W2:Y:S02]  /*113e40*/  LDL.64 R248, [R1+0x11c0] ;  /* 0x0011c00001f87983 */ /* 0x000ea40000100a00 */
[----:B------:R-:W2:Y:S01]  /*113e50*/  LDL.64 R250, [R1+0x11c8] ;  /* 0x0011c80001fa7983 */ /* 0x000ea20000100a00 */
[----:B------:R-:W2:Y:S04]  /*113e60*/  LDL R188, [R1+0x1270] ;  /* 0x0012700001bc7983 */ /* 0x000ea80000100800 */
[----:B------:R-:W2:Y:S01]  /*113e70*/  LDL R189, [R1+0x1274] ;  /* 0x0012740001bd7983 */ /* 0x000ea20000100800 */
[----:B------:R-:W2:Y:S02]  /*113e80*/  LDL.LU R142, [R1+0x8004] ;  /* 0x00800400018e7983 */ /* 0x000ea40000300800 */
[----:B------:R-:W2:Y:S02]  /*113e90*/  LDL.LU R143, [R1+0x8000] ;  /* 0x00800000018f7983 */ /* 0x000ea40000300800 */
[----:B------:R-:W3:Y:S01]  /*113ea0*/  LDL R180, [R1+0x1260] ;  /* 0x0012600001b47983 */ /* 0x000ee20000100800 */
[----:B------:R-:W3:Y:S01]  /*113eb0*/  LDL R181, [R1+0x1264] ;  /* 0x0012640001b57983 */ /* 0x000ee20000100800 */
[----:B------:R-:W3:Y:S02]  /*113ec0*/  LDL.LU R150, [R1+0x7ffc] ;  /* 0x007ffc0001967983 */ /* 0x000ee40000300800 */
[----:B------:R-:W3:Y:S02]  /*113ed0*/  LDL.LU R151, [R1+0x7ff8] ;  /* 0x007ff80001977983 */ /* 0x000ee40000300800 */
[----:B------:R-:W3:Y:S01]  /*113ee0*/  LDL R132, [R1+0x1140] ;  /* 0x0011400001847983 */ /* 0x000ee20000100800 */
        /* <DEDUP_REMOVED lines=29> */
[----:B----4-:R-:W-:-:S03]  /*1140c0*/  IMAD.MOV.U32 R168, RZ, RZ, R244 ;  /* 0x000000ffffa87224 */ /* 0x010fc600078e00f4 */
[----:B------:R-:W4:Y:S01]  /*1140d0*/  LDL.64 R244, [R1+0x12c0] ;  /* 0x0012c00001f47983 */ /* 0x000f220000100a00 */
[C---:B--2---:R-:W-:Y:S08]  /*1140e0*/  HMMA.1688.F32.TF32 R120, R12.reuse, R142, R120 ;  /* 0x0000008e0c78723c */ /* 0x044ff00000081078 */
[----:B---3--:R-:W-:Y:S01]  /*1140f0*/  HMMA.1688.F32.TF32 R96, R12, R150, R96 ;  /* 0x000000960c60723c */ /* 0x008fe20000081060 */
[----:B------:R1:W-:Y:S01]  /*114100*/  STL.64 [R1+0x7d80], R150 ;  /* 0x007d809601007387 */ /* 0x0003e20000100a00 */
[----:B------:R2:W-:Y:S06]  /*114110*/  STL.64 [R1+0x7d78], R148 ;  /* 0x007d789401007387 */ /* 0x0005ec0000100a00 */
[C---:B------:R-:W-:Y:S01]  /*114120*/  HMMA.1688.F32.TF32 R112, R124.reuse, R132, R112 ;  /* 0x000000847c70723c */ /* 0x040fe20000081070 */
[----:B-1----:R-:W3:Y:S04]  /*114130*/  LDL.64 R150, [R1+0x12e8] ;  /* 0x0012e80001967983 */ /* 0x002ee80000100a00 */
[----:B--2---:R-:W2:Y:S01]  /*114140*/  LDL.64 R148, [R1+0x12e0] ;  /* 0x0012e00001947983 */ /* 0x004ea20000100a00 */
[----:B------:R1:W-:Y:S02]  /*114150*/  STL.64 [R1+0x7d90], R142 ;  /* 0x007d908e01007387 */ /* 0x0003e40000100a00 */
[----:B------:R1:W-:Y:S02]  /*114160*/  STL.64 [R1+0x7d88], R140 ;  /* 0x007d888c01007387 */ /* 0x0003e40000100a00 */
[----:B-1----:R-:W2:Y:S04]  /*114170*/  LDL.64 R142, [R1+0x12d8] ;  /* 0x0012d800018e7983 */ /* 0x002ea80000100a00 */
[----:B------:R-:W2:Y:S01]  /*114180*/  LDL.64 R140, [R1+0x12d0] ;  /* 0x0012d000018c7983 */ /* 0x000ea20000100a00 */
[----:B------:R-:W2:Y:S02]  /*114190*/  LDL.LU.64 R134, [R1+0x7ff0] ;  /* 0x007ff00001867983 */ /* 0x000ea40000300a00 */
[----:B------:R-:W2:Y:S02]  /*1141a0*/  LDL.LU.64 R132, [R1+0x7fe8] ;  /* 0x007fe80001847983 */ /* 0x000ea40000300a00 */
[----:B------:R-:W3:Y:S01]  /*1141b0*/  LDL.LU.64 R118, [R1+0x7fe0] ;  /* 0x007fe00001767983 */ /* 0x000ee20000300a00 */
[----:B--2---:R-:W-:Y:S01]  /*1141c0*/  HMMA.1688.F32.TF32 R132, R124, R116, R132 ;  /* 0x000000747c84723c */ /* 0x004fe20000081084 */
[----:B------:R-:W3:Y:S01]  /*1141d0*/  LDL.LU.64 R116, [R1+0x7fd8] ;  /* 0x007fd80001747983 */ /* 0x000ee20000300a00 */
[----:B------:R-:W2:Y:S06]  /*1141e0*/  LDL.LU.64 R138, [R1+0x7fd0] ;  /* 0x007fd000018a7983 */ /* 0x000eac0000300a00 */
[C---:B------:R-:W-:Y:S08]  /*1141f0*/  HMMA.1688.F32.TF32 R104, R12.reuse, R170, R104 ;  /* 0x000000aa0c68723c */ /* 0x040ff00000081068 */
[----:B------:R-:W-:Y:S08]  /*114200*/  HMMA.1688.F32.TF32 R16, R12, R186, R16 ;  /* 0x000000ba0c10723c */ /* 0x000ff00000081010 */
[C---:B---3--:R-:W-:Y:S01]  /*114210*/  HMMA.1688.F32.TF32 R116, R124.reuse, R136, R116 ;  /* 0x000000887c74723c */ /* 0x048fe20000081074 */
[----:B------:R-:W2:Y:S01]  /*114220*/  LDL.LU.64 R136, [R1+0x7fc8] ;  /* 0x007fc80001887983 */ /* 0x000ea20000300a00 */
[----:B------:R-:W3:Y:S06]  /*114230*/  LDL.LU.64 R6, [R1+0x7fc0] ;  /* 0x007fc00001067983 */ /* 0x000eec0000300a00 */
[C---:B------:R-:W-:Y:S08]  /*114240*/  HMMA.1688.F32.TF32 R104, R124.reuse, R8, R104 ;  /* 0x000000087c68723c */ /* 0x040ff00000081068 */
[C---:B------:R-:W-:Y:S08]  /*114250*/  HMMA.1688.F32.TF32 R16, R124.reuse, R20, R16 ;  /* 0x000000147c10723c */ /* 0x040ff00000081010 */
[----:B--2---:R-:W-:Y:S01]  /*114260*/  HMMA.1688.F32.TF32 R136, R124, R4, R136 ;  /* 0x000000047c88723c */ /* 0x004fe20000081088 */
[----:B------:R-:W3:Y:S01]  /*114270*/  LDL.LU.64 R4, [R1+0x7fb8] ;  /* 0x007fb80001047983 */ /* 0x000ee20000300a00 */
[----:B------:R-:W2:Y:S02]  /*114280*/  LDL.LU.64 R10, [R1+0x7fb0] ;  /* 0x007fb000010a7983 */ /* 0x000ea40000300a00 */
[----:B------:R-:W2:Y:S02]  /*114290*/  LDL.LU.64 R8, [R1+0x7fa8] ;  /* 0x007fa80001087983 */ /* 0x000ea40000300a00 */
[----:B------:R-:W2:Y:S01]  /*1142a0*/  LDL.LU.64 R22, [R1+0x7fa0] ;  /* 0x007fa00001167983 */ /* 0x000ea20000300a00 */
[----:B------:R-:W2:Y:S01]  /*1142b0*/  LDL.LU.64 R20, [R1+0x7f98] ;  /* 0x007f980001147983 */ /* 0x000ea20000300a00 */
[----:B------:R-:W3:Y:S01]  /*1142c0*/  LDL.LU.64 R26, [R1+0x7f90] ;  /* 0x007f9000011a7983 */ /* 0x000ee20000300a00 */
        /* <DEDUP_REMOVED lines=12> */
[----:B--2---:R-:W-:Y:S01]  /*114390*/  HMMA.1688.F32.TF32 R20, R124, R24, R20 ;  /* 0x000000187c14723c */ /* 0x004fe20000081014 */
[----:B------:R-:W2:Y:S01]  /*1143a0*/  LDL.LU.64 R24, [R1+0x7f88] ;  /* 0x007f880001187983 */ /* 0x000ea20000300a00 */
[----:B------:R-:W-:Y:S01]  /*1143b0*/  IMAD.MOV.U32 R152, RZ, RZ, R247 ;  /* 0x000000ffff987224 */ /* 0x000fe200078e00f7 */
[----:B------:R-:W-:-:S02]  /*1143c0*/  MOV R153, R246 ;  /* 0x000000f600997202 */ /* 0x000fc40000000f00 */
[----:B------:R-:W-:Y:S01]  /*1143d0*/  MOV R169, R3 ;  /* 0x0000000300a97202 */ /* 0x000fe20000000f00 */
[----:B------:R-:W2:Y:S02]  /*1143e0*/  LDL.LU.64 R146, [R1+0x7f80] ;  /* 0x007f800001927983 */ /* 0x000ea40000300a00 */
[----:B-1----:R-:W-:Y:S08]  /*1143f0*/  HMMA.1688.F32.TF32 R108, R12, R226, R108 ;  /* 0x000000e20c6c723c */ /* 0x002ff0000008106c */
[C---:B------:R-:W-:Y:S08]  /*114400*/  HMMA.1688.F32.TF32 R28, R124.reuse, R152, R28 ;  /* 0x000000987c1c723c */ /* 0x040ff0000008101c */
[C---:B------:R-:W-:Y:S08]  /*114410*/  HMMA.1688.F32.TF32 R32, R124.reuse, R160, R32 ;  /* 0x000000a07c20723c */ /* 0x040ff00000081020 */
[C---:B------:R-:W-:Y:S08]  /*114420*/  HMMA.1688.F32.TF32 R36, R124.reuse, R168, R36 ;  /* 0x000000a87c24723c */ /* 0x040ff00000081024 */
[----:B------:R-:W-:Y:S08]  /*114430*/  HMMA.1688.F32.TF32 R40, R124, R176, R40 ;  /* 0x000000b07c28723c */ /* 0x000ff00000081028 */
[----:B------:R-:W-:Y:S08]  /*114440*/  HMMA.1688.F32.TF32 R128, R12, R234, R128 ;  /* 0x000000ea0c80723c */ /* 0x000ff00000081080 */
[C---:B------:R-:W-:Y:S08]  /*114450*/  HMMA.1688.F32.TF32 R44, R124.reuse, R184, R44 ;  /* 0x000000b87c2c723c */ /* 0x040ff0000008102c */
[C---:B------:R-:W-:Y:S08]  /*114460*/  HMMA.1688.F32.TF32 R48, R124.reuse, R192, R48 ;  /* 0x000000c07c30723c */ /* 0x040ff00000081030 */
[C---:B------:R-:W-:Y:S08]  /*114470*/  HMMA.1688.F32.TF32 R52, R124.reuse, R200, R52 ;  /* 0x000000c87c34723c */ /* 0x040ff00000081034 */
[----:B------:R-:W-:Y:S01]  /*114480*/  HMMA.1688.F32.TF32 R72, R124, R208, R72 ;  /* 0x000000d07c48723c */ /* 0x000fe20000081048 */
[----:B------:R-:W-:Y:S01]  /*114490*/  IMAD.MOV.U32 R247, RZ, RZ, R157 ;  /* 0x000000fffff77224 */ /* 0x000fe200078e009d */
[----:B------:R-:W-:-:S06]  /*1144a0*/  MOV R246, R172 ;  /* 0x000000ac00f67202 */ /* 0x000fcc0000000f00 */
[C---:B------:R-:W-:Y:S08]  /*1144b0*/  HMMA.1688.F32.TF32 R76, R124.reuse, R216, R76 ;  /* 0x000000d87c4c723c */ /* 0x040ff0000008104c */
[C---:B----4-:R-:W-:Y:S08]  /*1144c0*/  HMMA.1688.F32.TF32 R80, R124.reuse, R244, R80 ;  /* 0x000000f47c50723c */ /* 0x050ff00000081050 */
        /* <DEDUP_REMOVED lines=13> */
[----:B------:R-:W2:Y:S01]  /*1145a0*/  LDL.LU.64 R144, [R1+0x7f78] ;  /* 0x007f780001907983 */ /* 0x000ea20000300a00 */
[----:B------:R-:W3:Y:S02]  /*1145b0*/  LDL.LU.64 R154, [R1+0x7f70] ;  /* 0x007f7000019a7983 */ /* 0x000ee40000300a00 */
[----:B------:R-:W4:Y:S02]  /*1145c0*/  LDL.LU.64 R152, [R1+0x7f68] ;  /* 0x007f680001987983 */ /* 0x000f240000300a00 */
        /* <DEDUP_REMOVED lines=16> */
[----:B------:R-:W2:Y:S01]  /*1146d0*/  LDL.LU R245, [R1+0x7ee0] ;  /* 0x007ee00001f57983 */ /* 0x000ea20000300800 */
[----:B------:R-:W2:Y:S04]  /*1146e0*/  LDL R126, [R1+0x1168] ;  /* 0x00116800017e7983 */ /* 0x000ea80000100800 */
[----:B------:R-:W2:Y:S01]  /*1146f0*/  LDL R127, [R1+0x116c] ;  /* 0x00116c00017f7983 */ /* 0x000ea20000100800 */
[----:B------:R-:W-:Y:S02]  /*114700*/  STL.64 [R1+0x7e28], R246 ;  /* 0x007e28f601007387 */ /* 0x000fe40000100a00 */
[----:B------:R-:W-:Y:S02]  /*114710*/  STL [R1+0x7e20], R244 ;  /* 0x007e20f401007387 */ /* 0x000fe40000100800 */
[----:B------:R-:W2:Y:S01]  /*114720*/  LDL.LU.64 R226, [R1+0x7ed8] ;  /* 0x007ed80001e27983 */ /* 0x000ea20000300a00 */
[----:B------:R-:W2:Y:S01]  /*114730*/  LDL.LU.64 R224, [R1+0x7ed0] ;  /* 0x007ed00001e07983 */ /* 0x000ea20000300a00 */
[----:B------:R-:W-:Y:S02]  /*114740*/  STL.64 [R1+0x2610], R108 ;  /* 0x0026106c01007387 */ /* 0x000fe40000100a00 */
[----:B------:R1:W-:Y:S02]  /*114750*/  STL.64 [R1+0x2618], R110 ;  /* 0x0026186e01007387 */ /* 0x0003e40000100a00 */
        /* <DEDUP_REMOVED lines=8> */
[C---:B--2---:R-:W-:Y:S02]  /*1147e0*/  HMMA.1688.F32.TF32 R128, R12.reuse, R130, R112 ;  /* 0x000000820c80723c */ /* 0x044fe40000081070 */
[----:B------:R-:W2:Y:S11]  /*1147f0*/  LDL R114, [R1+0x1178] ;  /* 0x0011780001727983 */ /* 0x000eb60000100800 */
[----:B------:R-:W-:Y:S10]  /*114800*/  @!UPT UIADD3 URZ, URZ, URZ, URZ ;  /* 0x0000003f3f3ff290 */ /* 0x000ff4000fffe03f */
[----:B------:R-:W-:Y:S01]  /*114810*/  STL.64 [R1+0x25f0], R128 ;  /* 0x0025f08001007387 */ /* 0x000fe20000100a00 */
[----:B------:R1:W-:Y:S02]  /*114820*/  STL.64 [R1+0x25f8], R130 ;  /* 0x0025f88201007387 */ /* 0x0003e40000100a00 */
[----:B------:R-:W2:Y:S01]  /*114830*/  LDL R115, [R1+0x117c] ;  /* 0x00117c0001737983 */ /* 0x000ea20000100800 */
[C---:B------:R-:W-:Y:S08]  /*114840*/  HMMA.1688.F32.TF32 R108, R12.reuse, R110, R132 ;  /* 0x0000006e0c6c723c */ /* 0x040ff00000081084 */
[C---:B------:R-:W-:Y:S08]  /*114850*/  HMMA.1688.F32.TF32 R116, R12.reuse, R126, R116 ;  /* 0x0000007e0c74723c */ /* 0x040ff00000081074 */
[C---:B------:R-:W-:Y:S01]  /*114860*/  HMMA.1688.F32.TF32 R4, R12.reuse, R242, R4 ;  /* 0x000000f20c04723c */ /* 0x040fe20000081004 */
[----:B-1----:R-:W3:Y:S06]  /*114870*/  LDL.64 R130, [R1+0x11b8] ;  /* 0x0011b80001827983 */ /* 0x002eec0000100a00 */
[----:B------:R-:W-:Y:S01]  /*114880*/  STL.64 [R1+0x25e0], R108 ;  /* 0x0025e06c01007387 */ /* 0x000fe20000100a00 */
[----:B------:R1:W-:Y:S03]  /*114890*/  STL.64 [R1+0x25e8], R110 ;  /* 0x0025e86e01007387 */ /* 0x0003e60000100a00 */
[----:B-1----:R-:W3:Y:S04]  /*1148a0*/  LDL R110, [R1+0x11d8] ;  /* 0x0011d800016e7983 */ /* 0x002ee80000100800 */
[----:B------:R-:W-:Y:S02]  /*1148b0*/  STL.64 [R1+0x25d0], R116 ;  /* 0x0025d07401007387 */ /* 0x000fe40000100a00 */
[----:B------:R1:W-:Y:S02]  /*1148c0*/  STL.64 [R1+0x25d8], R118 ;  /* 0x0025d87601007387 */ /* 0x0003e40000100a00 */
[----:B------:R-:W3:Y:S01]  /*1148d0*/  LDL R111, [R1+0x11dc] ;  /* 0x0011dc00016f7983 */ /* 0x000ee20000100800 */
[----:B------:R-:W3:Y:S04]  /*1148e0*/  LDL R126, [R1+0x11e8] ;  /* 0x0011e800017e7983 */ /* 0x000ee80000100800 */
[----:B------:R-:W3:Y:S04]  /*1148f0*/  LDL R127, [R1+0x11ec] ;  /* 0x0011ec00017f7983 */ /* 0x000ee80000100800 */
[----:B------:R-:W3:Y:S01]  /*114900*/  LDL R134, [R1+0x1248] ;  /* 0x0012480001867983 */ /* 0x000ee20000100800 */
[----:B--2---:R-:W-:Y:S11]  /*114910*/  HMMA.1688.F32.TF32 R112, R12, R114, R136 ;  /* 0x000000720c70723c */ /* 0x004ff60000081088 */
[----:B------:R-:W-:Y:S11]  /*114920*/  @!UPT UIADD3 URZ, URZ, URZ, URZ ;  /* 0x0000003f3f3ff290 */ /* 0x000ff6000fffe03f */
[----:B------:R-:W-:Y:S01]  /*114930*/  @!UPT UIADD3 URZ, URZ, URZ, URZ ;  /* 0x0000003f3f3ff290 */ /* 0x000fe2000fffe03f */
[----:B------:R-:W-:Y:S01]  /*114940*/  STL.64 [R1+0x25c0], R112 ;  /* 0x0025c07001007387 */ /* 0x000fe20000100a00 */
[----:B------:R2:W-:Y:S02]  /*114950*/  STL.64 [R1+0x25c8], R114 ;  /* 0x0025c87201007387 */ /* 0x0005e40000100a00 */
[----:B------:R-:W3:Y:S02]  /*114960*/  LDL R135, [R1+0x124c] ;  /* 0x00124c0001877983 */ /* 0x000ee40000100800 */
[----:B------:R-:W3:Y:S01]  /*114970*/  LDL R138, [R1+0x1228] ;  /* 0x00122800018a7983 */ /* 0x000ee20000100800 */
[----:B------:R-:W3:Y:S04]  /*114980*/  LDL R139, [R1+0x122c] ;  /* 0x00122c00018b7983 */ /* 0x000ee80000100800 */
[----:B-1----:R-:W3:Y:S04]  /*114990*/  LDL R118, [R1+0x1238] ;  /* 0x0012380001767983 */ /* 0x002ee80000100800 */
[----:B------:R-:W3:Y:S04]  /*1149a0*/  LDL R119, [R1+0x123c] ;  /* 0x00123c0001777983 */ /* 0x000ee80000100800 */
[----:B--2---:R-:W2:Y:S01]  /*1149b0*/  LDL R114, [R1+0x1258] ;  /* 0x0012580001727983 */ /* 0x004ea20000100800 */
[----:B------:R-:W-:-:S02]  /*1149c0*/  MOV R115, R252 ;  /* 0x000000fc00737202 */ /* 0x000fc40000000f00 */
[----:B------:R-:W2:Y:S02]  /*1149d0*/  LDL.LU R252, [R1+0x7eb8] ;  /* 0x007eb80001fc7983 */ /* 0x000ea40000300800 */
[----:B------:R-:W2:Y:S01]  /*1149e0*/  LDL.LU.64 R242, [R1+0x7eb0] ;  /* 0x007eb00001f27983 */ /* 0x000ea20000300a00 */
[----:B------:R-:W2:Y:S01]  /*1149f0*/  LDL.LU.64 R240, [R1+0x7ea8] ;  /* 0x007ea80001f07983 */ /* 0x000ea20000300a00 */
[----:B------:R-:W-:Y:S02]  /*114a00*/  STL.64 [R1+0x25b0], R4 ;  /* 0x0025b00401007387 */ /* 0x000fe40000100a00 */
[----:B------:R1:W-:Y:S02]  /*114a10*/  STL.64 [R1+0x25b8], R6 ;  /* 0x0025b80601007387 */ /* 0x0003e40000100a00 */
[----:B-1----:R-:W2:Y:S04]  /*114a20*/  LDL R6, [R1+0x11a8] ;  /* 0x0011a80001067983 */ /* 0x002ea80000100800 */
[----:B------:R-:W2:Y:S01]  /*114a30*/  LDL R7, [R1+0x11ac] ;  /* 0x0011ac0001077983 */ /* 0x000ea20000100800 */
[C---:B------:R-:W-:Y:S08]  /*114a40*/  HMMA.1688.F32.TF32 R100, R12.reuse, R238, R100 ;  /* 0x000000ee0c64723c */ /* 0x040ff00000081064 */
[----:B------:R-:W-:Y:S01]  /*114a50*/  HMMA.1688.F32.TF32 R8, R12, R250, R8 ;  /* 0x000000fa0c08723c */ /* 0x000fe20000081008 */
[----:B------:R-:W3:Y:S01]  /*114a60*/  LDL.LU.64 R238, [R1+0x7ea0] ;  /* 0x007ea00001ee7983 */ /* 0x000ee20000300a00 */
[----:B------:R-:W3:Y:S01]  /*114a70*/  LDL.LU.64 R236, [R1+0x7e98] ;  /* 0x007e980001ec7983 */ /* 0x000ee20000300a00 */
[----:B------:R-:W-:Y:S01]  /*114a80*/  MOV R214, R250 ;  /* 0x000000fa00d67202 */ /* 0x000fe20000000f00 */
[----:B------:R-:W-:-:S11]  /*114a90*/  IMAD.MOV.U32 R215, RZ, RZ, R251 ;  /* 0x000000ffffd77224 */ /* 0x000fd600078e00fb */
[----:B------:R-:W-:Y:S01]  /*114aa0*/  STL.64 [R1+0x25a0], R100 ;  /* 0x0025a06401007387 */ /* 0x000fe20000100a00 */
[----:B------:R1:W-:Y:S03]  /*114ab0*/  STL.64 [R1+0x25a8], R102 ;  /* 0x0025a86601007387 */ /* 0x0003e60000100a00 */
[----:B-1----:R-:W4:Y:S04]  /*114ac0*/  LDL R102, [R1+0x1218] ;  /* 0x0012180001667983 */ /* 0x002f280000100800 */
[----:B------:R-:W4:Y:S01]  /*114ad0*/  LDL R103, [R1+0x121c] ;  /* 0x00121c0001677983 */ /* 0x000f220000100800 */
[C---:B--2---:R-:W-:Y:S03]  /*114ae0*/  HMMA.1688.F32.TF32 R4, R12.reuse, R6, R104 ;  /* 0x000000060c04723c */ /* 0x044fe60000081068 */
[----:B------:R-:W2:Y:S11]  /*114af0*/  LDL R106, [R1+0x11f8] ;  /* 0x0011f800016a7983 */ /* 0x000eb60000100800 */
[----:B------:R-:W-:Y:S09]  /*114b00*/  @!UPT UIADD3 URZ, URZ, URZ, URZ ;  /* 0x0000003f3f3ff290 */ /* 0x000ff2000fffe03f */
[----:B------:R-:W-:Y:S01]  /*114b10*/  STL.64 [R1+0x2590], R4 ;  /* 0x0025900401007387 */ /* 0x000fe20000100a00 */
[----:B------:R-:W-:Y:S02]  /*114b20*/  STL.64 [R1+0x2598], R6 ;  /* 0x0025980601007387 */ /* 0x000fe40000100a00 */
[----:B------:R-:W-:Y:S02]  /*114b30*/  STL.64 [R1+0x2770], R8 ;  /* 0x0027700801007387 */ /* 0x000fe40000100a00 */
[----:B------:R1:W-:Y:S01]  /*114b40*/  STL.64 [R1+0x2778], R10 ;  /* 0x0027780a01007387 */ /* 0x0003e20000100a00 */
[----:B------:R-:W2:Y:S01]  /*114b50*/  LDL.LU.64 R250, [R1+0x7e90] ;  /* 0x007e900001fa7983 */ /* 0x000ea20000300a00 */
[----:B------:R-:W2:Y:S01]  /*114b60*/  LDL.LU.64 R248, [R1+0x7e88] ;  /* 0x007e880001f87983 */ /* 0x000ea20000300a00 */
[----:B---3--:R-:W-:Y:S01]  /*114b70*/  HMMA.1688.F32.TF32 R16, R12, R130, R16 ;  /* 0x000000820c10723c */ /* 0x008fe20000081010 */
[----:B------:R-:W-:-:S07]  /*114b80*/  IMAD.MOV.U32 R107, RZ, RZ, R252 ;  /* 0x000000ffff6b7224 */ /* 0x000fce00078e00fc */
[C---:B------:R-:W-:Y:S01]  /*114b90*/  HMMA.1688.F32.TF32 R20, R12.reuse, R110, R20 ;  /* 0x0000006e0c14723c */ /* 0x040fe20000081014 */
[----:B------:R-:W-:Y:S01]  /*114ba0*/  IMAD.MOV.U32 R206, RZ, RZ, R142 ;  /* 0x000000ffffce7224 */ /* 0x000fe200078e008e */
[----:B------:R-:W-:Y:S01]  /*114bb0*/  MOV R207, R143 ;  /* 0x0000008f00cf7202 */ /* 0x000fe20000000f00 */
[----:B------:R-:W-:Y:S04]  /*114bc0*/  LDS R4, [R2+0x18280] ;  /* 0x0182800002047984 */ /* 0x000fe80000000800 */
[----:B------:R-:W-:Y:S04]  /*114bd0*/  LDS R6, [R2+0x1a280] ;  /* 0x01a2800002067984 */ /* 0x000fe80000000800 */
[----:B-1----:R-:W3:Y:S01]  /*114be0*/  LDL.64 R10, [R1+0x1208] ;  /* 0x00120800010a7983 */ /* 0x002ee20000100a00 */
[----:B------:R-:W-:Y:S01]  /*114bf0*/  MOV R252, R131 ;  /* 0x0000008300fc7202 */ /* 0x000fe20000000f00 */
[----:B------:R-:W-:Y:S02]  /*114c00*/  STL.64 [R1+0x7da0], R214 ;  /* 0x007da0d601007387 */ /* 0x000fe40000100a00 */
[----:B------:R-:W-:Y:S01]  /*114c10*/  STL.64 [R1+0x7d98], R212 ;  /* 0x007d98d401007387 */ /* 0x000fe20000100a00 */
[----:B------:R-:W-:Y:S04]  /*114c20*/  LDS R5, [R0+0x18280] ;  /* 0x0182800000057984 */ /* 0x000fe80000000800 */
[----:B------:R-:W-:Y:S04]  /*114c30*/  STL [R1+0x7b18], R252 ;  /* 0x007b18fc01007387 */ /* 0x000fe80000100800 */
[----:B------:R-:W1:Y:S04]  /*114c40*/  LDS R7, [R0+0x1a280] ;  /* 0x01a2800000077984 */ /* 0x000e680000000800 */
[----:B------:R-:W-:Y:S01]  /*114c50*/  STL.64 [R1+0x2760], R16 ;  /* 0x0027601001007387 */ /* 0x000fe20000100a00 */
[----:B------:R4:W-:Y:S02]  /*114c60*/  STL.64 [R1+0x2768], R18 ;  /* 0x0027681201007387 */ /* 0x0009e40000100a00 */
[C---:B----4-:R-:W-:Y:S01]  /*114c70*/  HMMA.1688.F32.TF32 R16, R12.reuse, R126, R24 ;  /* 0x0000007e0c10723c */ /* 0x050fe20000081018 */
[----:B------:R-:W4:Y:S01]  /*114c80*/  LDL R126, [R1+0x12c8] ;  /* 0x0012c800017e7983 */ /* 0x000f220000100800 */
[----:B------:R-:W-:Y:S02]  /*114c90*/  STL.64 [R1+0x2750], R20 ;  /* 0x0027501401007387 */ /* 0x000fe40000100a00 */
[----:B------:R1:W-:Y:S11]  /*114ca0*/  STL.64 [R1+0x2758], R22 ;  /* 0x0027581601007387 */ /* 0x0003f60000100a00 */
[----:B------:R-:W-:Y:S08]  /*114cb0*/  @!UPT UIADD3 URZ, URZ, URZ, URZ ;  /* 0x0000003f3f3ff290 */ /* 0x000ff0000fffe03f */
[----:B------:R-:W-:Y:S01]  /*114cc0*/  STL.64 [R1+0x2740], R16 ;  /* 0x0027401001007387 */ /* 0x000fe20000100a00 */
[----:B------:R3:W-:Y:S02]  /*114cd0*/  STL.64 [R1+0x2748], R18 ;  /* 0x0027481201007387 */ /* 0x0007e40000100a00 */
[----:B------:R-:W4:Y:S02]  /*114ce0*/  LDL R130, [R1+0x12a8] ;  /* 0x0012a80001827983 */ /* 0x000f240000100800 */
[----:B------:R-:W4:Y:S01]  /*114cf0*/  LDL R131, [R1+0x12ac] ;  /* 0x0012ac0001837983 */ /* 0x000f220000100800 */
[----:B------:R-:W4:Y:S04]  /*114d00*/  LDL R127, [R1+0x12cc] ;  /* 0x0012cc00017f7983 */ /* 0x000f280000100800 */
[----:B------:R-:W4:Y:S04]  /*114d10*/  LDL R110, [R1+0x12b8] ;  /* 0x0012b800016e7983 */ /* 0x000f280000100800 */
[----:B------:R-:W4:Y:S01]  /*114d20*/  LDL R111, [R1+0x12bc] ;  /* 0x0012bc00016f7983 */ /* 0x000f220000100800 */
[C---:B-1----:R-:W-:Y:S08]  /*114d30*/  HMMA.1688.F32.TF32 R20, R12.reuse, R102, R36 ;  /* 0x000000660c14723c */ /* 0x042ff00000081024 */
[----:B---3--:R-:W-:Y:S01]  /*114d40*/  HMMA.1688.F32.TF32 R16, R12, R10, R28 ;  /* 0x0000000a0c10723c */ /* 0x008fe2000008101c */
[----:B------:R-:W-:-:S07]  /*114d50*/  IMAD.MOV.U32 R252, RZ, RZ, R11 ;  /* 0x000000fffffc7224 */ /* 0x000fce00078e000b */
[C---:B--2---:R-:W-:Y:S11]  /*114d60*/  HMMA.1688.F32.TF32 R8, R12.reuse, R106, R32 ;  /* 0x0000006a0c08723c */ /* 0x044ff60000081020 */
[----:B------:R-:W-:Y:S04]  /*114d70*/  @!UPT UIADD3 URZ, URZ, URZ, URZ ;  /* 0x0000003f3f3ff290 */ /* 0x000fe8000fffe03f */
        /* <DEDUP_REMOVED lines=25> */
[----:B------:R-:W-:Y:S01]  /*114f10*/  STL.64 [R1+0x26b8], R22 ;  /* 0x0026b81601007387 */ /* 0x000fe20000100a00 */
[----:B------:R-:W-:Y:S11]  /*114f20*/  MOV R244, R249 ;  /* 0x000000f900f47202 */ /* 0x000ff60000000f00 */
[----:B------:R-:W-:Y:S01]  /*114f30*/  @!UPT UIADD3 URZ, URZ, URZ, URZ ;  /* 0x0000003f3f3ff290 */ /* 0x000fe2000fffe03f */
[----:B------:R-:W-:Y:S01]  /*114f40*/  STL.64 [R1+0x26a0], R16 ;  /* 0x0026a01001007387 */ /* 0x000fe20000100a00 */
[----:B------:R-:W-:Y:S02]  /*114f50*/  STL.64 [R1+0x26a8], R18 ;  /* 0x0026a81201007387 */ /* 0x000fe40000100a00 */
[----:B------:R-:W2:Y:S05]  /*114f60*/  LDL.LU R249, [R1+0x7e80] ;  /* 0x007e800001f97983 */ /* 0x000eaa0000300800 */
[----:B------:R-:W-:Y:S01]  /*114f70*/  STL.64 [R1+0x2690], R8 ;  /* 0x0026900801007387 */ /* 0x000fe20000100a00 */
[----:B------:R4:W-:Y:S01]  /*114f80*/  STL.64 [R1+0x2698], R10 ;  /* 0x0026980a01007387 */ /* 0x0009e20000100a00 */
        /* <DEDUP_REMOVED lines=8> */
[----:B------:R-:W3:Y:S02]  /*115010*/  LDL.64 R220, [R1] ;  /* 0x0000000001dc7983 */ /* 0x000ee40000100a00 */
[----:B------:R-:W3:Y:S02]  /*115020*/  LDL.LU R228, [R1+0x7b0] ;  /* 0x0007b00001e47983 */ /* 0x000ee40000300800 */
[----:B------:R-:W3:Y:S01]  /*115030*/  LDL.LU R229, [R1+0x7b4] ;  /* 0x0007b40001e57983 */ /* 0x000ee20000300800 */
[----:B------:R-:W3:Y:S01]  /*115040*/  LDL.LU R230, [R1+0x7b8] ;  /* 0x0007b80001e67983 */ /* 0x000ee20000300800 */
[----:B------:R-:W3:Y:S01]  /*115050*/  LDL.LU R231, [R1+0x7bc] ;  /* 0x0007bc0001e77983 */ /* 0x000ee20000300800 */
[C---:B----4-:R-:W-:Y:S08]  /*115060*/  HMMA.1688.F32.TF32 R8, R12.reuse, R130, R72 ;  /* 0x000000820c08723c */ /* 0x050ff00000081048 */
[C---:B------:R-:W-:Y:S08]  /*115070*/  HMMA.1688.F32.TF32 R20, R12.reuse, R110, R76 ;  /* 0x0000006e0c14723c */ /* 0x040ff0000008104c */
[C---:B------:R-:W-:Y:S07]  /*115080*/  HMMA.1688.F32.TF32 R16, R12.reuse, R126, R80 ;  /* 0x0000007e0c10723c */ /* 0x040fee0000081050 */
        /* <DEDUP_REMOVED lines=9> */
[C---:B-1----:R-:W-:Y:S01]  /*115120*/  HMMA.1688.F32.TF32 R8, R12.reuse, R150, R88 ;  /* 0x000000960c08723c */ /* 0x042fe20000081058 */
[----:B------:R-:W-:Y:S07]  /*115130*/  STL.64 [R1+0x7db0], R206 ;  /* 0x007db0ce01007387 */ /* 0x000fee0000100a00 */
[C---:B------:R-:W-:Y:S01]  /*115140*/  HMMA.1688.F32.TF32 R20, R12.reuse, R158, R92 ;  /* 0x0000009e0c14723c */ /* 0x040fe2000008105c */
[----:B------:R-:W-:Y:S07]  /*115150*/  STL.64 [R1+0x7da8], R204 ;  /* 0x007da8cc01007387 */ /* 0x000fee0000100a00 */
[----:B------:R-:W-:Y:S01]  /*115160*/  HMMA.1688.F32.TF32 R16, R12, R166, R96 ;  /* 0x000000a60c10723c */ /* 0x000fe20000081060 */
[----:B------:R-:W-:Y:S01]  /*115170*/  IMAD.MOV.U32 R198, RZ, RZ, R150 ;  /* 0x000000ffffc67224 */ /* 0x000fe200078e0096 */
[----:B------:R-:W-:-:S05]  /*115180*/  MOV R199, R151 ;  /* 0x0000009700c77202 */ /* 0x000fca0000000f00 */
[----:B------:R-:W-:Y:S01]  /*115190*/  STL.64 [R1+0x2640], R8 ;  /* 0x0026400801007387 */ /* 0x000fe20000100a00 */
[----:B------:R1:W-:Y:S02]  /*1151a0*/  STL.64 [R1+0x2648], R10 ;  /* 0x0026480a01007387 */ /* 0x0003e40000100a00 */
[----:B-1----:R-:W-:Y:S01]  /*1151b0*/  HMMA.1688.F32.TF32 R8, R12, R174, R120 ;  /* 0x000000ae0c08723c */ /* 0x002fe20000081078 */
[----:B------:R1:W-:Y:S01]  /*1151c0*/  STL.64 [R1+0x7dc0], R198 ;  /* 0x007dc0c601007387 */ /* 0x0003e20000100a00 */
[----:B------:R-:W-:Y:S01]  /*1151d0*/  STL.64 [R1+0x7db8], R196 ;  /* 0x007db8c401007387 */ /* 0x000fe20000100a00 */
[----:B------:R-:W-:Y:S02]  /*1151e0*/  MOV R247, R238 ;  /* 0x000000ee00f77202 */ /* 0x000fe40000000f00 */
[----:B------:R-:W-:Y:S02]  /*1151f0*/  STL.64 [R1+0x2630], R20 ;  /* 0x0026301401007387 */ /* 0x000fe40000100a00 */
[----:B------:R-:W-:Y:S01]  /*115200*/  IMAD.MOV.U32 R246, RZ, RZ, R239 ;  /* 0x000000fffff67224 */ /* 0x000fe200078e00ef */
[----:B------:R-:W-:Y:S01]  /*115210*/  STL.64 [R1+0x2638], R22 ;  /* 0x0026381601007387 */ /* 0x000fe20000100a00 */
[----:B------:R-:W-:Y:S01]  /*115220*/  MOV R238, R175 ;  /* 0x000000af00ee7202 */ /* 0x000fe20000000f00 */
[----:B------:R-:W-:-:S03]  /*115230*/  IMAD.MOV.U32 R239, RZ, RZ, R174 ;  /* 0x000000ffffef7224 */ /* 0x000fc600078e00ae */
[----:B------:R-:W-:Y:S01]  /*115240*/  STL.64 [R1+0x2620], R16 ;  /* 0x0026201001007387 */ /* 0x000fe20000100a00 */
[----:B------:R-:W-:Y:S01]  /*115250*/  STL.64 [R1+0x2628], R18 ;  /* 0x0026281201007387 */ /* 0x000fe20000100a00 */
[----:B------:R-:W-:Y:S01]  /*115260*/  MOV R222, R185 ;  /* 0x000000b900de7202 */ /* 0x000fe20000000f00 */
[----:B------:R-:W-:Y:S02]  /*115270*/  IMAD.MOV.U32 R223, RZ, RZ, R192 ;  /* 0x000000ffffdf7224 */ /* 0x000fe400078e00c0 */
        /* <DEDUP_REMOVED lines=8> */
[----:B------:R-:W-:Y:S01]  /*115300*/  STL.64 [R1+0x2580], R8 ;  /* 0x0025800801007387 */ /* 0x000fe20000100a00 */
[----:B------:R-:W-:Y:S02]  /*115310*/  STL.64 [R1+0x2588], R10 ;  /* 0x0025880a01007387 */ /* 0x000fe40000100a00 */
[----:B------:R-:W-:Y:S02]  /*115320*/  STL [R1+0x7ab4], R238 ;  /* 0x007ab4ee01007387 */ /* 0x000fe40000100800 */
[----:B------:R3:W-:Y:S01]  /*115330*/  STL [R1+0x7ab0], R239 ;  /* 0x007ab0ef01007387 */ /* 0x0007e20000100800 */
[----:B------:R-:W-:Y:S01]  /*115340*/  STL [R1+0x7abc], R248 ;  /* 0x007abcf801007387 */ /* 0x000fe20000100800 */
[----:B------:R-:W-:Y:S01]  /*115350*/  MOV R174, R208 ;  /* 0x000000d000ae7202 */ /* 0x000fe20000000f00 */
[----:B------:R-:W-:Y:S01]  /*115360*/  IMAD.MOV.U32 R175, RZ, RZ, R209 ;  /* 0x000000ffffaf7224 */ /* 0x000fe200078e00d1 */
[----:B-1----:R-:W-:Y:S01]  /*115370*/  MOV R198, R224 ;  /* 0x000000e000c67202 */ /* 0x002fe20000000f00 */
[----:B------:R-:W-:Y:S01]  /*115380*/  IMAD.MOV.U32 R199, RZ, RZ, R225 ;  /* 0x000000ffffc77224 */ /* 0x000fe200078e00e1 */
[----:B------:R-:W1:Y:S04]  /*115390*/  LDS R15, [R0+0x1e280] ;  /* 0x01e28000000f7984 */ /* 0x000e680000000800 */
[----:B--2---:R-:W-:Y:S01]  /*1153a0*/  STL [R1+0x7ab8], R249 ;  /* 0x007ab8f901007387 */ /* 0x004fe20000100800 */
[----:B---3--:R-:W-:Y:S01]  /*1153b0*/  IMAD.MOV.U32 R239, RZ, RZ, R220 ;  /* 0x000000ffffef7224 */ /* 0x008fe200078e00dc */
[C---:B------:R-:W-:Y:S08]  /*1153c0*/  HMMA.1688.F32.TF32 R128, R4.reuse, R220, R188 ;  /* 0x000000dc0480723c */ /* 0x040ff000000810bc */
[C---:B------:R-:W-:Y:S01]  /*1153d0*/  HMMA.1688.F32.TF32 R112, R4.reuse, R244, R228 ;  /* 0x000000f40470723c */ /* 0x040fe200000810e4 */
[----:B------:R-:W-:Y:S01]  /*1153e0*/  STL [R1+0x7ac0], R239 ;  /* 0x007ac0ef01007387 */ /* 0x000fe20000100800 */
[----:B------:R2:W-:Y:S02]  /*1153f0*/  STL.64 [R1+0x7e30], R246 ;  /* 0x007e30f601007387 */ /* 0x0005e40000100a00 */
[----:B------:R-:W3:Y:S02]  /*115400*/  LDL R228, [R1+0x110] ;  /* 0x0001100001e47983 */ /* 0x000ee40000100800 */
[----:B------:R-:W3:Y:S01]  /*115410*/  LDL R229, [R1+0x114] ;  /* 0x0001140001e57983 */ /* 0x000ee20000100800 */
[----:B------:R-:W-:Y:S01]  /*115420*/  MOV R230, R176 ;  /* 0x000000b000e67202 */ /* 0x000fe20000000f00 */
[----:B------:R-:W-:Y:S01]  /*115430*/  IMAD.MOV.U32 R231, RZ, RZ, R184 ;  /* 0x000000ffffe77224 */ /* 0x000fe200078e00b8 */
[----:B------:R-:W4:Y:S01]  /*115440*/  LDL.LU R176, [R1+0x7e7c] ;  /* 0x007e7c0001b07983 */ /* 0x000f220000300800 */
[----:B------:R-:W3:Y:S02]  /*115450*/  LDL.LU R184, [R1+0x7e78] ;  /* 0x007e780001b87983 */ /* 0x000ee40000300800 */
[----:B------:R-:W3:Y:S02]  /*115460*/  LDL R220, [R1+0x100] ;  /* 0x0001000001dc7983 */ /* 0x000ee40000100800 */
[----:B------:R-:W3:Y:S01]  /*115470*/  LDL R221, [R1+0x104] ;  /* 0x0001040001dd7983 */ /* 0x000ee20000100800 */
[----:B------:R-:W3:Y:S01]  /*115480*/  LDL.LU R185, [R1+0x7e74] ;  /* 0x007e740001b97983 */ /* 0x000ee20000300800 */
[----:B------:R-:W-:Y:S01]  /*115490*/  HMMA.1688.F32.TF32 R108, R4, R248, R180 ;  /* 0x000000f8046c723c */ /* 0x000fe200000810b4 */
[----:B------:R-:W3:Y:S02]  /*1154a0*/  LDL.LU R192, [R1+0x7e70] ;  /* 0x007e700001c07983 */ /* 0x000ee40000300800 */
[----:B------:R-:W3:Y:S01]  /*1154b0*/  LDL R180, [R1+0xe0] ;  /* 0x0000e00001b47983 */ /* 0x000ee20000100800 */
[----:B------:R-:W3:Y:S03]  /*1154c0*/  LDL R181, [R1+0xe4] ;  /* 0x0000e40001b57983 */ /* 0x000ee60000100800 */
[----:B------:R-:W-:Y:S01]  /*1154d0*/  MOV R182, R200 ;  /* 0x000000c800b67202 */ /* 0x000fe20000000f00 */
[----:B------:R-:W-:Y:S01]  /*1154e0*/  IMAD.MOV.U32 R183, RZ, RZ, R201 ;  /* 0x000000ffffb77224 */ /* 0x000fe200078e00c9 */
[----:B------:R-:W3:Y:S01]  /*1154f0*/  LDL.LU R200, [R1+0x7e6c] ;  /* 0x007e6c0001c87983 */ /* 0x000ee20000300800 */
[----:B------:R-:W3:Y:S02]  /*115500*/  LDL.LU R201, [R1+0x7e68] ;  /* 0x007e680001c97983 */ /* 0x000ee40000300800 */
[----:B------:R-:W3:Y:S02]  /*115510*/  LDL R172, [R1+0xd0] ;  /* 0x0000d00001ac7983 */ /* 0x000ee40000100800 */
[----:B------:R-:W3:Y:S01]  /*115520*/  LDL R173, [R1+0xd4] ;  /* 0x0000d40001ad7983 */ /* 0x000ee20000100800 */
        /* <DEDUP_REMOVED lines=10> */
[----:B------:R-:W3:Y:S02]  /*1155d0*/  LDL.64 R204, [R1+0x70] ;  /* 0x0000700001cc7983 */ /* 0x000ee40000100a00 */
[----:B------:R-:W3:Y:S01]  /*1155e0*/  LDL.64 R206, [R1+0x78] ;  /* 0x0000780001ce7983 */ /* 0x000ee20000100a00 */
[----:B------:R-:W3:Y:S04]  /*1155f0*/  LDL.64 R212, [R1+0x80] ;  /* 0x0000800001d47983 */ /* 0x000ee80000100a00 */
[----:B------:R-:W3:Y:S04]  /*115600*/  LDL.64 R214, [R1+0x88] ;  /* 0x0000880001d67983 */ /* 0x000ee80000100a00 */
[----:B------:R-:W3:Y:S04]  /*115610*/  LDL R148, [R1+0xa0] ;  /* 0x0000a00001947983 */ /* 0x000ee80000100800 */
[----:B------:R-:W3:Y:S01]  /*115620*/  LDL R149, [R1+0xa4] ;  /* 0x0000a40001957983 */ /* 0x000ee20000100800 */
        /* <DEDUP_REMOVED lines=10> */
[----:B------:R-:W3:Y:S01]  /*1156d0*/  LDL.64 R32, [R1+0x20] ;  /* 0x0000200001207983 */ /* 0x000ee20000100a00 */
[----:B------:R-:W4:Y:S01]  /*1156e0*/  LDL.LU R116, [R1+0x790] ;  /* 0x0007900001747983 */ /* 0x000f220000300800 */
[----:B------:R-:W4:Y:S02]  /*1156f0*/  LDL.LU R117, [R1+0x794] ;  /* 0x0007940001757983 */ /* 0x000f240000300800 */
[----:B------:R-:W4:Y:S02]  /*115700*/  LDL.LU R118, [R1+0x798] ;  /* 0x0007980001767983 */ /* 0x000f240000300800 */
[----:B------:R-:W4:Y:S01]  /*115710*/  LDL.LU R119, [R1+0x79c] ;  /* 0x00079c0001777983 */ /* 0x000f220000300800 */
[----:B------:R-:W4:Y:S01]  /*115720*/  LDL.64 R28, [R1+0x30] ;  /* 0x00003000011c7983 */ /* 0x000f220000100a00 */
        /* <DEDUP_REMOVED lines=26> */
[----:B------:R-:W4:Y:S04]  /*1158d0*/  LDL.64 R188, [R1+0xf0] ;  /* 0x0000f00001bc7983 */ /* 0x000f280000100a00 */
[----:B------:R-:W4:Y:S01]  /*1158e0*/  LDL.64 R190, [R1+0xf8] ;  /* 0x0000f80001be7983 */ /* 0x000f220000100a00 */
[----:B--2---:R-:W-:Y:S01]  /*1158f0*/  MOV R246, R232 ;  /* 0x000000e800f67202 */ /* 0x004fe20000000f00 */
[----:B------:R-:W-:-:S02]  /*115900*/  IMAD.MOV.U32 R247, RZ, RZ, R233 ;  /* 0x000000fffff77224 */ /* 0x000fc400078e00e9 */
[----:B---3--:R-:W-:Y:S01]  /*115910*/  IMAD.MOV.U32 R238, RZ, RZ, R33 ;  /* 0x000000ffffee7224 */ /* 0x008fe200078e0021 */
[----:B------:R-:W-:Y:S01]  /*115920*/  MOV R249, R32 ;  /* 0x0000002000f97202 */ /* 0x000fe20000000f00 */
[----:B----4-:R-:W-:Y:S01]  /*115930*/  IMAD.MOV.U32 R248, RZ, RZ, R29 ;  /* 0x000000fffff87224 */ /* 0x010fe200078e001d */
[----:B------:R-:W-:Y:S02]  /*115940*/  MOV R239, R28 ;  /* 0x0000001c00ef7202 */ /* 0x000fe40000000f00 */
[----:B------:R2:W-:Y:S01]  /*115950*/  STL [R1+0x7ac8], R238 ;  /* 0x007ac8ee01007387 */ /* 0x0005e20000100800 */
[----:B------:R3:W-:Y:S02]  /*115960*/  STL [R1+0x7ac4], R249 ;  /* 0x007ac4f901007387 */ /* 0x0007e40000100800 */
[----:B------:R4:W-:Y:S01]  /*115970*/  STL [R1+0x7ad0], R248 ;  /* 0x007ad0f801007387 */ /* 0x0009e20000100800 */
[----:B------:R1:W-:Y:S01]  /*115980*/  STL [R1+0x7acc], R239 ;  /* 0x007accef01007387 */ /* 0x0003e20000100800 */
[----:B--2---:R-:W-:Y:S01]  /*115990*/  MOV R238, R24 ;  /* 0x0000001800ee7202 */ /* 0x004fe20000000f00 */
[----:B---3--:R-:W-:Y:S01]  /*1159a0*/  IMAD.MOV.U32 R249, RZ, RZ, R25 ;  /* 0x000000fffff97224 */ /* 0x008fe200078e0019 */
[----:B----4-:R-:W-:Y:S01]  /*1159b0*/  MOV R248, R20 ;  /* 0x0000001400f87202 */ /* 0x010fe20000000f00 */
[----:B-1----:R-:W-:-:S03]  /*1159c0*/  IMAD.MOV.U32 R239, RZ, RZ, R21 ;  /* 0x000000ffffef7224 */ /* 0x002fc600078e0015 */
[----:B------:R-:W-:Y:S01]  /*1159d0*/  STL [R1+0x7ad8], R249 ;  /* 0x007ad8f901007387 */ /* 0x000fe20000100800 */
[----:B------:R-:W-:Y:S02]  /*1159e0*/  STL [R1+0x7ad4], R238 ;  /* 0x007ad4ee01007387 */ /* 0x000fe40000100800 */
[----:B------:R1:W-:Y:S02]  /*1159f0*/  STL [R1+0x7ae0], R239 ;  /* 0x007ae0ef01007387 */ /* 0x0003e40000100800 */
[----:B------:R2:W-:Y:S01]  /*115a00*/  STL [R1+0x7adc], R248 ;  /* 0x007adcf801007387 */ /* 0x0005e20000100800 */
[----:B-1----:R-:W-:Y:S01]  /*115a10*/  MOV R239, R212 ;  /* 0x000000d400ef7202 */ /* 0x002fe20000000f00 */
[----:B--2---:R-:W-:-:S05]  /*115a20*/  IMAD.MOV.U32 R248, RZ, RZ, R213 ;  /* 0x000000fffff87224 */ /* 0x004fca00078e00d5 */
[----:B------:R-:W-:Y:S01]  /*115a30*/  STL [R1+0x7af0], R248 ;  /* 0x007af0f801007387 */ /* 0x000fe20000100800 */
[----:B------:R1:W-:Y:S02]  /*115a40*/  STL [R1+0x7aec], R239 ;  /* 0x007aecef01007387 */ /* 0x0003e40000100800 */
[----:B------:R-:W2:Y:S02]  /*115a50*/  LDL.LU R96, [R1+0x5f0] ;  /* 0x0005f00001607983 */ /* 0x000ea40000300800 */
[----:B------:R-:W2:Y:S01]  /*115a60*/  LDL.LU R97, [R1+0x5f4] ;  /* 0x0005f40001617983 */ /* 0x000ea20000300800 */
[----:B------:R-:W2:Y:S01]  /*115a70*/  LDL.LU R98, [R1+0x5f8] ;  /* 0x0005f80001627983 */ /* 0x000ea20000300800 */
[----:B------:R-:W2:Y:S02]  /*115a80*/  LDL.LU R99, [R1+0x5fc] ;  /* 0x0005fc0001637983 */ /* 0x000ea40000300800 */
        /* <DEDUP_REMOVED lines=39> */
[C---:B------:R-:W-:Y:S01]  /*115d00*/  HMMA.1688.F32.TF32 R132, R4.reuse, R32, R132 ;  /* 0x000000200484723c */ /* 0x040fe20000081084 */
[----:B------:R-:W2:Y:S02]  /*115d10*/  LDL.LU R39, [R1+0x6ec] ;  /* 0x0006ec0001277983 */ /* 0x000ea40000300800 */
[----:B------:R-:W2:Y:S01]  /*115d20*/  LDL.LU R32, [R1+0x6f0] ;  /* 0x0006f00001207983 */ /* 0x000ea20000300800 */
[----:B------:R-:W2:Y:S01]  /*115d30*/  LDL.LU R33, [R1+0x6f4] ;  /* 0x0006f40001217983 */ /* 0x000ea20000300800 */
[----:B------:R-:W2:Y:S03]  /*115d40*/  LDL.LU R34, [R1+0x6f8] ;  /* 0x0006f80001227983 */ /* 0x000ea60000300800 */
[C---:B------:R-:W-:Y:S01]  /*115d50*/  HMMA.1688.F32.TF32 R136, R4.reuse, R24, R136 ;  /* 0x000000180488723c */ /* 0x040fe20000081088 */
[----:B------:R-:W2:Y:S01]  /*115d60*/  LDL.LU R35, [R1+0x6fc] ;  /* 0x0006fc0001237983 */ /* 0x000ea20000300800 */
[----:B------:R-:W2:Y:S01]  /*115d70*/  LDL.LU R24, [R1+0x710] ;  /* 0x0007100001187983 */ /* 0x000ea20000300800 */
[----:B------:R-:W2:Y:S02]  /*115d80*/  LDL.LU R25, [R1+0x714] ;  /* 0x0007140001197983 */ /* 0x000ea40000300800 */
[----:B------:R-:W2:Y:S03]  /*115d90*/  LDL.LU R26, [R1+0x718] ;  /* 0x00071800011a7983 */ /* 0x000ea60000300800 */
[C---:B------:R-:W-:Y:S01]  /*115da0*/  HMMA.1688.F32.TF32 R124, R4.reuse, R20, R124 ;  /* 0x00000014047c723c */ /* 0x040fe2000008107c */
[----:B------:R-:W2:Y:S01]  /*115db0*/  LDL.LU R27, [R1+0x71c] ;  /* 0x00071c00011b7983 */ /* 0x000ea20000300800 */
[----:B------:R-:W2:Y:S02]  /*115dc0*/  LDL.LU R20, [R1+0x720] ;  /* 0x0007200001147983 */ /* 0x000ea40000300800 */
[----:B------:R-:W2:Y:S02]  /*115dd0*/  LDL.LU R21, [R1+0x724] ;  /* 0x0007240001157983 */ /* 0x000ea40000300800 */
[----:B------:R-:W2:Y:S02]  /*115de0*/  LDL.LU R22, [R1+0x728] ;  /* 0x0007280001167983 */ /* 0x000ea40000300800 */
[----:B------:R-:W-:Y:S01]  /*115df0*/  HMMA.1688.F32.TF32 R116, R4, R28, R116 ;  /* 0x0000001c0474723c */ /* 0x000fe20000081074 */
        /* <DEDUP_REMOVED lines=30> */
[----:B------:R-:W3:Y:S02]  /*115fe0*/  LDL.LU R233, [R1+0x7e40] ;  /* 0x007e400001e97983 */ /* 0x000ee40000300800 */
[----:B------:R-:W-:Y:S01]  /*115ff0*/  STL [R1+0x7ae8], R240 ;  /* 0x007ae8f001007387 */ /* 0x000fe20000100800 */
[----:B------:R-:W-:Y:S01]  /*116000*/  STL [R1+0x7ae4], R241 ;  /* 0x007ae4f101007387 */ /* 0x000fe20000100800 */
[----:B------:R-:W-:-:S02]  /*116010*/  MOV R238, R193 ;  /* 0x000000c100ee7202 */ /* 0x000fc40000000f00 */
[----:B------:R-:W4:Y:S02]  /*116020*/  LDL.LU R193, [R1+0x7e3c] ;  /* 0x007e3c0001c17983 */ /* 0x000f240000300800 */
[----:B-1----:R-:W-:Y:S02]  /*116030*/  IMAD.MOV.U32 R239, RZ, RZ, R177 ;  /* 0x000000ffffef7224 */ /* 0x002fe400078e00b1 */
[----:B------:R-:W4:Y:S01]  /*116040*/  LDL.LU R177, [R1+0x7e38] ;  /* 0x007e380001b17983 */ /* 0x000f220000300800 */
[C---:B------:R-:W-:Y:S03]  /*116050*/  HMMA.1688.F32.TF32 R128, R12.reuse, R246, R128 ;  /* 0x000000f60c80723c */ /* 0x040fe60000081080 */
[----:B--2---:R-:W-:Y:S01]  /*116060*/  STL [R1+0x7af8], R232 ;  /* 0x007af8e801007387 */ /* 0x004fe20000100800 */
[----:B---3--:R-:W-:Y:S02]  /*116070*/  STL [R1+0x7af4], R233 ;  /* 0x007af4e901007387 */ /* 0x008fe40000100800 */
[----:B------:R-:W-:Y:S02]  /*116080*/  STL [R1+0x7b00], R224 ;  /* 0x007b00e001007387 */ /* 0x000fe40000100800 */
[----:B------:R-:W-:Y:S01]  /*116090*/  STL [R1+0x7afc], R225 ;  /* 0x007afce101007387 */ /* 0x000fe20000100800 */
[----:B------:R-:W2:Y:S11]  /*1160a0*/  LDL.LU.64 R246, [R1+0x7e30] ;  /* 0x007e300001f67983 */ /* 0x000eb60000300a00 */
[----:B------:R-:W-:Y:S03]  /*1160b0*/  @!UPT UIADD3 URZ, URZ, URZ, URZ ;  /* 0x0000003f3f3ff290 */ /* 0x000fe6000fffe03f */
[----:B------:R1:W-:Y:S02]  /*1160c0*/  STL.64 [R1+0x7e18], R130 ;  /* 0x007e188201007387 */ /* 0x0003e40000100a00 */
[----:B------:R-:W-:Y:S01]  /*1160d0*/  STL.64 [R1+0x7e10], R128 ;  /* 0x007e108001007387 */ /* 0x000fe20000100a00 */
[----:B-1----:R-:W3:Y:S01]  /*1160e0*/  LDL.64 R130, [R1+0x48] ;  /* 0x0000480001827983 */ /* 0x002ee20000100a00 */
[----:B--2---:R-:W-:Y:S03]  /*1160f0*/  HMMA.1688.F32.TF32 R112, R12, R246, R112 ;  /* 0x000000f60c70723c */ /* 0x004fe60000081070 */
[----:B------:R-:W2:Y:S01]  /*116100*/  LDL.LU.64 R246, [R1+0x7e28] ;  /* 0x007e280001f67983 */ /* 0x000ea20000300a00 */
[----:B------:R-:W2:Y:S11]  /*116110*/  LDL.LU R244, [R1+0x7e20] ;  /* 0x007e200001f47983 */ /* 0x000eb60000300800 */
[----:B------:R-:W-:Y:S08]  /*116120*/  @!UPT UIADD3 URZ, URZ, URZ, URZ ;  /* 0x0000003f3f3ff290 */ /* 0x000ff0000fffe03f */
[----:B------:R1:W-:Y:S01]  /*116130*/  STL.64 [R1+0x7e08], R114 ;  /* 0x007e087201007387 */ /* 0x0003e20000100a00 */
[----:B------:R-:W-:Y:S03]  /*116140*/  STL.64 [R1+0x7e00], R112 ;  /* 0x007e007001007387 */ /* 0x000fe60000100a00 */
[----:B-1----:R-:W2:Y:S01]  /*116150*/  LDL.64 R114, [R1+0x28] ;  /* 0x0000280001727983 */ /* 0x002ea20000100a00 */
        /* <DEDUP_REMOVED lines=24> */
[----:B------:R-:W-:Y:S07]  /*1162e0*/  HMMA.1688.F32.TF32 R120, R4, R144, R120 ;  /* 0x000000900478723c */ /* 0x000fee0000081078 */
[----:B------:R-:W-:Y:S01]  /*1162f0*/  MOV R6, R237 ;  /* 0x000000ed00067202 */ /* 0x000fe20000000f00 */
[----:B------:R-:W-:-:S07]  /*116300*/  IMAD.MOV.U32 R7, RZ, RZ, R236 ;  /* 0x000000ffff077224 */ /* 0x000fce00078e00ec */
[C---:B------:R-:W-:Y:S08]  /*116310*/  HMMA.1688.F32.TF32 R4, R12.reuse, R6, R124 ;  /* 0x000000060c04723c */ /* 0x040ff0000008107c */
[----:B------:R-:W-:Y:S01]  /*116320*/  HMMA.1688.F32.TF32 R116, R12, R238, R116 ;  /* 0x000000ee0c74723c */ /* 0x000fe20000081074 */
[----:B------:R-:W-:Y:S01]  /*116330*/  IMAD.MOV.U32 R240, RZ, RZ, R206 ;  /* 0x000000fffff07224 */ /* 0x000fe200078e00ce */
[----:B------:R-:W-:Y:S01]  /*116340*/  MOV R241, R207 ;  /* 0x000000cf00f17202 */ /* 0x000fe20000000f00 */
[----:B---3--:R-:W-:Y:S01]  /*116350*/  IMAD.MOV.U32 R237, RZ, RZ, R130 ;  /* 0x000000ffffed7224 */ /* 0x008fe200078e0082 */
[----:B------:R-:W-:Y:S01]  /*116360*/  MOV R236, R131 ;  /* 0x0000008300ec7202 */ /* 0x000fe20000000f00 */
[----:B------:R-:W-:-:S02]  /*116370*/  IMAD.MOV.U32 R249, RZ, RZ, R214 ;  /* 0x000000fffff97224 */ /* 0x000fc400078e00d6 */
[----:B------:R-:W-:Y:S01]  /*116380*/  IMAD.MOV.U32 R248, RZ, RZ, R142 ;  /* 0x000000fffff87224 */ /* 0x000fe200078e008e */
[----:B------:R-:W-:Y:S02]  /*116390*/  MOV R238, R215 ;  /* 0x000000d700ee7202 */ /* 0x000fe40000000f00 */
[----:B------:R-:W-:Y:S01]  /*1163a0*/  MOV R239, R143 ;  /* 0x0000008f00ef7202 */ /* 0x000fe20000000f00 */
[----:B------:R-:W-:Y:S01]  /*1163b0*/  IMAD.MOV.U32 R232, RZ, RZ, R166 ;  /* 0x000000ffffe87224 */ /* 0x000fe200078e00a6 */
[----:B------:R-:W-:Y:S01]  /*1163c0*/  MOV R233, R167 ;  /* 0x000000a700e97202 */ /* 0x000fe20000000f00 */
        /* <DEDUP_REMOVED lines=10> */
[----:B------:R-:W-:Y:S01]  /*116470*/  IMAD.MOV.U32 R224, RZ, RZ, R190 ;  /* 0x000000ffffe07224 */ /* 0x000fe200078e00be */
[----:B------:R-:W-:-:S06]  /*116480*/  MOV R225, R191 ;  /* 0x000000bf00e17202 */ /* 0x000fcc0000000f00 */
        /* <DEDUP_REMOVED lines=13> */
[----:B--2---:R-:W-:-:S05]  /*116560*/  MOV R245, R115 ;  /* 0x0000007300f57202 */ /* 0x004fca0000000f00 */
[----:B------:R-:W-:Y:S01]  /*116570*/  STL [R1+0x7b80], R245 ;  /* 0x007b80f501007387 */ /* 0x000fe20000100800 */
[----:B------:R-:W-:Y:S02]  /*116580*/  STL.64 [R1+0x7cd8], R246 ;  /* 0x007cd8f601007387 */ /* 0x000fe40000100a00 */
[----:B------:R2:W-:Y:S02]  /*116590*/  STL [R1+0x7cd0], R244 ;  /* 0x007cd0f401007387 */ /* 0x0005e40000100800 */
[----:B------:R-:W-:Y:S01]  /*1165a0*/  STL.64 [R1+0x7df8], R6 ;  /* 0x007df80601007387 */ /* 0x000fe20000100a00 */
[----:B------:R-:W-:Y:S01]  /*1165b0*/  STL.64 [R1+0x7df0], R4 ;  /* 0x007df00401007387 */ /* 0x000fe20000100a00 */
[----:B------:R-:W-:Y:S02]  /*1165c0*/  STL.64 [R1+0x7b10], R242 ;  /* 0x007b10f201007387 */ /* 0x000fe40000100a00 */
[----:B------:R3:W-:Y:S02]  /*1165d0*/  STL.64 [R1+0x7b08], R240 ;  /* 0x007b08f001007387 */ /* 0x0007e40000100a00 */
        /* <DEDUP_REMOVED lines=426> */
[----:B------:R-:W-:Y:S01]  /*118080*/  IMAD.MOV.U32 R242, RZ, RZ, R214 ;  /* 0x000000fffff27224 */ /* 0x000fe200078e00d6 */
[----:B------:R-:W-:Y:S01]  /*118090*/  MOV R243, R215 ;  /* 0x000000d700f37202 */ /* 0x000fe20000000f00 */
[----:B------:R-:W-:Y:S04]  /*1180a0*/  LDS R126, [R2+0x32280] ;  /* 0x03228000027e7984 */ /* 0x000fe80000000800 */
[----:B------:R-:W1:Y:S01]  /*1180b0*/  LDS R127, [R0+0x32280] ;  /* 0x03228000007f7984 */ /* 0x000e620000000800 */
[----:B---3--:R-:W-:Y:S03]  /*1180c0*/  HMMA.1688.F32.TF32 R132, R12, R246, R132 ;  /* 0x000000f60c84723c */ /* 0x008fe60000081084 */
[----:B------:R-:W2:Y:S01]  /*1180d0*/  LDL.LU.64 R246, [R1+0x7cd8] ;  /* 0x007cd80001f67983 */ /* 0x000ea20000300a00 */
[----:B------:R-:W3:Y:S11]  /*1180e0*/  LDL.LU R244, [R1+0x7cd0] ;  /* 0x007cd00001f47983 */ /* 0x000ef60000300800 */
[----:B------:R-:W-:Y:S08]  /*1180f0*/  @!UPT UIADD3 URZ, URZ, URZ, URZ ;  /* 0x0000003f3f3ff290 */ /* 0x000ff0000fffe03f */
        /* <DEDUP_REMOVED lines=23> */
[----:B------:R1:W-:Y:S02]  /*118270*/  STL.64 [R1+0x7980], R228 ;  /* 0x007980e401007387 */ /* 0x0003e40000100a00 */
[----:B----4-:R-:W-:Y:S01]  /*118280*/  IMAD.MOV.U32 R230, RZ, RZ, R198 ;  /* 0x000000ffffe67224 */ /* 0x010fe200078e00c6 */
[----:B-1----:R-:W4:Y:S04]  /*118290*/  LDL R228, [R1+0x12e0] ;  /* 0x0012e00001e47983 */ /* 0x002f280000100800 */
[----:B------:R-:W2:Y:S01]  /*1182a0*/  LDL R229, [R1+0x12e4] ;  /* 0x0012e40001e57983 */ /* 0x000ea20000100800 */
[----:B------:R-:W2:Y:S01]  /*1182b0*/  LDL.LU R198, [R1+0x7ccc] ;  /* 0x007ccc0001c67983 */ /* 0x000ea20000300800 */
[----:B------:R-:W-:-:S02]  /*1182c0*/  MOV R231, R199 ;  /* 0x000000c700e77202 */ /* 0x000fc40000000f00 */
[----:B------:R-:W2:Y:S01]  /*1182d0*/  LDL.LU R199, [R1+0x7cc8] ;  /* 0x007cc80001c77983 */ /* 0x000ea20000300800 */
[----:B------:R1:W-:Y:S02]  /*1182e0*/  STL.64 [R1+0x7998], R222 ;  /* 0x007998de01007387 */ /* 0x0003e40000100a00 */
[----:B------:R1:W-:Y:S02]  /*1182f0*/  STL.64 [R1+0x7990], R220 ;  /* 0x007990dc01007387 */ /* 0x0003e40000100a00 */
[----:B-1----:R-:W-:Y:S01]  /*118300*/  IMAD.MOV.U32 R222, RZ, RZ, R206 ;  /* 0x000000ffffde7224 */ /* 0x002fe200078e00ce */
[----:B------:R-:W2:Y:S04]  /*118310*/  LDL R220, [R1+0x12d0] ;  /* 0x0012d00001dc7983 */ /* 0x000ea80000100800 */
[----:B------:R-:W2:Y:S01]  /*118320*/  LDL R221, [R1+0x12d4] ;  /* 0x0012d40001dd7983 */ /* 0x000ea20000100800 */
[----:B------:R-:W2:Y:S01]  /*118330*/  LDL.LU R206, [R1+0x7cc4] ;  /* 0x007cc40001ce7983 */ /* 0x000ea20000300800 */
[----:B------:R-:W-:-:S02]  /*118340*/  MOV R223, R207 ;  /* 0x000000cf00df7202 */ /* 0x000fc40000000f00 */
[----:B------:R-:W2:Y:S01]  /*118350*/  LDL.LU R207, [R1+0x7cc0] ;  /* 0x007cc00001cf7983 */ /* 0x000ea20000300800 */
[----:B------:R-:W2:Y:S02]  /*118360*/  LDL R240, [R1+0x11c0] ;  /* 0x0011c00001f07983 */ /* 0x000ea40000100800 */
[----:B------:R-:W2:Y:S02]  /*118370*/  LDL R241, [R1+0x11c4] ;  /* 0x0011c40001f17983 */ /* 0x000ea40000100800 */
[----:B------:R-:W2:Y:S01]  /*118380*/  LDL.LU R214, [R1+0x7cbc] ;  /* 0x007cbc0001d67983 */ /* 0x000ea20000300800 */
[----:B------:R-:W3:Y:S01]  /*118390*/  LDL.LU R215, [R1+0x7cb8] ;  /* 0x007cb80001d77983 */ /* 0x000ee20000300800 */
[----:B------:R-:W4:Y:S02]  /*1183a0*/  LDL R132, [R1+0x1140] ;  /* 0x0011400001847983 */ /* 0x000f240000100800 */
        /* <DEDUP_REMOVED lines=49> */
[----:B------:R-:W4:Y:S04]  /*1186c0*/  LDL.64 R238, [R1+0x1138] ;  /* 0x0011380001ee7983 */ /* 0x000f280000100a00 */
[----:B------:R-:W4:Y:S04]  /*1186d0*/  LDL.64 R248, [R1+0x1190] ;  /* 0x0011900001f87983 */ /* 0x000f280000100a00 */
[----:B------:R-:W4:Y:S04]  /*1186e0*/  LDL.64 R250, [R1+0x1198] ;  /* 0x0011980001fa7983 */ /* 0x000f280000100a00 */
[----:B--2---:R-:W-:Y:S01]  /*1186f0*/  STL [R1+0x7944], R214 ;  /* 0x007944d601007387 */ /* 0x004fe20000100800 */
[----:B---3--:R-:W-:Y:S02]  /*118700*/  STL [R1+0x7940], R215 ;  /* 0x007940d701007387 */ /* 0x008fe40000100800 */
        /* <DEDUP_REMOVED lines=18> */
[----:B----4-:R-:W-:Y:S01]  /*118830*/  HMMA.1688.F32.TF32 R112, R124, R132, R112 ;  /* 0x000000847c70723c */ /* 0x010fe20000081070 */
[----:B------:R-:W2:Y:S01]  /*118840*/  LDL.LU.64 R134, [R1+0x7cb0] ;  /* 0x007cb00001867983 */ /* 0x000ea20000300a00 */
[----:B------:R-:W2:Y:S02]  /*118850*/  LDL.LU.64 R132, [R1+0x7ca8] ;  /* 0x007ca80001847983 */ /* 0x000ea40000300a00 */
[----:B------:R-:W3:Y:S04]  /*118860*/  LDL.LU.64 R118, [R1+0x7ca0] ;  /* 0x007ca00001767983 */ /* 0x000ee80000300a00 */
[C---:B------:R-:W-:Y:S08]  /*118870*/  HMMA.1688.F32.TF32 R136, R12.reuse, R146, R136 ;  /* 0x000000920c88723c */ /* 0x040ff00000081088 */
[C---:B------:R-:W-:Y:S08]  /*118880*/  HMMA.1688.F32.TF32 R100, R12.reuse, R162, R100 ;  /* 0x000000a20c64723c */ /* 0x040ff00000081064 */
[----:B------:R-:W-:Y:S08]  /*118890*/  HMMA.1688.F32.TF32 R16, R12, R186, R16 ;  /* 0x000000ba0c10723c */ /* 0x000ff00000081010 */
[C---:B--2---:R-:W-:Y:S01]  /*1188a0*/  HMMA.1688.F32.TF32 R132, R124.reuse, R116, R132 ;  /* 0x000000747c84723c */ /* 0x044fe20000081084 */
[----:B------:R-:W3:Y:S07]  /*1188b0*/  LDL.LU.64 R116, [R1+0x7c98] ;  /* 0x007c980001747983 */ /* 0x000eee0000300a00 */
[C---:B------:R-:W-:Y:S01]  /*1188c0*/  HMMA.1688.F32.TF32 R136, R124.reuse, R216, R136 ;  /* 0x000000d87c88723c */ /* 0x040fe20000081088 */
[----:B------:R-:W2:Y:S07]  /*1188d0*/  LDL.64 R216, [R1+0x1310] ;  /* 0x0013100001d87983 */ /* 0x000eae0000100a00 */
[C---:B------:R-:W-:Y:S08]  /*1188e0*/  HMMA.1688.F32.TF32 R100, R124.reuse, R104, R100 ;  /* 0x000000687c64723c */ /* 0x040ff00000081064 */
[C---:B------:R-:W-:Y:S08]  /*1188f0*/  HMMA.1688.F32.TF32 R16, R124.reuse, R20, R16 ;  /* 0x000000147c10723c */ /* 0x040ff00000081010 */
[C---:B---3--:R-:W-:Y:S01]  /*118900*/  HMMA.1688.F32.TF32 R116, R124.reuse, R208, R116 ;  /* 0x000000d07c74723c */ /* 0x048fe20000081074 */
[----:B------:R-:W3:Y:S01]  /*118910*/  LDL R208, [R1+0x12f0] ;  /* 0x0012f00001d07983 */ /* 0x000ee20000100800 */
[----:B------:R-:W4:Y:S02]  /*118920*/  LDL.LU.64 R106, [R1+0x7c90] ;  /* 0x007c9000016a7983 */ /* 0x000f240000300a00 */
[----:B------:R-:W4:Y:S02]  /*118930*/  LDL.LU.64 R104, [R1+0x7c88] ;  /* 0x007c880001687983 */ /* 0x000f240000300a00 */
[----:B------:R-:W2:Y:S01]  /*118940*/  LDL.LU.64 R22, [R1+0x7c80] ;  /* 0x007c800001167983 */ /* 0x000ea20000300a00 */
[----:B------:R-:W2:Y:S01]  /*118950*/  LDL.LU.64 R20, [R1+0x7c78] ;  /* 0x007c780001147983 */ /* 0x000ea20000300a00 */
[----:B------:R-:W3:Y:S01]  /*118960*/  LDL.LU.64 R26, [R1+0x7c70] ;  /* 0x007c7000011a7983 */ /* 0x000ee20000300a00 */
[C---:B--2---:R-:W-:Y:S02]  /*118970*/  HMMA.1688.F32.TF32 R20, R124.reuse, R24, R20 ;  /* 0x000000187c14723c */ /* 0x044fe40000081014 */
[----:B------:R-:W3:Y:S01]  /*118980*/  LDL.LU.64 R24, [R1+0x7c68] ;  /* 0x007c680001187983 */ /* 0x000ee20000300a00 */
[----:B------:R-:W2:Y:S05]  /*118990*/  LDL.LU.64 R30, [R1+0x7c60] ;  /* 0x007c6000011e7983 */ /* 0x000eaa0000300a00 */
[C---:B---3--:R-:W-:Y:S01]  /*1189a0*/  HMMA.1688.F32.TF32 R24, R124.reuse, R28, R24 ;  /* 0x0000001c7c18723c */ /* 0x048fe20000081018 */
[----:B------:R-:W2:Y:S01]  /*1189b0*/  LDL.LU.64 R28, [R1+0x7c58] ;  /* 0x007c5800011c7983 */ /* 0x000ea20000300a00 */
[----:B------:R-:W3:Y:S06]  /*1189c0*/  LDL.LU.64 R34, [R1+0x7c50] ;  /* 0x007c500001227983 */ /* 0x000eec0000300a00 */
[C---:B--2---:R-:W-:Y:S01]  /*1189d0*/  HMMA.1688.F32.TF32 R28, R124.reuse, R32, R28 ;  /* 0x000000207c1c723c */ /* 0x044fe2000008101c */
[----:B------:R-:W3:Y:S01]  /*1189e0*/  LDL.LU.64 R32, [R1+0x7c48] ;  /* 0x007c480001207983 */ /* 0x000ee20000300a00 */
[----:B------:R-:W2:Y:S06]  /*1189f0*/  LDL.LU.64 R38, [R1+0x7c40] ;  /* 0x007c400001267983 */ /* 0x000eac0000300a00 */
[C---:B---3--:R-:W-:Y:S01]  /*118a00*/  HMMA.1688.F32.TF32 R32, R124.reuse, R36, R32 ;  /* 0x000000247c20723c */ /* 0x048fe20000081020 */
[----:B------:R-:W2:Y:S01]  /*118a10*/  LDL.LU.64 R36, [R1+0x7c38] ;  /* 0x007c380001247983 */ /* 0x000ea20000300a00 */
[----:B------:R-:W3:Y:S06]  /*118a20*/  LDL.LU.64 R42, [R1+0x7c30] ;  /* 0x007c3000012a7983 */ /* 0x000eec0000300a00 */
        /* <DEDUP_REMOVED lines=11> */
[----:B--2---:R-:W-:Y:S01]  /*118ae0*/  HMMA.1688.F32.TF32 R44, R124, R48, R44 ;  /* 0x000000307c2c723c */ /* 0x004fe2000008102c */
[----:B------:R-:W3:Y:S07]  /*118af0*/  LDL.LU.64 R48, [R1+0x7c08] ;  /* 0x007c080001307983 */ /* 0x000eee0000300a00 */
[C---:B------:R-:W-:Y:S08]  /*118b00*/  HMMA.1688.F32.TF32 R92, R12.reuse, R158, R92 ;  /* 0x0000009e0c5c723c */ /* 0x040ff0000008105c */
[C---:B------:R-:W-:Y:S01]  /*118b10*/  HMMA.1688.F32.TF32 R96, R12.reuse, R150, R96 ;  /* 0x000000960c60723c */ /* 0x040fe20000081060 */
[----:B------:R-:W2:Y:S07]  /*118b20*/  LDL.LU.64 R146, [R1+0x7c00] ;  /* 0x007c000001927983 */ /* 0x000eae0000300a00 */
[C---:B------:R-:W-:Y:S08]  /*118b30*/  HMMA.1688.F32.TF32 R4, R12.reuse, R154, R4 ;  /* 0x0000009a0c04723c */ /* 0x040ff00000081004 */
[C---:B------:R-:W-:Y:S08]  /*118b40*/  HMMA.1688.F32.TF32 R120, R12.reuse, R142, R120 ;  /* 0x0000008e0c78723c */ /* 0x040ff00000081078 */
[C---:B------:R-:W-:Y:S08]  /*118b50*/  HMMA.1688.F32.TF32 R8, R12.reuse, R178, R8 ;  /* 0x000000b20c08723c */ /* 0x040ff00000081008 */
[C---:B------:R-:W-:Y:S08]  /*118b60*/  HMMA.1688.F32.TF32 R84, R12.reuse, R174, R84 ;  /* 0x000000ae0c54723c */ /* 0x040ff00000081054 */
[----:B------:R-:W-:Y:S08]  /*118b70*/  HMMA.1688.F32.TF32 R88, R12, R166, R88 ;  /* 0x000000a60c58723c */ /* 0x000ff00000081058 */
[C---:B------:R-:W-:Y:S08]  /*118b80*/  HMMA.1688.F32.TF32 R52, R124.reuse, R152, R52 ;  /* 0x000000987c34723c */ /* 0x040ff00000081034 */
[C---:B------:R-:W-:Y:S08]  /*118b90*/  HMMA.1688.F32.TF32 R56, R124.reuse, R160, R56 ;  /* 0x000000a07c38723c */ /* 0x040ff00000081038 */
[C---:B------:R-:W-:Y:S08]  /*118ba0*/  HMMA.1688.F32.TF32 R60, R124.reuse, R168, R60 ;  /* 0x000000a87c3c723c */ /* 0x040ff0000008103c */
[C---:B------:R-:W-:Y:S08]  /*118bb0*/  HMMA.1688.F32.TF32 R64, R124.reuse, R176, R64 ;  /* 0x000000b07c40723c */ /* 0x040ff00000081040 */
[C---:B----4-:R-:W-:Y:S08]  /*118bc0*/  HMMA.1688.F32.TF32 R104, R124.reuse, R224, R104 ;  /* 0x000000e07c68723c */ /* 0x050ff00000081068 */
[----:B------:R-:W-:Y:S01]  /*118bd0*/  HMMA.1688.F32.TF32 R68, R124, R184, R68 ;  /* 0x000000b87c44723c */ /* 0x000fe20000081044 */
[----:B------:R-:W-:-:S07]  /*118be0*/  IMAD.MOV.U32 R209, RZ, RZ, R247 ;  /* 0x000000ffffd17224 */ /* 0x000fce00078e00f7 */
[C---:B------:R-:W-:Y:S08]  /*118bf0*/  HMMA.1688.F32.TF32 R72, R124.reuse, R192, R72 ;  /* 0x000000c07c48723c */ /* 0x040ff00000081048 */
[C---:B------:R-:W-:Y:S08]  /*118c00*/  HMMA.1688.F32.TF32 R80, R124.reuse, R244, R80 ;  /* 0x000000f47c50723c */ /* 0x040ff00000081050 */
[C---:B------:R-:W-:Y:S08]  /*118c10*/  HMMA.1688.F32.TF32 R76, R124.reuse, R200, R76 ;  /* 0x000000c87c4c723c */ /* 0x040ff0000008104c */
[----:B------:R-:W-:Y:S01]  /*118c20*/  HMMA.1688.F32.TF32 R108, R124, R232, R108 ;  /* 0x000000e87c6c723c */ /* 0x000fe2000008106c */
[----:B------:R-:W-:-:S02]  /*118c30*/  IMAD.MOV.U32 R225, RZ, RZ, R3 ;  /* 0x000000ffffe17224 */ /* 0x000fc400078e0003 */
[----:B------:R-:W-:-:S05]  /*118c40*/  IMAD.MOV.U32 R3, RZ, RZ, R229 ;  /* 0x000000ffff037224 */ /* 0x000fca00078e00e5 */
[C---:B------:R-:W-:Y:S08]  /*118c50*/  HMMA.1688.F32.TF32 R96, R124.reuse, R216, R96 ;  /* 0x000000d87c60723c */ /* 0x040ff00000081060 */
[----:B------:R-:W-:Y:S01]  /*118c60*/  HMMA.1688.F32.TF32 R128, R124, R236, R128 ;  /* 0x000000ec7c80723c */ /* 0x000fe20000081080 */
[----:B------:R-:W-:Y:S02]  /*118c70*/  MOV R244, R228 ;  /* 0x000000e400f47202 */ /* 0x000fe40000000f00 */
[----:B------:R-:W-:Y:S01]  /*118c80*/  MOV R224, R246 ;  /* 0x000000f600e07202 */ /* 0x000fe20000000f00 */
[----:B------:R-:W-:-:S04]  /*118c90*/  IMAD.MOV.U32 R246, RZ, RZ, R217 ;  /* 0x000000fffff67224 */ /* 0x000fc800078e00d9 */
[----:B------:R-:W-:Y:S01]  /*118ca0*/  HMMA.1688.F32.TF32 R92, R124, R208, R92 ;  /* 0x000000d07c5c723c */ /* 0x000fe2000008105c */
[----:B------:R-:W-:-:S07]  /*118cb0*/  MOV R247, R216 ;  /* 0x000000d800f77202 */ /* 0x000fce0000000f00 */
        /* <DEDUP_REMOVED lines=11> */
[----:B------:R-:W4:Y:S02]  /*118d70*/  LDL.LU.64 R154, [R1+0x7bf0] ;  /* 0x007bf000019a7983 */ /* 0x000f240000300a00 */
        /* <DEDUP_REMOVED lines=14> */
[----:B------:R-:W-:Y:S01]  /*118e60*/  STL [R1+0x78cc], R3 ;  /* 0x0078cc0301007387 */ /* 0x000fe20000100800 */
[----:B------:R-:W-:Y:S02]  /*118e70*/  STL [R1+0x78c8], R244 ;  /* 0x0078c8f401007387 */ /* 0x000fe40000100800 */
[----:B------:R-:W2:Y:S02]  /*118e80*/  LDL.LU.64 R210, [R1+0x7b78] ;  /* 0x007b780001d27983 */ /* 0x000ea40000300a00 */
[----:B------:R-:W2:Y:S01]  /*118e90*/  LDL.LU.64 R208, [R1+0x7b70] ;  /* 0x007b700001d07983 */ /* 0x000ea20000300a00 */
[----:B------:R-:W2:Y:S01]  /*118ea0*/  LDL.LU.64 R218, [R1+0x7b68] ;  /* 0x007b680001da7983 */ /* 0x000ea20000300a00 */
[----:B------:R-:W2:Y:S02]  /*118eb0*/  LDL.LU.64 R216, [R1+0x7b60] ;  /* 0x007b600001d87983 */ /* 0x000ea40000300a00 */
[----:B------:R-:W-:Y:S02]  /*118ec0*/  STL [R1+0x78e4], R246 ;  /* 0x0078e4f601007387 */ /* 0x000fe40000100800 */
[----:B------:R1:W-:Y:S01]  /*118ed0*/  STL [R1+0x78d8], R247 ;  /* 0x0078d8f701007387 */ /* 0x0003e20000100800 */
[----:B------:R-:W2:Y:S01]  /*118ee0*/  LDL.LU.64 R226, [R1+0x7b58] ;  /* 0x007b580001e27983 */ /* 0x000ea20000300a00 */
[----:B------:R-:W2:Y:S02]  /*118ef0*/  LDL.LU.64 R224, [R1+0x7b50] ;  /* 0x007b500001e07983 */ /* 0x000ea40000300a00 */
[----:B------:R-:W2:Y:S01]  /*118f00*/  LDL.64 R126, [R1+0x1148] ;  /* 0x00114800017e7983 */ /* 0x000ea20000100a00 */
[C---:B-1----:R-:W-:Y:S08]  /*118f10*/  HMMA.1688.F32.TF32 R108, R12.reuse, R234, R108 ;  /* 0x000000ea0c6c723c */ /* 0x042ff0000008106c */
[----:B------:R-:W-:Y:S01]  /*118f20*/  HMMA.1688.F32.TF32 R128, R12, R238, R128 ;  /* 0x000000ee0c80723c */ /* 0x000fe20000081080 */
[----:B------:R-:W3:Y:S01]  /*118f30*/  LDL.LU.64 R234, [R1+0x7b48] ;  /* 0x007b480001ea7983 */ /* 0x000ee20000300a00 */
[----:B------:R-:W3:Y:S01]  /*118f40*/  LDL.LU.64 R232, [R1+0x7b40] ;  /* 0x007b400001e87983 */ /* 0x000ee20000300a00 */
[----:B------:R-:W-:Y:S01]  /*118f50*/  MOV R159, R238 ;  /* 0x000000ee009f7202 */ /* 0x000fe20000000f00 */
[----:B------:R-:W-:-:S11]  /*118f60*/  IMAD.MOV.U32 R247, RZ, RZ, R239 ;  /* 0x000000fffff77224 */ /* 0x000fd600078e00ef */
[----:B------:R-:W-:Y:S01]  /*118f70*/  STL.64 [R1+0x24e0], R108 ;  /* 0x0024e06c01007387 */ /* 0x000fe20000100a00 */
[----:B------:R1:W-:Y:S03]  /*118f80*/  STL.64 [R1+0x24e8], R110 ;  /* 0x0024e86e01007387 */ /* 0x0003e60000100a00 */
[----:B-1----:R-:W3:Y:S04]  /*118f90*/  LDL.64 R110, [R1+0x1178] ;  /* 0x00117800016e7983 */ /* 0x002ee80000100a00 */
[----:B------:R-:W-:Y:S02]  /*118fa0*/  STL.64 [R1+0x2120], R128 ;  /* 0x0021208001007387 */ /* 0x000fe40000100a00 */
[----:B------:R1:W-:Y:S02]  /*118fb0*/  STL.64 [R1+0x2128], R130 ;  /* 0x0021288201007387 */ /* 0x0003e40000100a00 */
[----:B------:R-:W4:Y:S01]  /*118fc0*/  LDL.LU.64 R238, [R1+0x7b38] ;  /* 0x007b380001ee7983 */ /* 0x000f220000300a00 */
[----:B------:R-:W4:Y:S04]  /*118fd0*/  LDL.LU.64 R236, [R1+0x7b30] ;  /* 0x007b300001ec7983 */ /* 0x000f280000300a00 */
[----:B-1----:R-:W4:Y:S01]  /*118fe0*/  LDL.64 R130, [R1+0x1168] ;  /* 0x0011680001827983 */ /* 0x002f220000100a00 */
[----:B------:R-:W-:Y:S02]  /*118ff0*/  STL [R1+0x78ec], R247 ;  /* 0x0078ecf701007387 */ /* 0x000fe40000100800 */
[----:B------:R-:W-:Y:S01]  /*119000*/  STL [R1+0x78e8], R159 ;  /* 0x0078e89f01007387 */ /* 0x000fe20000100800 */
[C---:B--2---:R-:W-:Y:S11]  /*119010*/  HMMA.1688.F32.TF32 R112, R12.reuse, R126, R112 ;  /* 0x0000007e0c70723c */ /* 0x044ff60000081070 */
[----:B------:R-:W-:Y:S11]  /*119020*/  @!UPT UIADD3 URZ, URZ, URZ, URZ ;  /* 0x0000003f3f3ff290 */ /* 0x000ff6000fffe03f */
[----:B------:R-:W-:Y:S01]  /*119030*/  @!UPT UIADD3 URZ, URZ, URZ, URZ ;  /* 0x0000003f3f3ff290 */ /* 0x000fe2000fffe03f */
[----:B------:R-:W-:Y:S01]  /*119040*/  STL.64 [R1+0x2140], R112 ;  /* 0x0021407001007387 */ /* 0x000fe20000100a00 */
[----:B------:R1:W-:Y:S03]  /*119050*/  STL.64 [R1+0x2148], R114 ;  /* 0x0021487201007387 */ /* 0x0003e60000100a00 */
[----:B-1----:R-:W2:Y:S01]  /*119060*/  LDL.64 R114, [R1+0x1158] ;  /* 0x0011580001727983 */ /* 0x002ea20000100a00 */
[C---:B---3--:R-:W-:Y:S08]  /*119070*/  HMMA.1688.F32.TF32 R136, R12.reuse, R110, R136 ;  /* 0x0000006e0c88723c */ /* 0x048ff00000081088 */
[C---:B------:R-:W-:Y:S01]  /*119080*/  HMMA.1688.F32.TF32 R4, R12.reuse, R250, R4 ;  /* 0x000000fa0c04723c */ /* 0x040fe20000081004 */
[----:B------:R-:W-:Y:S01]  /*119090*/  IMAD.MOV.U32 R158, RZ, RZ, R127 ;  /* 0x000000ffff9e7224 */ /* 0x000fe200078e007f */
[----:B------:R-:W-:Y:S01]  /*1190a0*/  MOV R246, R126 ;  /* 0x0000007e00f67202 */ /* 0x000fe20000000f00 */
[----:B------:R-:W3:Y:S04]  /*1190b0*/  LDL R127, [R1+0x11ac] ;  /* 0x0011ac00017f7983 */ /* 0x000ee80000100800 */
[----:B------:R-:W3:Y:S01]  /*1190c0*/  LDL R126, [R1+0x11a8] ;  /* 0x0011a800017e7983 */ /* 0x000ee20000100800 */
[----:B----4-:R-:W-:Y:S03]  /*1190d0*/  HMMA.1688.F32.TF32 R116, R12, R130, R116 ;  /* 0x000000820c74723c */ /* 0x010fe60000081074 */
[----:B------:R1:W-:Y:S01]  /*1190e0*/  STL [R1+0x78f4], R158 ;  /* 0x0078f49e01007387 */ /* 0x0003e20000100800 */
[----:B------:R4:W-:Y:S02]  /*1190f0*/  STL [R1+0x78f0], R246 ;  /* 0x0078f0f601007387 */ /* 0x0009e40000100800 */
[----:B------:R-:W-:Y:S01]  /*119100*/  IMAD.MOV.U32 R151, RZ, RZ, R111 ;  /* 0x000000ffff977224 */ /* 0x000fe200078e006f */
[----:B------:R-:W-:-:S02]  /*119110*/  MOV R150, R110 ;  /* 0x0000006e00967202 */ /* 0x000fc40000000f00 */
[----:B-1----:R-:W-:Y:S01]  /*119120*/  MOV R158, R130 ;  /* 0x00000082009e7202 */ /* 0x002fe20000000f00 */
[----:B----4-:R-:W-:Y:S01]  /*119130*/  IMAD.MOV.U32 R246, RZ, RZ, R131 ;  /* 0x000000fffff67224 */ /* 0x010fe200078e0083 */
[C---:B--2---:R-:W-:Y:S01]  /*119140*/  HMMA.1688.F32.TF32 R132, R12.reuse, R114, R132 ;  /* 0x000000720c84723c */ /* 0x044fe20000081084 */
[----:B------:R-:W-:Y:S01]  /*119150*/  IMAD.MOV.U32 R159, RZ, RZ, R115 ;  /* 0x000000ffff9f7224 */ /* 0x000fe200078e0073 */
[----:B------:R-:W-:Y:S11]  /*119160*/  MOV R247, R114 ;  /* 0x0000007200f77202 */ /* 0x000ff60000000f00 */
[----:B------:R-:W-:Y:S10]  /*119170*/  @!UPT UIADD3 URZ, URZ, URZ, URZ ;  /* 0x0000003f3f3ff290 */ /* 0x000ff4000fffe03f */
[----:B------:R-:W-:Y:S01]  /*119180*/  STL.64 [R1+0x2160], R132 ;  /* 0x0021608401007387 */ /* 0x000fe20000100a00 */
[----:B------:R1:W-:Y:S02]  /*119190*/  STL.64 [R1+0x2168], R134 ;  /* 0x0021688601007387 */ /* 0x0003e40000100a00 */
[----:B------:R-:W2:Y:S01]  /*1191a0*/  LDL.64 R114, [R1+0x1228] ;  /* 0x0012280001727983 */ /* 0x000ea20000100a00 */
[----:B-1----:R-:W4:Y:S01]  /*1191b0*/  LDL.64 R134, [R1+0x1218] ;  /* 0x0012180001867983 */ /* 0x002f220000100a00 */
[----:B------:R-:W-:Y:S02]  /*1191c0*/  STL [R1+0x78fc], R159 ;  /* 0x0078fc9f01007387 */ /* 0x000fe40000100800 */
[----:B------:R-:W-:Y:S02]  /*1191d0*/  STL [R1+0x78f8], R247 ;  /* 0x0078f8f701007387 */ /* 0x000fe40000100800 */
[----:B------:R-:W-:Y:S01]  /*1191e0*/  STL.64 [R1+0x2180], R116 ;  /* 0x0021807401007387 */ /* 0x000fe20000100a00 */
[----:B------:R1:W-:Y:S01]  /*1191f0*/  STL.64 [R1+0x2188], R118 ;  /* 0x0021887601007387 */ /* 0x0003e20000100a00 */
[----:B------:R-:W2:Y:S03]  /*119200*/  LDL.64 R130, [R1+0x1238] ;  /* 0x0012380001827983 */ /* 0x000ea60000100a00 */
[----:B-1----:R-:W2:Y:S04]  /*119210*/  LDL R118, [R1+0x11f8] ;  /* 0x0011f80001767983 */ /* 0x002ea80000100800 */
[----:B------:R-:W2:Y:S01]  /*119220*/  LDL R119, [R1+0x11fc] ;  /* 0x0011fc0001777983 */ /* 0x000ea20000100800 */
[----:B------:R-:W-:Y:S02]  /*119230*/  STL [R1+0x7904], R246 ;  /* 0x007904f601007387 */ /* 0x000fe40000100800 */
[----:B------:R-:W-:Y:S02]  /*119240*/  STL [R1+0x7900], R158 ;  /* 0x0079009e01007387 */ /* 0x000fe40000100800 */
[----:B------:R-:W-:Y:S01]  /*119250*/  STL.64 [R1+0x21a0], R136 ;  /* 0x0021a08801007387 */ /* 0x000fe20000100a00 */
[----:B------:R1:W-:Y:S01]  /*119260*/  STL.64 [R1+0x21a8], R138 ;  /* 0x0021a88a01007387 */ /* 0x0003e20000100a00 */
[----:B------:R-:W2:Y:S01]  /*119270*/  LDL.64 R110, [R1+0x1248] ;  /* 0x00124800016e7983 */ /* 0x000ea20000100a00 */
[----:B------:R-:W-:Y:S01]  /*119280*/  MOV R159, R250 ;  /* 0x000000fa009f7202 */ /* 0x000fe20000000f00 */
[----:B------:R-:W-:Y:S01]  /*119290*/  IMAD.MOV.U32 R247, RZ, RZ, R251 ;  /* 0x000000fffff77224 */ /* 0x000fe200078e00fb */
[----:B-1----:R-:W2:Y:S04]  /*1192a0*/  LDL R138, [R1+0x11e8] ;  /* 0x0011e800018a7983 */ /* 0x002ea80000100800 */
[----:B------:R-:W2:Y:S01]  /*1192b0*/  LDL R139, [R1+0x11ec] ;  /* 0x0011ec00018b7983 */ /* 0x000ea20000100800 */
[----:B------:R-:W-:Y:S02]  /*1192c0*/  STL [R1+0x790c], R151 ;  /* 0x00790c9701007387 */ /* 0x000fe40000100800 */
[----:B------:R-:W-:Y:S02]  /*1192d0*/  STL [R1+0x7908], R150 ;  /* 0x0079089601007387 */ /* 0x000fe40000100800 */
[----:B------:R-:W-:Y:S01]  /*1192e0*/  STL.64 [R1+0x21c0], R4 ;  /* 0x0021c00401007387 */ /* 0x000fe20000100a00 */
[----:B------:R1:W-:Y:S01]  /*1192f0*/  STL.64 [R1+0x21c8], R6 ;  /* 0x0021c80601007387 */ /* 0x0003e20000100a00 */
[----:B------:R-:W2:Y:S02]  /*119300*/  LDL.LU.64 R250, [R1+0x7b28] ;  /* 0x007b280001fa7983 */ /* 0x000ea40000300a00 */
[----:B------:R-:W2:Y:S01]  /*119310*/  LDL.LU.64 R248, [R1+0x7b20] ;  /* 0x007b200001f87983 */ /* 0x000ea20000300a00 */
[----:B-1----:R-:W2:Y:S04]  /*119320*/  LDL R6, [R1+0x1188] ;  /* 0x0011880001067983 */ /* 0x002ea80000100800 */
[----:B------:R-:W2:Y:S01]  /*119330*/  LDL R7, [R1+0x118c] ;  /* 0x00118c0001077983 */ /* 0x000ea20000100800 */
[C---:B------:R-:W-:Y:S08]  /*119340*/  HMMA.1688.F32.TF32 R8, R12.reuse, R242, R8 ;  /* 0x000000f20c08723c */ /* 0x040ff00000081008 */
[C---:B--2---:R-:W-:Y:S01]  /*119350*/  HMMA.1688.F32.TF32 R4, R12.reuse, R6, R100 ;  /* 0x000000060c04723c */ /* 0x044fe20000081064 */
[----:B------:R-:W2:Y:S11]  /*119360*/  LDL R102, [R1+0x1208] ;  /* 0x0012080001667983 */ /* 0x000eb60000100800 */
[----:B------:R-:W-:Y:S11]  /*119370*/  @!UPT UIADD3 URZ, URZ, URZ, URZ ;  /* 0x0000003f3f3ff290 */ /* 0x000ff6000fffe03f */
[----:B------:R-:W-:Y:S01]  /*119380*/  STL.64 [R1+0x21e0], R4 ;  /* 0x0021e00401007387 */ /* 0x000fe20000100a00 */
[----:B------:R3:W-:Y:S02]  /*119390*/  STL.64 [R1+0x21e8], R6 ;  /* 0x0021e80601007387 */ /* 0x0007e40000100a00 */
[----:B---3--:R-:W-:Y:S01]  /*1193a0*/  HMMA.1688.F32.TF32 R4, R12, R126, R104 ;  /* 0x0000007e0c04723c */ /* 0x008fe20000081068 */
[----:B------:R-:W-:Y:S02]  /*1193b0*/  MOV R103, R252 ;  /* 0x000000fc00677202 */ /* 0x000fe40000000f00 */
[----:B------:R-:W3:Y:S01]  /*1193c0*/  LDL.LU R252, [R1+0x7b18] ;  /* 0x007b180001fc7983 */ /* 0x000ee20000300800 */
[----:B------:R-:W2:Y:S11]  /*1193d0*/  LDL R106, [R1+0x11d8] ;  /* 0x0011d800016a7983 */ /* 0x000eb60000100800 */
[----:B------:R-:W-:Y:S08]  /*1193e0*/  @!UPT UIADD3 URZ, URZ, URZ, URZ ;  /* 0x0000003f3f3ff290 */ /* 0x000ff0000fffe03f */
[----:B------:R-:W-:Y:S01]  /*1193f0*/  STL.64 [R1+0x2200], R4 ;  /* 0x0022000401007387 */ /* 0x000fe20000100a00 */
[----:B------:R-:W-:Y:S02]  /*119400*/  STL.64 [R1+0x2208], R6 ;  /* 0x0022080601007387 */ /* 0x000fe40000100a00 */
[----:B------:R-:W2:Y:S02]  /*119410*/  LDL R107, [R1+0x11dc] ;  /* 0x0011dc00016b7983 */ /* 0x000ea40000100800 */
[----:B------:R-:W2:Y:S01]  /*119420*/  LDL.64 R126, [R1+0x1258] ;  /* 0x00125800017e7983 */ /* 0x000ea20000100a00 */
[----:B------:R-:W2:Y:S01]  /*119430*/  LDL.LU.64 R242, [R1+0x7b10] ;  /* 0x007b100001f27983 */ /* 0x000ea20000300a00 */
[----:B------:R-:W2:Y:S02]  /*119440*/  LDL.LU.64 R240, [R1+0x7b08] ;  /* 0x007b080001f07983 */ /* 0x000ea40000300a00 */
[----:B------:R-:W-:Y:S02]  /*119450*/  STL.64 [R1+0x2430], R8 ;  /* 0x0024300801007387 */ /* 0x000fe40000100a00 */
[----:B------:R1:W-:Y:S02]  /*119460*/  STL.64 [R1+0x2438], R10 ;  /* 0x0024380a01007387 */ /* 0x0003e40000100a00 */
        /* <DEDUP_REMOVED lines=9> */
[----:B-1----:R-:W2:Y:S04]  /*119500*/  LDL R10, [R1+0x11b8] ;  /* 0x0011b800010a7983 */ /* 0x002ea80000100800 */
[----:B------:R-:W1:Y:S01]  /*119510*/  LDS R7, [R0+0x1a300] ;  /* 0x01a3000000077984 */ /* 0x000e620000000800 */
[----:B---3--:R-:W-:-:S07]  /*119520*/  IMAD.MOV.U32 R11, RZ, RZ, R252 ;  /* 0x000000ffff0b7224 */ /* 0x008fce00078e00fc */
[C---:B--2---:R-:W-:Y:S08]  /*119530*/  HMMA.1688.F32.TF32 R8, R12.reuse, R10, R16 ;  /* 0x0000000a0c08723c */ /* 0x044ff00000081010 */
[C---:B------:R-:W-:Y:S11]  /*119540*/  HMMA.1688.F32.TF32 R16, R12.reuse, R106, R20 ;  /* 0x0000006a0c10723c */ /* 0x040ff60000081014 */
[----:B------:R-:W-:Y:S04]  /*119550*/  @!UPT UIADD3 URZ, URZ, URZ, URZ ;  /* 0x0000003f3f3ff290 */ /* 0x000fe8000fffe03f */
[----:B------:R-:W-:Y:S01]  /*119560*/  STL.64 [R1+0x2420], R8 ;  /* 0x0024200801007387 */ /* 0x000fe20000100a00 */
[----:B------:R2:W-:Y:S02]  /*119570*/  STL.64 [R1+0x2428], R10 ;  /* 0x0024280a01007387 */ /* 0x0005e40000100a00 */
[C---:B--2---:R-:W-:Y:S01]  /*119580*/  HMMA.1688.F32.TF32 R8, R12.reuse, R138, R24 ;  /* 0x0000008a0c08723c */ /* 0x044fe20000081018 */
[----:B------:R-:W2:Y:S04]  /*119590*/  LDL.64 R138, [R1+0x1268] ;  /* 0x00126800018a7983 */ /* 0x000ea80000100a00 */
[----:B------:R-:W-:Y:S03]  /*1195a0*/  STL.64 [R1+0x2410], R16 ;  /* 0x0024101001007387 */ /* 0x000fe60000100a00 */
[C---:B------:R-:W-:Y:S01]  /*1195b0*/  HMMA.1688.F32.TF32 R20, R12.reuse, R102, R28 ;  /* 0x000000660c14723c */ /* 0x040fe2000008101c */
[----:B------:R3:W-:Y:S07]  /*1195c0*/  STL.64 [R1+0x2418], R18 ;  /* 0x0024181201007387 */ /* 0x0007ee0000100a00 */
[C---:B---3--:R-:W-:Y:S07]  /*1195d0*/  HMMA.1688.F32.TF32 R16, R12.reuse, R118, R32 ;  /* 0x000000760c10723c */ /* 0x048fee0000081020 */
[----:B------:R-:W-:Y:S01]  /*1195e0*/  STL.64 [R1+0x2400], R8 ;  /* 0x0024000801007387 */ /* 0x000fe20000100a00 */
[----:B------:R4:W-:Y:S02]  /*1195f0*/  STL.64 [R1+0x2408], R10 ;  /* 0x0024080a01007387 */ /* 0x0009e40000100a00 */
[C---:B----4-:R-:W-:Y:S05]  /*119600*/  HMMA.1688.F32.TF32 R8, R12.reuse, R134, R36 ;  /* 0x000000860c08723c */ /* 0x050fea0000081024 */
[----:B------:R-:W-:Y:S01]  /*119610*/  STL.64 [R1+0x23f0], R20 ;  /* 0x0023f01401007387 */ /* 0x000fe20000100a00 */
[----:B------:R-:W-:Y:S07]  /*119620*/  STL.64 [R1+0x23f8], R22 ;  /* 0x0023f81601007387 */ /* 0x000fee0000100a00 */
[----:B------:R-:W-:Y:S02]  /*119630*/  STL.64 [R1+0x23e0], R16 ;  /* 0x0023e01001007387 */ /* 0x000fe40000100a00 */
[----:B------:R-:W-:Y:S01]  /*119640*/  STL.64 [R1+0x23e8], R18 ;  /* 0x0023e81201007387 */ /* 0x000fe20000100a00 */
[----:B------:R-:W3:Y:S07]  /*119650*/  LDL.64 R118, [R1+0x1278] ;  /* 0x0012780001767983 */ /* 0x000eee0000100a00 */
[----:B------:R-:W-:Y:S01]  /*119660*/  STL.64 [R1+0x23d0], R8 ;  /* 0x0023d00801007387 */ /* 0x000fe20000100a00 */
[----:B------:R4:W-:Y:S02]  /*119670*/  STL.64 [R1+0x23d8], R10 ;  /* 0x0023d80a01007387 */ /* 0x0009e40000100a00 */
[C---:B----4-:R-:W-:Y:S01]  /*119680*/  HMMA.1688.F32.TF32 R8, R12.reuse, R114, R40 ;  /* 0x000000720c08723c */ /* 0x050fe20000081028 */
[----:B------:R-:W-:Y:S11]  /*119690*/  MOV R252, R135 ;  /* 0x0000008700fc7202 */ /* 0x000ff60000000f00 */
[----:B------:R-:W-:Y:S11]  /*1196a0*/  @!UPT UIADD3 URZ, URZ, URZ, URZ ;  /* 0x0000003f3f3ff290 */ /* 0x000ff6000fffe03f */
[----:B------:R-:W-:Y:S01]  /*1196b0*/  STL.64 [R1+0x23c0], R8 ;  /* 0x0023c00801007387 */ /* 0x000fe20000100a00 */
[----:B------:R4:W-:Y:S02]  /*1196c0*/  STL.64 [R1+0x23c8], R10 ;  /* 0x0023c80a01007387 */ /* 0x0009e40000100a00 */
[----:B------:R-:W3:Y:S01]  /*1196d0*/  LDL.64 R134, [R1+0x1288] ;  /* 0x0012880001867983 */ /* 0x000ee20000100a00 */
[C---:B----4-:R-:W-:Y:S01]  /*1196e0*/  HMMA.1688.F32.TF32 R8, R12.reuse, R130, R44 ;  /* 0x000000820c08723c */ /* 0x050fe2000008102c */
[----:B------:R-:W-:Y:S01]  /*1196f0*/  STL.64 [R1+0x79a8], R142 ;  /* 0x0079a88e01007387 */ /* 0x000fe20000100a00 */
[----:B------:R-:W-:Y:S11]  /*119700*/  STL.64 [R1+0x79a0], R140 ;  /* 0x0079a08c01007387 */ /* 0x000ff60000100a00 */
[----:B------:R-:W-:Y:S10]  /*119710*/  @!UPT UIADD3 URZ, URZ, URZ, URZ ;  /* 0x0000003f3f3ff290 */ /* 0x000ff4000fffe03f */
[----:B------:R-:W-:Y:S01]  /*119720*/  STL.64 [R1+0x23b0], R8 ;  /* 0x0023b00801007387 */ /* 0x000fe20000100a00 */
[----:B------:R4:W-:Y:S02]  /*119730*/  STL.64 [R1+0x23b8], R10 ;  /* 0x0023b80a01007387 */ /* 0x0009e40000100a00 */
[----:B------:R-:W3:Y:S01]  /*119740*/  LDL.64 R114, [R1+0x1298] ;  /* 0x0012980001727983 */ /* 0x000ee20000100a00 */
[C---:B----4-:R-:W-:Y:S11]  /*119750*/  HMMA.1688.F32.TF32 R8, R12.reuse, R110, R48 ;  /* 0x0000006e0c08723c */ /* 0x050ff60000081030 */
[----:B------:R-:W-:Y:S11]  /*119760*/  @!UPT UIADD3 URZ, URZ, URZ, URZ ;  /* 0x0000003f3f3ff290 */ /* 0x000ff6000fffe03f */
[----:B------:R-:W-:Y:S01]  /*119770*/  @!UPT UIADD3 URZ, URZ, URZ, URZ ;  /* 0x0000003f3f3ff290 */ /* 0x000fe2000fffe03f */
[----:B------:R-:W-:Y:S01]  /*119780*/  STL.64 [R1+0x23a0], R8 ;  /* 0x0023a00801007387 */ /* 0x000fe20000100a00 */
[----:B------:R4:W-:Y:S02]  /*119790*/  STL.64 [R1+0x23a8], R10 ;  /* 0x0023a80a01007387 */ /* 0x0009e40000100a00 */
[----:B------:R-:W3:Y:S02]  /*1197a0*/  LDL.64 R130, [R1+0x12a8] ;  /* 0x0012a80001827983 */ /* 0x000ee40000100a00 */
[----:B------:R-:W3:Y:S01]  /*1197b0*/  LDL.64 R110, [R1+0x12b8] ;  /* 0x0012b800016e7983 */ /* 0x000ee20000100a00 */
[C---:B----4-:R-:W-:Y:S01]  /*1197c0*/  HMMA.1688.F32.TF32 R8, R12.reuse, R126, R52 ;  /* 0x0000007e0c08723c */ /* 0x050fe20000081034 */
[----:B------:R-:W-:Y:S01]  /*1197d0*/  STL.64 [R1+0x7aa0], R246 ;  /* 0x007aa0f601007387 */ /* 0x000fe20000100a00 */
[----:B------:R-:W-:Y:S02]  /*1197e0*/  STL.64 [R1+0x7a98], R244 ;  /* 0x007a98f401007387 */ /* 0x000fe40000100a00 */
[----:B------:R-:W-:Y:S02]  /*1197f0*/  STL.64 [R1+0x79b8], R158 ;  /* 0x0079b89e01007387 */ /* 0x000fe40000100a00 */
[----:B------:R-:W-:Y:S02]  /*119800*/  STL.64 [R1+0x79b0], R156 ;  /* 0x0079b09c01007387 */ /* 0x000fe40000100a00 */
[----:B------:R-:W-:Y:S01]  /*119810*/  IMAD.MOV.U32 R151, RZ, RZ, R126 ;  /* 0x000000ffff977224 */ /* 0x000fe200078e007e */
[----:B------:R-:W-:Y:S11]  /*119820*/  MOV R150, R127 ;  /* 0x0000007f00967202 */ /* 0x000ff60000000f00 */
[----:B------:R-:W-:Y:S03]  /*119830*/  @!UPT UIADD3 URZ, URZ, URZ, URZ ;  /* 0x0000003f3f3ff290 */ /* 0x000fe6000fffe03f */
[----:B------:R-:W-:Y:S01]  /*119840*/  STL.64 [R1+0x2390], R8 ;  /* 0x0023900801007387 */ /* 0x000fe20000100a00 */
[----:B------:R2:W-:Y:S02]  /*119850*/  STL.64 [R1+0x2398], R10 ;  /* 0x0023980a01007387 */ /* 0x0005e40000100a00 */
[----:B------:R-:W4:Y:S02]  /*119860*/  LDL.64 R126, [R1+0x12c8] ;  /* 0x0012c800017e7983 */ /* 0x000f240000100a00 */
[----:B------:R-:W-:Y:S01]  /*119870*/  STL.64 [R1+0x79c8], R150 ;  /* 0x0079c89601007387 */ /* 0x000fe20000100a00 */
[----:B------:R-:W-:Y:S01]  /*119880*/  STL.64 [R1+0x79c0], R148 ;  /* 0x0079c09401007387 */ /* 0x000fe20000100a00 */
[C---:B--2---:R-:W-:Y:S01]  /*119890*/  HMMA.1688.F32.TF32 R8, R12.reuse, R138, R56 ;  /* 0x0000008a0c08723c */ /* 0x044fe20000081038 */
[----:B------:R-:W-:Y:S01]  /*1198a0*/  IMAD.MOV.U32 R166, RZ, RZ, R138 ;  /* 0x000000ffffa67224 */ /* 0x000fe200078e008a */
[----:B------:R-:W-:Y:S11]  /*1198b0*/  MOV R167, R139 ;  /* 0x0000008b00a77202 */ /* 0x000ff60000000f00 */
[----:B------:R-:W-:Y:S10]  /*1198c0*/  @!UPT UIADD3 URZ, URZ, URZ, URZ ;  /* 0x0000003f3f3ff290 */ /* 0x000ff4000fffe03f */
[----:B------:R-:W-:Y:S01]  /*1198d0*/  STL.64 [R1+0x2380], R8 ;  /* 0x0023800801007387 */ /* 0x000fe20000100a00 */
[----:B------:R3:W-:Y:S02]  /*1198e0*/  STL.64 [R1+0x2388], R10 ;  /* 0x0023880a01007387 */ /* 0x0007e40000100a00 */
[C---:B---3--:R-:W-:Y:S01]  /*1198f0*/  HMMA.1688.F32.TF32 R8, R12.reuse, R118, R60 ;  /* 0x000000760c08723c */ /* 0x048fe2000008103c */
[----:B------:R-:W-:Y:S01]  /*119900*/  STL.64 [R1+0x79d8], R166 ;  /* 0x0079d8a601007387 */ /* 0x000fe20000100a00 */
[----:B------:R-:W-:Y:S02]  /*119910*/  STL.64 [R1+0x79d0], R164 ;  /* 0x0079d0a401007387 */ /* 0x000fe40000100a00 */
[----:B------:R-:W-:Y:S01]  /*119920*/  IMAD.MOV.U32 R174, RZ, RZ, R118 ;  /* 0x000000ffffae7224 */ /* 0x000fe200078e0076 */
[----:B------:R-:W-:Y:S11]  /*119930*/  MOV R175, R119 ;  /* 0x0000007700af7202 */ /* 0x000ff60000000f00 */
[----:B------:R-:W-:Y:S07]  /*119940*/  @!UPT UIADD3 URZ, URZ, URZ, URZ ;  /* 0x0000003f3f3ff290 */ /* 0x000fee000fffe03f */
[----:B------:R-:W-:Y:S01]  /*119950*/  STL.64 [R1+0x2370], R8 ;  /* 0x0023700801007387 */ /* 0x000fe20000100a00 */
[----:B------:R2:W-:Y:S02]  /*119960*/  STL.64 [R1+0x2378], R10 ;  /* 0x0023780a01007387 */ /* 0x0005e40000100a00 */
[----:B------:R-:W-:Y:S02]  /*119970*/  STL.64 [R1+0x79e8], R174 ;  /* 0x0079e8ae01007387 */ /* 0x000fe40000100a00 */
[----:B------:R-:W-:Y:S01]  /*119980*/  STL.64 [R1+0x79e0], R172 ;  /* 0x0079e0ac01007387 */ /* 0x000fe20000100a00 */
[C---:B--2---:R-:W-:Y:S01]  /*119990*/  HMMA.1688.F32.TF32 R8, R12.reuse, R134, R64 ;  /* 0x000000860c08723c */ /* 0x044fe20000081040 */
[----:B------:R-:W-:Y:S01]  /*1199a0*/  IMAD.MOV.U32 R182, RZ, RZ, R134 ;  /* 0x000000ffffb67224 */ /* 0x000fe200078e0086 */
[----:B------:R-:W-:Y:S11]  /*1199b0*/  MOV R183, R135 ;  /* 0x0000008700b77202 */ /* 0x000ff60000000f00 */
[----:B------:R-:W-:Y:S10]  /*1199c0*/  @!UPT UIADD3 URZ, URZ, URZ, URZ ;  /* 0x0000003f3f3ff290 */ /* 0x000ff4000fffe03f */
[----:B------:R-:W-:Y:S01]  /*1199d0*/  STL.64 [R1+0x2360], R8 ;  /* 0x0023600801007387 */ /* 0x000fe20000100a00 */
[----:B------:R2:W-:Y:S02]  /*1199e0*/  STL.64 [R1+0x2368], R10 ;  /* 0x0023680a01007387 */ /* 0x0005e40000100a00 */
[C---:B--2---:R-:W-:Y:S01]  /*1199f0*/  HMMA.1688.F32.TF32 R8, R12.reuse, R114, R68 ;  /* 0x000000720c08723c */ /* 0x044fe20000081044 */
[----:B------:R-:W-:Y:S01]  /*119a00*/  STL.64 [R1+0x79f8], R182 ;  /* 0x0079f8b601007387 */ /* 0x000fe20000100a00 */
[----:B------:R-:W-:Y:S02]  /*119a10*/  STL.64 [R1+0x79f0], R180 ;  /* 0x0079f0b401007387 */ /* 0x000fe40000100a00 */
[----:B------:R-:W-:Y:S01]  /*119a20*/  IMAD.MOV.U32 R190, RZ, RZ, R114 ;  /* 0x000000ffffbe7224 */ /* 0x000fe200078e0072 */
[----:B------:R-:W-:Y:S11]  /*119a30*/  MOV R191, R115 ;  /* 0x0000007300bf7202 */ /* 0x000ff60000000f00 */
[----:B------:R-:W-:Y:S07]  /*119a40*/  @!UPT UIADD3 URZ, URZ, URZ, URZ ;  /* 0x0000003f3f3ff290 */ /* 0x000fee000fffe03f */
        /* <DEDUP_REMOVED lines=18> */
[C---:B----4-:R-:W-:Y:S01]  /*119b70*/  HMMA.1688.F32.TF32 R8, R12.reuse, R126, R80 ;  /* 0x0000007e0c08723c */ /* 0x050fe20000081050 */
[----:B------:R-:W-:Y:S01]  /*119b80*/  STL.64 [R1+0x7a28], R206 ;  /* 0x007a28ce01007387 */ /* 0x000fe20000100a00 */
[----:B------:R-:W-:Y:S06]  /*119b90*/  STL.64 [R1+0x7a20], R204 ;  /* 0x007a20cc01007387 */ /* 0x000fec0000100a00 */
[C---:B------:R-:W-:Y:S01]  /*119ba0*/  HMMA.1688.F32.TF32 R16, R12.reuse, R222, R84 ;  /* 0x000000de0c10723c */ /* 0x040fe20000081054 */
[----:B------:R-:W-:Y:S01]  /*119bb0*/  IMAD.MOV.U32 R214, RZ, RZ, R126 ;  /* 0x000000ffffd67224 */ /* 0x000fe200078e007e */
[----:B------:R-:W-:Y:S11]  /*119bc0*/  MOV R215, R127 ;  /* 0x0000007f00d77202 */ /* 0x000ff60000000f00 */
[----:B------:R-:W-:Y:S02]  /*119bd0*/  @!UPT UIADD3 URZ, URZ, URZ, URZ ;  /* 0x0000003f3f3ff290 */ /* 0x000fe4000fffe03f */
[----:B------:R-:W-:Y:S01]  /*119be0*/  STL.64 [R1+0x2320], R8 ;  /* 0x0023200801007387 */ /* 0x000fe20000100a00 */
[----:B------:R2:W-:Y:S02]  /*119bf0*/  STL.64 [R1+0x2328], R10 ;  /* 0x0023280a01007387 */ /* 0x0005e40000100a00 */
[----:B--2---:R-:W-:Y:S01]  /*119c00*/  HMMA.1688.F32.TF32 R8, R12, R230, R88 ;  /* 0x000000e60c08723c */ /* 0x004fe20000081058 */
[----:B------:R-:W-:Y:S01]  /*119c10*/  STL.64 [R1+0x7a38], R214 ;  /* 0x007a38d601007387 */ /* 0x000fe20000100a00 */
[----:B------:R2:W-:Y:S02]  /*119c20*/  STL.64 [R1+0x7a30], R212 ;  /* 0x007a30d401007387 */ /* 0x0005e40000100a00 */
[----:B------:R-:W3:Y:S02]  /*119c30*/  LDL R140, [R1+0xf0] ;  /* 0x0000f000018c7983 */ /* 0x000ee40000100800 */
[----:B------:R4:W-:Y:S01]  /*119c40*/  STL.64 [R1+0x2310], R16 ;  /* 0x0023101001007387 */ /* 0x0009e20000100a00 */
[----:B------:R1:W-:Y:S01]  /*119c50*/  STL.64 [R1+0x2318], R18 ;  /* 0x0023181201007387 */ /* 0x0003e20000100a00 */
[----:B------:R-:W-:Y:S01]  /*119c60*/  IMAD.MOV.U32 R142, RZ, RZ, R224 ;  /* 0x000000ffff8e7224 */ /* 0x000fe200078e00e0 */
[----:B------:R-:W-:Y:S01]  /*119c70*/  MOV R143, R225 ;  /* 0x000000e1008f7202 */ /* 0x000fe20000000f00 */
[----:B------:R-:W-:Y:S01]  /*119c80*/  IMAD.MOV.U32 R166, RZ, RZ, R232 ;  /* 0x000000ffffa67224 */ /* 0x000fe200078e00e8 */
[----:B------:R-:W-:Y:S01]  /*119c90*/  MOV R167, R233 ;  /* 0x000000e900a77202 */ /* 0x000fe20000000f00 */
[----:B------:R-:W-:Y:S01]  /*119ca0*/  IMAD.MOV.U32 R190, RZ, RZ, R248 ;  /* 0x000000ffffbe7224 */ /* 0x000fe200078e00f8 */
[----:B------:R-:W-:-:S10]  /*119cb0*/  MOV R191, R239 ;  /* 0x000000ef00bf7202 */ /* 0x000fd40000000f00 */
[----:B------:R1:W-:Y:S01]  /*119cc0*/  STL.64 [R1+0x2300], R8 ;  /* 0x0023000801007387 */ /* 0x0003e20000100a00 */
[----:B------:R1:W-:Y:S02]  /*119cd0*/  STL.64 [R1+0x2308], R10 ;  /* 0x0023080a01007387 */ /* 0x0003e40000100a00 */
[----:B------:R-:W3:Y:S02]  /*119ce0*/  LDL R141, [R1+0xf4] ;  /* 0x0000f400018d7983 */ /* 0x000ee40000100800 */
[----:B------:R-:W3:Y:S01]  /*119cf0*/  LDL.LU R224, [R1+0x7b00] ;  /* 0x007b000001e07983 */ /* 0x000ee20000300800 */
[----:B------:R-:W3:Y:S01]  /*119d00*/  LDL.LU R225, [R1+0x7afc] ;  /* 0x007afc0001e17983 */ /* 0x000ee20000300800 */
[----:B------:R-:W3:Y:S02]  /*119d10*/  LDL R164, [R1+0xc0] ;  /* 0x0000c00001a47983 */ /* 0x000ee40000100800 */
[----:B------:R-:W3:Y:S02]  /*119d20*/  LDL R165, [R1+0xc4] ;  /* 0x0000c40001a57983 */ /* 0x000ee40000100800 */
[----:B------:R-:W3:Y:S01]  /*119d30*/  LDL.LU R232, [R1+0x7af8] ;  /* 0x007af80001e87983 */ /* 0x000ee20000300800 */
[----:B------:R-:W3:Y:S01]  /*119d40*/  LDL.LU R233, [R1+0x7af4] ;  /* 0x007af40001e97983 */ /* 0x000ee20000300800 */
[----:B------:R-:W3:Y:S02]  /*119d50*/  LDL R188, [R1+0x90] ;  /* 0x0000900001bc7983 */ /* 0x000ee40000100800 */
[----:B------:R-:W3:Y:S02]  /*119d60*/  LDL R189, [R1+0x94] ;  /* 0x0000940001bd7983 */ /* 0x000ee40000100800 */
[----:B------:R-:W3:Y:S01]  /*119d70*/  LDL.LU R248, [R1+0x7af0] ;  /* 0x007af00001f87983 */ /* 0x000ee20000300800 */
[----:B------:R-:W4:Y:S01]  /*119d80*/  LDL.LU R239, [R1+0x7aec] ;  /* 0x007aec0001ef7983 */ /* 0x000f220000300800 */
[----:B------:R-:W4:Y:S02]  /*119d90*/  LDL.64 R244, [R1+0x10] ;  /* 0x0000100001f47983 */ /* 0x000f240000100a00 */
[----:B------:R-:W4:Y:S02]  /*119da0*/  LDL.64 R246, [R1+0x18] ;  /* 0x0000180001f67983 */ /* 0x000f240000100a00 */
[----:B------:R-:W4:Y:S01]  /*119db0*/  LDL R204, [R1+0x70] ;  /* 0x0000700001cc7983 */ /* 0x000f220000100800 */
[----:B------:R-:W4:Y:S01]  /*119dc0*/  LDL R205, [R1+0x74] ;  /* 0x0000740001cd7983 */ /* 0x000f220000100800 */
[----:B------:R-:W-:-:S02]  /*119dd0*/  IMAD.MOV.U32 R206, RZ, RZ, R240 ;  /* 0x000000ffffce7224 */ /* 0x000fc400078e00f0 */
[----:B------:R-:W4:Y:S01]  /*119de0*/  LDL.LU R240, [R1+0x7ae8] ;  /* 0x007ae80001f07983 */ /* 0x000f220000300800 */
[----:B------:R-:W-:Y:S02]  /*119df0*/  MOV R207, R241 ;  /* 0x000000f100cf7202 */ /* 0x000fe40000000f00 */
[----:B------:R-:W4:Y:S01]  /*119e00*/  LDL.LU R241, [R1+0x7ae4] ;  /* 0x007ae40001f17983 */ /* 0x000f220000300800 */
[----:B--2---:R-:W2:Y:S02]  /*119e10*/  LDL.64 R212, [R1+0x60] ;  /* 0x0000600001d47983 */ /* 0x004ea40000100a00 */
[----:B------:R-:W2:Y:S02]  /*119e20*/  LDL.64 R214, [R1+0x68] ;  /* 0x0000680001d67983 */ /* 0x000ea40000100a00 */
[----:B------:R-:W-:Y:S01]  /*119e30*/  IMAD.MOV.U32 R198, RZ, RZ, R249 ;  /* 0x000000ffffc67224 */ /* 0x000fe200078e00f9 */
[----:B------:R-:W-:Y:S02]  /*119e40*/  MOV R199, R238 ;  /* 0x000000ee00c77202 */ /* 0x000fe40000000f00 */
[----:B---3--:R-:W-:Y:S01]  /*119e50*/  MOV R197, R248 ;  /* 0x000000f800c57202 */ /* 0x008fe20000000f00 */
[----:B----4-:R-:W-:-:S02]  /*119e60*/  IMAD.MOV.U32 R196, RZ, RZ, R239 ;  /* 0x000000ffffc47224 */ /* 0x010fc400078e00ef */
[----:B------:R-:W3:Y:S01]  /*119e70*/  LDL.LU R239, [R1+0x7ae0] ;  /* 0x007ae00001ef7983 */ /* 0x000ee20000300800 */
        /* <DEDUP_REMOVED lines=39> */
[----:B---3--:R-:W-:Y:S01]  /*11a0f0*/  MOV R125, R239 ;  /* 0x000000ef007d7202 */ /* 0x008fe20000000f00 */
[----:B----4-:R-:W-:-:S02]  /*11a100*/  IMAD.MOV.U32 R124, RZ, RZ, R248 ;  /* 0x000000ffff7c7224 */ /* 0x010fc400078e00f8 */
[----:B------:R-:W3:Y:S01]  /*11a110*/  LDL.LU R248, [R1+0x7ad0] ;  /* 0x007ad00001f87983 */ /* 0x000ee20000300800 */
[----:B------:R-:W4:Y:S02]  /*11a120*/  LDL.LU R239, [R1+0x7acc] ;  /* 0x007acc0001ef7983 */ /* 0x000f240000300800 */
[----:B------:R-:W3:Y:S02]  /*11a130*/  LDL.LU R44, [R1+0xff0] ;  /* 0x000ff000012c7983 */ /* 0x000ee40000300800 */
[----:B------:R-:W3:Y:S01]  /*11a140*/  LDL.LU R45, [R1+0xff4] ;  /* 0x000ff400012d7983 */ /* 0x000ee20000300800 */
[----:B------:R-:W3:Y:S01]  /*11a150*/  LDL.LU R46, [R1+0xff8] ;  /* 0x000ff800012e7983 */ /* 0x000ee20000300800 */
[----:B------:R-:W3:Y:S02]  /*11a160*/  LDL.LU R47, [R1+0xffc] ;  /* 0x000ffc00012f7983 */ /* 0x000ee40000300800 */
[----:B--2---:R-:W-:Y:S01]  /*11a170*/  IMAD.MOV.U32 R136, RZ, RZ, R238 ;  /* 0x000000ffff887224 */ /* 0x004fe200078e00ee */
[----:B------:R-:W-:Y:S01]  /*11a180*/  MOV R137, R249 ;  /* 0x000000f900897202 */ /* 0x000fe20000000f00 */
[----:B------:R-:W2:Y:S01]  /*11a190*/  LDL.LU R238, [R1+0x7ac8] ;  /* 0x007ac80001ee7983 */ /* 0x000ea20000300800 */
[----:B------:R-:W2:Y:S02]  /*11a1a0*/  LDL.LU R249, [R1+0x7ac4] ;  /* 0x007ac40001f97983 */ /* 0x000ea40000300800 */
[----:B------:R-:W2:Y:S02]  /*11a1b0*/  LDL.LU R48, [R1+0x1000] ;  /* 0x0010000001307983 */ /* 0x000ea40000300800 */
[----:B------:R-:W2:Y:S01]  /*11a1c0*/  LDL.LU R49, [R1+0x1004] ;  /* 0x0010040001317983 */ /* 0x000ea20000300800 */
[----:B------:R-:W2:Y:S01]  /*11a1d0*/  LDL.LU R50, [R1+0x1008] ;  /* 0x0010080001327983 */ /* 0x000ea20000300800 */
[----:B------:R-:W2:Y:S02]  /*11a1e0*/  LDL.LU R51, [R1+0x100c] ;  /* 0x00100c0001337983 */ /* 0x000ea40000300800 */
[----:B----4-:R-:W-:-:S02]  /*11a1f0*/  IMAD.MOV.U32 R116, RZ, RZ, R239 ;  /* 0x000000ffff747224 */ /* 0x010fc400078e00ef */
[----:B------:R-:W4:Y:S01]  /*11a200*/  LDL.LU R239, [R1+0x7ac0] ;  /* 0x007ac00001ef7983 */ /* 0x000f220000300800 */
[----:B---3--:R-:W-:Y:S02]  /*11a210*/  MOV R117, R248 ;  /* 0x000000f800757202 */ /* 0x008fe40000000f00 */
[----:B------:R-:W3:Y:S01]  /*11a220*/  LDL.LU R248, [R1+0x7abc] ;  /* 0x007abc0001f87983 */ /* 0x000ee20000300800 */
[----:B--2---:R-:W-:Y:S01]  /*11a230*/  MOV R133, R238 ;  /* 0x000000ee00857202 */ /* 0x004fe20000000f00 */
[----:B------:R-:W-:Y:S02]  /*11a240*/  IMAD.MOV.U32 R132, RZ, RZ, R249 ;  /* 0x000000ffff847224 */ /* 0x000fe400078e00f9 */
        /* <DEDUP_REMOVED lines=12> */
[----:B------:R-:W3:Y:S02]  /*11a310*/  LDL R74, [R1+0x12f8] ;  /* 0x0012f800014a7983 */ /* 0x000ee40000100800 */
[----:B------:R-:W3:Y:S02]  /*11a320*/  LDL R75, [R1+0x12fc] ;  /* 0x0012fc00014b7983 */ /* 0x000ee40000100800 */
[----:B------:R-:W3:Y:S01]  /*11a330*/  LDL R70, [R1+0x1318] ;  /* 0x0013180001467983 */ /* 0x000ee20000100800 */
        /* <DEDUP_REMOVED lines=14> */
[----:B--2---:R-:W-:-:S03]  /*11a420*/  IMAD.MOV.U32 R67, RZ, RZ, R238 ;  /* 0x000000ffff437224 */ /* 0x004fc600078e00ee */
[----:B------:R-:W3:Y:S01]  /*11a430*/  LDL.LU R104, [R1+0xfd0] ;  /* 0x000fd00001687983 */ /* 0x000ee20000300800 */
[----:B------:R-:W3:Y:S03]  /*11a440*/  LDL.LU R105, [R1+0xfd4] ;  /* 0x000fd40001697983 */ /* 0x000ee60000300800 */
        /* <DEDUP_REMOVED lines=14> */
[C---:B------:R-:W-:Y:S08]  /*11a530*/  HMMA.1688.F32.TF32 R136, R4.reuse, R136, R48 ;  /* 0x000000880488723c */ /* 0x040ff00000081030 */
[C---:B------:R-:W-:Y:S08]  /*11a540*/  HMMA.1688.F32.TF32 R124, R4.reuse, R124, R44 ;  /* 0x0000007c047c723c */ /* 0x040ff0000008102c */
[----:B------:R-:W-:Y:S01]  /*11a550*/  HMMA.1688.F32.TF32 R132, R4, R132, R56 ;  /* 0x000000840484723c */ /* 0x000fe20000081038 */
[----:B----4-:R-:W-:-:S07]  /*11a560*/  MOV R66, R239 ;  /* 0x000000ef00427202 */ /* 0x010fce0000000f00 */
[C---:B---3--:R-:W-:Y:S08]  /*11a570*/  HMMA.1688.F32.TF32 R72, R12.reuse, R74, R92 ;  /* 0x0000004a0c48723c */ /* 0x048ff0000008105c */
[C---:B------:R-:W-:Y:S08]  /*11a580*/  HMMA.1688.F32.TF32 R68, R12.reuse, R70, R96 ;  /* 0x000000460c44723c */ /* 0x040ff00000081060 */
[----:B------:R-:W-:Y:S01]  /*11a590*/  HMMA.1688.F32.TF32 R64, R12, R66, R120 ;  /* 0x000000420c40723c */ /* 0x000fe20000081078 */
[----:B------:R-:W-:Y:S04]  /*11a5a0*/  LDS R12, [R2+0x1c300] ;  /* 0x01c30000020c7984 */ /* 0x000fe80000000800 */
[----:B------:R-:W-:Y:S04]  /*11a5b0*/  LDS R14, [R2+0x1e300] ;  /* 0x01e30000020e7984 */ /* 0x000fe80000000800 */
[----:B------:R-:W-:Y:S04]  /*11a5c0*/  LDS R13, [R0+0x1c300] ;  /* 0x01c30000000d7984 */ /* 0x000fe80000000800 */
[----:B------:R-:W1:Y:S04]  /*11a5d0*/  LDS R15, [R0+0x1e300] ;  /* 0x01e30000000f7984 */ /* 0x000e680000000800 */
[----:B------:R-:W-:Y:S01]  /*11a5e0*/  STL.64 [R1+0x22f0], R72 ;  /* 0x0022f04801007387 */ /* 0x000fe20000100a00 */
[----:B------:R-:W-:Y:S02]  /*11a5f0*/  STL.64 [R1+0x22f8], R74 ;  /* 0x0022f84a01007387 */ /* 0x000fe40000100a00 */
[----:B------:R3:W-:Y:S02]  /*11a600*/  STL.64 [R1+0x22e0], R68 ;  /* 0x0022e04401007387 */ /* 0x0007e40000100a00 */
[----:B------:R4:W-:Y:S01]  /*11a610*/  STL.64 [R1+0x22e8], R70 ;  /* 0x0022e84601007387 */ /* 0x0009e20000100a00 */
[----:B------:R1:W-:Y:S01]  /*11a620*/  STL.64 [R1+0x2220], R64 ;  /* 0x0022204001007387 */ /* 0x0003e20000100a00 */
[----:B------:R1:W-:Y:S02]  /*11a630*/  STL.64 [R1+0x2228], R66 ;  /* 0x0022284201007387 */ /* 0x0003e40000100a00 */
[----:B------:R-:W-:Y:S02]  /*11a640*/  STL [R1+0x7744], R248 ;  /* 0x007744f801007387 */ /* 0x000fe40000100800 */
[----:B------:R-:W-:Y:S01]  /*11a650*/  STL [R1+0x7740], R249 ;  /* 0x007740f901007387 */ /* 0x000fe20000100800 */
[----:B------:R1:W-:Y:S01]  /*11a660*/  STL.64 [R1+0x7aa8], R246 ;  /* 0x007aa8f601007387 */ /* 0x0003e20000100a00 */
[----:B------:R-:W-:Y:S02]  /*11a670*/  STL [R1+0x774c], R240 ;  /* 0x00774cf001007387 */ /* 0x000fe40000100800 */
[----:B------:R3:W-:Y:S02]  /*11a680*/  STL [R1+0x7748], R241 ;  /* 0x007748f101007387 */ /* 0x0007e40000100800 */
        /* <DEDUP_REMOVED lines=16> */
[----:B---3--:R-:W3:Y:S01]  /*11a790*/  LDL.LU R68, [R1+0x5a0] ;  /* 0x0005a00001447983 */ /* 0x008ee20000300800 */
[----:B------:R-:W3:Y:S01]  /*11a7a0*/  LDL.LU R69, [R1+0x5a4] ;  /* 0x0005a40001457983 */ /* 0x000ee20000300800 */
[----:B----4-:R-:W3:Y:S02]  /*11a7b0*/  LDL.LU R70, [R1+0x5a8] ;  /* 0x0005a80001467983 */ /* 0x010ee40000300800 */
[----:B------:R-:W3:Y:S02]  /*11a7c0*/  LDL.LU R71, [R1+0x5ac] ;  /* 0x0005ac0001477983 */ /* 0x000ee40000300800 */
        /* <DEDUP_REMOVED lines=22> */
[----:B-1----:R-:W4:Y:S02]  /*11a930*/  LDL.LU R64, [R1+0x5b0] ;  /* 0x0005b00001407983 */ /* 0x002f240000300800 */
        /* <DEDUP_REMOVED lines=19> */
[----:B------:R-:W4:Y:S01]  /*11aa70*/  LDL.64 R246, [R1+0x8] ;  /* 0x0000080001f67983 */ /* 0x000f220000100a00 */
[C---:B------:R-:W-:Y:S08]  /*11aa80*/  HMMA.1688.F32.TF32 R16, R4.reuse, R240, R16 ;  /* 0x000000f00410723c */ /* 0x040ff00000081010 */
[----:B------:R-:W-:Y:S01]  /*11aa90*/  HMMA.1688.F32.TF32 R108, R4, R248, R108 ;  /* 0x000000f8046c723c */ /* 0x000fe2000008106c */
[----:B------:R-:W-:-:S06]  /*11aaa0*/  MOV R241, R228 ;  /* 0x000000e400f17202 */ /* 0x000fcc0000000f00 */
[----:B------:R-:W-:Y:S01]  /*11aab0*/  IMAD.MOV.U32 R248, RZ, RZ, R229 ;  /* 0x000000fffff87224 */ /* 0x000fe200078e00e5 */
[----:B------:R-:W-:Y:S04]  /*11aac0*/  STL [R1+0x7754], R241 ;  /* 0x007754f101007387 */ /* 0x000fe80000100800 */
        /* <DEDUP_REMOVED lines=19> */
[----:B------:R-:W-:Y:S01]  /*11ac00*/  STL [R1+0x777c], R200 ;  /* 0x00777cc801007387 */ /* 0x000fe20000100800 */
[----:B------:R-:W-:Y:S02]  /*11ac10*/  STL [R1+0x7778], R201 ;  /* 0x007778c901007387 */ /* 0x000fe40000100800 */
[----:B------:R-:W-:Y:S04]  /*11ac20*/  STL [R1+0x7780], R193 ;  /* 0x007780c101007387 */ /* 0x000fe80000100800 */
[C---:B--2---:R-:W-:Y:S08]  /*11ac30*/  HMMA.1688.F32.TF32 R96, R4.reuse, R152, R96 ;  /* 0x000000980460723c */ /* 0x044ff00000081060 */
[C---:B------:R-:W-:Y:S08]  /*11ac40*/  HMMA.1688.F32.TF32 R92, R4.reuse, R160, R92 ;  /* 0x000000a0045c723c */ /* 0x040ff0000008105c */
[C---:B------:R-:W-:Y:S08]  /*11ac50*/  HMMA.1688.F32.TF32 R88, R4.reuse, R168, R88 ;  /* 0x000000a80458723c */ /* 0x040ff00000081058 */
[C---:B------:R-:W-:Y:S08]  /*11ac60*/  HMMA.1688.F32.TF32 R80, R4.reuse, R184, R80 ;  /* 0x000000b80450723c */ /* 0x040ff00000081050 */
        /* <DEDUP_REMOVED lines=11> */
[----:B------:R-:W-:Y:S01]  /*11ad20*/  HMMA.1688.F32.TF32 R128, R12, R246, R128 ;  /* 0x000000f60c80723c */ /* 0x000fe20000081080 */
[----:B------:R-:W-:Y:S01]  /*11ad30*/  MOV R6, R237 ;  /* 0x000000ed00067202 */ /* 0x000fe20000000f00 */
[----:B------:R-:W-:Y:S01]  /*11ad40*/  IMAD.MOV.U32 R7, RZ, RZ, R236 ;  /* 0x000000ffff077224 */ /* 0x000fe200078e00ec */
[----:B------:R-:W-:Y:S01]  /*11ad50*/  MOV R236, R246 ;  /* 0x000000f600ec7202 */ /* 0x000fe20000000f00 */
[----:B------:R-:W-:-:S02]  /*11ad60*/  IMAD.MOV.U32 R237, RZ, RZ, R247 ;  /* 0x000000ffffed7224 */ /* 0x000fc400078e00f7 */
[----:B------:R-:W2:Y:S11]  /*11ad70*/  LDL.LU.64 R246, [R1+0x7aa8] ;  /* 0x007aa80001f67983 */ /* 0x000eb60000300a00 */
[----:B------:R-:W-:Y:S06]  /*11ad80*/  @!UPT UIADD3 URZ, URZ, URZ, URZ ;  /* 0x0000003f3f3ff290 */ /* 0x000fec000fffe03f */
[----:B------:R1:W-:Y:S01]  /*11ad90*/  STL.64 [R1+0x7a90], R130 ;  /* 0x007a908201007387 */ /* 0x0003e20000100a00 */
[----:B------:R-:W-:Y:S03]  /*11ada0*/  STL.64 [R1+0x7a88], R128 ;  /* 0x007a888001007387 */ /* 0x000fe60000100a00 */
[----:B-1----:R-:W3:Y:S01]  /*11adb0*/  LDL.64 R130, [R1+0x58] ;  /* 0x0000580001827983 */ /* 0x002ee20000100a00 */
[C---:B--2---:R-:W-:Y:S01]  /*11adc0*/  HMMA.1688.F32.TF32 R112, R12.reuse, R246, R112 ;  /* 0x000000f60c70723c */ /* 0x044fe20000081070 */
[----:B------:R-:W-:Y:S01]  /*11add0*/  MOV R238, R246 ;  /* 0x000000f600ee7202 */ /* 0x000fe20000000f00 */
[----:B------:R-:W-:Y:S02]  /*11ade0*/  IMAD.MOV.U32 R239, RZ, RZ, R247 ;  /* 0x000000ffffef7224 */ /* 0x000fe400078e00f7 */
[----:B------:R-:W2:Y:S01]  /*11adf0*/  LDL.LU.64 R246, [R1+0x7aa0] ;  /* 0x007aa00001f67983 */ /* 0x000ea20000300a00 */
[----:B------:R-:W4:Y:S11]  /*11ae00*/  LDL.LU.64 R244, [R1+0x7a98] ;  /* 0x007a980001f47983 */ /* 0x000f360000300a00 */
[----:B------:R-:W-:Y:S07]  /*11ae10*/  @!UPT UIADD3 URZ, URZ, URZ, URZ ;  /* 0x0000003f3f3ff290 */ /* 0x000fee000fffe03f */
[----:B------:R1:W-:Y:S01]  /*11ae20*/  STL.64 [R1+0x7a80], R114 ;  /* 0x007a807201007387 */ /* 0x0003e20000100a00 */
[----:B------:R-:W-:Y:S03]  /*11ae30*/  STL.64 [R1+0x7a78], R112 ;  /* 0x007a787001007387 */ /* 0x000fe60000100a00 */
[----:B-1----:R-:W2:Y:S04]  /*11ae40*/  LDL R114, [R1+0x38] ;  /* 0x0000380001727983 */ /* 0x002ea80000100800 */
[----:B------:R-:W2:Y:S01]  /*11ae50*/  LDL R115, [R1+0x3c] ;  /* 0x00003c0001737983 */ /* 0x000ea20000100800 */
[----:B------:R1:W-:Y:S02]  /*11ae60*/  STL.64 [R1+0x7790], R238 ;  /* 0x007790ee01007387 */ /* 0x0003e40000100a00 */
[----:B------:R3:W-:Y:S01]  /*11ae70*/  STL.64 [R1+0x7788], R236 ;  /* 0x007788ec01007387 */ /* 0x0007e20000100a00 */
[----:B-1----:R-:W2:Y:S01]  /*11ae80*/  LDL R238, [R1+0x28] ;  /* 0x0000280001ee7983 */ /* 0x002ea20000100800 */
[C---:B------:R-:W-:Y:S08]  /*11ae90*/  HMMA.1688.F32.TF32 R136, R12.reuse, R6, R136 ;  /* 0x000000060c88723c */ /* 0x040ff00000081088 */
[----:B---3--:R-:W-:Y:S01]  /*11aea0*/  HMMA.1688.F32.TF32 R4, R12, R130, R124 ;  /* 0x000000820c04723c */ /* 0x008fe2000008107c */
[----:B------:R-:W-:-:S02]  /*11aeb0*/  MOV R241, R131 ;  /* 0x0000008300f17202 */ /* 0x000fc40000000f00 */
[----:B------:R-:W-:-:S05]  /*11aec0*/  MOV R240, R183 ;  /* 0x000000b700f07202 */ /* 0x000fca0000000f00 */
[C---:B------:R-:W-:Y:S08]  /*11aed0*/  HMMA.1688.F32.TF32 R8, R12.reuse, R198, R8 ;  /* 0x000000c60c08723c */ /* 0x040ff00000081008 */
[C---:B------:R-:W-:Y:S08]  /*11aee0*/  HMMA.1688.F32.TF32 R16, R12.reuse, R242, R16 ;  /* 0x000000f20c10723c */ /* 0x040ff00000081010 */
[C---:B------:R-:W-:Y:S08]  /*11aef0*/  HMMA.1688.F32.TF32 R20, R12.reuse, R190, R20 ;  /* 0x000000be0c14723c */ /* 0x040ff00000081014 */
[----:B------:R-:W-:Y:S01]  /*11af00*/  HMMA.1688.F32.TF32 R24, R12, R182, R24 ;  /* 0x000000b60c18723c */ /* 0x000fe20000081018 */
[----:B------:R-:W-:-:S07]  /*11af10*/  IMAD.MOV.U32 R248, RZ, RZ, R182 ;  /* 0x000000fffff87224 */ /* 0x000fce00078e00b6 */
        /* <DEDUP_REMOVED lines=14> */
[C---:B------:R-:W-:Y:S01]  /*11b000*/  HMMA.1688.F32.TF32 R52, R12.reuse, R230, R52 ;  /* 0x000000e60c34723c */ /* 0x040fe20000081034 */
[----:B------:R-:W-:Y:S01]  /*11b010*/  STL.64 [R1+0x7a70], R6 ;  /* 0x007a700601007387 */ /* 0x000fe20000100a00 */
[----:B------:R-:W-:Y:S02]  /*11b020*/  STL.64 [R1+0x7a68], R4 ;  /* 0x007a680401007387 */ /* 0x000fe40000100a00 */
[----:B------:R-:W-:Y:S02]  /*11b030*/  STL.64 [R1+0x77a0], R242 ;  /* 0x0077a0f201007387 */ /* 0x000fe40000100a00 */
[----:B------:R1:W-:Y:S02]  /*11b040*/  STL.64 [R1+0x7798], R240 ;  /* 0x007798f001007387 */ /* 0x0003e40000100a00 */
[----:B------:R-:W-:Y:S01]  /*11b050*/  IMAD.MOV.U32 R249, RZ, RZ, R230 ;  /* 0x000000fffff97224 */ /* 0x000fe200078e00e6 */
        /* <DEDUP_REMOVED lines=41> */
[----:B-1----:R-:W3:Y:S04]  /*11b2f0*/  LDL R240, [R1+0x320] ;  /* 0x0003200001f07983 */ /* 0x002ee80000100800 */
[----:B------:R-:W3:Y:S04]  /*11b300*/  LDL R241, [R1+0x324] ;  /* 0x0003240001f17983 */ /* 0x000ee80000100800 */
[----:B------:R-:W3:Y:S04]  /*11b310*/  LDL R242, [R1+0x328] ;  /* 0x0003280001f27983 */ /* 0x000ee80000100800 */
[----:B------:R-:W3:Y:S01]  /*11b320*/  LDL R243, [R1+0x32c] ;  /* 0x00032c0001f37983 */ /* 0x000ee20000100800 */
[----:B------:R-:W-:Y:S01]  /*11b330*/  IMAD.MOV.U32 R233, RZ, RZ, R130 ;  /* 0x000000ffffe97224 */ /* 0x000fe200078e0082 */
[----:B------:R-:W-:Y:S01]  /*11b340*/  MOV R232, R215 ;  /* 0x000000d700e87202 */ /* 0x000fe20000000f00 */
        /* <DEDUP_REMOVED lines=13> */
[----:B----4-:R-:W-:Y:S01]  /*11b420*/  MOV R239, R245 ;  /* 0x000000f500ef7202 */ /* 0x010fe20000000f00 */
[----:B------:R-:W-:-:S02]  /*11b430*/  MOV R245, R231 ;  /* 0x000000e700f57202 */ /* 0x000fc40000000f00 */
[----:B------:R-:W4:Y:S04]  /*11b440*/  LDL R231, [R1+0x36c] ;  /* 0x00036c0001e77983 */ /* 0x000f280000100800 */
[C---:B--2---:R-:W-:Y:S01]  /*11b450*/  HMMA.1688.F32.TF32 R132, R12.reuse, R238, R132 ;  /* 0x000000ee0c84723c */ /* 0x044fe20000081084 */
[----:B------:R-:W2:Y:S04]  /*11b460*/  LDL R238, [R1+0x338] ;  /* 0x0003380001ee7983 */ /* 0x000ea80000100800 */
[----:B------:R-:W2:Y:S01]  /*11b470*/  LDL R239, [R1+0x33c] ;  /* 0x00033c0001ef7983 */ /* 0x000ea20000100800 */
[----:B------:R1:W-:Y:S02]  /*11b480*/  STL [R1+0x7828], R245 ;  /* 0x007828f501007387 */ /* 0x0003e40000100800 */
[----:B------:R-:W-:Y:S02]  /*11b490*/  STL.64 [R1+0x7950], R246 ;  /* 0x007950f601007387 */ /* 0x000fe40000100a00 */
[----:B------:R1:W-:Y:S02]  /*11b4a0*/  STL [R1+0x7948], R244 ;  /* 0x007948f401007387 */ /* 0x0003e40000100800 */
        /* <DEDUP_REMOVED lines=23> */
[----:B------:R3:W-:Y:S01]  /*11b620*/  STL.64 [R1+0x77d8], R216 ;  /* 0x0077d8d801007387 */ /* 0x0007e20000100a00 */
[----:B-1----:R-:W2:Y:S04]  /*11b630*/  LDL R218, [R1+0x2d8] ;  /* 0x0002d80001da7983 */ /* 0x002ea80000100800 */
[----:B---3--:R-:W3:Y:S04]  /*11b640*/  LDL R216, [R1+0x2d0] ;  /* 0x0002d00001d87983 */ /* 0x008ee80000100800 */
[----:B------:R-:W3:Y:S04]  /*11b650*/  LDL R217, [R1+0x2d4] ;  /* 0x0002d40001d97983 */ /* 0x000ee80000100800 */
        /* <DEDUP_REMOVED lines=59> */
[----:B------:R-:W-:Y:S03]  /*11ba10*/  HMMA.1688.F32.TF32 R120, R12, R146, R120 ;  /* 0x000000920c78723c */ /* 0x000fe60000081078 */
        /* <DEDUP_REMOVED lines=78> */
[----:B------:R-:W2:Y:S02]  /*11bf00*/  LDL.LU.64 R130, [R1+0x7a60] ;  /* 0x007a600001827983 */ /* 0x000ea40000300a00 */
[----:B------:R-:W2:Y:S01]  /*11bf10*/  LDL.LU.64 R128, [R1+0x7a58] ;  /* 0x007a580001807983 */ /* 0x000ea20000300a00 */
[C---:B------:R-:W-:Y:S01]  /*11bf20*/  HMMA.1688.F32.TF32 R116, R12.reuse, R206, R116 ;  /* 0x000000ce0c74723c */ /* 0x040fe20000081074 */
[----:B------:R-:W-:Y:S04]  /*11bf30*/  LDS R124, [R2+0x28300] ;  /* 0x02830000027c7984 */ /* 0x000fe80000000800 */
[----:B------:R-:W-:Y:S03]  /*11bf40*/  LDS R125, [R0+0x28300] ;  /* 0x02830000007d7984 */ /* 0x000fe60000000800 */
[C---:B--2---:R-:W-:Y:S01]  /*11bf50*/  HMMA.1688.F32.TF32 R128, R12.reuse, R114, R128 ;  /* 0x000000720c80723c */ /* 0x044fe20000081080 */
[----:B------:R-:W3:Y:S01]  /*11bf60*/  LDL.LU.64 R114, [R1+0x7a50] ;  /* 0x007a500001727983 */ /* 0x000ee20000300a00 */
[----:B------:R-:W3:Y:S06]  /*11bf70*/  LDL.LU.64 R112, [R1+0x7a48] ;  /* 0x007a480001707983 */ /* 0x000eec0000300a00 */
[C---:B---3--:R-:W-:Y:S01]  /*11bf80*/  HMMA.1688.F32.TF32 R112, R12.reuse, R214, R112 ;  /* 0x000000d60c70723c */ /* 0x048fe20000081070 */
[----:B------:R-:W2:Y:S07]  /*11bf90*/  LDL.LU.64 R214, [R1+0x7a40] ;  /* 0x007a400001d67983 */ /* 0x000eae0000300a00 */
[C---:B------:R-:W-:Y:S01]  /*11bfa0*/  HMMA.1688.F32.TF32 R136, R12.reuse, R126, R136 ;  /* 0x0000007e0c88723c */ /* 0x040fe20000081088 */
[----:B------:R-:W-:Y:S04]  /*11bfb0*/  LDS R126, [R2+0x2a300] ;  /* 0x02a30000027e7984 */ /* 0x000fe80000000800 */
[----:B------:R-:W1:Y:S03]  /*11bfc0*/  LDS R127, [R0+0x2a300] ;  /* 0x02a30000007f7984 */ /* 0x000e660000000800 */
[C---:B--2---:R-:W-:Y:S01]  /*11bfd0*/  HMMA.1688.F32.TF32 R132, R12.reuse, R214, R132 ;  /* 0x000000d60c84723c */ /* 0x044fe20000081084 */
[----:B------:R-:W2:Y:S01]  /*11bfe0*/  LDL.LU.64 R214, [R1+0x7a38] ;  /* 0x007a380001d67983 */ /* 0x000ea20000300a00 */
[----:B------:R-:W3:Y:S02]  /*11bff0*/  LDL.LU.64 R212, [R1+0x7a30] ;  /* 0x007a300001d47983 */ /* 0x000ee40000300a00 */
[----:B------:R-:W2:Y:S02]  /*11c000*/  LDL.LU.64 R206, [R1+0x7a28] ;  /* 0x007a280001ce7983 */ /* 0x000ea40000300a00 */
        /* <DEDUP_REMOVED lines=87> */
[C---:B------:R-:W-:Y:S01]  /*11c580*/  HMMA.1688.F32.TF32 R76, R12.reuse, R198, R76 ;  /* 0x000000c60c4c723c */ /* 0x040fe2000008104c */
[----:B------:R-:W3:Y:S02]  /*11c590*/  LDL.LU.64 R198, [R1+0x7a18] ;  /* 0x007a180001c67983 */ /* 0x000ee40000300a00 */
[----:B------:R-:W3:Y:S05]  /*11c5a0*/  LDL.LU.64 R196, [R1+0x7a10] ;  /* 0x007a100001c47983 */ /* 0x000eea0000300a00 */
[C---:B------:R-:W-:Y:S01]  /*11c5b0*/  HMMA.1688.F32.TF32 R80, R12.reuse, R190, R80 ;  /* 0x000000be0c50723c */ /* 0x040fe20000081050 */
[----:B------:R-:W3:Y:S01]  /*11c5c0*/  LDL.LU.64 R190, [R1+0x7a08] ;  /* 0x007a080001be7983 */ /* 0x000ee20000300a00 */
[----:B------:R-:W3:Y:S06]  /*11c5d0*/  LDL.LU.64 R188, [R1+0x7a00] ;  /* 0x007a000001bc7983 */ /* 0x000eec0000300a00 */
[C---:B------:R-:W-:Y:S01]  /*11c5e0*/  HMMA.1688.F32.TF32 R84, R12.reuse, R182, R84 ;  /* 0x000000b60c54723c */ /* 0x040fe20000081054 */
[----:B------:R-:W3:Y:S01]  /*11c5f0*/  LDL.LU.64 R182, [R1+0x79f8] ;  /* 0x0079f80001b67983 */ /* 0x000ee20000300a00 */
[----:B------:R-:W3:Y:S06]  /*11c600*/  LDL.LU.64 R180, [R1+0x79f0] ;  /* 0x0079f00001b47983 */ /* 0x000eec0000300a00 */
        /* <DEDUP_REMOVED lines=10> */
[----:B------:R-:W3:Y:S07]  /*11c6b0*/  LDL.LU.64 R158, [R1+0x79b8] ;  /* 0x0079b800019e7983 */ /* 0x000eee0000300a00 */
[C---:B------:R-:W-:Y:S01]  /*11c6c0*/  HMMA.1688.F32.TF32 R64, R12.reuse, R142, R64 ;  /* 0x0000008e0c40723c */ /* 0x040fe20000081040 */
[----:B------:R-:W3:Y:S01]  /*11c6d0*/  LDL.LU.64 R156, [R1+0x79b0] ;  /* 0x0079b000019c7983 */ /* 0x000ee20000300a00 */
[----:B------:R-:W3:Y:S06]  /*11c6e0*/  LDL.LU.64 R142, [R1+0x79a8] ;  /* 0x0079a800018e7983 */ /* 0x000eec0000300a00 */
        /* <DEDUP_REMOVED lines=10> */
[----:B----4-:R-:W-:Y:S01]  /*11c790*/  HMMA.1688.F32.TF32 R72, R12, R230, R72 ;  /* 0x000000e60c48723c */ /* 0x010fe20000081048 */
        /* <DEDUP_REMOVED lines=17> */
[----:B------:R-:W4:Y:S02]  /*11c8b0*/  LDL.LU.64 R230, [R1+0x7988] ;  /* 0x0079880001e67983 */ /* 0x000f240000300a00 */
        /* <DEDUP_REMOVED lines=53> */
[C---:B----4-:R-:W-:Y:S08]  /*11cc10*/  HMMA.1688.F32.TF32 R56, R12.reuse, R230, R56 ;  /* 0x000000e60c38723c */ /* 0x050ff00000081038 */
        /* <DEDUP_REMOVED lines=13> */
[----:B-1----:R-:W-:Y:S01]  /*11ccf0*/  IMAD.MOV.U32 R230, RZ, RZ, R214 ;  /* 0x000000ffffe67224 */ /* 0x002fe200078e00d6 */
[----:B----4-:R-:W4:Y:S04]  /*11cd00*/  LDL R228, [R1+0x12c0] ;  /* 0x0012c00001e47983 */ /* 0x010f280000100800 */
[----:B------:R-:W4:Y:S01]  /*11cd10*/  LDL R229, [R1+0x12c4] ;  /* 0x0012c40001e57983 */ /* 0x000f220000100800 */
[----:B------:R-:W2:Y:S01]  /*11cd20*/  LDL.LU R214, [R1+0x7944] ;  /* 0x0079440001d67983 */ /* 0x000ea20000300800 */
[----:B------:R-:W-:-:S02]  /*11cd30*/  MOV R231, R215 ;  /* 0x000000d700e77202 */ /* 0x000fc40000000f00 */
[----:B------:R-:W2:Y:S01]  /*11cd40*/  LDL.LU R215, [R1+0x7940] ;  /* 0x0079400001d77983 */ /* 0x000ea20000300800 */
[----:B------:R1:W-:Y:S02]  /*11cd50*/  STL.64 [R1+0x7610], R222 ;  /* 0x007610de01007387 */ /* 0x0003e40000100a00 */
[----:B------:R1:W-:Y:S02]  /*11cd60*/  STL.64 [R1+0x7608], R220 ;  /* 0x007608dc01007387 */ /* 0x0003e40000100a00 */
[----:B-1----:R-:W-:Y:S01]  /*11cd70*/  IMAD.MOV.U32 R222, RZ, RZ, R206 ;  /* 0x000000ffffde7224 */ /* 0x002fe200078e00ce */
[----:B------:R-:W3:Y:S04]  /*11cd80*/  LDL R220, [R1+0x12b0] ;  /* 0x0012b00001dc7983 */ /* 0x000ee80000100800 */
[----:B------:R-:W3:Y:S01]  /*11cd90*/  LDL R221, [R1+0x12b4] ;  /* 0x0012b40001dd7983 */ /* 0x000ee20000100800 */
[----:B------:R-:W3:Y:S01]  /*11cda0*/  LDL.LU R206, [R1+0x793c] ;  /* 0x00793c0001ce7983 */ /* 0x000ee20000300800 */
[----:B------:R-:W-:-:S02]  /*11cdb0*/  MOV R223, R207 ;  /* 0x000000cf00df7202 */ /* 0x000fc40000000f00 */
[----:B------:R-:W3:Y:S04]  /*11cdc0*/  LDL.LU R207, [R1+0x7938] ;  /* 0x0079380001cf7983 */ /* 0x000ee80000300800 */
[----:B--2---:R1:W-:Y:S01]  /*11cdd0*/  STL.64 [R1+0x7620], R214 ;  /* 0x007620d601007387 */ /* 0x0043e20000100a00 */
[C---:B------:R-:W-:Y:S01]  /*11cde0*/  HMMA.1688.F32.TF32 R64, R12.reuse, R214, R64 ;  /* 0x000000d60c40723c */ /* 0x040fe20000081040 */
[----:B------:R2:W-:Y:S06]  /*11cdf0*/  STL.64 [R1+0x7618], R212 ;  /* 0x007618d401007387 */ /* 0x0005ec0000100a00 */
[----:B-1----:R-:W-:Y:S01]  /*11ce00*/  IMAD.MOV.U32 R214, RZ, RZ, R198 ;  /* 0x000000ffffd67224 */ /* 0x002fe200078e00c6 */
[----:B------:R-:W-:Y:S01]  /*11ce10*/  MOV R215, R199 ;  /* 0x000000c700d77202 */ /* 0x000fe20000000f00 */
[----:B--2---:R-:W2:Y:S04]  /*11ce20*/  LDL R212, [R1+0x12a0] ;  /* 0x0012a00001d47983 */ /* 0x004ea80000100800 */
[----:B------:R-:W2:Y:S01]  /*11ce30*/  LDL R213, [R1+0x12a4] ;  /* 0x0012a40001d57983 */ /* 0x000ea20000100800 */
[----:B------:R-:W2:Y:S02]  /*11ce40*/  LDL.LU R198, [R1+0x7934] ;  /* 0x0079340001c67983 */ /* 0x000ea40000300800 */
[----:B------:R-:W2:Y:S01]  /*11ce50*/  LDL.LU R199, [R1+0x7930] ;  /* 0x0079300001c77983 */ /* 0x000ea20000300800 */
[----:B---3--:R1:W-:Y:S01]  /*11ce60*/  STL.64 [R1+0x7630], R206 ;  /* 0x007630ce01007387 */ /* 0x0083e20000100a00 */
        /* <DEDUP_REMOVED lines=36> */
[----:B------:R-:W-:Y:S01]  /*11d0b0*/  HMMA.1688.F32.TF32 R84, R12, R174, R84 ;  /* 0x000000ae0c54723c */ /* 0x000fe20000081054 */
[----:B------:R3:W-:Y:S02]  /*11d0c0*/  STL.64 [R1+0x7668], R172 ;  /* 0x007668ac01007387 */ /* 0x0007e40000100a00 */
[----:B------:R-:W-:-:S04]  /*11d0d0*/  IMAD.MOV.U32 R238, RZ, RZ, R159 ;  /* 0x000000ffffee7224 */ /* 0x000fc800078e009f */
[----:B-1----:R-:W-:Y:S01]  /*11d0e0*/  IMAD.MOV.U32 R174, RZ, RZ, R151 ;  /* 0x000000ffffae7224 */ /* 0x002fe200078e0097 */
[----:B------:R-:W-:Y:S01]  /*11d0f0*/  MOV R175, R150 ;  /* 0x0000009600af7202 */ /* 0x000fe20000000f00 */
[----:B---3--:R-:W3:Y:S04]  /*11d100*/  LDL R172, [R1+0x1250] ;  /* 0x0012500001ac7983 */ /* 0x008ee80000100800 */
[----:B------:R-:W3:Y:S01]  /*11d110*/  LDL R173, [R1+0x1254] ;  /* 0x0012540001ad7983 */ /* 0x000ee20000100800 */
[----:B------:R-:W3:Y:S02]  /*11d120*/  LDL.LU R151, [R1+0x790c] ;  /* 0x00790c0001977983 */ /* 0x000ee40000300800 */
[----:B------:R-:W3:Y:S01]  /*11d130*/  LDL.LU R150, [R1+0x7908] ;  /* 0x0079080001967983 */ /* 0x000ee20000300800 */
[----:B------:R-:W-:Y:S01]  /*11d140*/  MOV R239, R247 ;  /* 0x000000f700ef7202 */ /* 0x000fe20000000f00 */
[----:B--2---:R1:W-:Y:S01]  /*11d150*/  STL.64 [R1+0x7680], R166 ;  /* 0x007680a601007387 */ /* 0x0043e20000100a00 */
[----:B------:R-:W-:Y:S01]  /*11d160*/  HMMA.1688.F32.TF32 R88, R12, R166, R88 ;  /* 0x000000a60c58723c */ /* 0x000fe20000081058 */
[----:B------:R2:W-:Y:S06]  /*11d170*/  STL.64 [R1+0x7678], R164 ;  /* 0x007678a401007387 */ /* 0x0005ec0000100a00 */
[----:B-1----:R-:W-:Y:S01]  /*11d180*/  IMAD.MOV.U32 R166, RZ, RZ, R246 ;  /* 0x000000ffffa67224 */ /* 0x002fe200078e00f6 */
[----:B------:R-:W-:Y:S01]  /*11d190*/  MOV R167, R158 ;  /* 0x0000009e00a77202 */ /* 0x000fe20000000f00 */
[----:B--2---:R-:W2:Y:S04]  /*11d1a0*/  LDL R164, [R1+0x1240] ;  /* 0x0012400001a47983 */ /* 0x004ea80000100800 */
[----:B------:R-:W2:Y:S01]  /*11d1b0*/  LDL R165, [R1+0x1244] ;  /* 0x0012440001a57983 */ /* 0x000ea20000100800 */
[----:B------:R-:W2:Y:S02]  /*11d1c0*/  LDL.LU R246, [R1+0x7904] ;  /* 0x0079040001f67983 */ /* 0x000ea40000300800 */
[----:B------:R-:W3:Y:S02]  /*11d1d0*/  LDL.LU R158, [R1+0x7900] ;  /* 0x00790000019e7983 */ /* 0x000ee40000300800 */
[----:B------:R-:W4:Y:S01]  /*11d1e0*/  LDL R236, [R1+0x1190] ;  /* 0x0011900001ec7983 */ /* 0x000f220000100800 */
[----:B------:R-:W4:Y:S01]  /*11d1f0*/  LDL R237, [R1+0x1194] ;  /* 0x0011940001ed7983 */ /* 0x000f220000100800 */
        /* <DEDUP_REMOVED lines=8> */
[----:B------:R-:W3:Y:S02]  /*11d280*/  LDL R232, [R1+0x1150] ;  /* 0x0011500001e87983 */ /* 0x000ee40000100800 */
[----:B------:R-:W3:Y:S02]  /*11d290*/  LDL R233, [R1+0x1154] ;  /* 0x0011540001e97983 */ /* 0x000ee40000100800 */
[----:B----4-:R-:W-:Y:S01]  /*11d2a0*/  IMAD.MOV.U32 R234, RZ, RZ, R247 ;  /* 0x000000ffffea7224 */ /* 0x010fe200078e00f7 */
[----:B------:R-:W-:Y:S01]  /*11d2b0*/  MOV R235, R159 ;  /* 0x0000009f00eb7202 */ /* 0x000fe20000000f00 */
[----:B------:R-:W4:Y:S01]  /*11d2c0*/  LDL.LU R247, [R1+0x78ec] ;  /* 0x0078ec0001f77983 */ /* 0x000f220000300800 */
[----:B------:R-:W4:Y:S02]  /*11d2d0*/  LDL.LU R159, [R1+0x78e8] ;  /* 0x0078e800019f7983 */ /* 0x000f240000300800 */
[----:B------:R-:W4:Y:S02]  /*11d2e0*/  LDL R224, [R1+0x1140] ;  /* 0x0011400001e07983 */ /* 0x000f240000100800 */
[----:B------:R-:W4:Y:S02]  /*11d2f0*/  LDL R225, [R1+0x1144] ;  /* 0x0011440001e17983 */ /* 0x000f240000100800 */
[----:B------:R-:W-:Y:S01]  /*11d300*/  IMAD.MOV.U32 R242, RZ, RZ, R150 ;  /* 0x000000fffff27224 */ /* 0x000fe200078e0096 */
[----:B------:R-:W-:-:S02]  /*11d310*/  MOV R243, R151 ;  /* 0x0000009700f37202 */ /* 0x000fc40000000f00 */
[----:B--2---:R-:W-:Y:S01]  /*11d320*/  MOV R227, R158 ;  /* 0x0000009e00e37202 */ /* 0x004fe20000000f00 */
[----:B---3--:R-:W-:Y:S02]  /*11d330*/  IMAD.MOV.U32 R226, RZ, RZ, R246 ;  /* 0x000000ffffe27224 */ /* 0x008fe400078e00f6 */
[----:B------:R-:W2:Y:S01]  /*11d340*/  LDL.LU R246, [R1+0x78e4] ;  /* 0x0078e40001f67983 */ /* 0x000ea20000300800 */
[----:B------:R-:W3:Y:S02]  /*11d350*/  LDL.LU R158, [R1+0x78e0] ;  /* 0x0078e000019e7983 */ /* 0x000ee40000300800 */
[----:B------:R-:W2:Y:S02]  /*11d360*/  LDL R208, [R1+0x1120] ;  /* 0x0011200001d07983 */ /* 0x000ea40000100800 */
[----:B------:R-:W2:Y:S01]  /*11d370*/  LDL R209, [R1+0x1124] ;  /* 0x0011240001d17983 */ /* 0x000ea20000100800 */
[----:B------:R-:W2:Y:S04]  /*11d380*/  LDL R210, [R1+0x1128] ;  /* 0x0011280001d27983 */ /* 0x000ea80000100800 */
[----:B------:R-:W2:Y:S04]  /*11d390*/  LDL R211, [R1+0x112c] ;  /* 0x00112c0001d37983 */ /* 0x000ea80000100800 */
[----:B------:R-:W2:Y:S04]  /*11d3a0*/  LDL R216, [R1+0x1130] ;  /* 0x0011300001d87983 */ /* 0x000ea80000100800 */
[----:B------:R-:W2:Y:S01]  /*11d3b0*/  LDL R217, [R1+0x1134] ;  /* 0x0011340001d97983 */ /* 0x000ea20000100800 */
[----:B----4-:R-:W-:-:S02]  /*11d3c0*/  IMAD.MOV.U32 R218, RZ, RZ, R159 ;  /* 0x000000ffffda7224 */ /* 0x010fc400078e009f */
[----:B------:R-:W3:Y:S01]  /*11d3d0*/  LDL.LU R159, [R1+0x78dc] ;  /* 0x0078dc00019f7983 */ /* 0x000ee20000300800 */
[----:B------:R-:W-:Y:S02]  /*11d3e0*/  MOV R219, R247 ;  /* 0x000000f700db7202 */ /* 0x000fe40000000f00 */
[----:B------:R-:W4:Y:S01]  /*11d3f0*/  LDL.LU R247, [R1+0x78d8] ;  /* 0x0078d80001f77983 */ /* 0x000f220000300800 */
[----:B------:R-:W2:Y:S02]  /*11d400*/  LDL R240, [R1+0x1170] ;  /* 0x0011700001f07983 */ /* 0x000ea40000100800 */
[----:B------:R-:W2:Y:S02]  /*11d410*/  LDL R241, [R1+0x1174] ;  /* 0x0011740001f17983 */ /* 0x000ea40000100800 */
[----:B------:R-:W2:Y:S01]  /*11d420*/  LDL.LU R150, [R1+0x78d4] ;  /* 0x0078d40001967983 */ /* 0x000ea20000300800 */
[----:B------:R-:W2:Y:S01]  /*11d430*/  LDL.LU R151, [R1+0x78d0] ;  /* 0x0078d00001977983 */ /* 0x000ea20000300800 */
[C---:B------:R-:W-:Y:S01]  /*11d440*/  HMMA.1688.F32.TF32 R116, R12.reuse, R126, R116 ;  /* 0x0000007e0c74723c */ /* 0x040fe20000081074 */
[----:B------:R-:W-:Y:S04]  /*11d450*/  LDS R126, [R2+0x32300] ;  /* 0x03230000027e7984 */ /* 0x000fe80000000800 */
[----:B------:R-:W1:Y:S03]  /*11d460*/  LDS R127, [R0+0x32300] ;  /* 0x03230000007f7984 */ /* 0x000e660000000800 */
[C---:B------:R-:W-:Y:S01]  /*11d470*/  HMMA.1688.F32.TF32 R100, R12.reuse, R162, R100 ;  /* 0x000000a20c64723c */ /* 0x040fe20000081064 */
[----:B---3--:R3:W-:Y:S07]  /*11d480*/  STL.64 [R1+0x7690], R158 ;  /* 0x0076909e01007387 */ /* 0x0087ee0000100a00 */
[C---:B------:R-:W-:Y:S01]  /*11d490*/  HMMA.1688.F32.TF32 R92, R12.reuse, R158, R92 ;  /* 0x0000009e0c5c723c */ /* 0x040fe2000008105c */
[----:B------:R1:W-:Y:S07]  /*11d4a0*/  STL.64 [R1+0x7688], R156 ;  /* 0x0076889c01007387 */ /* 0x0003ee0000100a00 */
[----:B--2---:R-:W-:Y:S01]  /*11d4b0*/  HMMA.1688.F32.TF32 R96, R12, R150, R96 ;  /* 0x000000960c60723c */ /* 0x004fe20000081060 */
[----:B---3--:R-:W-:Y:S01]  /*11d4c0*/  IMAD.MOV.U32 R158, RZ, RZ, R3 ;  /* 0x000000ffff9e7224 */ /* 0x008fe200078e0003 */
[----:B------:R-:W-:Y:S01]  /*11d4d0*/  MOV R159, R244 ;  /* 0x000000f4009f7202 */ /* 0x000fe20000000f00 */
[----:B-1----:R-:W2:Y:S04]  /*11d4e0*/  LDL R156, [R1+0x1230] ;  /* 0x00123000019c7983 */ /* 0x002ea80000100800 */
[----:B------:R-:W2:Y:S01]  /*11d4f0*/  LDL R157, [R1+0x1234] ;  /* 0x00123400019d7983 */ /* 0x000ea20000100800 */
[----:B------:R-:W3:Y:S02]  /*11d500*/  LDL.LU R3, [R1+0x78cc] ;  /* 0x0078cc0001037983 */ /* 0x000ee40000300800 */
[----:B------:R-:W2:Y:S02]  /*11d510*/  LDL.LU R244, [R1+0x78c8] ;  /* 0x0078c80001f47983 */ /* 0x000ea40000300800 */
[----:B------:R1:W-:Y:S01]  /*11d520*/  STL.64 [R1+0x76a0], R150 ;  /* 0x0076a09601007387 */ /* 0x0003e20000100a00 */
[----:B------:R4:W-:Y:S01]  /*11d530*/  STL.64 [R1+0x7698], R148 ;  /* 0x0076989401007387 */ /* 0x0009e20000100a00 */
[----:B-1----:R-:W-:-:S03]  /*11d540*/  IMAD.MOV.U32 R150, RZ, RZ, R142 ;  /* 0x000000ffff967224 */ /* 0x002fc600078e008e */
[----:B----4-:R-:W4:Y:S04]  /*11d550*/  LDL R148, [R1+0x1220] ;  /* 0x0012200001947983 */ /* 0x010f280000100800 */
[----:B------:R-:W4:Y:S01]  /*11d560*/  LDL R149, [R1+0x1224] ;  /* 0x0012240001957983 */ /* 0x000f220000100800 */
[----:B------:R-:W2:Y:S01]  /*11d570*/  LDL.LU R142, [R1+0x78c4] ;  /* 0x0078c400018e7983 */ /* 0x000ea20000300800 */
[----:B------:R-:W-:Y:S02]  /*11d580*/  MOV R151, R143 ;  /* 0x0000008f00977202 */ /* 0x000fe40000000f00 */
[----:B------:R-:W2:Y:S01]  /*11d590*/  LDL.LU R143, [R1+0x78c0] ;  /* 0x0078c000018f7983 */ /* 0x000ea20000300800 */
[----:B------:R-:W3:Y:S02]  /*11d5a0*/  LDL R104, [R1+0x1180] ;  /* 0x0011800001687983 */ /* 0x000ee40000100800 */
[----:B------:R-:W3:Y:S02]  /*11d5b0*/  LDL R105, [R1+0x1184] ;  /* 0x0011840001697983 */ /* 0x000ee40000100800 */
[----:B------:R-:W3:Y:S01]  /*11d5c0*/  LDL R168, [R1+0x11f0] ;  /* 0x0011f00001a87983 */ /* 0x000ee20000100800 */
[----:B------:R-:W3:Y:S04]  /*11d5d0*/  LDL R169, [R1+0x11f4] ;  /* 0x0011f40001a97983 */ /* 0x000ee80000100800 */
[----:B------:R-:W3:Y:S04]  /*11d5e0*/  LDL R160, [R1+0x1200] ;  /* 0x0012000001a07983 */ /* 0x000ee80000100800 */
[----:B------:R-:W3:Y:S04]  /*11d5f0*/  LDL R161, [R1+0x1204] ;  /* 0x0012040001a17983 */ /* 0x000ee80000100800 */
        /* <DEDUP_REMOVED lines=10> */
[----:B--2---:R1:W-:Y:S01]  /*11d6a0*/  STL.64 [R1+0x76b0], R142 ;  /* 0x0076b08e01007387 */ /* 0x0043e20000100a00 */
[----:B------:R-:W-:Y:S01]  /*11d6b0*/  HMMA.1688.F32.TF32 R120, R12, R142, R120 ;  /* 0x0000008e0c78723c */ /* 0x000fe20000081078 */
[----:B------:R2:W-:Y:S02]  /*11d6c0*/  STL.64 [R1+0x76a8], R140 ;  /* 0x0076a88c01007387 */ /* 0x0005e40000100a00 */
[----:B------:R-:W4:Y:S01]  /*11d6d0*/  LDL.64 R176, [R1+0x12d0] ;  /* 0x0012d00001b07983 */ /* 0x000f220000100a00 */
[----:B------:R-:W4:Y:S04]  /*11d6e0*/  LDL.64 R184, [R1+0x12f0] ;  /* 0x0012f00001b87983 */ /* 0x000f280000100a00 */
[----:B------:R-:W4:Y:S01]  /*11d6f0*/  LDL.64 R200, [R1+0x1300] ;  /* 0x0013000001c87983 */ /* 0x000f220000100a00 */
[C---:B---3--:R-:W-:Y:S03]  /*11d700*/  HMMA.1688.F32.TF32 R100, R124.reuse, R104, R100 ;  /* 0x000000687c64723c */ /* 0x048fe60000081064 */
[----:B-1----:R-:W3:Y:S04]  /*11d710*/  LDL R142, [R1+0x1218] ;  /* 0x00121800018e7983 */ /* 0x002ee80000100800 */
[----:B--2---:R-:W2:Y:S04]  /*11d720*/  LDL R140, [R1+0x1210] ;  /* 0x00121000018c7983 */ /* 0x004ea80000100800 */
[----:B------:R-:W2:Y:S01]  /*11d730*/  LDL R141, [R1+0x1214] ;  /* 0x00121400018d7983 */ /* 0x000ea20000100800 */
[----:B------:R-:W4:Y:S02]  /*11d740*/  LDL.LU.64 R106, [R1+0x78b8] ;  /* 0x0078b800016a7983 */ /* 0x000f240000300a00 */
[----:B------:R-:W4:Y:S02]  /*11d750*/  LDL.LU.64 R104, [R1+0x78b0] ;  /* 0x0078b00001687983 */ /* 0x000f240000300a00 */
[----:B------:R-:W2:Y:S01]  /*11d760*/  LDL.LU.64 R10, [R1+0x78a8] ;  /* 0x0078a800010a7983 */ /* 0x000ea20000300a00 */
[C---:B----4-:R-:W-:Y:S01]  /*11d770*/  HMMA.1688.F32.TF32 R104, R124.reuse, R8, R104 ;  /* 0x000000087c68723c */ /* 0x050fe20000081068 */
[----:B------:R-:W2:Y:S01]  /*11d780*/  LDL.LU.64 R8, [R1+0x78a0] ;  /* 0x0078a00001087983 */ /* 0x000ea20000300a00 */
[----:B------:R-:W4:Y:S06]  /*11d790*/  LDL.LU.64 R18, [R1+0x7898] ;  /* 0x0078980001127983 */ /* 0x000f2c0000300a00 */
[----:B--2---:R-:W-:Y:S01]  /*11d7a0*/  HMMA.1688.F32.TF32 R8, R124, R16, R8 ;  /* 0x000000107c08723c */ /* 0x004fe20000081008 */
[----:B------:R-:W4:Y:S01]  /*11d7b0*/  LDL.LU.64 R16, [R1+0x7890] ;  /* 0x0078900001107983 */ /* 0x000f220000300a00 */
[----:B------:R-:W2:Y:S06]  /*11d7c0*/  LDL.LU.64 R22, [R1+0x7888] ;  /* 0x0078880001167983 */ /* 0x000eac0000300a00 */
        /* <DEDUP_REMOVED lines=9> */
[C---:B------:R-:W-:Y:S08]  /*11d860*/  HMMA.1688.F32.TF32 R112, R124.reuse, R224, R112 ;  /* 0x000000e07c70723c */ /* 0x040ff00000081070 */
[C---:B----4-:R-:W-:Y:S01]  /*11d870*/  HMMA.1688.F32.TF32 R16, R124.reuse, R20, R16 ;  /* 0x000000147c10723c */ /* 0x050fe20000081010 */
[----:B------:R-:W2:Y:S07]  /*11d880*/  LDL.LU.64 R20, [R1+0x7880] ;  /* 0x0078800001147983 */ /* 0x000eae0000300a00 */
[C---:B------:R-:W-:Y:S08]  /*11d890*/  HMMA.1688.F32.TF32 R132, R124.reuse, R232, R132 ;  /* 0x000000e87c84723c */ /* 0x040ff00000081084 */
[----:B------:R-:W-:Y:S08]  /*11d8a0*/  HMMA.1688.F32.TF32 R116, R124, R248, R116 ;  /* 0x000000f87c74723c */ /* 0x000ff00000081074 */
[----:B-1----:R-:W-:Y:S08]  /*11d8b0*/  HMMA.1688.F32.TF32 R108, R12, R210, R108 ;  /* 0x000000d20c6c723c */ /* 0x002ff0000008106c */
[----:B------:R-:W-:Y:S01]  /*11d8c0*/  HMMA.1688.F32.TF32 R136, R124, R240, R136 ;  /* 0x000000f07c88723c */ /* 0x000fe20000081088 */
[----:B------:R-:W4:Y:S01]  /*11d8d0*/  LDL.LU.64 R146, [R1+0x7878] ;  /* 0x0078780001927983 */ /* 0x000f220000300a00 */
[----:B------:R-:W-:-:S06]  /*11d8e0*/  MOV R245, R3 ;  /* 0x0000000300f57202 */ /* 0x000fcc0000000f00 */
[----:B------:R-:W-:Y:S08]  /*11d8f0*/  HMMA.1688.F32.TF32 R24, R124, R152, R24 ;  /* 0x000000987c18723c */ /* 0x000ff00000081018 */
[----:B------:R-:W-:Y:S08]  /*11d900*/  HMMA.1688.F32.TF32 R128, R12, R218, R128 ;  /* 0x000000da0c80723c */ /* 0x000ff00000081080 */
[C---:B------:R-:W-:Y:S08]  /*11d910*/  HMMA.1688.F32.TF32 R4, R124.reuse, R236, R4 ;  /* 0x000000ec7c04723c */ /* 0x040ff00000081004 */
[----:B------:R-:W-:Y:S01]  /*11d920*/  HMMA.1688.F32.TF32 R28, R124, R160, R28 ;  /* 0x000000a07c1c723c */ /* 0x000fe2000008101c */
[----:B------:R-:W-:Y:S01]  /*11d930*/  MOV R192, R247 ;  /* 0x000000f700c07202 */ /* 0x000fe20000000f00 */
[----:B------:R-:W-:-:S06]  /*11d940*/  IMAD.MOV.U32 R193, RZ, RZ, R246 ;  /* 0x000000ffffc17224 */ /* 0x000fcc00078e00f6 */
[----:B------:R-:W-:Y:S01]  /*11d950*/  HMMA.1688.F32.TF32 R32, R124, R168, R32 ;  /* 0x000000a87c20723c */ /* 0x000fe20000081020 */
[----:B------:R-:W-:-:S07]  /*11d960*/  IMAD.MOV.U32 R143, RZ, RZ, R252 ;  /* 0x000000ffff8f7224 */ /* 0x000fce00078e00fc */
[----:B------:R-:W-:Y:S08]  /*11d970*/  HMMA.1688.F32.TF32 R112, R12, R226, R112 ;  /* 0x000000e20c70723c */ /* 0x000ff00000081070 */
[----:B------:R-:W-:Y:S01]  /*11d980*/  HMMA.1688.F32.TF32 R84, R124, R176, R84 ;  /* 0x000000b07c54723c */ /* 0x000fe20000081054 */
[----:B------:R-:W-:-:S07]  /*11d990*/  IMAD.MOV.U32 R252, RZ, RZ, R177 ;  /* 0x000000fffffc7224 */ /* 0x000fce00078e00b1 */
[C---:B------:R-:W-:Y:S08]  /*11d9a0*/  HMMA.1688.F32.TF32 R88, R124.reuse, R244, R88 ;  /* 0x000000f47c58723c */ /* 0x040ff00000081058 */
[----:B------:R-:W-:Y:S01]  /*11d9b0*/  HMMA.1688.F32.TF32 R92, R124, R184, R92 ;  /* 0x000000b87c5c723c */ /* 0x000fe2000008105c */
[----:B------:R-:W-:Y:S01]  /*11d9c0*/  MOV R247, R184 ;  /* 0x000000b800f77202 */ /* 0x000fe20000000f00 */
[----:B------:R-:W-:-:S06]  /*11d9d0*/  IMAD.MOV.U32 R246, RZ, RZ, R185 ;  /* 0x000000fffff67224 */ /* 0x000fcc00078e00b9 */
[----:B------:R-:W-:Y:S08]  /*11d9e0*/  HMMA.1688.F32.TF32 R132, R12, R234, R132 ;  /* 0x000000ea0c84723c */ /* 0x000ff00000081084 */
[C---:B------:R-:W-:Y:S08]  /*11d9f0*/  HMMA.1688.F32.TF32 R96, R124.reuse, R192, R96 ;  /* 0x000000c07c60723c */ /* 0x040ff00000081060 */
[----:B------:R-:W-:Y:S01]  /*11da00*/  HMMA.1688.F32.TF32 R120, R124, R200, R120 ;  /* 0x000000c87c78723c */ /* 0x000fe20000081078 */
[----:B------:R-:W-:Y:S01]  /*11da10*/  MOV R244, R200 ;  /* 0x000000c800f47202 */ /* 0x000fe20000000f00 */
[----:B------:R-:W-:-:S06]  /*11da20*/  IMAD.MOV.U32 R3, RZ, RZ, R201 ;  /* 0x000000ffff037224 */ /* 0x000fcc00078e00c9 */
        /* <DEDUP_REMOVED lines=13> */
[C---:B------:R-:W-:Y:S08]  /*11db00*/  HMMA.1688.F32.TF32 R136, R12.reuse, R242, R136 ;  /* 0x000000f20c88723c */ /* 0x040ff00000081088 */
[----:B------:R-:W-:Y:S08]  /*11db10*/  HMMA.1688.F32.TF32 R4, R12, R238, R4 ;  /* 0x000000ee0c04723c */ /* 0x000ff00000081004 */
[----:B--2---:R-:W-:Y:S01]  /*11db20*/  HMMA.1688.F32.TF32 R20, R124, R144, R20 ;  /* 0x000000907c14723c */ /* 0x004fe20000081014 */
        /* <DEDUP_REMOVED lines=9> */
[----:B------:R-:W2:Y:S02]  /*11dbc0*/  LDL.LU R245, [R1+0x7828] ;  /* 0x0078280001f57983 */ /* 0x000ea40000300800 */
[----:B------:R-:W2:Y:S02]  /*11dbd0*/  LDL.LU.64 R186, [R1+0x7820] ;  /* 0x0078200001ba7983 */ /* 0x000ea40000300a00 */
[----:B------:R-:W2:Y:S01]  /*11dbe0*/  LDL.LU.64 R184, [R1+0x7818] ;  /* 0x0078180001b87983 */ /* 0x000ea20000300a00 */
[----:B------:R-:W2:Y:S01]  /*11dbf0*/  LDL.LU.64 R194, [R1+0x7810] ;  /* 0x0078100001c27983 */ /* 0x000ea20000300a00 */
[----:B------:R-:W2:Y:S02]  /*11dc00*/  LDL.LU.64 R192, [R1+0x7808] ;  /* 0x0078080001c07983 */ /* 0x000ea40000300a00 */
[----:B------:R-:W2:Y:S02]  /*11dc10*/  LDL.LU.64 R202, [R1+0x7800] ;  /* 0x0078000001ca7983 */ /* 0x000ea40000300a00 */
[----:B------:R-:W2:Y:S01]  /*11dc20*/  LDL.LU.64 R200, [R1+0x77f8] ;  /* 0x0077f80001c87983 */ /* 0x000ea20000300a00 */
[----:B------:R-:W2:Y:S04]  /*11dc30*/  LDL R126, [R1+0x11f8] ;  /* 0x0011f800017e7983 */ /* 0x000ea80000100800 */
        /* <DEDUP_REMOVED lines=31> */
[----:B------:R-:W3:Y:S02]  /*11de30*/  LDL.LU.64 R242, [R1+0x77a0] ;  /* 0x0077a00001f27983 */ /* 0x000ee40000300a00 */
[----:B------:R-:W3:Y:S02]  /*11de40*/  LDL.LU.64 R240, [R1+0x7798] ;  /* 0x0077980001f07983 */ /* 0x000ee40000300a00 */
[----:B------:R-:W-:Y:S01]  /*11de50*/  STL.64 [R1+0x2150], R136 ;  /* 0x0021508801007387 */ /* 0x000fe20000100a00 */
[----:B------:R1:W-:Y:S04]  /*11de60*/  STL.64 [R1+0x2158], R138 ;  /* 0x0021588a01007387 */ /* 0x0003e80000100a00 */
[----:B-1----:R-:W3:Y:S04]  /*11de70*/  LDL R138, [R1+0x11a8] ;  /* 0x0011a800018a7983 */ /* 0x002ee80000100800 */
[----:B------:R-:W3:Y:S01]  /*11de80*/  LDL R139, [R1+0x11ac] ;  /* 0x0011ac00018b7983 */ /* 0x000ee20000100800 */
[----:B------:R-:W3:Y:S02]  /*11de90*/  LDL.LU.64 R238, [R1+0x7790] ;  /* 0x0077900001ee7983 */ /* 0x000ee40000300a00 */
[----:B------:R-:W3:Y:S02]  /*11dea0*/  LDL.LU.64 R236, [R1+0x7788] ;  /* 0x0077880001ec7983 */ /* 0x000ee40000300a00 */
[----:B------:R-:W-:Y:S01]  /*11deb0*/  STL.64 [R1+0x2130], R4 ;  /* 0x0021300401007387 */ /* 0x000fe20000100a00 */
[----:B------:R1:W-:Y:S04]  /*11dec0*/  STL.64 [R1+0x2138], R6 ;  /* 0x0021380601007387 */ /* 0x0003e80000100a00 */
[----:B-1----:R-:W3:Y:S04]  /*11ded0*/  LDL R6, [R1+0x1188] ;  /* 0x0011880001067983 */ /* 0x002ee80000100800 */
[----:B------:R-:W3:Y:S01]  /*11dee0*/  LDL R7, [R1+0x118c] ;  /* 0x00118c0001077983 */ /* 0x000ee20000100800 */
[C---:B--2---:R-:W-:Y:S08]  /*11def0*/  HMMA.1688.F32.TF32 R8, R12.reuse, R118, R8 ;  /* 0x000000760c08723c */ /* 0x044ff00000081008 */
[C---:B------:R-:W-:Y:S08]  /*11df00*/  HMMA.1688.F32.TF32 R16, R12.reuse, R134, R16 ;  /* 0x000000860c10723c */ /* 0x040ff00000081010 */
[C---:B---3--:R-:W-:Y:S08]  /*11df10*/  HMMA.1688.F32.TF32 R4, R12.reuse, R6, R100 ;  /* 0x000000060c04723c */ /* 0x048ff00000081064 */
[C---:B------:R-:W-:Y:S11]  /*11df20*/  HMMA.1688.F32.TF32 R100, R12.reuse, R138, R104 ;  /* 0x0000008a0c64723c */ /* 0x040ff60000081068 */
[----:B------:R-:W-:Y:S04]  /*11df30*/  @!UPT UIADD3 URZ, URZ, URZ, URZ ;  /* 0x0000003f3f3ff290 */ /* 0x000fe8000fffe03f */
[----:B------:R-:W-:Y:S01]  /*11df40*/  STL.64 [R1+0x2110], R4 ;  /* 0x0021100401007387 */ /* 0x000fe20000100a00 */
[----:B------:R-:W-:Y:S07]  /*11df50*/  STL.64 [R1+0x2118], R6 ;  /* 0x0021180601007387 */ /* 0x000fee0000100a00 */
[----:B------:R-:W-:Y:S02]  /*11df60*/  STL.64 [R1+0x1f00], R100 ;  /* 0x001f006401007387 */ /* 0x000fe40000100a00 */
[----:B------:R-:W-:Y:S01]  /*11df70*/  STL.64 [R1+0x1f08], R102 ;  /* 0x001f086601007387 */ /* 0x000fe20000100a00 */
[----:B------:R-:W-:Y:S01]  /*11df80*/  STL.64 [R1+0x24d0], R8 ;  /* 0x0024d00801007387 */ /* 0x000fe20000100a00 */
[----:B------:R1:W-:Y:S03]  /*11df90*/  STL.64 [R1+0x24d8], R10 ;  /* 0x0024d80a01007387 */ /* 0x0003e60000100a00 */
[----:B------:R-:W-:Y:S04]  /*11dfa0*/  LDS R4, [R2+0x18380] ;  /* 0x0183800002047984 */ /* 0x000fe80000000800 */
[----:B------:R-:W-:Y:S04]  /*11dfb0*/  LDS R6, [R2+0x1a380] ;  /* 0x01a3800002067984 */ /* 0x000fe80000000800 */
[----:B------:R-:W-:Y:S04]  /*11dfc0*/  LDS R5, [R0+0x18380] ;  /* 0x0183800000057984 */ /* 0x000fe80000000800 */
[----:B------:R-:W2:Y:S01]  /*11dfd0*/  LDS R7, [R0+0x1a380] ;  /* 0x01a3800000077984 */ /* 0x000ea20000000800 */
        /* <DEDUP_REMOVED lines=43> */
[----:B-1----:R-:W-:Y:S07]  /*11e290*/  HMMA.1688.F32.TF32 R8, R12, R230, R80 ;  /* 0x000000e60c08723c */ /* 0x002fee0000081050 */
[----:B------:R-:W-:Y:S01]  /*11e2a0*/  STL.64 [R1+0x2280], R20 ;  /* 0x0022801401007387 */ /* 0x000fe20000100a00 */
[----:B------:R-:W-:Y:S02]  /*11e2b0*/  STL.64 [R1+0x2288], R22 ;  /* 0x0022881601007387 */ /* 0x000fe40000100a00 */
[----:B------:R-:W3:Y:S05]  /*11e2c0*/  LDL R220, [R1+0x100] ;  /* 0x0001000001dc7983 */ /* 0x000eea0000100800 */
[----:B------:R1:W-:Y:S01]  /*11e2d0*/  STL.64 [R1+0x2270], R16 ;  /* 0x0022701001007387 */ /* 0x0003e20000100a00 */
        /* <DEDUP_REMOVED lines=8> */
[----:B------:R1:W-:Y:S01]  /*11e360*/  STL.64 [R1+0x2260], R8 ;  /* 0x0022600801007387 */ /* 0x0003e20000100a00 */
[----:B------:R1:W-:Y:S02]  /*11e370*/  STL.64 [R1+0x2268], R10 ;  /* 0x0022680a01007387 */ /* 0x0003e40000100a00 */
[----:B------:R-:W3:Y:S02]  /*11e380*/  LDL R221, [R1+0x104] ;  /* 0x0001040001dd7983 */ /* 0x000ee40000100800 */
[----:B------:R-:W2:Y:S01]  /*11e390*/  LDL.LU R193, [R1+0x7780] ;  /* 0x0077800001c17983 */ /* 0x000ea20000300800 */
[----:B------:R-:W2:Y:S01]  /*11e3a0*/  LDL.LU R200, [R1+0x777c] ;  /* 0x00777c0001c87983 */ /* 0x000ea20000300800 */
[----:B------:R-:W2:Y:S02]  /*11e3b0*/  LDL R204, [R1+0xe0] ;  /* 0x0000e00001cc7983 */ /* 0x000ea40000100800 */
[----:B------:R-:W2:Y:S02]  /*11e3c0*/  LDL R205, [R1+0xe4] ;  /* 0x0000e40001cd7983 */ /* 0x000ea40000100800 */
        /* <DEDUP_REMOVED lines=8> */
[----:B------:R-:W2:Y:S02]  /*11e450*/  LDL.LU R217, [R1+0x7768] ;  /* 0x0077680001d97983 */ /* 0x000ea40000300800 */
[----:B------:R-:W-:Y:S01]  /*11e460*/  IMAD.MOV.U32 R183, RZ, RZ, R224 ;  /* 0x000000ffffb77224 */ /* 0x000fe200078e00e0 */
[----:B------:R-:W-:Y:S01]  /*11e470*/  MOV R142, R225 ;  /* 0x000000e1008e7202 */ /* 0x000fe20000000f00 */
        /* <DEDUP_REMOVED lines=10> */
[----:B------:R-:W-:-:S02]  /*11e520*/  IMAD.MOV.U32 R103, RZ, RZ, R241 ;  /* 0x000000ffff677224 */ /* 0x000fc400078e00f1 */
[----:B------:R-:W2:Y:S01]  /*11e530*/  LDL.LU R241, [R1+0x7754] ;  /* 0x0077540001f17983 */ /* 0x000ea20000300800 */
        /* <DEDUP_REMOVED lines=12> */
[----:B------:R-:W3:Y:S02]  /*11e600*/  LDL R108, [R1+0x20] ;  /* 0x00002000016c7983 */ /* 0x000ee40000100800 */
[----:B------:R-:W3:Y:S02]  /*11e610*/  LDL R109, [R1+0x24] ;  /* 0x00002400016d7983 */ /* 0x000ee40000100800 */
[----:B------:R-:W3:Y:S01]  /*11e620*/  LDL R136, [R1+0x10] ;  /* 0x0000100001887983 */ /* 0x000ee20000100800 */
[----:B------:R-:W3:Y:S01]  /*11e630*/  LDL R137, [R1+0x14] ;  /* 0x0000140001897983 */ /* 0x000ee20000100800 */
[----:B-1----:R-:W3:Y:S02]  /*11e640*/  LDL.LU R16, [R1+0x1820] ;  /* 0x0018200001107983 */ /* 0x002ee40000300800 */
[----:B------:R-:W3:Y:S02]  /*11e650*/  LDL.LU R17, [R1+0x1824] ;  /* 0x0018240001117983 */ /* 0x000ee40000300800 */
[----:B------:R-:W3:Y:S01]  /*11e660*/  LDL.LU R18, [R1+0x1828] ;  /* 0x0018280001127983 */ /* 0x000ee20000300800 */
[----:B------:R-:W3:Y:S01]  /*11e670*/  LDL.LU R19, [R1+0x182c] ;  /* 0x00182c0001137983 */ /* 0x000ee20000300800 */
[----:B------:R-:W3:Y:S02]  /*11e680*/  LDL R104, [R1] ;  /* 0x0000000001687983 */ /* 0x000ee40000100800 */
[----:B------:R-:W3:Y:S02]  /*11e690*/  LDL R105, [R1+0x4] ;  /* 0x0000040001697983 */ /* 0x000ee40000100800 */
[----:B------:R-:W3:Y:S01]  /*11e6a0*/  LDL.LU R20, [R1+0x1830] ;  /* 0x0018300001147983 */ /* 0x000ee20000300800 */
[----:B------:R-:W3:Y:S01]  /*11e6b0*/  LDL.LU R21, [R1+0x1834] ;  /* 0x0018340001157983 */ /* 0x000ee20000300800 */
[----:B------:R-:W3:Y:S02]  /*11e6c0*/  LDL.LU R22, [R1+0x1838] ;  /* 0x0018380001167983 */ /* 0x000ee40000300800 */
[----:B------:R-:W3:Y:S02]  /*11e6d0*/  LDL.LU R23, [R1+0x183c] ;  /* 0x00183c0001177983 */ /* 0x000ee40000300800 */
[----:B------:R-:W3:Y:S01]  /*11e6e0*/  LDL R42, [R1+0x12d8] ;  /* 0x0012d800012a7983 */ /* 0x000ee20000100800 */
        /* <DEDUP_REMOVED lines=17> */
[----:B------:R-:W4:Y:S02]  /*11e800*/  LDL.64 R148, [R1+0x70] ;  /* 0x0000700001947983 */ /* 0x000f240000100a00 */
[----:B------:R-:W4:Y:S02]  /*11e810*/  LDL.64 R150, [R1+0x78] ;  /* 0x0000780001967983 */ /* 0x000f240000100a00 */
[----:B------:R-:W4:Y:S01]  /*11e820*/  LDL.64 R156, [R1+0x80] ;  /* 0x00008000019c7983 */ /* 0x000f220000100a00 */
[----:B------:R-:W4:Y:S04]  /*11e830*/  LDL.64 R158, [R1+0x88] ;  /* 0x00008800019e7983 */ /* 0x000f280000100a00 */
[----:B------:R-:W4:Y:S04]  /*11e840*/  LDL R172, [R1+0xa0] ;  /* 0x0000a00001ac7983 */ /* 0x000f280000100800 */
[----:B------:R-:W4:Y:S01]  /*11e850*/  LDL R173, [R1+0xa4] ;  /* 0x0000a40001ad7983 */ /* 0x000f220000100800 */
[----:B------:R-:W-:-:S02]  /*11e860*/  MOV R174, R248 ;  /* 0x000000f800ae7202 */ /* 0x000fc40000000f00 */
[----:B------:R-:W4:Y:S02]  /*11e870*/  LDL.LU R248, [R1+0x7750] ;  /* 0x0077500001f87983 */ /* 0x000f240000300800 */
[----:B------:R-:W-:Y:S02]  /*11e880*/  IMAD.MOV.U32 R175, RZ, RZ, R240 ;  /* 0x000000ffffaf7224 */ /* 0x000fe400078e00f0 */
[----:B------:R-:W4:Y:S01]  /*11e890*/  LDL.LU R240, [R1+0x774c] ;  /* 0x00774c0001f07983 */ /* 0x000f220000300800 */
[----:B------:R-:W4:Y:S02]  /*11e8a0*/  LDL.64 R164, [R1+0x90] ;  /* 0x0000900001a47983 */ /* 0x000f240000100a00 */
[----:B------:R-:W4:Y:S02]  /*11e8b0*/  LDL.64 R166, [R1+0x98] ;  /* 0x0000980001a67983 */ /* 0x000f240000100a00 */
[----:B------:R-:W4:Y:S01]  /*11e8c0*/  LDL.64 R188, [R1+0xc0] ;  /* 0x0000c00001bc7983 */ /* 0x000f220000100a00 */
[----:B------:R-:W4:Y:S04]  /*11e8d0*/  LDL.64 R190, [R1+0xc8] ;  /* 0x0000c80001be7983 */ /* 0x000f280000100a00 */
[----:B------:R-:W4:Y:S04]  /*11e8e0*/  LDL.64 R212, [R1+0xf0] ;  /* 0x0000f00001d47983 */ /* 0x000f280000100a00 */
[----:B------:R-:W4:Y:S01]  /*11e8f0*/  LDL.64 R214, [R1+0xf8] ;  /* 0x0000f80001d67983 */ /* 0x000f220000100a00 */
[----:B------:R-:W-:Y:S01]  /*11e900*/  MOV R230, R249 ;  /* 0x000000f900e67202 */ /* 0x000fe20000000f00 */
[----:B------:R-:W-:Y:S01]  /*11e910*/  IMAD.MOV.U32 R231, RZ, RZ, R245 ;  /* 0x000000ffffe77224 */ /* 0x000fe200078e00f5 */
[----:B--2---:R-:W-:-:S02]  /*11e920*/  MOV R228, R241 ;  /* 0x000000f100e47202 */ /* 0x004fc40000000f00 */
[----:B------:R-:W2:Y:S01]  /*11e930*/  LDL.LU R241, [R1+0x7748] ;  /* 0x0077480001f17983 */ /* 0x000ea20000300800 */
[C---:B---3--:R-:W-:Y:S08]  /*11e940*/  HMMA.1688.F32.TF32 R40, R12.reuse, R42, R84 ;  /* 0x0000002a0c28723c */ /* 0x048ff00000081054 */
[C---:B----4-:R-:W-:Y:S08]  /*11e950*/  HMMA.1688.F32.TF32 R36, R12.reuse, R38, R88 ;  /* 0x000000260c24723c */ /* 0x050ff00000081058 */
[C---:B------:R-:W-:Y:S08]  /*11e960*/  HMMA.1688.F32.TF32 R32, R12.reuse, R34, R92 ;  /* 0x000000220c20723c */ /* 0x040ff0000008105c */
[C---:B------:R-:W-:Y:S08]  /*11e970*/  HMMA.1688.F32.TF32 R28, R12.reuse, R30, R96 ;  /* 0x0000001e0c1c723c */ /* 0x040ff00000081060 */
[----:B------:R-:W-:Y:S08]  /*11e980*/  HMMA.1688.F32.TF32 R12, R12, R26, R120 ;  /* 0x0000001a0c0c723c */ /* 0x000ff00000081078 */
[C---:B------:R-:W-:Y:S08]  /*11e990*/  HMMA.1688.F32.TF32 R136, R4.reuse, R136, R16 ;  /* 0x000000880488723c */ /* 0x040ff00000081010 */
[----:B------:R-:W-:Y:S01]  /*11e9a0*/  HMMA.1688.F32.TF32 R108, R4, R108, R8 ;  /* 0x0000006c046c723c */ /* 0x000fe20000081008 */
[----:B------:R-:W-:-:S02]  /*11e9b0*/  IMAD.MOV.U32 R229, RZ, RZ, R248 ;  /* 0x000000ffffe57224 */ /* 0x000fc400078e00f8 */
[----:B------:R-:W3:Y:S01]  /*11e9c0*/  LDL.LU R248, [R1+0x7744] ;  /* 0x0077440001f87983 */ /* 0x000ee20000300800 */
        /* <DEDUP_REMOVED lines=11> */
[----:B------:R1:W-:Y:S01]  /*11ea80*/  STL.64 [R1+0x7728], R138 ;  /* 0x0077288a01007387 */ /* 0x0003e20000100a00 */
[----:B------:R-:W-:Y:S02]  /*11ea90*/  STL.64 [R1+0x7720], R136 ;  /* 0x0077208801007387 */ /* 0x000fe40000100a00 */
[----:B------:R4:W-:Y:S01]  /*11eaa0*/  STL.64 [R1+0x7718], R110 ;  /* 0x0077186e01007387 */ /* 0x0009e20000100a00 */
[C---:B------:R-:W-:Y:S01]  /*11eab0*/  HMMA.1688.F32.TF32 R104, R4.reuse, R104, R20 ;  /* 0x000000680468723c */ /* 0x040fe20000081014 */
[----:B------:R-:W-:Y:S01]  /*11eac0*/  STL.64 [R1+0x7710], R108 ;  /* 0x0077106c01007387 */ /* 0x000fe20000100a00 */
        /* <DEDUP_REMOVED lines=59> */
[----:B------:R-:W4:Y:S07]  /*11ee80*/  LDL.LU R30, [R1+0x17b8] ;  /* 0x0017b800011e7983 */ /* 0x000f2e0000300800 */
[----:B------:R-:W-:Y:S01]  /*11ee90*/  HMMA.1688.F32.TF32 R116, R4, R124, R128 ;  /* 0x0000007c0474723c */ /* 0x000fe20000081080 */
        /* <DEDUP_REMOVED lines=37> */
[----:B------:R-:W-:Y:S01]  /*11f0f0*/  MOV R245, R157 ;  /* 0x0000009d00f57202 */ /* 0x000fe20000000f00 */
[----:B------:R-:W4:Y:S01]  /*11f100*/  LDL.LU R24, [R1+0x1060] ;  /* 0x0010600001187983 */ /* 0x000f220000300800 */
[----:B------:R-:W4:Y:S02]  /*11f110*/  LDL.LU R25, [R1+0x1064] ;  /* 0x0010640001197983 */ /* 0x000f240000300800 */
[----:B------:R-:W4:Y:S02]  /*11f120*/  LDL.LU R26, [R1+0x1068] ;  /* 0x00106800011a7983 */ /* 0x000f240000300800 */
[----:B------:R-:W4:Y:S01]  /*11f130*/  LDL.LU R27, [R1+0x106c] ;  /* 0x00106c00011b7983 */ /* 0x000f220000300800 */
[----:B------:R-:W-:Y:S01]  /*11f140*/  STL [R1+0x7534], R245 ;  /* 0x007534f501007387 */ /* 0x000fe20000100800 */
[----:B------:R-:W-:-:S02]  /*11f150*/  IMAD.MOV.U32 R138, RZ, RZ, R236 ;  /* 0x000000ffff8a7224 */ /* 0x000fc400078e00ec */
[----:B------:R-:W4:Y:S01]  /*11f160*/  LDL.LU R236, [R1+0x773c] ;  /* 0x00773c0001ec7983 */ /* 0x000f220000300800 */
[----:B------:R-:W-:Y:S01]  /*11f170*/  MOV R139, R237 ;  /* 0x000000ed008b7202 */ /* 0x000fe20000000f00 */
[----:B------:R-:W-:Y:S01]  /*11f180*/  IMAD.MOV.U32 R110, RZ, RZ, R238 ;  /* 0x000000ffff6e7224 */ /* 0x000fe200078e00ee */
[----:B------:R-:W4:Y:S01]  /*11f190*/  LDL.LU R237, [R1+0x7738] ;  /* 0x0077380001ed7983 */ /* 0x000f220000300800 */
[----:B------:R-:W4:Y:S01]  /*11f1a0*/  LDL.LU R238, [R1+0x7734] ;  /* 0x0077340001ee7983 */ /* 0x000f220000300800 */
[----:B------:R-:W-:Y:S02]  /*11f1b0*/  MOV R111, R239 ;  /* 0x000000ef006f7202 */ /* 0x000fe40000000f00 */
[----:B------:R-:W-:Y:S04]  /*11f1c0*/  LDS R32, [R2+0x1c380] ;  /* 0x01c3800002207984 */ /* 0x000fe80000000800 */
[----:B------:R-:W4:Y:S04]  /*11f1d0*/  LDL.LU R239, [R1+0x7730] ;  /* 0x0077300001ef7983 */ /* 0x000f280000300800 */
[----:B------:R-:W-:Y:S04]  /*11f1e0*/  LDS R34, [R2+0x1e380] ;  /* 0x01e3800002227984 */ /* 0x000fe80000000800 */
[----:B------:R-:W-:Y:S04]  /*11f1f0*/  LDS R33, [R0+0x1c380] ;  /* 0x01c3800000217984 */ /* 0x000fe80000000800 */
[----:B------:R-:W1:Y:S01]  /*11f200*/  LDS R35, [R0+0x1e380] ;  /* 0x01e3800000237984 */ /* 0x000e620000000800 */
[C---:B---3--:R-:W-:Y:S08]  /*11f210*/  HMMA.1688.F32.TF32 R132, R4.reuse, R248, R132 ;  /* 0x000000f80484723c */ /* 0x048ff00000081084 */
[C---:B--2---:R-:W-:Y:S08]  /*11f220*/  HMMA.1688.F32.TF32 R20, R4.reuse, R160, R20 ;  /* 0x000000a00414723c */ /* 0x044ff00000081014 */
        /* <DEDUP_REMOVED lines=24> */
[C---:B-1----:R-:W-:Y:S08]  /*11f3b0*/  HMMA.1688.F32.TF32 R132, R32.reuse, R250, R132 ;  /* 0x000000fa2084723c */ /* 0x042ff00000081084 */
[----:B------:R-:W-:Y:S01]  /*11f3c0*/  HMMA.1688.F32.TF32 R104, R32, R138, R104 ;  /* 0x0000008a2068723c */ /* 0x000fe20000081068 */
[----:B------:R-:W-:-:S07]  /*11f3d0*/  IMAD.MOV.U32 R245, RZ, RZ, R190 ;  /* 0x000000fffff57224 */ /* 0x000fce00078e00be */
[C---:B------:R-:W-:Y:S08]  /*11f3e0*/  HMMA.1688.F32.TF32 R28, R32.reuse, R158, R28 ;  /* 0x0000009e201c723c */ /* 0x040ff0000008101c */
[C---:B------:R-:W-:Y:S08]  /*11f3f0*/  HMMA.1688.F32.TF32 R40, R32.reuse, R166, R40 ;  /* 0x000000a62028723c */ /* 0x040ff00000081028 */
[C---:B------:R-:W-:Y:S08]  /*11f400*/  HMMA.1688.F32.TF32 R44, R32.reuse, R174, R44 ;  /* 0x000000ae202c723c */ /* 0x040ff0000008102c */
[----:B------:R-:W-:Y:S08]  /*11f410*/  HMMA.1688.F32.TF32 R48, R32, R182, R48 ;  /* 0x000000b62030723c */ /* 0x000ff00000081030 */
[----:B------:R-:W-:Y:S01]  /*11f420*/  HMMA.1688.F32.TF32 R4, R4, R144, R236 ;  /* 0x000000900404723c */ /* 0x000fe200000810ec */
[----:B------:R-:W2:Y:S04]  /*11f430*/  LDL R236, [R1+0x11a0] ;  /* 0x0011a00001ec7983 */ /* 0x000ea80000100800 */
[----:B------:R-:W2:Y:S03]  /*11f440*/  LDL R237, [R1+0x11a4] ;  /* 0x0011a40001ed7983 */ /* 0x000ea60000100800 */
        /* <DEDUP_REMOVED lines=10> */
[----:B--2---:R-:W-:Y:S01]  /*11f4f0*/  STL.64 [R1+0x7558], R236 ;  /* 0x007558ec01007387 */ /* 0x004fe20000100a00 */
[----:B------:R-:W2:Y:S02]  /*11f500*/  LDL R238, [R1+0x48] ;  /* 0x0000480001ee7983 */ /* 0x000ea40000100800 */
[----:B------:R-:W2:Y:S02]  /*11f510*/  LDL R239, [R1+0x4c] ;  /* 0x00004c0001ef7983 */ /* 0x000ea40000100800 */
[----:B------:R1:W-:Y:S01]  /*11f520*/  STL.64 [R1+0x74f0], R250 ;  /* 0x0074f0fa01007387 */ /* 0x0003e20000100a00 */
[----:B------:R3:W-:Y:S04]  /*11f530*/  STL.64 [R1+0x74e8], R248 ;  /* 0x0074e8f801007387 */ /* 0x0007e80000100a00 */
[----:B-1----:R-:W4:Y:S04]  /*11f540*/  LDL R250, [R1+0x38] ;  /* 0x0000380001fa7983 */ /* 0x002f280000100800 */
[----:B------:R-:W4:Y:S01]  /*11f550*/  LDL R251, [R1+0x3c] ;  /* 0x00003c0001fb7983 */ /* 0x000f220000100800 */
[----:B------:R-:W2:Y:S02]  /*11f560*/  LDL.LU.64 R138, [R1+0x7728] ;  /* 0x00772800018a7983 */ /* 0x000ea40000300a00 */
[----:B------:R-:W2:Y:S01]  /*11f570*/  LDL.LU.64 R136, [R1+0x7720] ;  /* 0x0077200001887983 */ /* 0x000ea20000300a00 */
[----:B------:R-:W-:Y:S01]  /*11f580*/  HMMA.1688.F32.TF32 R120, R32, R102, R120 ;  /* 0x000000662078723c */ /* 0x000fe20000081078 */
[----:B------:R1:W-:Y:S01]  /*11f590*/  STL.64 [R1+0x7708], R106 ;  /* 0x0077086a01007387 */ /* 0x0003e20000100a00 */
[----:B------:R-:W-:Y:S02]  /*11f5a0*/  STL.64 [R1+0x7700], R104 ;  /* 0x0077006801007387 */ /* 0x000fe40000100a00 */
[----:B---3--:R-:W-:Y:S01]  /*11f5b0*/  IMAD.MOV.U32 R249, RZ, RZ, R150 ;  /* 0x000000fffff97224 */ /* 0x008fe200078e0096 */
[----:B------:R-:W-:-:S03]  /*11f5c0*/  MOV R248, R151 ;  /* 0x0000009700f87202 */ /* 0x000fc60000000f00 */
[C---:B------:R-:W-:Y:S08]  /*11f5d0*/  HMMA.1688.F32.TF32 R36, R32.reuse, R242, R36 ;  /* 0x000000f22024723c */ /* 0x040ff00000081024 */
[C---:B------:R-:W-:Y:S08]  /*11f5e0*/  HMMA.1688.F32.TF32 R52, R32.reuse, R190, R52 ;  /* 0x000000be2034723c */ /* 0x040ff00000081034 */
[C---:B------:R-:W-:Y:S08]  /*11f5f0*/  HMMA.1688.F32.TF32 R60, R32.reuse, R206, R60 ;  /* 0x000000ce203c723c */ /* 0x040ff0000008103c */
[C---:B------:R-:W-:Y:S08]  /*11f600*/  HMMA.1688.F32.TF32 R72, R32.reuse, R222, R72 ;  /* 0x000000de2048723c */ /* 0x040ff00000081048 */
[C---:B------:R-:W-:Y:S08]  /*11f610*/  HMMA.1688.F32.TF32 R88, R32.reuse, R218, R88 ;  /* 0x000000da2058723c */ /* 0x040ff00000081058 */
[C---:B------:R-:W-:Y:S01]  /*11f620*/  HMMA.1688.F32.TF32 R8, R32.reuse, R186, R8 ;  /* 0x000000ba2008723c */ /* 0x040fe20000081008 */
[----:B------:R-:W-:Y:S04]  /*11f630*/  LDS R102, [R2+0x22380] ;  /* 0x0223800002667984 */ /* 0x000fe80000000800 */
[----:B-1----:R-:W3:Y:S04]  /*11f640*/  LDL R106, [R1+0x28] ;  /* 0x00002800016a7983 */ /* 0x002ee80000100800 */
[----:B------:R-:W3:Y:S04]  /*11f650*/  LDL R107, [R1+0x2c] ;  /* 0x00002c00016b7983 */ /* 0x000ee80000100800 */
[----:B------:R-:W1:Y:S01]  /*11f660*/  LDS R103, [R0+0x22380] ;  /* 0x0223800000677984 */ /* 0x000e620000000800 */
[C---:B--2---:R-:W-:Y:S03]  /*11f670*/  HMMA.1688.F32.TF32 R136, R32.reuse, R110, R136 ;  /* 0x0000006e2088723c */ /* 0x044fe60000081088 */
[----:B------:R-:W3:Y:S05]  /*11f680*/  LDL.LU.64 R110, [R1+0x7718] ;  /* 0x00771800016e7983 */ /* 0x000eea0000300a00 */
[----:B----4-:R-:W-:Y:S01]  /*11f690*/  HMMA.1688.F32.TF32 R112, R32, R250, R112 ;  /* 0x000000fa2070723c */ /* 0x010fe20000081070 */
[----:B------:R-:W3:Y:S06]  /*11f6a0*/  LDL.LU.64 R108, [R1+0x7710] ;  /* 0x00771000016c7983 */ /* 0x000eec0000300a00 */
[----:B------:R-:W-:Y:S01]  /*11f6b0*/  IMAD.MOV.U32 R251, RZ, RZ, R158 ;  /* 0x000000fffffb7224 */ /* 0x000fe200078e009e */
[----:B------:R-:W-:-:S07]  /*11f6c0*/  MOV R250, R159 ;  /* 0x0000009f00fa7202 */ /* 0x000fce0000000f00 */
        /* <DEDUP_REMOVED lines=8> */
[----:B------:R-:W-:Y:S01]  /*11f750*/  STL.64 [R1+0x7568], R246 ;  /* 0x007568f601007387 */ /* 0x000fe20000100a00 */
[----:B------:R1:W-:Y:S01]  /*11f760*/  STL.64 [R1+0x7560], R244 ;  /* 0x007560f401007387 */ /* 0x0003e20000100a00 */
[----:B------:R-:W-:Y:S01]  /*11f770*/  HMMA.1688.F32.TF32 R116, R32, R238, R116 ;  /* 0x000000ee2074723c */ /* 0x000fe20000081074 */
[----:B--2---:R-:W-:Y:S01]  /*11f780*/  MOV R243, R214 ;  /* 0x000000d600f37202 */ /* 0x004fe20000000f00 */
[----:B------:R-:W-:-:S02]  /*11f790*/  IMAD.MOV.U32 R242, RZ, RZ, R215 ;  /* 0x000000fffff27224 */ /* 0x000fc400078e00d7 */
[----:B----4-:R-:W-:Y:S01]  /*11f7a0*/  IMAD.MOV.U32 R241, RZ, RZ, R166 ;  /* 0x000000fffff17224 */ /* 0x010fe200078e00a6 */
[----:B------:R-:W-:Y:S02]  /*11f7b0*/  MOV R240, R167 ;  /* 0x000000a700f07202 */ /* 0x000fe40000000f00 */
[----:B------:R-:W-:Y:S03]  /*11f7c0*/  STL.64 [R1+0x7550], R242 ;  /* 0x007550f201007387 */ /* 0x000fe60000100a00 */
[----:B------:R2:W-:Y:S02]  /*11f7d0*/  STL.64 [R1+0x7548], R240 ;  /* 0x007548f001007387 */ /* 0x0005e40000100a00 */
        /* <DEDUP_REMOVED lines=48> */
[----:B-1----:R-:W4:Y:S04]  /*11fae0*/  LDL R244, [R1+0x310] ;  /* 0x0003100001f47983 */ /* 0x002f280000100800 */
[----:B------:R-:W4:Y:S04]  /*11faf0*/  LDL R245, [R1+0x314] ;  /* 0x0003140001f57983 */ /* 0x000f280000100800 */
[----:B------:R-:W4:Y:S04]  /*11fb00*/  LDL R246, [R1+0x318] ;  /* 0x0003180001f67983 */ /* 0x000f280000100800 */
[----:B------:R-:W4:Y:S04]  /*11fb10*/  LDL R247, [R1+0x31c] ;  /* 0x00031c0001f77983 */ /* 0x000f280000100800 */
[----:B--2---:R-:W2:Y:S04]  /*11fb20*/  LDL R240, [R1+0x300] ;  /* 0x0003000001f07983 */ /* 0x004ea80000100800 */
        /* <DEDUP_REMOVED lines=52> */
[----:B------:R-:W4:Y:S04]  /*11fe70*/  LDL R148, [R1+0x230] ;  /* 0x0002300001947983 */ /* 0x000f280000100800 */
[----:B------:R-:W4:Y:S04]  /*11fe80*/  LDL R149, [R1+0x234] ;  /* 0x0002340001957983 */ /* 0x000f280000100800 */
[----:B------:R-:W4:Y:S04]  /*11fe90*/  LDL R150, [R1+0x238] ;  /* 0x0002380001967983 */ /* 0x000f280000100800 */
[----:B-1----:R-:W4:Y:S04]  /*11fea0*/  LDL R178, [R1+0x1e8] ;  /* 0x0001e80001b27983 */ /* 0x002f280000100800 */
        /* <DEDUP_REMOVED lines=10> */
[----:B------:R1:W-:Y:S01]  /*11ff50*/  STL.64 [R1+0x7598], R170 ;  /* 0x007598aa01007387 */ /* 0x0003e20000100a00 */
[C---:B------:R-:W-:Y:S01]  /*11ff60*/  HMMA.1688.F32.TF32 R16, R32.reuse, R170, R16 ;  /* 0x000000aa2010723c */ /* 0x040fe20000081010 */
[----:B------:R1:W-:Y:S07]  /*11ff70*/  STL.64 [R1+0x7590], R168 ;  /* 0x007590a801007387 */ /* 0x0003ee0000100a00 */
[C---:B------:R-:W-:Y:S08]  /*11ff80*/  HMMA.1688.F32.TF32 R20, R32.reuse, R162, R20 ;  /* 0x000000a22014723c */ /* 0x040ff00000081014 */
[C---:B------:R-:W-:Y:S01]  /*11ff90*/  HMMA.1688.F32.TF32 R24, R32.reuse, R154, R24 ;  /* 0x0000009a2018723c */ /* 0x040fe20000081018 */
[----:B-1----:R-:W4:Y:S04]  /*11ffa0*/  LDL R170, [R1+0x288] ;  /* 0x0002880001aa7983 */ /* 0x002f280000100800 */
[----:B------:R-:W4:Y:S04]  /*11ffb0*/  LDL R168, [R1+0x280] ;  /* 0x0002800001a87983 */ /* 0x000f280000100800 */
[----:B------:R-:W4:Y:S04]  /*11ffc0*/  LDL R169, [R1+0x284] ;  /* 0x0002840001a97983 */ /* 0x000f280000100800 */
[----:B------:R-:W4:Y:S01]  /*11ffd0*/  LDL R171, [R1+0x28c] ;  /* 0x00028c0001ab7983 */ /* 0x000f220000100800 */
[----:B------:R1:W-:Y:S02]  /*11ffe0*/  STL.64 [R1+0x75a8], R162 ;  /* 0x0075a8a201007387 */ /* 0x0003e40000100a00 */
[----:B------:R1:W-:Y:S02]  /*11fff0*/  STL.64 [R1+0x75a0], R160 ;  /* 0x0075a0a001007387 */ /* 0x0003e40000100a00 */
[----:B------:R-:W4:Y:S01]  /*120000*/  LDL R120, [R1+0x240] ;  /* 0x0002400001787983 */ /* 0x000f220000100800 */
[----:B------:R-:W4:Y:S01]  /*120010*/  LDL R121, [R1+0x244] ;  /* 0x0002440001797983 */ /* 0x000f220000100800 */
[C---:B------:R-:W-:Y:S03]  /*120020*/  HMMA.1688.F32.TF32 R4, R32.reuse, R146, R4 ;  /* 0x000000922004723c */ /* 0x040fe60000081004 */
        /* <DEDUP_REMOVED lines=16> */
[----:B---3--:R-:W-:Y:S01]  /*120130*/  HMMA.1688.F32.TF32 R108, R32, R106, R108 ;  /* 0x0000006a206c723c */ /* 0x008fe2000008106c */
[----:B------:R-:W4:Y:S02]  /*120140*/  LDL.LU.64 R106, [R1+0x7708] ;  /* 0x00770800016a7983 */ /* 0x000f240000300a00 */
[----:B------:R-:W-:Y:S04]  /*120150*/  LDS R32, [R2+0x24380] ;  /* 0x0243800002207984 */ /* 0x000fe80000000800 */
[----:B------:R-:W-:Y:S04]  /*120160*/  LDS R34, [R2+0x26380] ;  /* 0x0263800002227984 */ /* 0x000fe80000000800 */
[----:B------:R-:W-:Y:S04]  /*120170*/  LDS R33, [R0+0x24380] ;  /* 0x0243800000217984 */ /* 0x000fe80000000800 */
[----:B------:R-:W1:Y:S01]  /*120180*/  LDS R35, [R0+0x26380] ;  /* 0x0263800000237984 */ /* 0x000e620000000800 */
[C---:B--2---:R-:W-:Y:S03]  /*120190*/  HMMA.1688.F32.TF32 R132, R100.reuse, R104, R132 ;  /* 0x000000686484723c */ /* 0x044fe60000081084 */
[----:B------:R-:W4:Y:S01]  /*1201a0*/  LDL.LU.64 R104, [R1+0x7700] ;  /* 0x0077000001687983 */ /* 0x000f220000300a00 */
[----:B------:R-:W2:Y:S04]  /*1201b0*/  LDL.LU.64 R138, [R1+0x76f8] ;  /* 0x0076f800018a7983 */ /* 0x000ea80000300a00 */
[C---:B----4-:R-:W-:Y:S01]  /*1201c0*/  HMMA.1688.F32.TF32 R104, R100.reuse, R136, R104 ;  /* 0x000000886468723c */ /* 0x050fe20000081068 */
[----:B------:R-:W2:Y:S11]  /*1201d0*/  LDL.LU.64 R136, [R1+0x76f0] ;  /* 0x0076f00001887983 */ /* 0x000eb60000300a00 */
[----:B------:R-:W-:Y:S11]  /*1201e0*/  @!UPT UIADD3 URZ, URZ, URZ, URZ ;  /* 0x0000003f3f3ff290 */ /* 0x000ff6000fffe03f */
        /* <DEDUP_REMOVED lines=47> */
[----:B----4-:R-:W-:Y:S01]  /*1204e0*/  HMMA.1688.F32.TF32 R120, R100, R144, R120 ;  /* 0x000000906478723c */ /* 0x010fe20000081078 */
[----:B------:R-:W4:Y:S04]  /*1204f0*/  LDL R102, [R1+0x248] ;  /* 0x0002480001667983 */ /* 0x000f280000100800 */
[----:B------:R-:W4:Y:S01]  /*120500*/  LDL R103, [R1+0x24c] ;  /* 0x00024c0001677983 */ /* 0x000f220000100800 */
        /* <DEDUP_REMOVED lines=10> */
[C---:B----4-:R-:W-:Y:S01]  /*1205b0*/  HMMA.1688.F32.TF32 R116, R32.reuse, R102, R116 ;  /* 0x000000662074723c */ /* 0x050fe20000081074 */
[----:B------:R-:W-:Y:S04]  /*1205c0*/  LDS R102, [R2+0x2a380] ;  /* 0x02a3800002667984 */ /* 0x000fe80000000800 */
[----:B------:R-:W1:Y:S03]  /*1205d0*/  LDS R103, [R0+0x2a380] ;  /* 0x02a3800000677984 */ /* 0x000e660000000800 */
[C---:B--2---:R-:W-:Y:S01]  /*1205e0*/  HMMA.1688.F32.TF32 R108, R32.reuse, R142, R108 ;  /* 0x0000008e206c723c */ /* 0x044fe2000008106c */
        /* <DEDUP_REMOVED lines=208> */
[----:B------:R-:W1:Y:S01]  /*1212f0*/  LDL R224, [R1+0x1120] ;  /* 0x0011200001e07983 */ /* 0x000e620000100800 */
[----:B------:R-:W1:Y:S04]  /*121300*/  LDL R225, [R1+0x1124] ;  /* 0x0011240001e17983 */ /* 0x000e680000100800 */
[----:B------:R-:W2:Y:S04]  /*121310*/  LDL.64 R232, [R1+0x1130] ;  /* 0x0011300001e87983 */ /* 0x000ea80000100a00 */
[----:B------:R-:W3:Y:S04]  /*121320*/  LDL.64 R240, [R1+0x1140] ;  /* 0x0011400001f07983 */ /* 0x000ee80000100a00 */
[----:B------:R-:W3:Y:S04]  /*121330*/  LDL.64 R248, [R1+0x1150] ;  /* 0x0011500001f87983 */ /* 0x000ee80000100a00 */
[----:B------:R-:W3:Y:S04]  /*121340*/  LDL.64 R192, [R1+0x1160] ;  /* 0x0011600001c07983 */ /* 0x000ee80000100a00 */
[----:B------:R-:W3:Y:S01]  /*121350*/  LDL.64 R200, [R1+0x1170] ;  /* 0x0011700001c87983 */ /* 0x000ee20000100a00 */
        /* <DEDUP_REMOVED lines=24> */
[----:B------:R-:W3:Y:S01]  /*1214e0*/  LDL.64 R208, [R1+0x1190] ;  /* 0x0011900001d07983 */ /* 0x000ee20000100a00 */
[C---:B------:R-:W-:Y:S08]  /*1214f0*/  HMMA.1688.F32.TF32 R40, R32.reuse, R238, R40 ;  /* 0x000000ee2028723c */ /* 0x040ff00000081028 */
[C---:B------:R-:W-:Y:S08]  /*121500*/  HMMA.1688.F32.TF32 R88, R32.reuse, R214, R88 ;  /* 0x000000d62058723c */ /* 0x040ff00000081058 */
[C---:B------:R-:W-:Y:S08]  /*121510*/  HMMA.1688.F32.TF32 R92, R32.reuse, R206, R92 ;  /* 0x000000ce205c723c */ /* 0x040ff0000008105c */
[----:B------:R-:W-:Y:S08]  /*121520*/  HMMA.1688.F32.TF32 R84, R32, R222, R84 ;  /* 0x000000de2054723c */ /* 0x000ff00000081054 */
[C---:B-1----:R-:W-:Y:S08]  /*121530*/  HMMA.1688.F32.TF32 R132, R100.reuse, R224, R132 ;  /* 0x000000e06484723c */ /* 0x042ff00000081084 */
[C---:B--2---:R-:W-:Y:S11]  /*121540*/  HMMA.1688.F32.TF32 R104, R100.reuse, R232, R104 ;  /* 0x000000e86468723c */ /* 0x044ff60000081068 */
[----:B------:R-:W-:Y:S04]  /*121550*/  @!UPT UIADD3 URZ, URZ, URZ, URZ ;  /* 0x0000003f3f3ff290 */ /* 0x000fe8000fffe03f */
[----:B------:R-:W-:Y:S01]  /*121560*/  STL.64 [R1+0x18f0], R132 ;  /* 0x0018f08401007387 */ /* 0x000fe20000100a00 */
[----:B------:R-:W-:Y:S07]  /*121570*/  STL.64 [R1+0x18f8], R134 ;  /* 0x0018f88601007387 */ /* 0x000fee0000100a00 */
[----:B------:R-:W-:Y:S02]  /*121580*/  STL.64 [R1+0x18e0], R104 ;  /* 0x0018e06801007387 */ /* 0x000fe40000100a00 */
[----:B------:R3:W-:Y:S02]  /*121590*/  STL.64 [R1+0x18e8], R106 ;  /* 0x0018e86a01007387 */ /* 0x0007e40000100a00 */
[C---:B---3--:R-:W-:Y:S11]  /*1215a0*/  HMMA.1688.F32.TF32 R104, R100.reuse, R240, R136 ;  /* 0x000000f06468723c */ /* 0x048ff60000081088 */
[----:B------:R-:W-:Y:S11]  /*1215b0*/  @!UPT UIADD3 URZ, URZ, URZ, URZ ;  /* 0x0000003f3f3ff290 */ /* 0x000ff6000fffe03f */
[----:B------:R-:W-:Y:S01]  /*1215c0*/  @!UPT UIADD3 URZ, URZ, URZ, URZ ;  /* 0x0000003f3f3ff290 */ /* 0x000fe2000fffe03f */
[----:B------:R-:W-:Y:S01]  /*1215d0*/  STL.64 [R1+0x18d0], R104 ;  /* 0x0018d06801007387 */ /* 0x000fe20000100a00 */
[----:B------:R1:W-:Y:S02]  /*1215e0*/  STL.64 [R1+0x18d8], R106 ;  /* 0x0018d86a01007387 */ /* 0x0003e40000100a00 */
[----:B------:R-:W2:Y:S01]  /*1215f0*/  LDL.64 R216, [R1+0x1180] ;  /* 0x0011800001d87983 */ /* 0x000ea20000100a00 */
[----:B-1----:R-:W-:Y:S01]  /*121600*/  HMMA.1688.F32.TF32 R104, R100, R248, R108 ;  /* 0x000000f86468723c */ /* 0x002fe2000008106c */
[----:B------:R-:W-:Y:S01]  /*121610*/  MOV R239, R232 ;  /* 0x000000e800ef7202 */ /* 0x000fe20000000f00 */
[----:B------:R-:W-:Y:S11]  /*121620*/  IMAD.MOV.U32 R238, RZ, RZ, R233 ;  /* 0x000000ffffee7224 */ /* 0x000ff600078e00e9 */
[----:B------:R-:W-:Y:S10]  /*121630*/  @!UPT UIADD3 URZ, URZ, URZ, URZ ;  /* 0x0000003f3f3ff290 */ /* 0x000ff4000fffe03f */
[----:B------:R-:W-:Y:S01]  /*121640*/  STL.64 [R1+0x18c0], R104 ;  /* 0x0018c06801007387 */ /* 0x000fe20000100a00 */
[----:B------:R1:W-:Y:S02]  /*121650*/  STL.64 [R1+0x18c8], R106 ;  /* 0x0018c86a01007387 */ /* 0x0003e40000100a00 */
[----:B------:R-:W3:Y:S02]  /*121660*/  LDL R224, [R1+0x11c0] ;  /* 0x0011c00001e07983 */ /* 0x000ee40000100800 */
[----:B------:R-:W3:Y:S01]  /*121670*/  LDL R225, [R1+0x11c4] ;  /* 0x0011c40001e17983 */ /* 0x000ee20000100800 */
[----:B------:R-:W4:Y:S04]  /*121680*/  LDL R232, [R1+0x11b0] ;  /* 0x0011b00001e87983 */ /* 0x000f280000100800 */
[----:B------:R-:W4:Y:S01]  /*121690*/  LDL R233, [R1+0x11b4] ;  /* 0x0011b40001e97983 */ /* 0x000f220000100800 */
[----:B------:R-:W-:Y:S01]  /*1216a0*/  MOV R215, R240 ;  /* 0x000000f000d77202 */ /* 0x000fe20000000f00 */
[----:B------:R-:W-:-:S02]  /*1216b0*/  IMAD.MOV.U32 R207, RZ, RZ, R241 ;  /* 0x000000ffffcf7224 */ /* 0x000fc400078e00f1 */
[----:B------:R-:W4:Y:S01]  /*1216c0*/  LDL R240, [R1+0x11d0] ;  /* 0x0011d00001f07983 */ /* 0x000f220000100800 */
[----:B------:R-:W4:Y:S01]  /*1216d0*/  LDL R241, [R1+0x11d4] ;  /* 0x0011d40001f17983 */ /* 0x000f220000100800 */
[----:B------:R-:W-:Y:S01]  /*1216e0*/  MOV R223, R248 ;  /* 0x000000f800df7202 */ /* 0x000fe20000000f00 */
[----:B------:R-:W-:Y:S02]  /*1216f0*/  IMAD.MOV.U32 R214, RZ, RZ, R249 ;  /* 0x000000ffffd67224 */ /* 0x000fe400078e00f9 */
[----:B------:R-:W4:Y:S01]  /*121700*/  LDL R248, [R1+0x11e0] ;  /* 0x0011e00001f87983 */ /* 0x000f220000100800 */
[----:B------:R-:W4:Y:S01]  /*121710*/  LDL R249, [R1+0x11e4] ;  /* 0x0011e40001f97983 */ /* 0x000f220000100800 */
[----:B-1----:R-:W-:Y:S01]  /*121720*/  HMMA.1688.F32.TF32 R104, R100, R192, R112 ;  /* 0x000000c06468723c */ /* 0x002fe20000081070 */
[----:B------:R-:W-:Y:S02]  /*121730*/  STL.64 [R1+0x73e8], R214 ;  /* 0x0073e8d601007387 */ /* 0x000fe40000100a00 */
[----:B------:R-:W-:Y:S05]  /*121740*/  STL.64 [R1+0x73e0], R212 ;  /* 0x0073e0d401007387 */ /* 0x000fea0000100a00 */
[----:B------:R-:W-:Y:S11]  /*121750*/  HMMA.1688.F32.TF32 R80, R32, R230, R80 ;  /* 0x000000e62050723c */ /* 0x000ff60000081050 */
[----:B------:R-:W-:Y:S04]  /*121760*/  @!UPT UIADD3 URZ, URZ, URZ, URZ ;  /* 0x0000003f3f3ff290 */ /* 0x000fe8000fffe03f */
[----:B------:R-:W-:Y:S01]  /*121770*/  STL.64 [R1+0x18b0], R104 ;  /* 0x0018b06801007387 */ /* 0x000fe20000100a00 */
[----:B------:R1:W-:Y:S02]  /*121780*/  STL.64 [R1+0x18b8], R106 ;  /* 0x0018b86a01007387 */ /* 0x0003e40000100a00 */
[----:B-1----:R-:W-:Y:S01]  /*121790*/  HMMA.1688.F32.TF32 R104, R100, R200, R116 ;  /* 0x000000c86468723c */ /* 0x002fe20000081074 */
[----:B------:R-:W-:Y:S01]  /*1217a0*/  MOV R230, R192 ;  /* 0x000000c000e67202 */ /* 0x000fe20000000f00 */
[----:B------:R-:W-:-:S05]  /*1217b0*/  IMAD.MOV.U32 R231, RZ, RZ, R193 ;  /* 0x000000ffffe77224 */ /* 0x000fca00078e00c1 */
[----:B------:R-:W-:Y:S01]  /*1217c0*/  STL.64 [R1+0x73f8], R230 ;  /* 0x0073f8e601007387 */ /* 0x000fe20000100a00 */
[----:B------:R-:W-:Y:S11]  /*1217d0*/  STL.64 [R1+0x73f0], R228 ;  /* 0x0073f0e401007387 */ /* 0x000ff60000100a00 */
[----:B------:R-:W-:Y:S04]  /*1217e0*/  @!UPT UIADD3 URZ, URZ, URZ, URZ ;  /* 0x0000003f3f3ff290 */ /* 0x000fe8000fffe03f */
[----:B------:R-:W-:Y:S01]  /*1217f0*/  STL.64 [R1+0x18a0], R104 ;  /* 0x0018a06801007387 */ /* 0x000fe20000100a00 */
[----:B------:R1:W-:Y:S02]  /*121800*/  STL.64 [R1+0x18a8], R106 ;  /* 0x0018a86a01007387 */ /* 0x0003e40000100a00 */
[----:B-1----:R-:W-:Y:S01]  /*121810*/  HMMA.1688.F32.TF32 R104, R100, R208, R120 ;  /* 0x000000d06468723c */ /* 0x002fe20000081078 */
[----:B------:R-:W-:Y:S01]  /*121820*/  IMAD.MOV.U32 R222, RZ, RZ, R201 ;  /* 0x000000ffffde7224 */ /* 0x000fe200078e00c9 */
[----:B------:R-:W-:-:S04]  /*121830*/  MOV R206, R200 ;  /* 0x000000c800ce7202 */ /* 0x000fc80000000f00 */
[----:B------:R-:W-:Y:S01]  /*121840*/  STL.64 [R1+0x7418], R222 ;  /* 0x007418de01007387 */ /* 0x000fe20000100a00 */
[----:B------:R-:W-:Y:S02]  /*121850*/  STL.64 [R1+0x7410], R220 ;  /* 0x007410dc01007387 */ /* 0x000fe40000100a00 */
[----:B------:R-:W-:Y:S02]  /*121860*/  STL.64 [R1+0x7408], R206 ;  /* 0x007408ce01007387 */ /* 0x000fe40000100a00 */
[----:B------:R-:W-:Y:S11]  /*121870*/  STL.64 [R1+0x7400], R204 ;  /* 0x007400cc01007387 */ /* 0x000ff60000100a00 */
[----:B------:R-:W-:Y:S01]  /*121880*/  @!UPT UIADD3 URZ, URZ, URZ, URZ ;  /* 0x0000003f3f3ff290 */ /* 0x000fe2000fffe03f */
[----:B------:R-:W-:Y:S01]  /*121890*/  STL.64 [R1+0x1890], R104 ;  /* 0x0018906801007387 */ /* 0x000fe20000100a00 */
[----:B------:R2:W-:Y:S01]  /*1218a0*/  STL.64 [R1+0x1898], R106 ;  /* 0x0018986a01007387 */ /* 0x0005e20000100a00 */
[----:B------:R-:W-:Y:S07]  /*1218b0*/  HMMA.1688.F32.TF32 R96, R32, R198, R96 ;  /* 0x000000c62060723c */ /* 0x000fee0000081060 */
[----:B------:R-:W-:Y:S01]  /*1218c0*/  MOV R198, R208 ;  /* 0x000000d000c67202 */ /* 0x000fe20000000f00 */
[----:B------:R-:W-:-:S05]  /*1218d0*/  IMAD.MOV.U32 R199, RZ, RZ, R209 ;  /* 0x000000ffffc77224 */ /* 0x000fca00078e00d1 */
[----:B------:R-:W-:Y:S01]  /*1218e0*/  STL.64 [R1+0x7428], R198 ;  /* 0x007428c601007387 */ /* 0x000fe20000100a00 */
[----:B------:R-:W-:Y:S01]  /*1218f0*/  STL.64 [R1+0x7420], R196 ;  /* 0x007420c401007387 */ /* 0x000fe20000100a00 */
[C---:B------:R-:W-:Y:S08]  /*121900*/  HMMA.1688.F32.TF32 R44, R32.reuse, R194, R44 ;  /* 0x000000c2202c723c */ /* 0x040ff0000008102c */
[----:B------:R-:W-:Y:S08]  /*121910*/  HMMA.1688.F32.TF32 R68, R32, R190, R68 ;  /* 0x000000be2044723c */ /* 0x000ff00000081044 */
[C---:B--2---:R-:W-:Y:S01]  /*121920*/  HMMA.1688.F32.TF32 R104, R100.reuse, R216, R124 ;  /* 0x000000d86468723c */ /* 0x044fe2000008107c */
[----:B------:R-:W-:Y:S01]  /*121930*/  MOV R190, R216 ;  /* 0x000000d800be7202 */ /* 0x000fe20000000f00 */
[----:B------:R-:W-:Y:S11]  /*121940*/  IMAD.MOV.U32 R191, RZ, RZ, R217 ;  /* 0x000000ffffbf7224 */ /* 0x000ff600078e00d9 */
[----:B------:R-:W-:Y:S10]  /*121950*/  @!UPT UIADD3 URZ, URZ, URZ, URZ ;  /* 0x0000003f3f3ff290 */ /* 0x000ff4000fffe03f */
[----:B------:R-:W-:Y:S01]  /*121960*/  STL.64 [R1+0x1880], R104 ;  /* 0x0018806801007387 */ /* 0x000fe20000100a00 */
[----:B------:R1:W-:Y:S02]  /*121970*/  STL.64 [R1+0x1888], R106 ;  /* 0x0018886a01007387 */ /* 0x0003e40000100a00 */
[C---:B-1----:R-:W-:Y:S08]  /*121980*/  HMMA.1688.F32.TF32 R104, R100.reuse, R236, R128 ;  /* 0x000000ec6468723c */ /* 0x042ff00000081080 */
[C---:B---3--:R-:W-:Y:S01]  /*121990*/  HMMA.1688.F32.TF32 R28, R100.reuse, R224, R28 ;  /* 0x000000e0641c723c */ /* 0x048fe2000008101c */
[----:B------:R-:W-:Y:S01]  /*1219a0*/  STL.64 [R1+0x7438], R190 ;  /* 0x007438be01007387 */ /* 0x000fe20000100a00 */
[----:B------:R-:W-:Y:S02]  /*1219b0*/  STL.64 [R1+0x7430], R188 ;  /* 0x007430bc01007387 */ /* 0x000fe40000100a00 */
[----:B------:R-:W-:Y:S02]  /*1219c0*/  STL.64 [R1+0x72f8], R238 ;  /* 0x0072f8ee01007387 */ /* 0x000fe40000100a00 */
[----:B------:R-:W-:Y:S09]  /*1219d0*/  STL.64 [R1+0x72f0], R236 ;  /* 0x0072f0ec01007387 */ /* 0x000ff20000100a00 */
[----:B------:R-:W-:Y:S01]  /*1219e0*/  STL.64 [R1+0x1870], R104 ;  /* 0x0018706801007387 */ /* 0x000fe20000100a00 */
[----:B------:R4:W-:Y:S07]  /*1219f0*/  STL.64 [R1+0x1878], R106 ;  /* 0x0018786a01007387 */ /* 0x0009ee0000100a00 */
[----:B------:R-:W-:Y:S02]  /*121a00*/  STL.64 [R1+0x1860], R28 ;  /* 0x0018601c01007387 */ /* 0x000fe40000100a00 */
[----:B------:R1:W-:Y:S01]  /*121a10*/  STL.64 [R1+0x1868], R30 ;  /* 0x0018681e01007387 */ /* 0x0003e20000100a00 */
[C---:B----4-:R-:W-:Y:S08]  /*121a20*/  HMMA.1688.F32.TF32 R104, R100.reuse, R232, R36 ;  /* 0x000000e86468723c */ /* 0x050ff00000081024 */
[C---:B------:R-:W-:Y:S08]  /*121a30*/  HMMA.1688.F32.TF32 R36, R100.reuse, R240, R40 ;  /* 0x000000f06424723c */ /* 0x040ff00000081028 */
[----:B-1----:R-:W-:Y:S07]  /*121a40*/  HMMA.1688.F32.TF32 R28, R100, R248, R44 ;  /* 0x000000f8641c723c */ /* 0x002fee000008102c */
[----:B------:R1:W-:Y:S01]  /*121a50*/  STL.64 [R1+0x1a40], R104 ;  /* 0x001a406801007387 */ /* 0x0003e20000100a00 */
[----:B------:R-:W-:Y:S02]  /*121a60*/  STL.64 [R1+0x1a48], R106 ;  /* 0x001a486a01007387 */ /* 0x000fe40000100a00 */
[----:B------:R-:W2:Y:S05]  /*121a70*/  LDL R240, [R1+0x1310] ;  /* 0x0013100001f07983 */ /* 0x000eaa0000100800 */
[----:B------:R-:W-:Y:S01]  /*121a80*/  STL.64 [R1+0x1a30], R36 ;  /* 0x001a302401007387 */ /* 0x000fe20000100a00 */
[----:B------:R-:W-:Y:S07]  /*121a90*/  STL.64 [R1+0x1a38], R38 ;  /* 0x001a382601007387 */ /* 0x000fee0000100a00 */
[----:B------:R-:W-:Y:S02]  /*121aa0*/  STL.64 [R1+0x1a20], R28 ;  /* 0x001a201c01007387 */ /* 0x000fe40000100a00 */
[----:B------:R3:W-:Y:S02]  /*121ab0*/  STL.64 [R1+0x1a28], R30 ;  /* 0x001a281e01007387 */ /* 0x0007e40000100a00 */
[----:B------:R-:W4:Y:S01]  /*121ac0*/  LDL R212, [R1+0x1200] ;  /* 0x0012000001d47983 */ /* 0x000f220000100800 */
[----:B------:R-:W4:Y:S04]  /*121ad0*/  LDL R213, [R1+0x1204] ;  /* 0x0012040001d57983 */ /* 0x000f280000100800 */
[----:B------:R-:W3:Y:S04]  /*121ae0*/  LDL R136, [R1+0x1210] ;  /* 0x0012100001887983 */ /* 0x000ee80000100800 */
[----:B------:R-:W3:Y:S04]  /*121af0*/  LDL R137, [R1+0x1214] ;  /* 0x0012140001897983 */ /* 0x000ee80000100800 */
        /* <DEDUP_REMOVED lines=28> */
[C---:B------:R-:W-:Y:S08]  /*121cc0*/  HMMA.1688.F32.TF32 R48, R32.reuse, R202, R48 ;  /* 0x000000ca2030723c */ /* 0x040ff00000081030 */
[C---:B------:R-:W-:Y:S08]  /*121cd0*/  HMMA.1688.F32.TF32 R56, R32.reuse, R218, R56 ;  /* 0x000000da2038723c */ /* 0x040ff00000081038 */
[C---:B------:R-:W-:Y:S08]  /*121ce0*/  HMMA.1688.F32.TF32 R52, R32.reuse, R210, R52 ;  /* 0x000000d22034723c */ /* 0x040ff00000081034 */
[C---:B------:R-:W-:Y:S08]  /*121cf0*/  HMMA.1688.F32.TF32 R64, R32.reuse, R234, R64 ;  /* 0x000000ea2040723c */ /* 0x040ff00000081040 */
[----:B------:R-:W-:Y:S01]  /*121d00*/  HMMA.1688.F32.TF32 R60, R32, R226, R60 ;  /* 0x000000e2203c723c */ /* 0x000fe2000008103c */
[----:B------:R-:W-:-:S07]  /*121d10*/  MOV R217, R252 ;  /* 0x000000fc00d97202 */ /* 0x000fce0000000f00 */
[C---:B------:R-:W-:Y:S08]  /*121d20*/  HMMA.1688.F32.TF32 R76, R32.reuse, R250, R76 ;  /* 0x000000fa204c723c */ /* 0x040ff0000008104c */
        /* <DEDUP_REMOVED lines=15> */
[C---:B----4-:R-:W-:Y:S08]  /*121e20*/  HMMA.1688.F32.TF32 R40, R100.reuse, R212, R48 ;  /* 0x000000d46428723c */ /* 0x050ff00000081030 */
[C---:B---3--:R-:W-:Y:S08]  /*121e30*/  HMMA.1688.F32.TF32 R28, R100.reuse, R136, R56 ;  /* 0x00000088641c723c */ /* 0x048ff00000081038 */
[----:B--2---:R-:W-:Y:S07]  /*121e40*/  HMMA.1688.F32.TF32 R36, R100, R108, R52 ;  /* 0x0000006c6424723c */ /* 0x004fee0000081034 */
[----:B------:R-:W-:Y:S01]  /*121e50*/  STL.64 [R1+0x1a10], R40 ;  /* 0x001a102801007387 */ /* 0x000fe20000100a00 */
[----:B------:R-:W-:Y:S07]  /*121e60*/  STL.64 [R1+0x1a18], R42 ;  /* 0x001a182a01007387 */ /* 0x000fee0000100a00 */
[----:B------:R-:W-:Y:S08]  /*121e70*/  STL.64 [R1+0x19f0], R28 ;  /* 0x0019f01c01007387 */ /* 0x000ff00000100a00 */
[----:B------:R-:W-:Y:S04]  /*121e80*/  STL.64 [R1+0x1a00], R36 ;  /* 0x001a002401007387 */ /* 0x000fe80000100a00 */
[----:B------:R-:W-:Y:S01]  /*121e90*/  STL.64 [R1+0x1a08], R38 ;  /* 0x001a082601007387 */ /* 0x000fe20000100a00 */
[----:B------:R2:W-:Y:S02]  /*121ea0*/  STL [R1+0x19f8], R30 ;  /* 0x0019f81e01007387 */ /* 0x0005e40000100800 */
[----:B------:R-:W-:-:S02]  /*121eb0*/  IMAD.MOV.U32 R252, RZ, RZ, R31 ;  /* 0x000000fffffc7224 */ /* 0x000fc400078e001f */
[C---:B--2---:R-:W-:Y:S08]  /*121ec0*/  HMMA.1688.F32.TF32 R28, R100.reuse, R132, R64 ;  /* 0x00000084641c723c */ /* 0x044ff00000081040 */
[C---:B------:R-:W-:Y:S01]  /*121ed0*/  HMMA.1688.F32.TF32 R36, R100.reuse, R104, R60 ;  /* 0x000000686424723c */ /* 0x040fe2000008103c */
[----:B------:R2:W-:Y:S07]  /*121ee0*/  STL [R1+0x60c4], R252 ;  /* 0x0060c4fc01007387 */ /* 0x0005ee0000100800 */
[C---:B------:R-:W-:Y:S08]  /*121ef0*/  HMMA.1688.F32.TF32 R40, R100.reuse, R164, R84 ;  /* 0x000000a46428723c */ /* 0x040ff00000081054 */
[----:B------:R-:W-:Y:S01]  /*121f00*/  HMMA.1688.F32.TF32 R12, R100, R216, R12 ;  /* 0x000000d8640c723c */ /* 0x000fe2000008100c */
[----:B------:R-:W-:Y:S04]  /*121f10*/  LDS R132, [R2+0x18400] ;  /* 0x0184000002847984 */ /* 0x000fe80000000800 */
[----:B------:R-:W-:Y:S04]  /*121f20*/  LDS R133, [R0+0x18400] ;  /* 0x0184000000857984 */ /* 0x000fe80000000800 */
[----:B------:R-:W-:Y:S01]  /*121f30*/  STL.64 [R1+0x19d0], R28 ;  /* 0x0019d01c01007387 */ /* 0x000fe20000100a00 */
[----:B------:R-:W-:Y:S02]  /*121f40*/  STL.64 [R1+0x19e0], R36 ;  /* 0x0019e02401007387 */ /* 0x000fe40000100a00 */
[----:B------:R-:W-:Y:S02]  /*121f50*/  STL.64 [R1+0x19e8], R38 ;  /* 0x0019e82601007387 */ /* 0x000fe40000100a00 */
[----:B------:R3:W-:Y:S01]  /*121f60*/  STL [R1+0x19d8], R30 ;  /* 0x0019d81e01007387 */ /* 0x0007e20000100800 */
[----:B--2---:R-:W-:-:S02]  /*121f70*/  MOV R252, R31 ;  /* 0x0000001f00fc7202 */ /* 0x004fc40000000f00 */
[C---:B---3--:R-:W-:Y:S08]  /*121f80*/  HMMA.1688.F32.TF32 R28, R100.reuse, R148, R76 ;  /* 0x00000094641c723c */ /* 0x048ff0000008104c */
[C---:B------:R-:W-:Y:S01]  /*121f90*/  HMMA.1688.F32.TF32 R36, R100.reuse, R140, R72 ;  /* 0x0000008c6424723c */ /* 0x040fe20000081048 */
[----:B------:R-:W-:Y:S11]  /*121fa0*/  STL [R1+0x60c8], R252 ;  /* 0x0060c8fc01007387 */ /* 0x000ff60000100800 */
[----:B------:R-:W-:Y:S04]  /*121fb0*/  @!UPT UIADD3 URZ, URZ, URZ, URZ ;  /* 0x0000003f3f3ff290 */ /* 0x000fe8000fffe03f */
[----:B------:R-:W-:Y:S01]  /*121fc0*/  IMAD.MOV.U32 R244, RZ, RZ, R28 ;  /* 0x000000fffff47224 */ /* 0x000fe200078e001c */
[----:B------:R-:W-:Y:S01]  /*121fd0*/  MOV R3, R29 ;  /* 0x0000001d00037202 */ /* 0x000fe20000000f00 */
[----:B------:R-:W-:Y:S01]  /*121fe0*/  IMAD.MOV.U32 R247, RZ, RZ, R30 ;  /* 0x000000fffff77224 */ /* 0x000fe200078e001e */
[----:B------:R-:W-:Y:S02]  /*121ff0*/  MOV R246, R31 ;  /* 0x0000001f00f67202 */ /* 0x000fe40000000f00 */
[C---:B------:R-:W-:Y:S02]  /*122000*/  HMMA.1688.F32.TF32 R28, R100.reuse, R156, R80 ;  /* 0x0000009c641c723c */ /* 0x040fe40000081050 */
[----:B------:R-:W-:Y:S01]  /*122010*/  STL.64 [R1+0x19c0], R36 ;  /* 0x0019c02401007387 */ /* 0x000fe20000100a00 */
[----:B------:R2:W-:Y:S02]  /*122020*/  STL.64 [R1+0x19c8], R38 ;  /* 0x0019c82601007387 */ /* 0x0005e40000100a00 */
[----:B------:R-:W-:Y:S02]  /*122030*/  STL [R1+0x62fc], R246 ;  /* 0x0062fcf601007387 */ /* 0x000fe40000100800 */
[----:B------:R-:W-:Y:S01]  /*122040*/  STL [R1+0x62f8], R247 ;  /* 0x0062f8f701007387 */ /* 0x000fe20000100800 */
[----:B------:R-:W-:Y:S01]  /*122050*/  STL [R1+0x6118], R3 ;  /* 0x0061180301007387 */ /* 0x000fe20000100800 */
[----:B------:R-:W-:Y:S01]  /*122060*/  STL [R1+0x60cc], R244 ;  /* 0x0060ccf401007387 */ /* 0x000fe20000100800 */
[C---:B--2---:R-:W-:Y:S11]  /*122070*/  HMMA.1688.F32.TF32 R36, R100.reuse, R172, R88 ;  /* 0x000000ac6424723c */ /* 0x044ff60000081058 */
[----:B------:R-:W-:Y:S02]  /*122080*/  @!UPT UIADD3 URZ, URZ, URZ, URZ ;  /* 0x0000003f3f3ff290 */ /* 0x000fe4000fffe03f */
[----:B------:R-:W-:Y:S01]  /*122090*/  STL.64 [R1+0x19a0], R28 ;  /* 0x0019a01c01007387 */ /* 0x000fe20000100a00 */
[----:B------:R2:W-:Y:S02]  /*1220a0*/  STL.64 [R1+0x19a8], R30 ;  /* 0x0019a81e01007387 */ /* 0x0005e40000100a00 */
[C---:B--2---:R-:W-:Y:S01]  /*1220b0*/  HMMA.1688.F32.TF32 R28, R100.reuse, R180, R92 ;  /* 0x000000b4641c723c */ /* 0x044fe2000008105c */
[----:B------:R-:W-:Y:S01]  /*1220c0*/  STL.64 [R1+0x1990], R40 ;  /* 0x0019902801007387 */ /* 0x000fe20000100a00 */
[----:B------:R2:W-:Y:S05]  /*1220d0*/  STL.64 [R1+0x1998], R42 ;  /* 0x0019982a01007387 */ /* 0x0005ea0000100a00 */
[----:B------:R-:W-:Y:S02]  /*1220e0*/  STL.64 [R1+0x1980], R36 ;  /* 0x0019802401007387 */ /* 0x000fe40000100a00 */
[----:B------:R3:W-:Y:S01]  /*1220f0*/  STL.64 [R1+0x1988], R38 ;  /* 0x0019882601007387 */ /* 0x0007e20000100a00 */
[C---:B--2---:R-:W-:Y:S08]  /*122100*/  HMMA.1688.F32.TF32 R40, R100.reuse, R192, R96 ;  /* 0x000000c06428723c */ /* 0x044ff00000081060 */
[C---:B---3--:R-:W-:Y:S05]  /*122110*/  HMMA.1688.F32.TF32 R36, R100.reuse, R200, R68 ;  /* 0x000000c86424723c */ /* 0x048fea0000081044 */
[----:B------:R-:W-:Y:S01]  /*122120*/  STL.64 [R1+0x1970], R28 ;  /* 0x0019701c01007387 */ /* 0x000fe20000100a00 */
[----:B------:R2:W-:Y:S02]  /*122130*/  STL.64 [R1+0x1978], R30 ;  /* 0x0019781e01007387 */ /* 0x0005e40000100a00 */
[C---:B--2---:R-:W-:Y:S08]  /*122140*/  HMMA.1688.F32.TF32 R28, R100.reuse, R208, R8 ;  /* 0x000000d0641c723c */ /* 0x044ff00000081008 */
[C---:B------:R-:W-:Y:S01]  /*122150*/  HMMA.1688.F32.TF32 R8, R100.reuse, R224, R16 ;  /* 0x000000e06408723c */ /* 0x040fe20000081010 */
[----:B------:R-:W-:Y:S01]  /*122160*/  STL.64 [R1+0x1960], R40 ;  /* 0x0019602801007387 */ /* 0x000fe20000100a00 */
[----:B------:R-:W-:Y:S05]  /*122170*/  STL.64 [R1+0x1968], R42 ;  /* 0x0019682a01007387 */ /* 0x000fea0000100a00 */
[----:B------:R-:W-:Y:S02]  /*122180*/  STL.64 [R1+0x1950], R36 ;  /* 0x0019502401007387 */ /* 0x000fe40000100a00 */
[----:B------:R-:W-:Y:S01]  /*122190*/  STL.64 [R1+0x1958], R38 ;  /* 0x0019582601007387 */ /* 0x000fe20000100a00 */
[C---:B------:R-:W-:Y:S05]  /*1221a0*/  HMMA.1688.F32.TF32 R16, R100.reuse, R232, R20 ;  /* 0x000000e86410723c */ /* 0x040fea0000081014 */
[----:B------:R-:W-:Y:S01]  /*1221b0*/  STL.64 [R1+0x1940], R28 ;  /* 0x0019401c01007387 */ /* 0x000fe20000100a00 */
[----:B------:R-:W-:Y:S02]  /*1221c0*/  STL.64 [R1+0x1948], R30 ;  /* 0x0019481e01007387 */ /* 0x000fe40000100a00 */
[----:B------:R-:W-:Y:S02]  /*1221d0*/  STL.64 [R1+0x1930], R12 ;  /* 0x0019300c01007387 */ /* 0x000fe40000100a00 */
[----:B------:R2:W-:Y:S03]  /*1221e0*/  STL.64 [R1+0x1938], R14 ;  /* 0x0019380e01007387 */ /* 0x0005e60000100a00 */
[----:B------:R-:W-:Y:S01]  /*1221f0*/  STL.64 [R1+0x1920], R8 ;  /* 0x0019200801007387 */ /* 0x000fe20000100a00 */
[----:B------:R3:W-:Y:S01]  /*122200*/  STL.64 [R1+0x1928], R10 ;  /* 0x0019280a01007387 */ /* 0x0007e20000100a00 */
[C---:B--2---:R-:W-:Y:S08]  /*122210*/  HMMA.1688.F32.TF32 R12, R100.reuse, R240, R24 ;  /* 0x000000f0640c723c */ /* 0x044ff00000081018 */
[----:B---3--:R-:W-:Y:S01]  /*122220*/  HMMA.1688.F32.TF32 R8, R100, R248, R32 ;  /* 0x000000f86408723c */ /* 0x008fe20000081020 */
[----:B------:R-:W-:Y:S01]  /*122230*/  STL.64 [R1+0x1910], R16 ;  /* 0x0019101001007387 */ /* 0x000fe20000100a00 */
[----:B------:R-:W-:Y:S02]  /*122240*/  STL.64 [R1+0x1918], R18 ;  /* 0x0019181201007387 */ /* 0x000fe40000100a00 */
[----:B------:R-:W2:Y:S11]  /*122250*/  LDL R234, [R1+0x1588] ;  /* 0x0015880001ea7983 */ /* 0x000eb60000100800 */
[----:B------:R3:W-:Y:S01]  /*122260*/  STL.64 [R1+0x1900], R12 ;  /* 0x0019000c01007387 */ /* 0x0007e20000100a00 */
[----:B------:R4:W-:Y:S07]  /*122270*/  STL.64 [R1+0x1908], R14 ;  /* 0x0019080e01007387 */ /* 0x0009ee0000100a00 */
[----:B------:R1:W-:Y:S02]  /*122280*/  STL.64 [R1+0x1850], R8 ;  /* 0x0018500801007387 */ /* 0x0003e40000100a00 */
[----:B------:R1:W-:Y:S01]  /*122290*/  STL.64 [R1+0x1858], R10 ;  /* 0x0018580a01007387 */ /* 0x0003e20000100a00 */
[----:B------:R-:W2:Y:S04]  /*1222a0*/  LDL R235, [R1+0x158c] ;  /* 0x00158c0001eb7983 */ /* 0x000ea80000100800 */
[----:B------:R-:W2:Y:S04]  /*1222b0*/  LDL R218, [R1+0x1578] ;  /* 0x0015780001da7983 */ /* 0x000ea80000100800 */
[----:B------:R-:W2:Y:S01]  /*1222c0*/  LDL R219, [R1+0x157c] ;  /* 0x00157c0001db7983 */ /* 0x000ea20000100800 */
        /* <DEDUP_REMOVED lines=16> */
[----:B------:R-:W2:Y:S02]  /*1223d0*/  LDL R166, [R1+0x1548] ;  /* 0x0015480001a67983 */ /* 0x000ea40000100800 */
[----:B------:R-:W2:Y:S02]  /*1223e0*/  LDL R167, [R1+0x154c] ;  /* 0x00154c0001a77983 */ /* 0x000ea40000100800 */
        /* <DEDUP_REMOVED lines=75> */
[----:B------:R-:W2:Y:S04]  /*1228a0*/  LDL R131, [R1+0x142c] ;  /* 0x00142c0001837983 */ /* 0x000ea80000100800 */
[----:B------:R-:W2:Y:S04]  /*1228b0*/  LDL R118, [R1+0x13e8] ;  /* 0x0013e80001767983 */ /* 0x000ea80000100800 */
[----:B------:R-:W2:Y:S01]  /*1228c0*/  LDL R119, [R1+0x13ec] ;  /* 0x0013ec0001777983 */ /* 0x000ea20000100800 */
[----:B---3--:R-:W3:Y:S02]  /*1228d0*/  LDL.LU R12, [R1+0x1ca0] ;  /* 0x001ca000010c7983 */ /* 0x008ee40000300800 */
[----:B------:R-:W3:Y:S02]  /*1228e0*/  LDL.LU R13, [R1+0x1ca4] ;  /* 0x001ca400010d7983 */ /* 0x000ee40000300800 */
[----:B----4-:R-:W3:Y:S01]  /*1228f0*/  LDL.LU R14, [R1+0x1ca8] ;  /* 0x001ca800010e7983 */ /* 0x010ee20000300800 */
[----:B------:R-:W3:Y:S01]  /*122900*/  LDL.LU R15, [R1+0x1cac] ;  /* 0x001cac00010f7983 */ /* 0x000ee20000300800 */
[----:B------:R-:W4:Y:S02]  /*122910*/  LDL R30, [R1+0x1438] ;  /* 0x00143800011e7983 */ /* 0x000f240000100800 */
[----:B------:R-:W4:Y:S02]  /*122920*/  LDL R31, [R1+0x143c] ;  /* 0x00143c00011f7983 */ /* 0x000f240000100800 */
[----:B------:R-:W4:Y:S01]  /*122930*/  LDL.LU R16, [R1+0x1cb0] ;  /* 0x001cb00001107983 */ /* 0x000f220000300800 */
[----:B------:R-:W4:Y:S01]  /*122940*/  LDL.LU R17, [R1+0x1cb4] ;  /* 0x001cb40001117983 */ /* 0x000f220000300800 */
[----:B------:R-:W4:Y:S02]  /*122950*/  LDL.LU R18, [R1+0x1cb8] ;  /* 0x001cb80001127983 */ /* 0x000f240000300800 */
[----:B------:R-:W4:Y:S02]  /*122960*/  LDL.LU R19, [R1+0x1cbc] ;  /* 0x001cbc0001137983 */ /* 0x000f240000300800 */
        /* <DEDUP_REMOVED lines=10> */
[----:B------:R-:W3:Y:S02]  /*122a10*/  LDL.LU R248, [R1+0x1ce0] ;  /* 0x001ce00001f87983 */ /* 0x000ee40000300800 */
[----:B------:R-:W3:Y:S02]  /*122a20*/  LDL.LU R249, [R1+0x1ce4] ;  /* 0x001ce40001f97983 */ /* 0x000ee40000300800 */
[----:B------:R-:W3:Y:S01]  /*122a30*/  LDL.LU R250, [R1+0x1ce8] ;  /* 0x001ce80001fa7983 */ /* 0x000ee20000300800 */
[----:B------:R-:W3:Y:S01]  /*122a40*/  LDL.LU R251, [R1+0x1cec] ;  /* 0x001cec0001fb7983 */ /* 0x000ee20000300800 */
[----:B------:R-:W4:Y:S02]  /*122a50*/  LDL R22, [R1+0x1418] ;  /* 0x0014180001167983 */ /* 0x000f240000100800 */
[----:B------:R-:W4:Y:S02]  /*122a60*/  LDL R23, [R1+0x141c] ;  /* 0x00141c0001177983 */ /* 0x000f240000100800 */
        /* <DEDUP_REMOVED lines=38> */
[C---:B------:R-:W-:Y:S07]  /*122cd0*/  HMMA.1688.F32.TF32 R52, R4.reuse, R150, R140 ;  /* 0x000000960434723c */ /* 0x040fee000008108c */
[----:B------:R-:W-:Y:S01]  /*122ce0*/  IMAD.MOV.U32 R142, RZ, RZ, R245 ;  /* 0x000000ffff8e7224 */ /* 0x000fe200078e00f5 */
[C---:B---3--:R-:W-:Y:S08]  /*122cf0*/  HMMA.1688.F32.TF32 R92, R4.reuse, R94, R248 ;  /* 0x0000005e045c723c */ /* 0x048ff000000810f8 */
[C---:B----4-:R-:W-:Y:S01]  /*122d00*/  HMMA.1688.F32.TF32 R20, R4.reuse, R22, R240 ;  /* 0x000000160414723c */ /* 0x050fe200000810f0 */
[----:B------:R-:W2:Y:S01]  /*122d10*/  LDL.LU.64 R242, [R1+0x7550] ;  /* 0x0075500001f27983 */ /* 0x000ea20000300a00 */
[----:B------:R-:W3:Y:S02]  /*122d20*/  LDL.LU.64 R240, [R1+0x7548] ;  /* 0x0075480001f07983 */ /* 0x000ee40000300a00 */
[----:B------:R-:W4:Y:S02]  /*122d30*/  LDL.LU.64 R250, [R1+0x7540] ;  /* 0x0075400001fa7983 */ /* 0x000f240000300a00 */
[----:B------:R-:W2:Y:S02]  /*122d40*/  LDL.LU.64 R248, [R1+0x7538] ;  /* 0x0075380001f87983 */ /* 0x000ea40000300a00 */
[C---:B------:R-:W-:Y:S08]  /*122d50*/  HMMA.1688.F32.TF32 R24, R4.reuse, R26, R100 ;  /* 0x0000001a0418723c */ /* 0x040ff00000081064 */
[C---:B------:R-:W-:Y:S08]  /*122d60*/  HMMA.1688.F32.TF32 R100, R4.reuse, R62, R64 ;  /* 0x0000003e0464723c */ /* 0x040ff00000081040 */
[C---:B------:R-:W-:Y:S01]  /*122d70*/  HMMA.1688.F32.TF32 R60, R4.reuse, R182, R172 ;  /* 0x000000b6043c723c */ /* 0x040fe200000810ac */
        /* <DEDUP_REMOVED lines=10> */
[C---:B------:R-:W-:Y:S03]  /*122e20*/  HMMA.1688.F32.TF32 R56, R4.reuse, R166, R156 ;  /* 0x000000a60438723c */ /* 0x040fe6000008109c */
[----:B------:R-:W2:Y:S04]  /*122e30*/  LDL R156, [R1+0xe0] ;  /* 0x0000e000019c7983 */ /* 0x000ea80000100800 */
[----:B------:R-:W2:Y:S04]  /*122e40*/  LDL R157, [R1+0xe4] ;  /* 0x0000e400019d7983 */ /* 0x000ea80000100800 */
[----:B------:R-:W2:Y:S04]  /*122e50*/  LDL R158, [R1+0xe8] ;  /* 0x0000e800019e7983 */ /* 0x000ea80000100800 */
[----:B------:R-:W2:Y:S01]  /*122e60*/  LDL R159, [R1+0xec] ;  /* 0x0000ec00019f7983 */ /* 0x000ea20000100800 */
[----:B------:R-:W2:Y:S01]  /*122e70*/  LDL.LU R245, [R1+0x7534] ;  /* 0x0075340001f57983 */ /* 0x000ea20000300800 */
[C---:B------:R-:W-:Y:S08]  /*122e80*/  HMMA.1688.F32.TF32 R124, R4.reuse, R126, R44 ;  /* 0x0000007e047c723c */ /* 0x040ff0000008102c */
[----:B------:R-:W-:Y:S01]  /*122e90*/  HMMA.1688.F32.TF32 R44, R4, R230, R220 ;  /* 0x000000e6042c723c */ /* 0x000fe200000810dc */
[----:B------:R-:W3:Y:S04]  /*122ea0*/  LDL R143, [R1+0xcc] ;  /* 0x0000cc00018f7983 */ /* 0x000ee80000100800 */
[----:B------:R-:W3:Y:S04]  /*122eb0*/  LDL R220, [R1+0x90] ;  /* 0x0000900001dc7983 */ /* 0x000ee80000100800 */
[----:B------:R-:W3:Y:S04]  /*122ec0*/  LDL R221, [R1+0x94] ;  /* 0x0000940001dd7983 */ /* 0x000ee80000100800 */
[----:B------:R-:W3:Y:S01]  /*122ed0*/  LDL R204, [R1+0x80] ;  /* 0x0000800001cc7983 */ /* 0x000ee20000100800 */
[----:B--2---:R-:W-:-:S03]  /*122ee0*/  MOV R205, R245 ;  /* 0x000000f500cd7202 */ /* 0x004fc60000000f00 */
[----:B------:R-:W2:Y:S01]  /*122ef0*/  LDL.LU R245, [R1+0x7530] ;  /* 0x0075300001f57983 */ /* 0x000ea20000300800 */
[C---:B------:R-:W-:Y:S08]  /*122f00*/  HMMA.1688.F32.TF32 R104, R4.reuse, R106, R32 ;  /* 0x0000006a0468723c */ /* 0x040ff00000081020 */
[C---:B------:R-:W-:Y:S08]  /*122f10*/  HMMA.1688.F32.TF32 R120, R4.reuse, R122, R48 ;  /* 0x0000007a0478723c */ /* 0x040ff00000081030 */
[C---:B------:R-:W-:Y:S08]  /*122f20*/  HMMA.1688.F32.TF32 R32, R4.reuse, R38, R40 ;  /* 0x000000260420723c */ /* 0x040ff00000081028 */
[C---:B------:R-:W-:Y:S08]  /*122f30*/  HMMA.1688.F32.TF32 R40, R4.reuse, R206, R196 ;  /* 0x000000ce0428723c */ /* 0x040ff000000810c4 */
[----:B------:R-:W-:Y:S01]  /*122f40*/  HMMA.1688.F32.TF32 R48, R4, R138, R212 ;  /* 0x0000008a0430723c */ /* 0x000fe200000810d4 */
[----:B------:R-:W3:Y:S04]  /*122f50*/  LDL R196, [R1+0x70] ;  /* 0x0000700001c47983 */ /* 0x000ee80000100800 */
[----:B------:R-:W3:Y:S04]  /*122f60*/  LDL R197, [R1+0x74] ;  /* 0x0000740001c57983 */ /* 0x000ee80000100800 */
[----:B------:R-:W3:Y:S01]  /*122f70*/  LDL R138, [R1+0x15d8] ;  /* 0x0015d800018a7983 */ /* 0x000ee20000100800 */
[----:B--2---:R-:W-:-:S03]  /*122f80*/  IMAD.MOV.U32 R139, RZ, RZ, R245 ;  /* 0x000000ffff8b7224 */ /* 0x004fc600078e00f5 */
[----:B------:R-:W2:Y:S01]  /*122f90*/  LDL.LU R245, [R1+0x752c] ;  /* 0x00752c0001f57983 */ /* 0x000ea20000300800 */
[C---:B------:R-:W-:Y:S08]  /*122fa0*/  HMMA.1688.F32.TF32 R116, R4.reuse, R118, R12 ;  /* 0x000000760474723c */ /* 0x040ff0000008100c */
[----:B------:R-:W-:Y:S01]  /*122fb0*/  HMMA.1688.F32.TF32 R12, R4, R134, R88 ;  /* 0x00000086040c723c */ /* 0x000fe20000081058 */
[----:B------:R-:W-:Y:S01]  /*122fc0*/  MOV R199, R248 ;  /* 0x000000f800c77202 */ /* 0x000fe20000000f00 */
[----:B------:R-:W2:Y:S04]  /*122fd0*/  LDL R90, [R1+0x15c8] ;  /* 0x0015c800015a7983 */ /* 0x000ea80000100800 */
[----:B------:R-:W2:Y:S01]  /*122fe0*/  LDL R91, [R1+0x15cc] ;  /* 0x0015cc00015b7983 */ /* 0x000ea20000100800 */
[----:B------:R-:W-:-:S02]  /*122ff0*/  IMAD.MOV.U32 R198, RZ, RZ, R249 ;  /* 0x000000ffffc67224 */ /* 0x000fc400078e00f9 */
[----:B------:R-:W2:Y:S01]  /*123000*/  LDL.LU R248, [R1+0x1d00] ;  /* 0x001d000001f87983 */ /* 0x000ea20000300800 */
[----:B----4-:R-:W-:Y:S01]  /*123010*/  MOV R207, R250 ;  /* 0x000000fa00cf7202 */ /* 0x010fe20000000f00 */
[----:B------:R-:W4:Y:S01]  /*123020*/  LDL.LU R249, [R1+0x1d04] ;  /* 0x001d040001f97983 */ /* 0x000f220000300800 */
[C---:B------:R-:W-:Y:S01]  /*123030*/  HMMA.1688.F32.TF32 R28, R4.reuse, R30, R16 ;  /* 0x0000001e041c723c */ /* 0x040fe20000081010 */
[----:B------:R-:W-:Y:S02]  /*123040*/  IMAD.MOV.U32 R206, RZ, RZ, R251 ;  /* 0x000000ffffce7224 */ /* 0x000fe400078e00fb */
[----:B------:R-:W4:Y:S05]  /*123050*/  LDL.LU R250, [R1+0x1d08] ;  /* 0x001d080001fa7983 */ /* 0x000f2a0000300800 */
[C---:B------:R-:W-:Y:S01]  /*123060*/  HMMA.1688.F32.TF32 R16, R4.reuse, R82, R84 ;  /* 0x000000520410723c */ /* 0x040fe20000081054 */
[----:B------:R-:W4:Y:S01]  /*123070*/  LDL.LU R251, [R1+0x1d0c] ;  /* 0x001d0c0001fb7983 */ /* 0x000f220000300800 */
[----:B------:R-:W4:Y:S06]  /*123080*/  LDL R86, [R1+0x15b8] ;  /* 0x0015b80001567983 */ /* 0x000f2c0000100800 */
[C---:B------:R-:W-:Y:S08]  /*123090*/  HMMA.1688.F32.TF32 R128, R4.reuse, R130, R8 ;  /* 0x000000820480723c */ /* 0x040ff00000081008 */
[C---:B------:R-:W-:Y:S08]  /*1230a0*/  HMMA.1688.F32.TF32 R8, R4.reuse, R98, R68 ;  /* 0x000000620408723c */ /* 0x040ff00000081044 */
[C---:B------:R-:W-:Y:S08]  /*1230b0*/  HMMA.1688.F32.TF32 R68, R4.reuse, R218, R208 ;  /* 0x000000da0444723c */ /* 0x040ff000000810d0 */
[C---:B------:R-:W-:Y:S08]  /*1230c0*/  HMMA.1688.F32.TF32 R64, R4.reuse, R202, R192 ;  /* 0x000000ca0440723c */ /* 0x040ff000000810c0 */
[----:B------:R-:W-:Y:S01]  /*1230d0*/  HMMA.1688.F32.TF32 R36, R4, R190, R236 ;  /* 0x000000be0424723c */ /* 0x000fe200000810ec */
[----:B---3--:R-:W-:Y:S01]  /*1230e0*/  MOV R222, R241 ;  /* 0x000000f100de7202 */ /* 0x008fe20000000f00 */
[----:B------:R-:W-:Y:S01]  /*1230f0*/  IMAD.MOV.U32 R223, RZ, RZ, R240 ;  /* 0x000000ffffdf7224 */ /* 0x000fe200078e00f0 */
[----:B------:R-:W-:Y:S04]  /*123100*/  LDS R134, [R2+0x1a400] ;  /* 0x01a4000002867984 */ /* 0x000fe80000000800 */
[----:B------:R-:W1:Y:S01]  /*123110*/  LDS R135, [R0+0x1a400] ;  /* 0x01a4000000877984 */ /* 0x000e620000000800 */
[----:B--2---:R-:W-:-:S03]  /*123120*/  MOV R87, R245 ;  /* 0x000000f500577202 */ /* 0x004fc60000000f00 */
[----:B------:R-:W2:Y:S01]  /*123130*/  LDL.LU R245, [R1+0x7528] ;  /* 0x0075280001f57983 */ /* 0x000ea20000300800 */
[----:B------:R-:W4:Y:S02]  /*123140*/  LDL.LU R208, [R1+0x1d10] ;  /* 0x001d100001d07983 */ /* 0x000f240000300800 */
[----:B------:R-:W4:Y:S02]  /*123150*/  LDL.LU R209, [R1+0x1d14] ;  /* 0x001d140001d17983 */ /* 0x000f240000300800 */
[----:B------:R-:W4:Y:S01]  /*123160*/  LDL.LU R210, [R1+0x1d18] ;  /* 0x001d180001d27983 */ /* 0x000f220000300800 */
[----:B------:R-:W4:Y:S01]  /*123170*/  LDL.LU R211, [R1+0x1d1c] ;  /* 0x001d1c0001d37983 */ /* 0x000f220000300800 */
[----:B------:R-:W3:Y:S02]  /*123180*/  LDL R82, [R1+0x15a8] ;  /* 0x0015a80001527983 */ /* 0x000ee40000100800 */
[----:B------:R-:W3:Y:S02]  /*123190*/  LDL R83, [R1+0x15ac] ;  /* 0x0015ac0001537983 */ /* 0x000ee40000100800 */
[----:B------:R-:W3:Y:S01]  /*1231a0*/  LDL.LU R200, [R1+0x1d20] ;  /* 0x001d200001c87983 */ /* 0x000ee20000300800 */
[----:B------:R-:W3:Y:S01]  /*1231b0*/  LDL.LU R201, [R1+0x1d24] ;  /* 0x001d240001c97983 */ /* 0x000ee20000300800 */
[----:B------:R-:W3:Y:S01]  /*1231c0*/  LDL.LU R202, [R1+0x1d28] ;  /* 0x001d280001ca7983 */ /* 0x000ee20000300800 */
[----:B------:R-:W-:Y:S01]  /*1231d0*/  HMMA.1688.F32.TF32 R96, R4, R74, R76 ;  /* 0x0000004a0460723c */ /* 0x000fe2000008104c */
[----:B------:R-:W3:Y:S01]  /*1231e0*/  LDL.LU R203, [R1+0x1d2c] ;  /* 0x001d2c0001cb7983 */ /* 0x000ee20000300800 */
[----:B------:R-:W3:Y:S01]  /*1231f0*/  LDL R78, [R1+0x1598] ;  /* 0x00159800014e7983 */ /* 0x000ee20000100800 */
[----:B------:R-:W3:Y:S02]  /*123200*/  LDL.LU R192, [R1+0x1d30] ;  /* 0x001d300001c07983 */ /* 0x000ee40000300800 */
[----:B------:R-:W3:Y:S02]  /*123210*/  LDL.LU R193, [R1+0x1d34] ;  /* 0x001d340001c17983 */ /* 0x000ee40000300800 */
[----:B------:R-:W3:Y:S01]  /*123220*/  LDL.LU R194, [R1+0x1d38] ;  /* 0x001d380001c27983 */ /* 0x000ee20000300800 */
[----:B------:R-:W3:Y:S01]  /*123230*/  LDL.LU R195, [R1+0x1d3c] ;  /* 0x001d3c0001c37983 */ /* 0x000ee20000300800 */
[----:B------:R-:W3:Y:S02]  /*123240*/  LDL.LU R244, [R1+0x1bb0] ;  /* 0x001bb00001f47983 */ /* 0x000ee40000300800 */
[----:B--2---:R-:W-:-:S02]  /*123250*/  IMAD.MOV.U32 R79, RZ, RZ, R245 ;  /* 0x000000ffff4f7224 */ /* 0x004fc400078e00f5 */
[----:B------:R-:W2:Y:S01]  /*123260*/  LDL.LU R245, [R1+0x1bb4] ;  /* 0x001bb40001f57983 */ /* 0x000ea20000300800 */
[----:B------:R-:W2:Y:S02]  /*123270*/  LDL.LU R246, [R1+0x1bb8] ;  /* 0x001bb80001f67983 */ /* 0x000ea40000300800 */
[----:B------:R-:W2:Y:S01]  /*123280*/  LDL.LU R247, [R1+0x1bbc] ;  /* 0x001bbc0001f77983 */ /* 0x000ea20000300800 */
[C---:B------:R-:W-:Y:S01]  /*123290*/  HMMA.1688.F32.TF32 R72, R4.reuse, R234, R224 ;  /* 0x000000ea0448723c */ /* 0x040fe200000810e0 */
[----:B------:R-:W1:Y:S04]  /*1232a0*/  LDL R224, [R1+0x10] ;  /* 0x0000100001e07983 */ /* 0x000e680000100800 */
[----:B------:R-:W1:Y:S04]  /*1232b0*/  LDL R225, [R1+0x14] ;  /* 0x0000140001e17983 */ /* 0x000e680000100800 */
[----:B------:R-:W2:Y:S04]  /*1232c0*/  LDL.64 R236, [R1+0x50] ;  /* 0x0000500001ec7983 */ /* 0x000ea80000100a00 */
[----:B------:R-:W2:Y:S04]  /*1232d0*/  LDL.64 R238, [R1+0x58] ;  /* 0x0000580001ee7983 */ /* 0x000ea80000100a00 */
[----:B------:R-:W2:Y:S04]  /*1232e0*/  LDL R188, [R1+0x60] ;  /* 0x0000600001bc7983 */ /* 0x000ea80000100800 */
[----:B------:R-:W2:Y:S04]  /*1232f0*/  LDL R189, [R1+0x64] ;  /* 0x0000640001bd7983 */ /* 0x000ea80000100800 */
[----:B------:R-:W2:Y:S04]  /*123300*/  LDL R190, [R1+0x68] ;  /* 0x0000680001be7983 */ /* 0x000ea80000100800 */
[----:B------:R-:W2:Y:S04]  /*123310*/  LDL R191, [R1+0x6c] ;  /* 0x00006c0001bf7983 */ /* 0x000ea80000100800 */
[----:B------:R-:W2:Y:S04]  /*123320*/  LDL R216, [R1] ;  /* 0x0000000001d87983 */ /* 0x000ea80000100800 */
[----:B------:R-:W2:Y:S04]  /*123330*/  LDL R217, [R1+0x4] ;  /* 0x0000040001d97983 */ /* 0x000ea80000100800 */
[----:B------:R-:W2:Y:S04]  /*123340*/  LDL R240, [R1+0x30] ;  /* 0x0000300001f07983 */ /* 0x000ea80000100800 */
[----:B------:R-:W2:Y:S04]  /*123350*/  LDL R241, [R1+0x34] ;  /* 0x0000340001f17983 */ /* 0x000ea80000100800 */
[----:B------:R-:W2:Y:S04]  /*123360*/  LDL R232, [R1+0x20] ;  /* 0x0000200001e87983 */ /* 0x000ea80000100800 */
[----:B------:R-:W2:Y:S04]  /*123370*/  LDL R233, [R1+0x24] ;  /* 0x0000240001e97983 */ /* 0x000ea80000100800 */
[----:B------:R-:W2:Y:S04]  /*123380*/  LDL.64 R228, [R1+0xa0] ;  /* 0x0000a00001e47983 */ /* 0x000ea80000100a00 */
[----:B------:R-:W2:Y:S04]  /*123390*/  LDL.64 R230, [R1+0xa8] ;  /* 0x0000a80001e67983 */ /* 0x000ea80000100a00 */
[----:B------:R-:W2:Y:S04]  /*1233a0*/  LDL R212, [R1+0xb0] ;  /* 0x0000b00001d47983 */ /* 0x000ea80000100800 */
[----:B------:R-:W2:Y:S04]  /*1233b0*/  LDL R213, [R1+0xb4] ;  /* 0x0000b40001d57983 */ /* 0x000ea80000100800 */
[----:B------:R-:W2:Y:S04]  /*1233c0*/  LDL R214, [R1+0xb8] ;  /* 0x0000b80001d67983 */ /* 0x000ea80000100800 */
[----:B------:R-:W2:Y:S04]  /*1233d0*/  LDL R215, [R1+0xbc] ;  /* 0x0000bc0001d77983 */ /* 0x000ea80000100800 */
[----:B------:R-:W2:Y:S04]  /*1233e0*/  LDL R164, [R1+0xf0] ;  /* 0x0000f00001a47983 */ /* 0x000ea80000100800 */
[----:B------:R-:W2:Y:S04]  /*1233f0*/  LDL R165, [R1+0xf4] ;  /* 0x0000f40001a57983 */ /* 0x000ea80000100800 */
[----:B------:R-:W2:Y:S04]  /*123400*/  LDL.64 R180, [R1+0x110] ;  /* 0x0001100001b47983 */ /* 0x000ea80000100a00 */
[----:B------:R-:W2:Y:S01]  /*123410*/  LDL.64 R182, [R1+0x118] ;  /* 0x0001180001b67983 */ /* 0x000ea20000100a00 */
[C---:B---3--:R-:W-:Y:S01]  /*123420*/  HMMA.1688.F32.TF32 R76, R4.reuse, R78, R192 ;  /* 0x0000004e044c723c */ /* 0x048fe200000810c0 */
[----:B------:R-:W3:Y:S02]  /*123430*/  LDL.LU.64 R194, [R1+0x7520] ;  /* 0x0075200001c27983 */ /* 0x000ee40000300a00 */
[----:B------:R-:W3:Y:S05]  /*123440*/  LDL.LU.64 R192, [R1+0x7518] ;  /* 0x0075180001c07983 */ /* 0x000eea0000300a00 */
[C---:B------:R-:W-:Y:S01]  /*123450*/  HMMA.1688.F32.TF32 R80, R4.reuse, R82, R200 ;  /* 0x000000520450723c */ /* 0x040fe200000810c8 */
[----:B------:R-:W3:Y:S01]  /*123460*/  LDL.LU.64 R202, [R1+0x7510] ;  /* 0x0075100001ca7983 */ /* 0x000ee20000300a00 */
[----:B------:R-:W3:Y:S06]  /*123470*/  LDL.LU.64 R200, [R1+0x7508] ;  /* 0x0075080001c87983 */ /* 0x000eec0000300a00 */
[C---:B----4-:R-:W-:Y:S01]  /*123480*/  HMMA.1688.F32.TF32 R84, R4.reuse, R86, R208 ;  /* 0x000000560454723c */ /* 0x050fe200000810d0 */
[----:B------:R-:W4:Y:S01]  /*123490*/  LDL.LU.64 R210, [R1+0x7500] ;  /* 0x0075000001d27983 */ /* 0x000f220000300a00 */
[----:B------:R-:W3:Y:S06]  /*1234a0*/  LDL.LU.64 R208, [R1+0x74f8] ;  /* 0x0074f80001d07983 */ /* 0x000eec0000300a00 */
[C---:B------:R-:W-:Y:S01]  /*1234b0*/  HMMA.1688.F32.TF32 R88, R4.reuse, R90, R248 ;  /* 0x0000005a0458723c */ /* 0x040fe200000810f8 */
[----:B------:R-:W3:Y:S02]  /*1234c0*/  LDL.LU.64 R250, [R1+0x74f0] ;  /* 0x0074f00001fa7983 */ /* 0x000ee40000300a00 */
[----:B------:R-:W3:Y:S05]  /*1234d0*/  LDL.LU.64 R248, [R1+0x74e8] ;  /* 0x0074e80001f87983 */ /* 0x000eea0000300a00 */
[----:B--2---:R-:W-:Y:S01]  /*1234e0*/  HMMA.1688.F32.TF32 R136, R4, R138, R244 ;  /* 0x0000008a0488723c */ /* 0x004fe200000810f4 */
[----:B------:R-:W2:Y:S07]  /*1234f0*/  LDL.64 R244, [R1+0x1120] ;  /* 0x0011200001f47983 */ /* 0x000eae0000100a00 */
[C---:B-1----:R-:W-:Y:S01]  /*123500*/  HMMA.1688.F32.TF32 R24, R132.reuse, R224, R24 ;  /* 0x000000e08418723c */ /* 0x042fe20000081018 */
[----:B------:R-:W-:Y:S01]  /*123510*/  MOV R166, R243 ;  /* 0x000000f300a67202 */ /* 0x000fe20000000f00 */
[----:B------:R-:W-:Y:S01]  /*123520*/  IMAD.MOV.U32 R167, RZ, RZ, R242 ;  /* 0x000000ffffa77224 */ /* 0x000fe200078e00f2 */
[----:B------:R-:W-:Y:S04]  /*123530*/  LDS R4, [R2+0x1c400] ;  /* 0x01c4000002047984 */ /* 0x000fe80000000800 */
[----:B------:R-:W-:Y:S04]  /*123540*/  LDS R6, [R2+0x1e400] ;  /* 0x01e4000002067984 */ /* 0x000fe80000000800 */
[----:B------:R-:W-:Y:S04]  /*123550*/  LDS R5, [R0+0x1c400] ;  /* 0x01c4000000057984 */ /* 0x000fe80000000800 */
[----:B------:R-:W1:Y:S01]  /*123560*/  LDS R7, [R0+0x1e400] ;  /* 0x01e4000000077984 */ /* 0x000e620000000800 */
[C---:B------:R-:W-:Y:S08]  /*123570*/  HMMA.1688.F32.TF32 R92, R132.reuse, R216, R92 ;  /* 0x000000d8845c723c */ /* 0x040ff0000008105c */
[C---:B------:R-:W-:Y:S08]  /*123580*/  HMMA.1688.F32.TF32 R104, R132.reuse, R232, R104 ;  /* 0x000000e88468723c */ /* 0x040ff00000081068 */
[C---:B------:R-:W-:Y:S01]  /*123590*/  HMMA.1688.F32.TF32 R28, R132.reuse, R240, R28 ;  /* 0x000000f0841c723c */ /* 0x040fe2000008101c */
[----:B--2---:R2:W-:Y:S01]  /*1235a0*/  STL.64 [R1+0x7320], R244 ;  /* 0x007320f401007387 */ /* 0x0045e20000100a00 */
[----:B------:R-:W4:Y:S03]  /*1235b0*/  LDL.64 R246, [R1+0x48] ;  /* 0x0000480001f67983 */ /* 0x000f260000100a00 */
[----:B--2---:R-:W2:Y:S01]  /*1235c0*/  LDL.64 R244, [R1+0x40] ;  /* 0x0000400001f47983 */ /* 0x004ea20000100a00 */
[----:B------:R-:W4:Y:S02]  /*1235d0*/  LDL.LU.64 R218, [R1+0x74e0] ;  /* 0x0074e00001da7983 */ /* 0x000f240000300a00 */
[----:B------:R-:W4:Y:S02]  /*1235e0*/  LDL.LU.64 R216, [R1+0x74d8] ;  /* 0x0074d80001d87983 */ /* 0x000f240000300a00 */
[----:B------:R-:W4:Y:S01]  /*1235f0*/  LDL.LU.64 R226, [R1+0x74d0] ;  /* 0x0074d00001e27983 */ /* 0x000f220000300a00 */
[----:B------:R-:W4:Y:S01]  /*123600*/  LDL.LU.64 R224, [R1+0x74c8] ;  /* 0x0074c80001e07983 */ /* 0x000f220000300a00 */
[----:B------:R1:W-:Y:S02]  /*123610*/  STL.64 [R1+0x74a0], R26 ;  /* 0x0074a01a01007387 */ /* 0x0003e40000100a00 */
[----:B------:R-:W-:Y:S01]  /*123620*/  STL.64 [R1+0x7498], R24 ;  /* 0x0074981801007387 */ /* 0x000fe20000100a00 */
[----:B-1----:R-:W4:Y:S04]  /*123630*/  LDL R26, [R1+0x8] ;  /* 0x00000800011a7983 */ /* 0x002f280000100800 */
[----:B------:R-:W4:Y:S01]  /*123640*/  LDL R27, [R1+0xc] ;  /* 0x00000c00011b7983 */ /* 0x000f220000100800 */
[----:B------:R-:W4:Y:S02]  /*123650*/  LDL.LU.64 R234, [R1+0x74c0] ;  /* 0x0074c00001ea7983 */ /* 0x000f240000300a00 */
[----:B------:R-:W4:Y:S02]  /*123660*/  LDL.LU.64 R232, [R1+0x74b8] ;  /* 0x0074b80001e87983 */ /* 0x000f240000300a00 */
[----:B------:R-:W4:Y:S01]  /*123670*/  LDL.LU.64 R242, [R1+0x74b0] ;  /* 0x0074b00001f27983 */ /* 0x000f220000300a00 */
[----:B------:R-:W4:Y:S01]  /*123680*/  LDL.LU.64 R240, [R1+0x74a8] ;  /* 0x0074a80001f07983 */ /* 0x000f220000300a00 */
        /* <DEDUP_REMOVED lines=25> */
[C---:B----4-:R-:W-:Y:S08]  /*123820*/  HMMA.1688.F32.TF32 R52, R132.reuse, R224, R52 ;  /* 0x000000e08434723c */ /* 0x050ff00000081034 */
[----:B------:R-:W-:Y:S08]  /*123830*/  HMMA.1688.F32.TF32 R56, R132, R216, R56 ;  /* 0x000000d88438723c */ /* 0x000ff00000081038 */
        /* <DEDUP_REMOVED lines=17> */
[----:B-1----:R-:W3:Y:S04]  /*123950*/  LDL R250, [R1+0x28] ;  /* 0x0000280001fa7983 */ /* 0x002ee80000100800 */
[----:B------:R-:W3:Y:S01]  /*123960*/  LDL R251, [R1+0x2c] ;  /* 0x00002c0001fb7983 */ /* 0x000ee20000100800 */
[----:B------:R-:W4:Y:S02]  /*123970*/  LDL.LU.64 R26, [R1+0x74a0] ;  /* 0x0074a000011a7983 */ /* 0x000f240000300a00 */
[----:B------:R-:W4:Y:S01]  /*123980*/  LDL.LU.64 R24, [R1+0x7498] ;  /* 0x0074980001187983 */ /* 0x000f220000300a00 */
[C---:B------:R-:W-:Y:S08]  /*123990*/  HMMA.1688.F32.TF32 R40, R4.reuse, R174, R40 ;  /* 0x000000ae0428723c */ /* 0x040ff00000081028 */
[C---:B------:R-:W-:Y:S01]  /*1239a0*/  HMMA.1688.F32.TF32 R96, R4.reuse, R242, R96 ;  /* 0x000000f20460723c */ /* 0x040fe20000081060 */
[----:B------:R1:W-:Y:S01]  /*1239b0*/  STL.64 [R1+0x7490], R94 ;  /* 0x0074905e01007387 */ /* 0x0003e20000100a00 */
[----:B------:R-:W-:Y:S06]  /*1239c0*/  STL.64 [R1+0x7488], R92 ;  /* 0x0074885c01007387 */ /* 0x000fec0000100a00 */
        /* <DEDUP_REMOVED lines=8> */
[----:B-1----:R-:W4:Y:S04]  /*123a50*/  LDL R94, [R1+0x18] ;  /* 0x00001800015e7983 */ /* 0x002f280000100800 */
[----:B------:R-:W4:Y:S01]  /*123a60*/  LDL R95, [R1+0x1c] ;  /* 0x00001c00015f7983 */ /* 0x000f220000100800 */
[----:B------:R-:W-:Y:S01]  /*123a70*/  MOV R249, R246 ;  /* 0x000000f600f97202 */ /* 0x000fe20000000f00 */
[----:B------:R-:W-:Y:S01]  /*123a80*/  IMAD.MOV.U32 R248, RZ, RZ, R247 ;  /* 0x000000fffff87224 */ /* 0x000fe200078e00f7 */
[C---:B------:R-:W-:Y:S01]  /*123a90*/  HMMA.1688.F32.TF32 R48, R4.reuse, R234, R48 ;  /* 0x000000ea0430723c */ /* 0x040fe20000081030 */
[----:B------:R-:W-:Y:S07]  /*123aa0*/  LDS R133, [R0+0x20400] ;  /* 0x0204000000857984 */ /* 0x000fee0000000800 */
[C---:B----4-:R-:W-:Y:S08]  /*123ab0*/  HMMA.1688.F32.TF32 R24, R4.reuse, R94, R24 ;  /* 0x0000005e0418723c */ /* 0x050ff00000081018 */
[----:B---3--:R-:W-:Y:S07]  /*123ac0*/  HMMA.1688.F32.TF32 R104, R4, R250, R104 ;  /* 0x000000fa0468723c */ /* 0x008fee0000081068 */
[----:B------:R-:W-:Y:S01]  /*123ad0*/  MOV R251, R238 ;  /* 0x000000ee00fb7202 */ /* 0x000fe20000000f00 */
[----:B------:R-:W-:-:S07]  /*123ae0*/  IMAD.MOV.U32 R250, RZ, RZ, R239 ;  /* 0x000000fffffa7224 */ /* 0x000fce00078e00ef */
        /* <DEDUP_REMOVED lines=18> */
[----:B-1----:R-:W-:Y:S01]  /*123c10*/  MOV R243, R182 ;  /* 0x000000b600f37202 */ /* 0x002fe20000000f00 */
[----:B------:R-:W-:Y:S01]  /*123c20*/  IMAD.MOV.U32 R242, RZ, RZ, R183 ;  /* 0x000000fffff27224 */ /* 0x000fe200078e00b7 */
[----:B---3--:R-:W-:Y:S01]  /*123c30*/  MOV R241, R230 ;  /* 0x000000e600f17202 */ /* 0x008fe20000000f00 */
        /* <DEDUP_REMOVED lines=43> */
[----:B------:R1:W-:Y:S02]  /*123ef0*/  STL.64 [R1+0x7318], R242 ;  /* 0x007318f201007387 */ /* 0x0003e40000100a00 */
[----:B------:R2:W-:Y:S01]  /*123f00*/  STL.64 [R1+0x7310], R240 ;  /* 0x007310f001007387 */ /* 0x0005e20000100a00 */
[----:B-1----:R-:W3:Y:S04]  /*123f10*/  LDL R242, [R1+0x308] ;  /* 0x0003080001f27983 */ /* 0x002ee80000100800 */
[----:B--2---:R-:W2:Y:S04]  /*123f20*/  LDL R240, [R1+0x300] ;  /* 0x0003000001f07983 */ /* 0x004ea80000100800 */
        /* <DEDUP_REMOVED lines=44> */
[----:B------:R-:W-:Y:S02]  /*1241f0*/  STL.64 [R1+0x72a8], R178 ;  /* 0x0072a8b201007387 */ /* 0x000fe40000100a00 */
[----:B------:R1:W-:Y:S02]  /*124200*/  STL.64 [R1+0x72a0], R176 ;  /* 0x0072a0b001007387 */ /* 0x0003e40000100a00 */
[----:B------:R-:W2:Y:S01]  /*124210*/  LDL R92, [R1+0x1f0] ;  /* 0x0001f000015c7983 */ /* 0x000ea20000100800 */
[----:B------:R-:W2:Y:S01]  /*124220*/  LDL R93, [R1+0x1f4] ;  /* 0x0001f400015d7983 */ /* 0x000ea20000100800 */
[C---:B------:R-:W-:Y:S01]  /*124230*/  HMMA.1688.F32.TF32 R28, R4.reuse, R134, R28 ;  /* 0x00000086041c723c */ /* 0x040fe2000008101c */
[----:B------:R-:W-:Y:S04]  /*124240*/  LDS R134, [R2+0x22400] ;  /* 0x0224000002867984 */ /* 0x000fe80000000800 */
[----:B------:R-:W2:Y:S03]  /*124250*/  LDS R135, [R0+0x22400] ;  /* 0x0224000000877984 */ /* 0x000ea60000000800 */
[C---:B------:R-:W-:Y:S08]  /*124260*/  HMMA.1688.F32.TF32 R8, R4.reuse, R190, R8 ;  /* 0x000000be0408723c */ /* 0x040ff00000081008 */
[C---:B------:R-:W-:Y:S08]  /*124270*/  HMMA.1688.F32.TF32 R12, R4.reuse, R198, R12 ;  /* 0x000000c6040c723c */ /* 0x040ff0000008100c */
[C---:B------:R-:W-:Y:S01]  /*124280*/  HMMA.1688.F32.TF32 R76, R4.reuse, R178, R76 ;  /* 0x000000b2044c723c */ /* 0x040fe2000008104c */
        /* <DEDUP_REMOVED lines=27> */
[----:B------:R-:W-:Y:S01]  /*124440*/  HMMA.1688.F32.TF32 R136, R4, R146, R136 ;  /* 0x000000920488723c */ /* 0x000fe20000081088 */
[----:B------:R-:W-:Y:S04]  /*124450*/  LDS R4, [R2+0x24400] ;  /* 0x0244000002047984 */ /* 0x000fe80000000800 */
[----:B------:R-:W-:Y:S01]  /*124460*/  LDS R6, [R2+0x26400] ;  /* 0x0264000002067984 */ /* 0x000fe20000000800 */
        /* <DEDUP_REMOVED lines=224> */
[----:B--2---:R-:W2:Y:S04]  /*125270*/  LDL.64 R26, [R1+0x408] ;  /* 0x00040800011a7983 */ /* 0x004ea80000100a00 */
[----:B---3--:R-:W3:Y:S04]  /*125280*/  LDL R146, [R1+0x418] ;  /* 0x0004180001927983 */ /* 0x008ee80000100800 */
[----:B------:R-:W3:Y:S01]  /*125290*/  LDL R147, [R1+0x41c] ;  /* 0x00041c0001937983 */ /* 0x000ee20000100800 */
        /* <DEDUP_REMOVED lines=35> */
[----:B------:R-:W-:Y:S01]  /*1254d0*/  MOV R252, R26 ;  /* 0x0000001a00fc7202 */ /* 0x000fe20000000f00 */
[----:B------:R-:W-:Y:S01]  /*1254e0*/  IMAD.MOV.U32 R3, RZ, RZ, R27 ;  /* 0x000000ffff037224 */ /* 0x000fe200078e001b */
[C---:B------:R-:W-:Y:S08]  /*1254f0*/  HMMA.1688.F32.TF32 R28, R4.reuse, R154, R28 ;  /* 0x0000009a041c723c */ /* 0x040ff0000008101c */
[C---:B------:R-:W-:Y:S08]  /*125500*/  HMMA.1688.F32.TF32 R116, R4.reuse, R162, R116 ;  /* 0x000000a20474723c */ /* 0x040ff00000081074 */
[C---:B------:R-:W-:Y:S08]  /*125510*/  HMMA.1688.F32.TF32 R128, R4.reuse, R246, R128 ;  /* 0x000000f60480723c */ /* 0x040ff00000081080 */
[C---:B------:R-:W-:Y:S08]  /*125520*/  HMMA.1688.F32.TF32 R8, R4.reuse, R242, R8 ;  /* 0x000000f20408723c */ /* 0x040ff00000081008 */
[C---:B------:R-:W-:Y:S08]  /*125530*/  HMMA.1688.F32.TF32 R16, R4.reuse, R250, R16 ;  /* 0x000000fa0410723c */ /* 0x040ff00000081010 */
        /* <DEDUP_REMOVED lines=14> */
[----:B------:R-:W-:Y:S01]  /*125620*/  LDS R133, [R0+0x30400] ;  /* 0x0304000000857984 */ /* 0x000fe20000000800 */
[C---:B----4-:R-:W-:Y:S03]  /*125630*/  HMMA.1688.F32.TF32 R92, R4.reuse, R26, R92 ;  /* 0x0000001a045c723c */ /* 0x050fe6000008105c */
[----:B------:R-:W3:Y:S01]  /*125640*/  LDL.LU.64 R26, [R1+0x7368] ;  /* 0x00736800011a7983 */ /* 0x000ee20000300a00 */
[----:B------:R-:W3:Y:S04]  /*125650*/  LDL.LU.64 R24, [R1+0x7360] ;  /* 0x0073600001187983 */ /* 0x000ee80000300a00 */
[----:B---3--:R-:W-:Y:S01]  /*125660*/  HMMA.1688.F32.TF32 R24, R4, R146, R24 ;  /* 0x000000920418723c */ /* 0x008fe20000081018 */
[----:B------:R-:W3:Y:S01]  /*125670*/  LDL.LU.64 R146, [R1+0x7358] ;  /* 0x0073580001927983 */ /* 0x000ee20000300a00 */
[----:B------:R-:W-:Y:S01]  /*125680*/  MOV R246, R242 ;  /* 0x000000f200f67202 */ /* 0x000fe20000000f00 */
[----:B------:R-:W-:-:S05]  /*125690*/  IMAD.MOV.U32 R247, RZ, RZ, R243 ;  /* 0x000000fffff77224 */ /* 0x000fca00078e00f3 */
[C---:B--2---:R-:W-:Y:S01]  /*1256a0*/  HMMA.1688.F32.TF32 R12, R4.reuse, R134, R12 ;  /* 0x00000086040c723c */ /* 0x044fe2000008100c */
[----:B------:R-:W-:Y:S04]  /*1256b0*/  LDS R134, [R2+0x32400] ;  /* 0x0324000002867984 */ /* 0x000fe80000000800 */
[----:B------:R-:W1:Y:S03]  /*1256c0*/  LDS R135, [R0+0x32400] ;  /* 0x0324000000877984 */ /* 0x000e660000000800 */
[----:B---3--:R-:W-:Y:S01]  /*1256d0*/  HMMA.1688.F32.TF32 R104, R4, R146, R104 ;  /* 0x000000920468723c */ /* 0x008fe20000081068 */
[----:B------:R-:W2:Y:S01]  /*1256e0*/  LDL.LU.64 R146, [R1+0x7350] ;  /* 0x0073500001927983 */ /* 0x000ea20000300a00 */
[----:B------:R-:W3:Y:S02]  /*1256f0*/  LDL.LU.64 R144, [R1+0x7348] ;  /* 0x0073480001907983 */ /* 0x000ee40000300a00 */
[----:B------:R-:W4:Y:S02]  /*125700*/  LDL.LU.64 R154, [R1+0x7340] ;  /* 0x00734000019a7983 */ /* 0x000f240000300a00 */
[----:B------:R-:W2:Y:S01]  /*125710*/  LDL.LU.64 R152, [R1+0x7338] ;  /* 0x0073380001987983 */ /* 0x000ea20000300a00 */
[----:B------:R-:W2:Y:S01]  /*125720*/  LDL.LU.64 R162, [R1+0x7330] ;  /* 0x0073300001a27983 */ /* 0x000ea20000300a00 */
[----:B------:R-:W2:Y:S02]  /*125730*/  LDL.LU.64 R160, [R1+0x7328] ;  /* 0x0073280001a07983 */ /* 0x000ea40000300a00 */
[----:B------:R-:W2:Y:S02]  /*125740*/  LDL.LU.64 R244, [R1+0x7320] ;  /* 0x0073200001f47983 */ /* 0x000ea40000300a00 */
[----:B------:R-:W3:Y:S01]  /*125750*/  LDL.LU.64 R242, [R1+0x7318] ;  /* 0x0073180001f27983 */ /* 0x000ee20000300a00 */
[----:B------:R-:W3:Y:S01]  /*125760*/  LDL.LU.64 R240, [R1+0x7310] ;  /* 0x0073100001f07983 */ /* 0x000ee20000300a00 */
[----:B------:R-:W3:Y:S02]  /*125770*/  LDL.LU.64 R250, [R1+0x7308] ;  /* 0x0073080001fa7983 */ /* 0x000ee40000300a00 */
[----:B------:R-:W3:Y:S02]  /*125780*/  LDL.LU.64 R248, [R1+0x7300] ;  /* 0x0073000001f87983 */ /* 0x000ee40000300a00 */
[----:B------:R-:W3:Y:S01]  /*125790*/  LDL.LU.64 R238, [R1+0x72f8] ;  /* 0x0072f80001ee7983 */ /* 0x000ee20000300a00 */
[----:B------:R-:W3:Y:S01]  /*1257a0*/  LDL.LU.64 R236, [R1+0x72f0] ;  /* 0x0072f00001ec7983 */ /* 0x000ee20000300a00 */
        /* <DEDUP_REMOVED lines=12> */
[C---:B-1----:R-:W-:Y:S08]  /*125870*/  HMMA.1688.F32.TF32 R24, R132.reuse, R192, R24 ;  /* 0x000000c08418723c */ /* 0x042ff00000081018 */
[C---:B------:R-:W-:Y:S08]  /*125880*/  HMMA.1688.F32.TF32 R28, R132.reuse, R208, R28 ;  /* 0x000000d0841c723c */ /* 0x040ff0000008101c */
[C---:B------:R-:W-:Y:S08]  /*125890*/  HMMA.1688.F32.TF32 R8, R132.reuse, R232, R8 ;  /* 0x000000e88408723c */ /* 0x040ff00000081008 */
[----:B--2---:R-:W-:Y:S01]  /*1258a0*/  HMMA.1688.F32.TF32 R20, R132, R244, R20 ;  /* 0x000000f48414723c */ /* 0x004fe20000081014 */
[----:B---3--:R-:W-:Y:S01]  /*1258b0*/  STL.64 [R1+0x70e8], R230 ;  /* 0x0070e8e601007387 */ /* 0x008fe20000100a00 */
[----:B------:R-:W-:Y:S02]  /*1258c0*/  STL.64 [R1+0x70e0], R228 ;  /* 0x0070e0e401007387 */ /* 0x000fe40000100a00 */
[----:B----4-:R-:W-:Y:S01]  /*1258d0*/  STL.64 [R1+0x70f8], R222 ;  /* 0x0070f8de01007387 */ /* 0x010fe20000100a00 */
[----:B------:R-:W-:Y:S04]  /*1258e0*/  STL.64 [R1+0x70f0], R220 ;  /* 0x0070f0dc01007387 */ /* 0x000fe80000100a00 */
        /* <DEDUP_REMOVED lines=13> */
[----:B------:R-:W-:Y:S01]  /*1259c0*/  MOV R184, R239 ;  /* 0x000000ef00b87202 */ /* 0x000fe20000000f00 */
[----:B------:R-:W-:-:S02]  /*1259d0*/  IMAD.MOV.U32 R185, RZ, RZ, R238 ;  /* 0x000000ffffb97224 */ /* 0x000fc400078e00ee */
[----:B------:R-:W-:Y:S01]  /*1259e0*/  STL.64 [R1+0x7160], R164 ;  /* 0x007160a401007387 */ /* 0x000fe20000100a00 */
[----:B------:R-:W-:Y:S01]  /*1259f0*/  STL.64 [R1+0x7178], R158 ;  /* 0x0071789e01007387 */ /* 0x000fe20000100a00 */
[----:B------:R-:W-:Y:S02]  /*125a00*/  STL.64 [R1+0x7170], R156 ;  /* 0x0071709c01007387 */ /* 0x000fe40000100a00 */
[----:B------:R-:W-:Y:S02]  /*125a10*/  STL.64 [R1+0x7188], R150 ;  /* 0x0071889601007387 */ /* 0x000fe40000100a00 */
[----:B------:R-:W-:Y:S01]  /*125a20*/  STL.64 [R1+0x7180], R148 ;  /* 0x0071809401007387 */ /* 0x000fe20000100a00 */
[----:B------:R-:W-:Y:S01]  /*125a30*/  STL.64 [R1+0x7198], R142 ;  /* 0x0071988e01007387 */ /* 0x000fe20000100a00 */
[----:B------:R-:W-:Y:S02]  /*125a40*/  STL.64 [R1+0x7190], R140 ;  /* 0x0071908c01007387 */ /* 0x000fe40000100a00 */
[----:B------:R-:W-:Y:S01]  /*125a50*/  STL.64 [R1+0x7070], R244 ;  /* 0x007070f401007387 */ /* 0x000fe20000100a00 */
[C---:B------:R-:W-:Y:S01]  /*125a60*/  HMMA.1688.F32.TF32 R92, R132.reuse, R184, R92 ;  /* 0x000000b8845c723c */ /* 0x040fe2000008105c */
[----:B------:R-:W-:Y:S01]  /*125a70*/  STL.64 [R1+0x71a0], R246 ;  /* 0x0071a0f601007387 */ /* 0x000fe20000100a00 */
[----:B------:R-:W-:Y:S02]  /*125a80*/  STL.64 [R1+0x1840], R20 ;  /* 0x0018401401007387 */ /* 0x000fe40000100a00 */
[----:B------:R1:W-:Y:S04]  /*125a90*/  STL.64 [R1+0x1848], R22 ;  /* 0x0018481601007387 */ /* 0x0003e80000100a00 */
[C---:B-1----:R-:W-:Y:S11]  /*125aa0*/  HMMA.1688.F32.TF32 R20, R132.reuse, R200, R104 ;  /* 0x000000c88414723c */ /* 0x042ff60000081068 */
[----:B------:R-:W-:Y:S04]  /*125ab0*/  @!UPT UIADD3 URZ, URZ, URZ, URZ ;  /* 0x0000003f3f3ff290 */ /* 0x000fe8000fffe03f */
[----:B------:R-:W-:Y:S01]  /*125ac0*/  STL.64 [R1+0x1830], R92 ;  /* 0x0018305c01007387 */ /* 0x000fe20000100a00 */
[----:B------:R-:W-:Y:S02]  /*125ad0*/  STL.64 [R1+0x1838], R94 ;  /* 0x0018385e01007387 */ /* 0x000fe40000100a00 */
[----:B------:R-:W-:Y:S02]  /*125ae0*/  STL.64 [R1+0x1820], R24 ;  /* 0x0018201801007387 */ /* 0x000fe40000100a00 */
[----:B------:R1:W-:Y:S02]  /*125af0*/  STL.64 [R1+0x1828], R26 ;  /* 0x0018281a01007387 */ /* 0x0003e40000100a00 */
[C---:B-1----:R-:W-:Y:S01]  /*125b00*/  HMMA.1688.F32.TF32 R24, R132.reuse, R216, R116 ;  /* 0x000000d88418723c */ /* 0x042fe20000081074 */
[----:B------:R-:W-:Y:S01]  /*125b10*/  STL.64 [R1+0x1810], R20 ;  /* 0x0018101401007387 */ /* 0x000fe20000100a00 */
[----:B------:R1:W-:Y:S06]  /*125b20*/  STL.64 [R1+0x1818], R22 ;  /* 0x0018181601007387 */ /* 0x0003ec0000100a00 */
[C---:B-1----:R-:W-:Y:S01]  /*125b30*/  HMMA.1688.F32.TF32 R20, R132.reuse, R224, R128 ;  /* 0x000000e08414723c */ /* 0x042fe20000081080 */
[----:B------:R-:W-:Y:S01]  /*125b40*/  STL.64 [R1+0x1800], R28 ;  /* 0x0018001c01007387 */ /* 0x000fe20000100a00 */
[----:B------:R-:W-:Y:S06]  /*125b50*/  STL.64 [R1+0x1808], R30 ;  /* 0x0018081e01007387 */ /* 0x000fec0000100a00 */
[----:B------:R-:W-:Y:S07]  /*125b60*/  HMMA.1688.F32.TF32 R236, R132, R236, R12 ;  /* 0x000000ec84ec723c */ /* 0x000fee000008100c */
[----:B------:R-:W-:Y:S01]  /*125b70*/  STL.64 [R1+0x17f0], R24 ;  /* 0x0017f01801007387 */ /* 0x000fe20000100a00 */
[----:B------:R-:W-:Y:S07]  /*125b80*/  STL.64 [R1+0x17f8], R26 ;  /* 0x0017f81a01007387 */ /* 0x000fee0000100a00 */
[----:B------:R-:W-:Y:S01]  /*125b90*/  STL.64 [R1+0x17e0], R20 ;  /* 0x0017e01401007387 */ /* 0x000fe20000100a00 */
[----:B------:R-:W-:Y:S02]  /*125ba0*/  STL.64 [R1+0x17e8], R22 ;  /* 0x0017e81601007387 */ /* 0x000fe40000100a00 */
[----:B------:R-:W2:Y:S02]  /*125bb0*/  LDL R176, [R1+0x1280] ;  /* 0x0012800001b07983 */ /* 0x000ea40000100800 */
[----:B------:R-:W-:Y:S01]  /*125bc0*/  STL.64 [R1+0x17d0], R8 ;  /* 0x0017d00801007387 */ /* 0x000fe20000100a00 */
[----:B------:R-:W-:Y:S01]  /*125bd0*/  STL.64 [R1+0x17d8], R10 ;  /* 0x0017d80a01007387 */ /* 0x000fe20000100a00 */
[----:B------:R-:W3:Y:S02]  /*125be0*/  LDL R180, [R1+0x11c0] ;  /* 0x0011c00001b47983 */ /* 0x000ee40000100800 */
[----:B------:R-:W3:Y:S02]  /*125bf0*/  LDL R181, [R1+0x11c4] ;  /* 0x0011c40001b57983 */ /* 0x000ee40000100800 */
[----:B------:R-:W4:Y:S01]  /*125c00*/  LDL R208, [R1+0x11b0] ;  /* 0x0011b00001d07983 */ /* 0x000f220000100800 */
[----:B------:R-:W4:Y:S04]  /*125c10*/  LDL R209, [R1+0x11b4] ;  /* 0x0011b40001d17983 */ /* 0x000f280000100800 */
        /* <DEDUP_REMOVED lines=25> */
[----:B------:R-:W-:Y:S02]  /*125db0*/  STL.64 [R1+0x60b0], R238 ;  /* 0x0060b0ee01007387 */ /* 0x000fe40000100a00 */
[----:B------:R1:W-:Y:S02]  /*125dc0*/  STL.64 [R1+0x60a8], R236 ;  /* 0x0060a8ec01007387 */ /* 0x0003e40000100a00 */
[----:B-1----:R-:W2:Y:S01]  /*125dd0*/  LDL.LU.64 R236, [R1+0x11f0] ;  /* 0x0011f00001ec7983 */ /* 0x002ea20000300a00 */
[----:B------:R-:W2:Y:S01]  /*125de0*/  LDL.64 R238, [R1+0x11f8] ;  /* 0x0011f80001ee7983 */ /* 0x000ea20000100a00 */
        /* <DEDUP_REMOVED lines=11> */
[C---:B---3--:R-:W-:Y:S08]  /*125ea0*/  HMMA.1688.F32.TF32 R12, R132.reuse, R180, R16 ;  /* 0x000000b4840c723c */ /* 0x048ff00000081010 */
[C---:B----4-:R-:W-:Y:S01]  /*125eb0*/  HMMA.1688.F32.TF32 R8, R132.reuse, R208, R96 ;  /* 0x000000d08408723c */ /* 0x050fe20000081060 */
[----:B--2---:R-:W-:Y:S01]  /*125ec0*/  STL [R1+0x6304], R238 ;  /* 0x006304ee01007387 */ /* 0x004fe20000100800 */
[----:B------:R-:W-:Y:S02]  /*125ed0*/  STL [R1+0x6300], R239 ;  /* 0x006300ef01007387 */ /* 0x000fe40000100800 */
[----:B------:R-:W2:Y:S11]  /*125ee0*/  LDL.64 R208, [R1+0x12c0] ;  /* 0x0012c00001d07983 */ /* 0x000eb60000100a00 */
[----:B------:R-:W-:Y:S01]  /*125ef0*/  STL.64 [R1+0x17c0], R12 ;  /* 0x0017c00c01007387 */ /* 0x000fe20000100a00 */
[----:B------:R1:W-:Y:S07]  /*125f00*/  STL.64 [R1+0x17c8], R14 ;  /* 0x0017c80e01007387 */ /* 0x0003ee0000100a00 */
[----:B------:R-:W-:Y:S02]  /*125f10*/  STL.64 [R1+0x17b0], R8 ;  /* 0x0017b00801007387 */ /* 0x000fe40000100a00 */
[----:B------:R3:W-:Y:S01]  /*125f20*/  STL.64 [R1+0x17b8], R10 ;  /* 0x0017b80a01007387 */ /* 0x0007e20000100a00 */
[C---:B-1----:R-:W-:Y:S08]  /*125f30*/  HMMA.1688.F32.TF32 R12, R132.reuse, R216, R100 ;  /* 0x000000d8840c723c */ /* 0x042ff00000081064 */
[C---:B---3--:R-:W-:Y:S01]  /*125f40*/  HMMA.1688.F32.TF32 R8, R132.reuse, R224, R108 ;  /* 0x000000e08408723c */ /* 0x048fe2000008106c */
[----:B------:R-:W3:Y:S11]  /*125f50*/  LDL.64 R216, [R1+0x12d0] ;  /* 0x0012d00001d87983 */ /* 0x000ef60000100a00 */
[----:B------:R-:W-:Y:S03]  /*125f60*/  @!UPT UIADD3 URZ, URZ, URZ, URZ ;  /* 0x0000003f3f3ff290 */ /* 0x000fe6000fffe03f */
[----:B------:R-:W-:Y:S01]  /*125f70*/  STL.64 [R1+0x17a0], R12 ;  /* 0x0017a00c01007387 */ /* 0x000fe20000100a00 */
[----:B------:R1:W-:Y:S07]  /*125f80*/  STL.64 [R1+0x17a8], R14 ;  /* 0x0017a80e01007387 */ /* 0x0003ee0000100a00 */
[----:B------:R-:W-:Y:S02]  /*125f90*/  STL.64 [R1+0x1790], R8 ;  /* 0x0017900801007387 */ /* 0x000fe40000100a00 */
[----:B------:R4:W-:Y:S01]  /*125fa0*/  STL.64 [R1+0x1798], R10 ;  /* 0x0017980a01007387 */ /* 0x0009e20000100a00 */
[----:B------:R-:W3:Y:S01]  /*125fb0*/  LDL R224, [R1+0x12e0] ;  /* 0x0012e00001e07983 */ /* 0x000ee20000100800 */
[C---:B-1----:R-:W-:Y:S08]  /*125fc0*/  HMMA.1688.F32.TF32 R12, R132.reuse, R232, R112 ;  /* 0x000000e8840c723c */ /* 0x042ff00000081070 */
[C---:B----4-:R-:W-:Y:S11]  /*125fd0*/  HMMA.1688.F32.TF32 R8, R132.reuse, R236, R120 ;  /* 0x000000ec8408723c */ /* 0x050ff60000081078 */
[----:B------:R-:W-:Y:S04]  /*125fe0*/  @!UPT UIADD3 URZ, URZ, URZ, URZ ;  /* 0x0000003f3f3ff290 */ /* 0x000fe8000fffe03f */
[----:B------:R-:W-:Y:S01]  /*125ff0*/  STL.64 [R1+0x1780], R12 ;  /* 0x0017800c01007387 */ /* 0x000fe20000100a00 */
[----:B------:R-:W-:Y:S07]  /*126000*/  STL.64 [R1+0x1788], R14 ;  /* 0x0017880e01007387 */ /* 0x000fee0000100a00 */
[----:B------:R-:W-:Y:S02]  /*126010*/  STL.64 [R1+0x1770], R8 ;  /* 0x0017700801007387 */ /* 0x000fe40000100a00 */
[----:B------:R1:W-:Y:S01]  /*126020*/  STL.64 [R1+0x1778], R10 ;  /* 0x0017780a01007387 */ /* 0x0003e20000100a00 */
[----:B------:R-:W4:Y:S04]  /*126030*/  LDL R225, [R1+0x12e4] ;  /* 0x0012e40001e17983 */ /* 0x000f280000100800 */
[----:B------:R-:W4:Y:S04]  /*126040*/  LDL R232, [R1+0x12f0] ;  /* 0x0012f00001e87983 */ /* 0x000f280000100800 */
[----:B------:R-:W4:Y:S01]  /*126050*/  LDL R233, [R1+0x12f4] ;  /* 0x0012f40001e97983 */ /* 0x000f220000100800 */
[C---:B-1----:R-:W-:Y:S03]  /*126060*/  HMMA.1688.F32.TF32 R8, R132.reuse, R188, R124 ;  /* 0x000000bc8408723c */ /* 0x042fe6000008107c */
[----:B------:R-:W-:Y:S05]  /*126070*/  STL [R1+0x703c], R236 ;  /* 0x00703cec01007387 */ /* 0x000fea0000100800 */
[C---:B------:R-:W-:Y:S01]  /*126080*/  HMMA.1688.F32.TF32 R16, R132.reuse, R196, R32 ;  /* 0x000000c48410723c */ /* 0x040fe20000081020 */
[----:B------:R-:W-:Y:S07]  /*126090*/  STL [R1+0x7038], R237 ;  /* 0x007038ed01007387 */ /* 0x000fee0000100800 */
[C---:B------:R-:W-:Y:S07]  /*1260a0*/  HMMA.1688.F32.TF32 R12, R132.reuse, R204, R36 ;  /* 0x000000cc840c723c */ /* 0x040fee0000081024 */
[----:B------:R-:W-:Y:S01]  /*1260b0*/  STL.64 [R1+0x1760], R8 ;  /* 0x0017600801007387 */ /* 0x000fe20000100a00 */
[----:B------:R1:W-:Y:S02]  /*1260c0*/  STL.64 [R1+0x1768], R10 ;  /* 0x0017680a01007387 */ /* 0x0003e40000100a00 */
[----:B-1----:R-:W-:Y:S05]  /*1260d0*/  HMMA.1688.F32.TF32 R8, R132, R212, R40 ;  /* 0x000000d48408723c */ /* 0x002fea0000081028 */
[----:B------:R-:W-:Y:S01]  /*1260e0*/  STL.64 [R1+0x1750], R16 ;  /* 0x0017501001007387 */ /* 0x000fe20000100a00 */
[----:B------:R1:W-:Y:S07]  /*1260f0*/  STL.64 [R1+0x1758], R18 ;  /* 0x0017581201007387 */ /* 0x0003ee0000100a00 */
[----:B------:R-:W-:Y:S01]  /*126100*/  STL.64 [R1+0x1740], R12 ;  /* 0x0017400c01007387 */ /* 0x000fe20000100a00 */
[C---:B------:R-:W-:Y:S01]  /*126110*/  HMMA.1688.F32.TF32 R56, R4.reuse, R214, R56 ;  /* 0x000000d60438723c */ /* 0x040fe20000081038 */
[----:B------:R1:W-:Y:S07]  /*126120*/  STL.64 [R1+0x1748], R14 ;  /* 0x0017480e01007387 */ /* 0x0003ee0000100a00 */
[C---:B------:R-:W-:Y:S08]  /*126130*/  HMMA.1688.F32.TF32 R60, R4.reuse, R206, R60 ;  /* 0x000000ce043c723c */ /* 0x040ff0000008103c */
[----:B------:R-:W-:Y:S08]  /*126140*/  HMMA.1688.F32.TF32 R64, R4, R198, R64 ;  /* 0x000000c60440723c */ /* 0x000ff00000081040 */
[C---:B-1----:R-:W-:Y:S08]  /*126150*/  HMMA.1688.F32.TF32 R16, R132.reuse, R220, R44 ;  /* 0x000000dc8410723c */ /* 0x042ff0000008102c */
[C---:B------:R-:W-:Y:S01]  /*126160*/  HMMA.1688.F32.TF32 R12, R132.reuse, R228, R48 ;  /* 0x000000e4840c723c */ /* 0x040fe20000081030 */
[----:B------:R-:W-:Y:S01]  /*126170*/  STL.64 [R1+0x1730], R8 ;  /* 0x0017300801007387 */ /* 0x000fe20000100a00 */
[----:B------:R1:W-:Y:S06]  /*126180*/  STL.64 [R1+0x1738], R10 ;  /* 0x0017380a01007387 */ /* 0x0003ec0000100a00 */
[----:B-1----:R-:W-:Y:S07]  /*126190*/  HMMA.1688.F32.TF32 R8, R132, R168, R52 ;  /* 0x000000a88408723c */ /* 0x002fee0000081034 */
[----:B------:R-:W-:Y:S01]  /*1261a0*/  STL.64 [R1+0x1720], R16 ;  /* 0x0017201001007387 */ /* 0x000fe20000100a00 */
[----:B------:R1:W-:Y:S07]  /*1261b0*/  STL.64 [R1+0x1728], R18 ;  /* 0x0017281201007387 */ /* 0x0003ee0000100a00 */
[----:B------:R-:W-:Y:S02]  /*1261c0*/  STL.64 [R1+0x1110], R12 ;  /* 0x0011100c01007387 */ /* 0x000fe40000100a00 */
[----:B------:R1:W-:Y:S01]  /*1261d0*/  STL.64 [R1+0x1118], R14 ;  /* 0x0011180e01007387 */ /* 0x0003e20000100a00 */
[----:B------:R-:W-:Y:S08]  /*1261e0*/  HMMA.1688.F32.TF32 R68, R4, R190, R68 ;  /* 0x000000be0444723c */ /* 0x000ff00000081044 */
[C---:B-1----:R-:W-:Y:S08]  /*1261f0*/  HMMA.1688.F32.TF32 R16, R132.reuse, R176, R56 ;  /* 0x000000b08410723c */ /* 0x042ff00000081038 */
[C---:B------:R-:W-:Y:S01]  /*126200*/  HMMA.1688.F32.TF32 R12, R132.reuse, R184, R60 ;  /* 0x000000b8840c723c */ /* 0x040fe2000008103c */
[----:B------:R-:W-:Y:S01]  /*126210*/  STL.64 [R1+0x1100], R8 ;  /* 0x0011000801007387 */ /* 0x000fe20000100a00 */
[----:B------:R1:W-:Y:S06]  /*126220*/  STL.64 [R1+0x1108], R10 ;  /* 0x0011080a01007387 */ /* 0x0003ec0000100a00 */
[----:B-1----:R-:W-:Y:S07]  /*126230*/  HMMA.1688.F32.TF32 R8, R132, R192, R64 ;  /* 0x000000c08408723c */ /* 0x002fee0000081040 */
[----:B------:R-:W-:Y:S01]  /*126240*/  STL.64 [R1+0x10f0], R16 ;  /* 0x0010f01001007387 */ /* 0x000fe20000100a00 */
[----:B------:R-:W-:Y:S07]  /*126250*/  STL.64 [R1+0x10f8], R18 ;  /* 0x0010f81201007387 */ /* 0x000fee0000100a00 */
[----:B------:R-:W-:Y:S02]  /*126260*/  STL.64 [R1+0x10e0], R12 ;  /* 0x0010e00c01007387 */ /* 0x000fe40000100a00 */
[----:B------:R-:W-:Y:S01]  /*126270*/  STL.64 [R1+0x10e8], R14 ;  /* 0x0010e80e01007387 */ /* 0x000fe20000100a00 */
[----:B------:R-:W-:Y:S05]  /*126280*/  HMMA.1688.F32.TF32 R72, R4, R182, R72 ;  /* 0x000000b60448723c */ /* 0x000fea0000081048 */
[----:B------:R-:W-:Y:S01]  /*126290*/  STL.64 [R1+0x10d0], R8 ;  /* 0x0010d00801007387 */ /* 0x000fe20000100a00 */
[----:B------:R1:W-:Y:S02]  /*1262a0*/  STL.64 [R1+0x10d8], R10 ;  /* 0x0010d80a01007387 */ /* 0x0003e40000100a00 */
[----:B-1----:R-:W-:Y:S01]  /*1262b0*/  HMMA.1688.F32.TF32 R8, R132, R200, R68 ;  /* 0x000000c88408723c */ /* 0x002fe20000081044 */
[----:B------:R-:W-:Y:S01]  /*1262c0*/  IMAD.MOV.U32 R237, RZ, RZ, R193 ;  /* 0x000000ffffed7224 */ /* 0x000fe200078e00c1 */
[----:B------:R-:W-:-:S04]  /*1262d0*/  MOV R236, R192 ;  /* 0x000000c000ec7202 */ /* 0x000fc80000000f00 */
[----:B------:R-:W-:Y:S01]  /*1262e0*/  STL [R1+0x7044], R237 ;  /* 0x007044ed01007387 */ /* 0x000fe20000100800 */
[----:B------:R-:W-:Y:S01]  /*1262f0*/  STL [R1+0x7040], R236 ;  /* 0x007040ec01007387 */ /* 0x000fe20000100800 */
[C---:B------:R-:W-:Y:S11]  /*126300*/  HMMA.1688.F32.TF32 R76, R4.reuse, R174, R76 ;  /* 0x000000ae044c723c */ /* 0x040ff6000008104c */
[----:B------:R-:W-:Y:S04]  /*126310*/  @!UPT UIADD3 URZ, URZ, URZ, URZ ;  /* 0x0000003f3f3ff290 */ /* 0x000fe8000fffe03f */
[----:B------:R-:W-:Y:S01]  /*126320*/  STL.64 [R1+0x10c0], R8 ;  /* 0x0010c00801007387 */ /* 0x000fe20000100a00 */
[----:B------:R2:W-:Y:S02]  /*126330*/  STL.64 [R1+0x10c8], R10 ;  /* 0x0010c80a01007387 */ /* 0x0005e40000100a00 */
[----:B------:R-:W-:Y:S01]  /*126340*/  IMAD.MOV.U32 R238, RZ, RZ, R201 ;  /* 0x000000ffffee7224 */ /* 0x000fe200078e00c9 */
[----:B------:R-:W-:Y:S01]  /*126350*/  MOV R239, R200 ;  /* 0x000000c800ef7202 */ /* 0x000fe20000000f00 */
[C---:B------:R-:W-:Y:S03]  /*126360*/  HMMA.1688.F32.TF32 R80, R4.reuse, R166, R80 ;  /* 0x000000a60450723c */ /* 0x040fe60000081050 */
[----:B------:R-:W-:Y:S01]  /*126370*/  STL [R1+0x704c], R238 ;  /* 0x00704cee01007387 */ /* 0x000fe20000100800 */
[----:B------:R-:W-:Y:S04]  /*126380*/  STL [R1+0x7048], R239 ;  /* 0x007048ef01007387 */ /* 0x000fe80000100800 */
[----:B------:R-:W-:Y:S08]  /*126390*/  HMMA.1688.F32.TF32 R84, R4, R158, R84 ;  /* 0x0000009e0454723c */ /* 0x000ff00000081054 */
[C---:B--2---:R-:W-:Y:S11]  /*1263a0*/  HMMA.1688.F32.TF32 R8, R132.reuse, R208, R72 ;  /* 0x000000d08408723c */ /* 0x044ff60000081048 */
[----:B------:R-:W-:Y:S11]  /*1263b0*/  @!UPT UIADD3 URZ, URZ, URZ, URZ ;  /* 0x0000003f3f3ff290 */ /* 0x000ff6000fffe03f */
[----:B------:R-:W-:Y:S01]  /*1263c0*/  @!UPT UIADD3 URZ, URZ, URZ, URZ ;  /* 0x0000003f3f3ff290 */ /* 0x000fe2000fffe03f */
[----:B------:R-:W-:Y:S01]  /*1263d0*/  STL.64 [R1+0x10b0], R8 ;  /* 0x0010b00801007387 */ /* 0x000fe20000100a00 */
[----:B------:R3:W-:Y:S02]  /*1263e0*/  STL.64 [R1+0x10b8], R10 ;  /* 0x0010b80a01007387 */ /* 0x0007e40000100a00 */
[C---:B---3--:R-:W-:Y:S01]  /*1263f0*/  HMMA.1688.F32.TF32 R8, R132.reuse, R216, R76 ;  /* 0x000000d88408723c */ /* 0x048fe2000008104c */
[----:B------:R-:W-:Y:S01]  /*126400*/  MOV R238, R216 ;  /* 0x000000d800ee7202 */ /* 0x000fe20000000f00 */
[----:B------:R-:W-:Y:S01]  /*126410*/  IMAD.MOV.U32 R239, RZ, RZ, R217 ;  /* 0x000000ffffef7224 */ /* 0x000fe200078e00d9 */
[----:B------:R-:W-:Y:S01]  /*126420*/  MOV R237, R208 ;  /* 0x000000d000ed7202 */ /* 0x000fe20000000f00 */
[----:B------:R-:W-:Y:S11]  /*126430*/  IMAD.MOV.U32 R236, RZ, RZ, R209 ;  /* 0x000000ffffec7224 */ /* 0x000ff600078e00d1 */
[----:B------:R-:W-:Y:S08]  /*126440*/  @!UPT UIADD3 URZ, URZ, URZ, URZ ;  /* 0x0000003f3f3ff290 */ /* 0x000ff0000fffe03f */
[----:B------:R-:W-:Y:S01]  /*126450*/  STL.64 [R1+0x10a0], R8 ;  /* 0x0010a00801007387 */ /* 0x000fe20000100a00 */
[----:B------:R1:W-:Y:S01]  /*126460*/  STL.64 [R1+0x10a8], R10 ;  /* 0x0010a80a01007387 */ /* 0x0003e20000100a00 */
[C---:B----4-:R-:W-:Y:S08]  /*126470*/  HMMA.1688.F32.TF32 R12, R132.reuse, R224, R80 ;  /* 0x000000e0840c723c */ /* 0x050ff00000081050 */
[----:B-1----:R-:W-:Y:S01]  /*126480*/  HMMA.1688.F32.TF32 R8, R132, R232, R84 ;  /* 0x000000e88408723c */ /* 0x002fe20000081054 */
[----:B------:R-:W-:Y:S01]  /*126490*/  STL.64 [R1+0x7058], R238 ;  /* 0x007058ee01007387 */ /* 0x000fe20000100a00 */
[----:B------:R-:W-:Y:S02]  /*1264a0*/  STL.64 [R1+0x7050], R236 ;  /* 0x007050ec01007387 */ /* 0x000fe40000100a00 */
[----:B------:R-:W2:Y:S11]  /*1264b0*/  LDL R234, [R1+0x1568] ;  /* 0x0015680001ea7983 */ /* 0x000eb60000100800 */
[----:B------:R-:W-:Y:S01]  /*1264c0*/  STL.64 [R1+0x1090], R12 ;  /* 0x0010900c01007387 */ /* 0x000fe20000100a00 */
[----:B------:R1:W-:Y:S07]  /*1264d0*/  STL.64 [R1+0x1098], R14 ;  /* 0x0010980e01007387 */ /* 0x0003ee0000100a00 */
[----:B------:R-:W-:Y:S02]  /*1264e0*/  STL.64 [R1+0x1080], R8 ;  /* 0x0010800801007387 */ /* 0x000fe40000100a00 */
[----:B------:R3:W-:Y:S01]  /*1264f0*/  STL.64 [R1+0x1088], R10 ;  /* 0x0010880a01007387 */ /* 0x0007e20000100a00 */
[----:B------:R-:W2:Y:S04]  /*126500*/  LDL R235, [R1+0x156c] ;  /* 0x00156c0001eb7983 */ /* 0x000ea80000100800 */
[----:B------:R-:W4:Y:S04]  /*126510*/  LDL R218, [R1+0x1558] ;  /* 0x0015580001da7983 */ /* 0x000f280000100800 */
[----:B------:R-:W4:Y:S01]  /*126520*/  LDL R219, [R1+0x155c] ;  /* 0x00155c0001db7983 */ /* 0x000f220000100800 */
[----:B------:R-:W4:Y:S02]  /*126530*/  LDL.LU R208, [R1+0x1ea0] ;  /* 0x001ea00001d07983 */ /* 0x000f240000300800 */
[----:B------:R-:W4:Y:S02]  /*126540*/  LDL.LU R209, [R1+0x1ea4] ;  /* 0x001ea40001d17983 */ /* 0x000f240000300800 */
[----:B------:R-:W4:Y:S01]  /*126550*/  LDL.LU R210, [R1+0x1ea8] ;  /* 0x001ea80001d27983 */ /* 0x000f220000300800 */
[----:B------:R-:W4:Y:S01]  /*126560*/  LDL.LU R211, [R1+0x1eac] ;  /* 0x001eac0001d37983 */ /* 0x000f220000300800 */
        /* <DEDUP_REMOVED lines=36> */
[----:B------:R-:W2:Y:S01]  /*1267b0*/  LDL.LU R148, [R1+0x1f30] ;  /* 0x001f300001947983 */ /* 0x000ea20000300800 */
[C---:B------:R-:W-:Y:S01]  /*1267c0*/  HMMA.1688.F32.TF32 R88, R4.reuse, R150, R88 ;  /* 0x000000960458723c */ /* 0x040fe20000081058 */
[----:B------:R-:W2:Y:S01]  /*1267d0*/  LDL.LU R149, [R1+0x1f34] ;  /* 0x001f340001957983 */ /* 0x000ea20000300800 */
[----:B------:R-:W2:Y:S06]  /*1267e0*/  LDL.LU R150, [R1+0x1f38] ;  /* 0x001f380001967983 */ /* 0x000eac0000300800 */
[----:B------:R-:W-:Y:S01]  /*1267f0*/  HMMA.1688.F32.TF32 R136, R4, R142, R136 ;  /* 0x0000008e0488723c */ /* 0x000fe20000081088 */
        /* <DEDUP_REMOVED lines=13> */
[----:B------:R-:W4:Y:S01]  /*1268d0*/  LDL R110, [R1+0x14a8] ;  /* 0x0014a800016e7983 */ /* 0x000f220000100800 */
[----:B------:R-:W4:Y:S04]  /*1268e0*/  LDL R111, [R1+0x14ac] ;  /* 0x0014ac00016f7983 */ /* 0x000f280000100800 */
[----:B------:R-:W4:Y:S04]  /*1268f0*/  LDL R102, [R1+0x1498] ;  /* 0x0014980001667983 */ /* 0x000f280000100800 */
[----:B------:R-:W4:Y:S01]  /*126900*/  LDL R103, [R1+0x149c] ;  /* 0x00149c0001677983 */ /* 0x000f220000100800 */
[----:B------:R-:W4:Y:S02]  /*126910*/  LDL.LU R32, [R1+0x1f70] ;  /* 0x001f700001207983 */ /* 0x000f240000300800 */
[----:B------:R-:W4:Y:S02]  /*126920*/  LDL.LU R33, [R1+0x1f74] ;  /* 0x001f740001217983 */ /* 0x000f240000300800 */
[----:B------:R-:W4:Y:S01]  /*126930*/  LDL.LU R34, [R1+0x1f78] ;  /* 0x001f780001227983 */ /* 0x000f220000300800 */
[----:B------:R-:W4:Y:S01]  /*126940*/  LDL.LU R35, [R1+0x1f7c] ;  /* 0x001f7c0001237983 */ /* 0x000f220000300800 */
[----:B------:R-:W4:Y:S02]  /*126950*/  LDL R98, [R1+0x1488] ;  /* 0x0014880001627983 */ /* 0x000f240000100800 */
[----:B------:R-:W4:Y:S02]  /*126960*/  LDL R99, [R1+0x148c] ;  /* 0x00148c0001637983 */ /* 0x000f240000100800 */
[----:B------:R-:W4:Y:S01]  /*126970*/  LDL.LU R36, [R1+0x1f80] ;  /* 0x001f800001247983 */ /* 0x000f220000300800 */
[----:B------:R-:W4:Y:S01]  /*126980*/  LDL.LU R37, [R1+0x1f84] ;  /* 0x001f840001257983 */ /* 0x000f220000300800 */
[----:B------:R-:W4:Y:S02]  /*126990*/  LDL.LU R38, [R1+0x1f88] ;  /* 0x001f880001267983 */ /* 0x000f240000300800 */
[----:B------:R-:W4:Y:S02]  /*1269a0*/  LDL.LU R39, [R1+0x1f8c] ;  /* 0x001f8c0001277983 */ /* 0x000f240000300800 */
[----:B------:R-:W4:Y:S01]  /*1269b0*/  LDL R18, [R1+0x1478] ;  /* 0x0014780001127983 */ /* 0x000f220000100800 */
[----:B------:R-:W4:Y:S04]  /*1269c0*/  LDL R19, [R1+0x147c] ;  /* 0x00147c0001137983 */ /* 0x000f280000100800 */
[----:B-1----:R-:W4:Y:S04]  /*1269d0*/  LDL R14, [R1+0x1468] ;  /* 0x00146800010e7983 */ /* 0x002f280000100800 */
[----:B------:R-:W4:Y:S04]  /*1269e0*/  LDL R15, [R1+0x146c] ;  /* 0x00146c00010f7983 */ /* 0x000f280000100800 */
[----:B---3--:R-:W3:Y:S04]  /*1269f0*/  LDL R10, [R1+0x1458] ;  /* 0x00145800010a7983 */ /* 0x008ee80000100800 */
        /* <DEDUP_REMOVED lines=40> */
[----:B------:R-:W3:Y:S04]  /*126c80*/  LDL R237, [R1+0x1304] ;  /* 0x0013040001ed7983 */ /* 0x000ee80000100800 */
        /* <DEDUP_REMOVED lines=33> */
[----:B------:R-:W3:Y:S04]  /*126ea0*/  LDL.LU R227, [R1+0x1e9c] ;  /* 0x001e9c0001e37983 */ /* 0x000ee80000300800 */
[----:B------:R-:W-:Y:S04]  /*126eb0*/  LDS R4, [R2+0x14480] ;  /* 0x0144800002047984 */ /* 0x000fe80000000800 */
[----:B------:R-:W-:Y:S04]  /*126ec0*/  LDS R6, [R2+0x16480] ;  /* 0x0164800002067984 */ /* 0x000fe80000000800 */
[----:B------:R-:W-:Y:S04]  /*126ed0*/  LDS R5, [R0+0x14480] ;  /* 0x0144800000057984 */ /* 0x000fe80000000800 */
[----:B------:R-:W2:Y:S01]  /*126ee0*/  LDS R7, [R0+0x16480] ;  /* 0x0164800000077984 */ /* 0x000ea20000000800 */
[----:B------:R-:W-:Y:S01]  /*126ef0*/  IMAD.MOV.U32 R239, RZ, RZ, R248 ;  /* 0x000000ffffef7224 */ /* 0x000fe200078e00f8 */
[----:B------:R-:W-:Y:S01]  /*126f00*/  MOV R238, R249 ;  /* 0x000000f900ee7202 */ /* 0x000fe20000000f00 */
[C---:B--2---:R-:W-:Y:S08]  /*126f10*/  HMMA.1688.F32.TF32 R112, R4.reuse, R114, R120 ;  /* 0x000000720470723c */ /* 0x044ff00000081078 */
[C---:B------:R-:W-:Y:S08]  /*126f20*/  HMMA.1688.F32.TF32 R120, R4.reuse, R142, R244 ;  /* 0x0000008e0478723c */ /* 0x040ff000000810f4 */
[C---:B----4-:R-:W-:Y:S08]  /*126f30*/  HMMA.1688.F32.TF32 R96, R4.reuse, R98, R36 ;  /* 0x000000620460723c */ /* 0x050ff00000081024 */
[----:B------:R-:W-:Y:S08]  /*126f40*/  HMMA.1688.F32.TF32 R36, R4, R190, R180 ;  /* 0x000000be0424723c */ /* 0x000ff000000810b4 */
[C---:B---3--:R-:W-:Y:S08]  /*126f50*/  HMMA.1688.F32.TF32 R84, R132.reuse, R80, R88 ;  /* 0x000000508454723c */ /* 0x048ff00000081058 */
        /* <DEDUP_REMOVED lines=13> */
[----:B------:R1:W-:Y:S02]  /*127030*/  STL.64 [R1+0x1078], R86 ;  /* 0x0010785601007387 */ /* 0x0003e40000100a00 */
[----:B------:R-:W-:Y:S02]  /*127040*/  STL.64 [R1+0x1060], R80 ;  /* 0x0010605001007387 */ /* 0x000fe40000100a00 */
[----:B------:R2:W-:Y:S01]  /*127050*/  STL.64 [R1+0x1068], R82 ;  /* 0x0010685201007387 */ /* 0x0005e20000100a00 */
[----:B------:R-:W3:Y:S04]  /*127060*/  LDL R220, [R1+0x100] ;  /* 0x0001000001dc7983 */ /* 0x000ee80000100800 */
[----:B------:R-:W3:Y:S04]  /*127070*/  LDL R221, [R1+0x104] ;  /* 0x0001040001dd7983 */ /* 0x000ee80000100800 */
[----:B------:R-:W4:Y:S04]  /*127080*/  LDL R222, [R1+0x108] ;  /* 0x0001080001de7983 */ /* 0x000f280000100800 */
[----:B------:R-:W4:Y:S04]  /*127090*/  LDL R223, [R1+0x10c] ;  /* 0x00010c0001df7983 */ /* 0x000f280000100800 */
        /* <DEDUP_REMOVED lines=26> */
[----:B------:R-:W3:Y:S02]  /*127240*/  LDL.LU R208, [R1+0x1a60] ;  /* 0x001a600001d07983 */ /* 0x000ee40000300800 */
[----:B------:R-:W3:Y:S02]  /*127250*/  LDL.LU R209, [R1+0x1a64] ;  /* 0x001a640001d17983 */ /* 0x000ee40000300800 */
[----:B------:R-:W3:Y:S01]  /*127260*/  LDL.LU R210, [R1+0x1a68] ;  /* 0x001a680001d27983 */ /* 0x000ee20000300800 */
[----:B------:R-:W3:Y:S01]  /*127270*/  LDL.LU R211, [R1+0x1a6c] ;  /* 0x001a6c0001d37983 */ /* 0x000ee20000300800 */
[----:B-1----:R-:W4:Y:S02]  /*127280*/  LDL R86, [R1+0x15b8] ;  /* 0x0015b80001567983 */ /* 0x002f240000100800 */
[----:B------:R-:W4:Y:S02]  /*127290*/  LDL R87, [R1+0x15bc] ;  /* 0x0015bc0001577983 */ /* 0x000f240000100800 */
[----:B------:R-:W4:Y:S01]  /*1272a0*/  LDL.LU R200, [R1+0x1a70] ;  /* 0x001a700001c87983 */ /* 0x000f220000300800 */
[----:B------:R-:W4:Y:S01]  /*1272b0*/  LDL.LU R201, [R1+0x1a74] ;  /* 0x001a740001c97983 */ /* 0x000f220000300800 */
[----:B------:R-:W4:Y:S02]  /*1272c0*/  LDL.LU R202, [R1+0x1a78] ;  /* 0x001a780001ca7983 */ /* 0x000f240000300800 */
[----:B------:R-:W4:Y:S02]  /*1272d0*/  LDL.LU R203, [R1+0x1a7c] ;  /* 0x001a7c0001cb7983 */ /* 0x000f240000300800 */
[----:B--2---:R-:W2:Y:S01]  /*1272e0*/  LDL R82, [R1+0x15a8] ;  /* 0x0015a80001527983 */ /* 0x004ea20000100800 */
[----:B------:R-:W2:Y:S01]  /*1272f0*/  LDL R83, [R1+0x15ac] ;  /* 0x0015ac0001537983 */ /* 0x000ea20000100800 */
[----:B------:R-:W2:Y:S02]  /*127300*/  LDL.LU R192, [R1+0x1a80] ;  /* 0x001a800001c07983 */ /* 0x000ea40000300800 */
[----:B------:R-:W2:Y:S02]  /*127310*/  LDL.LU R193, [R1+0x1a84] ;  /* 0x001a840001c17983 */ /* 0x000ea40000300800 */
[----:B------:R-:W2:Y:S01]  /*127320*/  LDL.LU R194, [R1+0x1a88] ;  /* 0x001a880001c27983 */ /* 0x000ea20000300800 */
[----:B------:R-:W2:Y:S01]  /*127330*/  LDL.LU R195, [R1+0x1a8c] ;  /* 0x001a8c0001c37983 */ /* 0x000ea20000300800 */
[C---:B------:R-:W-:Y:S01]  /*127340*/  HMMA.1688.F32.TF32 R52, R4.reuse, R186, R176 ;  /* 0x000000ba0434723c */ /* 0x040fe200000810b0 */
[----:B------:R-:W2:Y:S02]  /*127350*/  LDL R78, [R1+0x1598] ;  /* 0x00159800014e7983 */ /* 0x000ea40000100800 */
[----:B------:R-:W2:Y:S01]  /*127360*/  LDL R79, [R1+0x159c] ;  /* 0x00159c00014f7983 */ /* 0x000ea20000100800 */
[----:B------:R-:W2:Y:S04]  /*127370*/  LDL R74, [R1+0x1588] ;  /* 0x00158800014a7983 */ /* 0x000ea80000100800 */
[----:B------:R-:W2:Y:S01]  /*127380*/  LDL R75, [R1+0x158c] ;  /* 0x00158c00014b7983 */ /* 0x000ea20000100800 */
[----:B------:R-:W2:Y:S02]  /*127390*/  LDL.LU R176, [R1+0x1e70] ;  /* 0x001e700001b07983 */ /* 0x000ea40000300800 */
[----:B------:R-:W2:Y:S02]  /*1273a0*/  LDL.LU R177, [R1+0x1e74] ;  /* 0x001e740001b17983 */ /* 0x000ea40000300800 */
[----:B------:R-:W2:Y:S01]  /*1273b0*/  LDL.LU R178, [R1+0x1e78] ;  /* 0x001e780001b27983 */ /* 0x000ea20000300800 */
[C---:B------:R-:W-:Y:S01]  /*1273c0*/  HMMA.1688.F32.TF32 R24, R4.reuse, R26, R68 ;  /* 0x0000001a0418723c */ /* 0x040fe20000081044 */
[----:B------:R-:W2:Y:S01]  /*1273d0*/  LDL.LU R179, [R1+0x1e7c] ;  /* 0x001e7c0001b37983 */ /* 0x000ea20000300800 */
[----:B------:R-:W2:Y:S02]  /*1273e0*/  LDL R70, [R1+0x1578] ;  /* 0x0015780001467983 */ /* 0x000ea40000100800 */
[----:B------:R-:W2:Y:S04]  /*1273f0*/  LDL R71, [R1+0x157c] ;  /* 0x00157c0001477983 */ /* 0x000ea80000100800 */
[C---:B------:R-:W-:Y:S01]  /*127400*/  HMMA.1688.F32.TF32 R8, R4.reuse, R10, R48 ;  /* 0x0000000a0408723c */ /* 0x040fe20000081030 */
[----:B------:R-:W2:Y:S07]  /*127410*/  LDL.LU R168, [R1+0x1e80] ;  /* 0x001e800001a87983 */ /* 0x000eae0000300800 */
[----:B------:R-:W-:Y:S01]  /*127420*/  HMMA.1688.F32.TF32 R48, R4, R170, R228 ;  /* 0x000000aa0430723c */ /* 0x000fe200000810e4 */
        /* <DEDUP_REMOVED lines=8> */
[----:B------:R-:W-:-:S02]  /*1274b0*/  IMAD.MOV.U32 R247, RZ, RZ, R250 ;  /* 0x000000fffff77224 */ /* 0x000fc400078e00fa */
[----:B------:R-:W2:Y:S01]  /*1274c0*/  LDL.LU R249, [R1+0x1a54] ;  /* 0x001a540001f97983 */ /* 0x000ea20000300800 */
[C---:B------:R-:W-:Y:S01]  /*1274d0*/  HMMA.1688.F32.TF32 R104, R4.reuse, R106, R64 ;  /* 0x0000006a0468723c */ /* 0x040fe20000081040 */
[----:B------:R-:W-:Y:S01]  /*1274e0*/  MOV R246, R251 ;  /* 0x000000fb00f67202 */ /* 0x000fe20000000f00 */
[----:B------:R-:W2:Y:S06]  /*1274f0*/  LDL.LU R250, [R1+0x1a58] ;  /* 0x001a580001fa7983 */ /* 0x000eac0000300800 */
[C---:B------:R-:W-:Y:S01]  /*127500*/  HMMA.1688.F32.TF32 R64, R4.reuse, R234, R224 ;  /* 0x000000ea0440723c */ /* 0x040fe200000810e0 */
[----:B------:R-:W2:Y:S02]  /*127510*/  LDL.LU R251, [R1+0x1a5c] ;  /* 0x001a5c0001fb7983 */ /* 0x000ea40000300800 */
[----:B------:R-:W2:Y:S01]  /*127520*/  LDL R224, [R1+0x10] ;  /* 0x0000100001e07983 */ /* 0x000ea20000100800 */
[----:B------:R-:W2:Y:S04]  /*127530*/  LDL R225, [R1+0x14] ;  /* 0x0000140001e17983 */ /* 0x000ea80000100800 */
[----:B------:R-:W2:Y:S04]  /*127540*/  LDL R216, [R1] ;  /* 0x0000000001d87983 */ /* 0x000ea80000100800 */
[----:B------:R-:W2:Y:S01]  /*127550*/  LDL R217, [R1+0x4] ;  /* 0x0000040001d97983 */ /* 0x000ea20000100800 */
[C---:B------:R-:W-:Y:S08]  /*127560*/  HMMA.1688.F32.TF32 R100, R4.reuse, R102, R32 ;  /* 0x000000660464723c */ /* 0x040ff00000081020 */
[----:B------:R-:W-:Y:S01]  /*127570*/  HMMA.1688.F32.TF32 R32, R4, R174, R164 ;  /* 0x000000ae0420723c */ /* 0x000fe200000810a4 */
[----:B------:R-:W2:Y:S04]  /*127580*/  LDL R232, [R1+0x20] ;  /* 0x0000200001e87983 */ /* 0x000ea80000100800 */
[----:B------:R-:W2:Y:S04]  /*127590*/  LDL R233, [R1+0x24] ;  /* 0x0000240001e97983 */ /* 0x000ea80000100800 */
[----:B------:R-:W-:Y:S04]  /*1275a0*/  LDS R132, [R2+0x18480] ;  /* 0x0184800002847984 */ /* 0x000fe80000000800 */
[----:B------:R-:W-:Y:S04]  /*1275b0*/  LDS R134, [R2+0x1a480] ;  /* 0x01a4800002867984 */ /* 0x000fe80000000800 */
[----:B------:R-:W-:Y:S04]  /*1275c0*/  LDS R133, [R0+0x18480] ;  /* 0x0184800000857984 */ /* 0x000fe80000000800 */
[----:B------:R-:W1:Y:S01]  /*1275d0*/  LDS R135, [R0+0x1a480] ;  /* 0x01a4800000877984 */ /* 0x000e620000000800 */
[----:B------:R-:W-:Y:S01]  /*1275e0*/  MOV R174, R241 ;  /* 0x000000f100ae7202 */ /* 0x000fe20000000f00 */
[----:B------:R-:W-:-:S02]  /*1275f0*/  IMAD.MOV.U32 R175, RZ, RZ, R240 ;  /* 0x000000ffffaf7224 */ /* 0x000fc400078e00f0 */
[----:B------:R-:W2:Y:S01]  /*127600*/  LDL R241, [R1+0x34] ;  /* 0x0000340001f17983 */ /* 0x000ea20000100800 */
[----:B------:R-:W2:Y:S01]  /*127610*/  LDL R240, [R1+0x30] ;  /* 0x0000300001f07983 */ /* 0x000ea20000100800 */
[C---:B------:R-:W-:Y:S08]  /*127620*/  HMMA.1688.F32.TF32 R108, R4.reuse, R110, R124 ;  /* 0x0000006e046c723c */ /* 0x040ff0000008107c */
[C---:B------:R-:W-:Y:S01]  /*127630*/  HMMA.1688.F32.TF32 R124, R4.reuse, R158, R148 ;  /* 0x0000009e047c723c */ /* 0x040fe20000081094 */
[----:B------:R-:W2:Y:S01]  /*127640*/  LDL.64 R148, [R1+0x70] ;  /* 0x0000700001947983 */ /* 0x000ea20000100a00 */
[----:B------:R-:W2:Y:S04]  /*127650*/  LDL.64 R150, [R1+0x78] ;  /* 0x0000780001967983 */ /* 0x000ea80000100a00 */
[----:B------:R-:W2:Y:S04]  /*127660*/  LDL.64 R156, [R1+0x80] ;  /* 0x00008000019c7983 */ /* 0x000ea80000100a00 */
[----:B------:R-:W2:Y:S04]  /*127670*/  LDL.64 R158, [R1+0x88] ;  /* 0x00008800019e7983 */ /* 0x000ea80000100a00 */
[----:B------:R-:W2:Y:S04]  /*127680*/  LDL.64 R164, [R1+0x90] ;  /* 0x0000900001a47983 */ /* 0x000ea80000100a00 */
[----:B------:R-:W2:Y:S04]  /*127690*/  LDL.64 R166, [R1+0x98] ;  /* 0x0000980001a67983 */ /* 0x000ea80000100a00 */
[----:B------:R-:W2:Y:S04]  /*1276a0*/  LDL R180, [R1+0xb0] ;  /* 0x0000b00001b47983 */ /* 0x000ea80000100800 */
[----:B------:R-:W2:Y:S04]  /*1276b0*/  LDL R181, [R1+0xb4] ;  /* 0x0000b40001b57983 */ /* 0x000ea80000100800 */
[----:B------:R-:W2:Y:S04]  /*1276c0*/  LDL R182, [R1+0xb8] ;  /* 0x0000b80001b67983 */ /* 0x000ea80000100800 */
[----:B------:R-:W2:Y:S04]  /*1276d0*/  LDL R183, [R1+0xbc] ;  /* 0x0000bc0001b77983 */ /* 0x000ea80000100800 */
[----:B------:R-:W2:Y:S04]  /*1276e0*/  LDL.64 R212, [R1+0xf0] ;  /* 0x0000f00001d47983 */ /* 0x000ea80000100a00 */
[----:B------:R-:W2:Y:S04]  /*1276f0*/  LDL.64 R214, [R1+0xf8] ;  /* 0x0000f80001d67983 */ /* 0x000ea80000100a00 */
[----:B------:R-:W2:Y:S04]  /*127700*/  LDL R228, [R1+0x110] ;  /* 0x0001100001e47983 */ /* 0x000ea80000100800 */
[----:B------:R-:W2:Y:S01]  /*127710*/  LDL R229, [R1+0x114] ;  /* 0x0001140001e57983 */ /* 0x000ea20000100800 */
[----:B------:R-:W-:Y:S01]  /*127720*/  MOV R230, R243 ;  /* 0x000000f300e67202 */ /* 0x000fe20000000f00 */
[----:B------:R-:W-:Y:S01]  /*127730*/  IMAD.MOV.U32 R231, RZ, RZ, R242 ;  /* 0x000000ffffe77224 */ /* 0x000fe200078e00f2 */
[C---:B---3--:R-:W-:Y:S08]  /*127740*/  HMMA.1688.F32.TF32 R88, R4.reuse, R90, R208 ;  /* 0x0000005a0458723c */ /* 0x048ff000000810d0 */
[C---:B----4-:R-:W-:Y:S08]  /*127750*/  HMMA.1688.F32.TF32 R84, R4.reuse, R86, R200 ;  /* 0x000000560454723c */ /* 0x050ff000000810c8 */
[C---:B--2---:R-:W-:Y:S08]  /*127760*/  HMMA.1688.F32.TF32 R80, R4.reuse, R82, R192 ;  /* 0x000000520450723c */ /* 0x044ff000000810c0 */
[C---:B------:R-:W-:Y:S08]  /*127770*/  HMMA.1688.F32.TF32 R72, R4.reuse, R74, R176 ;  /* 0x0000004a0448723c */ /* 0x040ff000000810b0 */
[C---:B------:R-:W-:Y:S01]  /*127780*/  HMMA.1688.F32.TF32 R68, R4.reuse, R70, R168 ;  /* 0x000000460444723c */ /* 0x040fe200000810a8 */
[----:B------:R-:W2:Y:S01]  /*127790*/  LDL.LU.64 R170, [R1+0x72b8] ;  /* 0x0072b80001aa7983 */ /* 0x000ea20000300a00 */
[----:B------:R-:W3:Y:S02]  /*1277a0*/  LDL.LU.64 R168, [R1+0x72b0] ;  /* 0x0072b00001a87983 */ /* 0x000ee40000300a00 */
[----:B------:R-:W4:Y:S02]  /*1277b0*/  LDL.LU.64 R178, [R1+0x72a8] ;  /* 0x0072a80001b27983 */ /* 0x000f240000300a00 */
[----:B------:R-:W2:Y:S02]  /*1277c0*/  LDL.LU.64 R176, [R1+0x72a0] ;  /* 0x0072a00001b07983 */ /* 0x000ea40000300a00 */
[----:B------:R-:W-:Y:S01]  /*1277d0*/  HMMA.1688.F32.TF32 R76, R4, R78, R184 ;  /* 0x0000004e044c723c */ /* 0x000fe200000810b8 */
        /* <DEDUP_REMOVED lines=8> */
[----:B-1----:R-:W-:Y:S08]  /*127860*/  HMMA.1688.F32.TF32 R24, R132, R224, R24 ;  /* 0x000000e08418723c */ /* 0x002ff00000081018 */
[----:B------:R-:W-:Y:S01]  /*127870*/  HMMA.1688.F32.TF32 R136, R4, R138, R248 ;  /* 0x0000008a0488723c */ /* 0x000fe200000810f8 */
[----:B------:R-:W2:Y:S01]  /*127880*/  LDL.LU.64 R250, [R1+0x7258] ;  /* 0x0072580001fa7983 */ /* 0x000ea20000300a00 */
[----:B------:R-:W2:Y:S06]  /*127890*/  LDL.LU.64 R248, [R1+0x7250] ;  /* 0x0072500001f87983 */ /* 0x000eac0000300a00 */
[C---:B------:R-:W-:Y:S01]  /*1278a0*/  HMMA.1688.F32.TF32 R92, R132.reuse, R216, R92 ;  /* 0x000000d8845c723c */ /* 0x040fe2000008105c */
[----:B------:R-:W3:Y:S01]  /*1278b0*/  LDL.LU.64 R218, [R1+0x7248] ;  /* 0x0072480001da7983 */ /* 0x000ee20000300a00 */
[----:B------:R-:W3:Y:S01]  /*1278c0*/  LDL.LU.64 R216, [R1+0x7240] ;  /* 0x0072400001d87983 */ /* 0x000ee20000300a00 */
[----:B------:R-:W4:Y:S02]  /*1278d0*/  LDL.LU.64 R226, [R1+0x7238] ;  /* 0x0072380001e27983 */ /* 0x000f240000300a00 */
[----:B------:R-:W3:Y:S03]  /*1278e0*/  LDL.LU.64 R224, [R1+0x7230] ;  /* 0x0072300001e07983 */ /* 0x000ee60000300a00 */
[C---:B------:R-:W-:Y:S08]  /*1278f0*/  HMMA.1688.F32.TF32 R104, R132.reuse, R232, R104 ;  /* 0x000000e88468723c */ /* 0x040ff00000081068 */
[C---:B------:R-:W-:Y:S01]  /*127900*/  HMMA.1688.F32.TF32 R28, R132.reuse, R240, R28 ;  /* 0x000000f0841c723c */ /* 0x040fe2000008101c */
[----:B------:R-:W-:Y:S04]  /*127910*/  LDS R4, [R2+0x1c480] ;  /* 0x01c4800002047984 */ /* 0x000fe80000000800 */
[----:B------:R-:W-:Y:S04]  /*127920*/  LDS R6, [R2+0x1e480] ;  /* 0x01e4800002067984 */ /* 0x000fe80000000800 */
[----:B------:R-:W-:Y:S04]  /*127930*/  LDS R5, [R0+0x1c480] ;  /* 0x01c4800000057984 */ /* 0x000fe80000000800 */
[----:B------:R-:W1:Y:S04]  /*127940*/  LDS R7, [R0+0x1e480] ;  /* 0x01e4800000077984 */ /* 0x000e680000000800 */
[----:B------:R1:W-:Y:S01]  /*127950*/  STL.64 [R1+0x7208], R26 ;  /* 0x0072081a01007387 */ /* 0x0003e20000100a00 */
[----:B------:R-:W-:Y:S03]  /*127960*/  STL.64 [R1+0x7200], R24 ;  /* 0x0072001801007387 */ /* 0x000fe60000100a00 */
[----:B-1----:R-:W4:Y:S04]  /*127970*/  LDL R26, [R1+0x8] ;  /* 0x00000800011a7983 */ /* 0x002f280000100800 */
[----:B------:R-:W4:Y:S01]  /*127980*/  LDL R27, [R1+0xc] ;  /* 0x00000c00011b7983 */ /* 0x000f220000100800 */
[----:B------:R-:W4:Y:S02]  /*127990*/  LDL.LU.64 R234, [R1+0x7228] ;  /* 0x0072280001ea7983 */ /* 0x000f240000300a00 */
[----:B------:R-:W4:Y:S02]  /*1279a0*/  LDL.LU.64 R232, [R1+0x7220] ;  /* 0x0072200001e87983 */ /* 0x000f240000300a00 */
[----:B------:R-:W4:Y:S01]  /*1279b0*/  LDL.LU.64 R242, [R1+0x7218] ;  /* 0x0072180001f27983 */ /* 0x000f220000300a00 */
        /* <DEDUP_REMOVED lines=26> */
[----:B------:R-:W-:Y:S08]  /*127b60*/  HMMA.1688.F32.TF32 R80, R132, R168, R80 ;  /* 0x000000a88450723c */ /* 0x000ff00000081050 */
[----:B----4-:R-:W-:Y:S08]  /*127b70*/  HMMA.1688.F32.TF32 R92, R4, R26, R92 ;  /* 0x0000001a045c723c */ /* 0x010ff0000008105c */
[C---:B------:R-:W-:Y:S08]  /*127b80*/  HMMA.1688.F32.TF32 R96, R132.reuse, R240, R96 ;  /* 0x000000f08460723c */ /* 0x040ff00000081060 */
[----:B------:R-:W-:Y:S01]  /*127b90*/  HMMA.1688.F32.TF32 R48, R132, R232, R48 ;  /* 0x000000e88430723c */ /* 0x000fe20000081030 */
[----:B------:R-:W2:Y:S04]  /*127ba0*/  LDL R134, [R1+0x38] ;  /* 0x0000380001867983 */ /* 0x000ea80000100800 */
[----:B------:R-:W2:Y:S01]  /*127bb0*/  LDL R135, [R1+0x3c] ;  /* 0x00003c0001877983 */ /* 0x000ea20000100800 */
[----:B------:R1:W-:Y:S02]  /*127bc0*/  STL.64 [R1+0x6fd0], R250 ;  /* 0x006fd0fa01007387 */ /* 0x0003e40000100a00 */
[C---:B------:R-:W-:Y:S01]  /*127bd0*/  HMMA.1688.F32.TF32 R20, R4.reuse, R250, R20 ;  /* 0x000000fa0414723c */ /* 0x040fe20000081014 */
[----:B------:R-:W-:Y:S07]  /*127be0*/  STL.64 [R1+0x6fc8], R248 ;  /* 0x006fc8f801007387 */ /* 0x000fee0000100a00 */
        /* <DEDUP_REMOVED lines=45> */
[----:B-1----:R-:W-:Y:S01]  /*127ec0*/  MOV R243, R214 ;  /* 0x000000d600f37202 */ /* 0x002fe20000000f00 */
[----:B------:R-:W-:Y:S01]  /*127ed0*/  IMAD.MOV.U32 R242, RZ, RZ, R215 ;  /* 0x000000fffff27224 */ /* 0x000fe200078e00d7 */
[----:B---3--:R-:W-:Y:S01]  /*127ee0*/  MOV R241, R166 ;  /* 0x000000a600f17202 */ /* 0x008fe20000000f00 */
[----:B------:R-:W-:-:S03]  /*127ef0*/  IMAD.MOV.U32 R240, RZ, RZ, R167 ;  /* 0x000000fffff07224 */ /* 0x000fc600078e00a7 */
[----:B------:R-:W-:Y:S02]  /*127f00*/  STL.64 [R1+0x7080], R242 ;  /* 0x007080f201007387 */ /* 0x000fe40000100a00 */
[----:B------:R1:W-:Y:S02]  /*127f10*/  STL.64 [R1+0x7078], R240 ;  /* 0x007078f001007387 */ /* 0x0003e40000100a00 */
[----:B------:R-:W3:Y:S02]  /*127f20*/  LDL R204, [R1+0x3d0] ;  /* 0x0003d00001cc7983 */ /* 0x000ee40000100800 */
[----:B------:R-:W3:Y:S01]  /*127f30*/  LDL R205, [R1+0x3d4] ;  /* 0x0003d40001cd7983 */ /* 0x000ee20000100800 */
        /* <DEDUP_REMOVED lines=128> */
[----:B------:R1:W-:Y:S01]  /*128740*/  STL.64 [R1+0x7088], R160 ;  /* 0x007088a001007387 */ /* 0x0003e20000100a00 */
[----:B------:R-:W3:Y:S04]  /*128750*/  LDL R8, [R1+0x250] ;  /* 0x0002500001087983 */ /* 0x000ee80000100800 */
[----:B------:R-:W3:Y:S02]  /*128760*/  LDL R9, [R1+0x254] ;  /* 0x0002540001097983 */ /* 0x000ee40000100800 */
[C---:B------:R-:W-:Y:S08]  /*128770*/  HMMA.1688.F32.TF32 R88, R4.reuse, R154, R88 ;  /* 0x0000009a0458723c */ /* 0x040ff00000081058 */
[----:B------:R-:W-:Y:S01]  /*128780*/  HMMA.1688.F32.TF32 R136, R4, R146, R136 ;  /* 0x000000920488723c */ /* 0x000fe20000081088 */
[----:B------:R-:W-:Y:S01]  /*128790*/  LDS R4, [R2+0x24480] ;  /* 0x0244800002047984 */ /* 0x000fe20000000800 */
[----:B------:R-:W-:Y:S04]  /*1287a0*/  LDS R6, [R2+0x26480] ;  /* 0x0264800002067984 */ /* 0x000fe80000000800 */
[----:B------:R-:W-:Y:S04]  /*1287b0*/  LDS R5, [R0+0x24480] ;  /* 0x0244800000057984 */ /* 0x000fe80000000800 */
[----:B-1----:R-:W3:Y:S04]  /*1287c0*/  LDL R162, [R1+0x288] ;  /* 0x0002880001a27983 */ /* 0x002ee80000100800 */
[----:B------:R-:W3:Y:S04]  /*1287d0*/  LDL R163, [R1+0x28c] ;  /* 0x00028c0001a37983 */ /* 0x000ee80000100800 */
[----:B------:R-:W3:Y:S04]  /*1287e0*/  LDL R160, [R1+0x280] ;  /* 0x0002800001a07983 */ /* 0x000ee80000100800 */
[----:B------:R-:W3:Y:S01]  /*1287f0*/  LDL R161, [R1+0x284] ;  /* 0x0002840001a17983 */ /* 0x000ee20000100800 */
[----:B------:R1:W-:Y:S02]  /*128800*/  STL.64 [R1+0x70a0], R154 ;  /* 0x0070a09a01007387 */ /* 0x0003e40000100a00 */
[----:B------:R1:W-:Y:S01]  /*128810*/  STL.64 [R1+0x7098], R152 ;  /* 0x0070989801007387 */ /* 0x0003e20000100a00 */
        /* <DEDUP_REMOVED lines=31> */
[----:B-1----:R-:W4:Y:S04]  /*128a10*/  LDL R26, [R1+0x208] ;  /* 0x00020800011a7983 */ /* 0x002f280000100800 */
[----:B--2---:R-:W2:Y:S04]  /*128a20*/  LDL R246, [R1+0x218] ;  /* 0x0002180001f67983 */ /* 0x004ea80000100800 */
[----:B------:R-:W2:Y:S04]  /*128a30*/  LDL R247, [R1+0x21c] ;  /* 0x00021c0001f77983 */ /* 0x000ea80000100800 */
[----:B------:R-:W4:Y:S01]  /*128a40*/  LDL R27, [R1+0x20c] ;  /* 0x00020c00011b7983 */ /* 0x000f220000100800 */
        /* <DEDUP_REMOVED lines=33> */
[----:B------:R-:W4:Y:S02]  /*128c60*/  LDL.LU.64 R94, [R1+0x71c8] ;  /* 0x0071c800015e7983 */ /* 0x000f240000300a00 */
[----:B------:R-:W4:Y:S01]  /*128c70*/  LDL.LU.64 R92, [R1+0x71c0] ;  /* 0x0071c000015c7983 */ /* 0x000f220000300a00 */
        /* <DEDUP_REMOVED lines=18> */
[----:B------:R-:W1:Y:S02]  /*128da0*/  LDL R220, [R1+0x400] ;  /* 0x0004000001dc7983 */ /* 0x000e640000100800 */
[----:B------:R-:W1:Y:S02]  /*128db0*/  LDL R221, [R1+0x404] ;  /* 0x0004040001dd7983 */ /* 0x000e640000100800 */
[----:B------:R-:W2:Y:S01]  /*128dc0*/  LDL R212, [R1+0x3f0] ;  /* 0x0003f00001d47983 */ /* 0x000ea20000100800 */
        /* <DEDUP_REMOVED lines=120> */
[----:B------:R-:W-:Y:S01]  /*129550*/  STL.64 [R1+0x70c8], R26 ;  /* 0x0070c81a01007387 */ /* 0x000fe20000100a00 */
[----:B------:R-:W-:Y:S02]  /*129560*/  STL.64 [R1+0x70c0], R24 ;  /* 0x0070c01801007387 */ /* 0x000fe40000100a00 */
[----:B------:R2:W-:Y:S02]  /*129570*/  STL.64 [R1+0x70b8], R146 ;  /* 0x0070b89201007387 */ /* 0x0005e40000100a00 */
[----:B------:R-:W1:Y:S01]  /*129580*/  LDL R94, [R1+0x3f8] ;  /* 0x0003f800015e7983 */ /* 0x000e620000100800 */
[----:B------:R-:W1:Y:S04]  /*129590*/  LDL R95, [R1+0x3fc] ;  /* 0x0003fc00015f7983 */ /* 0x000e680000100800 */
[----:B--2---:R-:W2:Y:S04]  /*1295a0*/  LDL R146, [R1+0x418] ;  /* 0x0004180001927983 */ /* 0x004ea80000100800 */
[----:B------:R-:W2:Y:S01]  /*1295b0*/  LDL R147, [R1+0x41c] ;  /* 0x00041c0001937983 */ /* 0x000ea20000100800 */
[----:B------:R-:W3:Y:S02]  /*1295c0*/  LDL.LU.64 R230, [R1+0x70e8] ;  /* 0x0070e80001e67983 */ /* 0x000ee40000300a00 */
        /* <DEDUP_REMOVED lines=30> */
[----:B------:R-:W2:Y:S01]  /*1297b0*/  LDL.64 R134, [R1+0x1d8] ;  /* 0x0001d80001867983 */ /* 0x000ea20000100a00 */
[----:B------:R-:W4:Y:S02]  /*1297c0*/  LDL.LU.64 R94, [R1+0x70d8] ;  /* 0x0070d800015e7983 */ /* 0x000f240000300a00 */
[----:B------:R-:W4:Y:S01]  /*1297d0*/  LDL.LU.64 R92, [R1+0x70d0] ;  /* 0x0070d000015c7983 */ /* 0x000f220000300a00 */
[----:B------:R-:W-:Y:S01]  /*1297e0*/  MOV R26, R252 ;  /* 0x000000fc001a7202 */ /* 0x000fe20000000f00 */
[----:B------:R-:W-:-:S02]  /*1297f0*/  IMAD.MOV.U32 R27, RZ, RZ, R3 ;  /* 0x000000ffff1b7224 */ /* 0x000fc400078e0003 */
        /* <DEDUP_REMOVED lines=9> */
[----:B------:R-:W4:Y:S01]  /*129890*/  LDL.LU.64 R26, [R1+0x70c8] ;  /* 0x0070c800011a7983 */ /* 0x000f220000300a00 */
[----:B------:R-:W4:Y:S06]  /*1298a0*/  LDL.LU.64 R24, [R1+0x70c0] ;  /* 0x0070c00001187983 */ /* 0x000f2c0000300a00 */
[----:B----4-:R-:W-:Y:S01]  /*1298b0*/  HMMA.1688.F32.TF32 R24, R4, R146, R24 ;  /* 0x000000920418723c */ /* 0x010fe20000081018 */
[----:B------:R-:W4:Y:S01]  /*1298c0*/  LDL.LU.64 R146, [R1+0x70b8] ;  /* 0x0070b80001927983 */ /* 0x000f220000300a00 */
[----:B------:R-:W-:Y:S01]  /*1298d0*/  MOV R246, R250 ;  /* 0x000000fa00f67202 */ /* 0x000fe20000000f00 */
[----:B------:R-:W-:-:S05]  /*1298e0*/  IMAD.MOV.U32 R247, RZ, RZ, R251 ;  /* 0x000000fffff77224 */ /* 0x000fca00078e00fb */
[C---:B--2---:R-:W-:Y:S01]  /*1298f0*/  HMMA.1688.F32.TF32 R12, R4.reuse, R134, R12 ;  /* 0x00000086040c723c */ /* 0x044fe2000008100c */
[----:B------:R-:W-:Y:S01]  /*129900*/  MOV R252, R134 ;  /* 0x0000008600fc7202 */ /* 0x000fe20000000f00 */
[----:B------:R-:W-:Y:S01]  /*129910*/  IMAD.MOV.U32 R3, RZ, RZ, R135 ;  /* 0x000000ffff037224 */ /* 0x000fe200078e0087 */
[----:B------:R-:W-:Y:S04]  /*129920*/  LDS R134, [R2+0x32480] ;  /* 0x0324800002867984 */ /* 0x000fe80000000800 */
[----:B------:R-:W1:Y:S01]  /*129930*/  LDS R135, [R0+0x32480] ;  /* 0x0324800000877984 */ /* 0x000e620000000800 */
[C---:B----4-:R-:W-:Y:S03]  /*129940*/  HMMA.1688.F32.TF32 R104, R4.reuse, R146, R104 ;  /* 0x000000920468723c */ /* 0x050fe60000081068 */
[----:B------:R-:W2:Y:S01]  /*129950*/  LDL.LU.64 R146, [R1+0x70b0] ;  /* 0x0070b00001927983 */ /* 0x000ea20000300a00 */
[----:B------:R-:W4:Y:S02]  /*129960*/  LDL.LU.64 R144, [R1+0x70a8] ;  /* 0x0070a80001907983 */ /* 0x000f240000300a00 */
[----:B------:R-:W2:Y:S02]  /*129970*/  LDL.LU.64 R154, [R1+0x70a0] ;  /* 0x0070a000019a7983 */ /* 0x000ea40000300a00 */
[----:B------:R-:W2:Y:S01]  /*129980*/  LDL.LU.64 R152, [R1+0x7098] ;  /* 0x0070980001987983 */ /* 0x000ea20000300a00 */
[----:B------:R-:W2:Y:S01]  /*129990*/  LDL.LU.64 R162, [R1+0x7090] ;  /* 0x0070900001a27983 */ /* 0x000ea20000300a00 */
[----:B------:R-:W2:Y:S02]  /*1299a0*/  LDL.LU.64 R160, [R1+0x7088] ;  /* 0x0070880001a07983 */ /* 0x000ea40000300a00 */
[----:B------:R-:W2:Y:S02]  /*1299b0*/  LDL.LU.64 R242, [R1+0x7080] ;  /* 0x0070800001f27983 */ /* 0x000ea40000300a00 */
[----:B------:R-:W2:Y:S01]  /*1299c0*/  LDL.LU.64 R240, [R1+0x7078] ;  /* 0x0070780001f07983 */ /* 0x000ea20000300a00 */
[----:B------:R-:W1:Y:S01]  /*1299d0*/  LDL.LU.64 R244, [R1+0x7070] ;  /* 0x0070700001f47983 */ /* 0x000e620000300a00 */
[----:B------:R-:W2:Y:S02]  /*1299e0*/  LDL.LU.64 R250, [R1+0x7068] ;  /* 0x0070680001fa7983 */ /* 0x000ea40000300a00 */
[----:B------:R-:W2:Y:S02]  /*1299f0*/  LDL.LU.64 R248, [R1+0x7060] ;  /* 0x0070600001f87983 */ /* 0x000ea40000300a00 */
[----:B------:R-:W2:Y:S01]  /*129a00*/  LDL.LU.64 R238, [R1+0x7058] ;  /* 0x0070580001ee7983 */ /* 0x000ea20000300a00 */
[----:B------:R-:W2:Y:S01]  /*129a10*/  LDL.LU.64 R236, [R1+0x7050] ;  /* 0x0070500001ec7983 */ /* 0x000ea20000300a00 */
[----:B------:R-:W2:Y:S02]  /*129a20*/  LDL.64 R216, [R1+0x1130] ;  /* 0x0011300001d87983 */ /* 0x000ea40000100a00 */
[----:B------:R-:W2:Y:S02]  /*129a30*/  LDL.64 R224, [R1+0x1140] ;  /* 0x0011400001e07983 */ /* 0x000ea40000100a00 */
[----:B------:R-:W2:Y:S01]  /*129a40*/  LDL.64 R232, [R1+0x1150] ;  /* 0x0011500001e87983 */ /* 0x000ea20000100a00 */
[----:B---3--:R-:W-:Y:S01]  /*129a50*/  STL [R1+0x6dc4], R231 ;  /* 0x006dc4e701007387 */ /* 0x008fe20000100800 */
[----:B------:R-:W-:Y:S02]  /*129a60*/  STL [R1+0x6dc0], R223 ;  /* 0x006dc0df01007387 */ /* 0x000fe40000100800 */
[----:B------:R-:W-:Y:S02]  /*129a70*/  STL [R1+0x6dbc], R214 ;  /* 0x006dbcd601007387 */ /* 0x000fe40000100800 */
[----:B------:R-:W-:Y:S01]  /*129a80*/  STL [R1+0x6db8], R215 ;  /* 0x006db8d701007387 */ /* 0x000fe20000100800 */
[----:B------:R-:W-:Y:S01]  /*129a90*/  STL [R1+0x6db4], R207 ;  /* 0x006db4cf01007387 */ /* 0x000fe20000100800 */
[----:B------:R-:W-:Y:S02]  /*129aa0*/  STL [R1+0x6db0], R199 ;  /* 0x006db0c701007387 */ /* 0x000fe40000100800 */
        /* <DEDUP_REMOVED lines=14> */
[C---:B------:R-:W-:Y:S08]  /*129b90*/  HMMA.1688.F32.TF32 R64, R4.reuse, R198, R64 ;  /* 0x000000c60440723c */ /* 0x040ff00000081040 */
[C---:B------:R-:W-:Y:S08]  /*129ba0*/  HMMA.1688.F32.TF32 R60, R4.reuse, R206, R60 ;  /* 0x000000ce043c723c */ /* 0x040ff0000008103c */
[----:B------:R-:W-:Y:S08]  /*129bb0*/  HMMA.1688.F32.TF32 R56, R4, R214, R56 ;  /* 0x000000d60438723c */ /* 0x000ff00000081038 */
[C---:B-1----:R-:W-:Y:S01]  /*129bc0*/  HMMA.1688.F32.TF32 R20, R132.reuse, R244, R20 ;  /* 0x000000f48414723c */ /* 0x042fe20000081014 */
[----:B------:R-:W-:Y:S01]  /*129bd0*/  STL.64 [R1+0x6dd8], R244 ;  /* 0x006dd8f401007387 */ /* 0x000fe20000100a00 */
[----:B------:R-:W-:Y:S11]  /*129be0*/  STL.64 [R1+0x6ef8], R246 ;  /* 0x006ef8f601007387 */ /* 0x000ff60000100a00 */
[----:B------:R-:W-:Y:S10]  /*129bf0*/  @!UPT UIADD3 URZ, URZ, URZ, URZ ;  /* 0x0000003f3f3ff290 */ /* 0x000ff4000fffe03f */
[----:B------:R-:W-:Y:S01]  /*129c00*/  STL.64 [R1+0xef0], R20 ;  /* 0x000ef01401007387 */ /* 0x000fe20000100a00 */
[----:B------:R2:W-:Y:S02]  /*129c10*/  STL.64 [R1+0xef8], R22 ;  /* 0x000ef81601007387 */ /* 0x0005e40000100a00 */
[C---:B--2---:R-:W-:Y:S01]  /*129c20*/  HMMA.1688.F32.TF32 R20, R132.reuse, R216, R92 ;  /* 0x000000d88414723c */ /* 0x044fe2000008105c */
[----:B------:R-:W-:Y:S01]  /*129c30*/  IMAD.MOV.U32 R199, RZ, RZ, R217 ;  /* 0x000000ffffc77224 */ /* 0x000fe200078e00d9 */
[----:B------:R-:W-:Y:S11]  /*129c40*/  MOV R207, R216 ;  /* 0x000000d800cf7202 */ /* 0x000ff60000000f00 */
[----:B------:R-:W-:Y:S10]  /*129c50*/  @!UPT UIADD3 URZ, URZ, URZ, URZ ;  /* 0x0000003f3f3ff290 */ /* 0x000ff4000fffe03f */
[----:B------:R-:W-:Y:S01]  /*129c60*/  STL.64 [R1+0xee0], R20 ;  /* 0x000ee01401007387 */ /* 0x000fe20000100a00 */
[----:B------:R1:W-:Y:S02]  /*129c70*/  STL.64 [R1+0xee8], R22 ;  /* 0x000ee81601007387 */ /* 0x0003e40000100a00 */
[C---:B-1----:R-:W-:Y:S01]  /*129c80*/  HMMA.1688.F32.TF32 R20, R132.reuse, R224, R24 ;  /* 0x000000e08414723c */ /* 0x042fe20000081018 */
[----:B------:R-:W-:Y:S01]  /*129c90*/  STL.64 [R1+0x6ee0], R198 ;  /* 0x006ee0c601007387 */ /* 0x000fe20000100a00 */
[----:B------:R-:W-:Y:S02]  /*129ca0*/  STL.64 [R1+0x6ed8], R196 ;  /* 0x006ed8c401007387 */ /* 0x000fe40000100a00 */
[----:B------:R-:W-:Y:S02]  /*129cb0*/  STL.64 [R1+0x6ed0], R206 ;  /* 0x006ed0ce01007387 */ /* 0x000fe40000100a00 */
[----:B------:R-:W-:Y:S01]  /*129cc0*/  STL.64 [R1+0x6ec8], R204 ;  /* 0x006ec8cc01007387 */ /* 0x000fe20000100a00 */
[----:B------:R-:W-:Y:S11]  /*129cd0*/  MOV R214, R224 ;  /* 0x000000e000d67202 */ /* 0x000ff60000000f00 */
[----:B------:R-:W-:Y:S05]  /*129ce0*/  @!UPT UIADD3 URZ, URZ, URZ, URZ ;  /* 0x0000003f3f3ff290 */ /* 0x000fea000fffe03f */
[----:B------:R-:W-:Y:S01]  /*129cf0*/  STL.64 [R1+0xed0], R20 ;  /* 0x000ed01401007387 */ /* 0x000fe20000100a00 */
[----:B------:R1:W-:Y:S02]  /*129d00*/  STL.64 [R1+0xed8], R22 ;  /* 0x000ed81601007387 */ /* 0x0003e40000100a00 */
[----:B-1----:R-:W-:Y:S01]  /*129d10*/  HMMA.1688.F32.TF32 R20, R132, R232, R104 ;  /* 0x000000e88414723c */ /* 0x002fe20000081068 */
[----:B------:R-:W-:Y:S01]  /*129d20*/  IMAD.MOV.U32 R215, RZ, RZ, R225 ;  /* 0x000000ffffd77224 */ /* 0x000fe200078e00e1 */
[----:B------:R-:W-:-:S04]  /*129d30*/  MOV R216, R238 ;  /* 0x000000ee00d87202 */ /* 0x000fc80000000f00 */
[----:B------:R-:W-:Y:S01]  /*129d40*/  STL.64 [R1+0x6ef0], R214 ;  /* 0x006ef0d601007387 */ /* 0x000fe20000100a00 */
[----:B------:R1:W-:Y:S02]  /*129d50*/  STL.64 [R1+0x6ee8], R212 ;  /* 0x006ee8d401007387 */ /* 0x0003e40000100a00 */
[----:B------:R-:W-:Y:S01]  /*129d60*/  IMAD.MOV.U32 R217, RZ, RZ, R239 ;  /* 0x000000ffffd97224 */ /* 0x000fe200078e00ef */
[----:B------:R-:W-:Y:S01]  /*129d70*/  MOV R208, R237 ;  /* 0x000000ed00d07202 */ /* 0x000fe20000000f00 */
[----:B------:R-:W-:Y:S11]  /*129d80*/  IMAD.MOV.U32 R209, RZ, RZ, R236 ;  /* 0x000000ffffd17224 */ /* 0x000ff600078e00ec */
[----:B------:R-:W-:Y:S01]  /*129d90*/  @!UPT UIADD3 URZ, URZ, URZ, URZ ;  /* 0x0000003f3f3ff290 */ /* 0x000fe2000fffe03f */
[----:B------:R2:W-:Y:S01]  /*129da0*/  STL.64 [R1+0xec0], R20 ;  /* 0x000ec01401007387 */ /* 0x0005e20000100a00 */
[----:B------:R-:W-:Y:S02]  /*129db0*/  STL.64 [R1+0xec8], R22 ;  /* 0x000ec81601007387 */ /* 0x000fe40000100a00 */
[----:B------:R-:W3:Y:S02]  /*129dc0*/  LDL R224, [R1+0x12e0] ;  /* 0x0012e00001e07983 */ /* 0x000ee40000100800 */
[----:B------:R-:W3:Y:S01]  /*129dd0*/  LDL R225, [R1+0x12e4] ;  /* 0x0012e40001e17983 */ /* 0x000ee20000100800 */
[----:B------:R-:W3:Y:S01]  /*129de0*/  LDL.LU R238, [R1+0x704c] ;  /* 0x00704c0001ee7983 */ /* 0x000ee20000300800 */
[----:B------:R-:W3:Y:S02]  /*129df0*/  LDL.LU R239, [R1+0x7048] ;  /* 0x0070480001ef7983 */ /* 0x000ee40000300800 */
[----:B------:R-:W3:Y:S02]  /*129e00*/  LDL.LU R237, [R1+0x7044] ;  /* 0x0070440001ed7983 */ /* 0x000ee40000300800 */
[----:B------:R-:W4:Y:S01]  /*129e10*/  LDL.LU R236, [R1+0x7040] ;  /* 0x0070400001ec7983 */ /* 0x000f220000300800 */
[----:B------:R-:W-:Y:S01]  /*129e20*/  HMMA.1688.F32.TF32 R52, R4, R222, R52 ;  /* 0x000000de0434723c */ /* 0x000fe20000081034 */
[----:B------:R-:W4:Y:S04]  /*129e30*/  LDL R168, [R1+0x1270] ;  /* 0x0012700001a87983 */ /* 0x000f280000100800 */
[----:B------:R-:W4:Y:S04]  /*129e40*/  LDL R169, [R1+0x1274] ;  /* 0x0012740001a97983 */ /* 0x000f280000100800 */
[----:B------:R-:W4:Y:S04]  /*129e50*/  LDL R180, [R1+0x1250] ;  /* 0x0012500001b47983 */ /* 0x000f280000100800 */
[----:B------:R-:W4:Y:S04]  /*129e60*/  LDL R181, [R1+0x1254] ;  /* 0x0012540001b57983 */ /* 0x000f280000100800 */
[----:B------:R-:W4:Y:S04]  /*129e70*/  LDL R140, [R1+0x1200] ;  /* 0x00120000018c7983 */ /* 0x000f280000100800 */
[----:B------:R-:W4:Y:S01]  /*129e80*/  LDL R141, [R1+0x1204] ;  /* 0x00120400018d7983 */ /* 0x000f220000100800 */
[----:B------:R-:W-:-:S03]  /*129e90*/  IMAD.MOV.U32 R223, RZ, RZ, R233 ;  /* 0x000000ffffdf7224 */ /* 0x000fc600078e00e9 */
        /* <DEDUP_REMOVED lines=28> */
[----:B------:R-:W2:Y:S01]  /*12a060*/  LDL.64 R184, [R1+0x1290] ;  /* 0x0012900001b87983 */ /* 0x000ea20000100a00 */
[----:B------:R-:W-:Y:S07]  /*12a070*/  HMMA.1688.F32.TF32 R48, R4, R230, R48 ;  /* 0x000000e60430723c */ /* 0x000fee0000081030 */
[----:B------:R-:W-:Y:S01]  /*12a080*/  MOV R231, R232 ;  /* 0x000000e800e77202 */ /* 0x000fe20000000f00 */
[----:B---3--:R-:W-:Y:S01]  /*12a090*/  IMAD.MOV.U32 R193, RZ, RZ, R237 ;  /* 0x000000ffffc17224 */ /* 0x008fe200078e00ed */
[----:B----4-:R-:W-:-:S02]  /*12a0a0*/  MOV R192, R236 ;  /* 0x000000ec00c07202 */ /* 0x010fc40000000f00 */
[----:B------:R-:W3:Y:S01]  /*12a0b0*/  LDL.LU R236, [R1+0x703c] ;  /* 0x00703c0001ec7983 */ /* 0x000ee20000300800 */
[----:B------:R-:W3:Y:S02]  /*12a0c0*/  LDL.LU R237, [R1+0x7038] ;  /* 0x0070380001ed7983 */ /* 0x000ee40000300800 */
[----:B------:R-:W4:Y:S02]  /*12a0d0*/  LDL.64 R232, [R1+0x12f0] ;  /* 0x0012f00001e87983 */ /* 0x000f240000100a00 */
[----:B------:R-:W-:Y:S01]  /*12a0e0*/  STL.64 [R1+0x6f18], R222 ;  /* 0x006f18de01007387 */ /* 0x000fe20000100a00 */
[----:B------:R1:W-:Y:S04]  /*12a0f0*/  STL.64 [R1+0x6f10], R220 ;  /* 0x006f10dc01007387 */ /* 0x0003e80000100a00 */
[----:B-1----:R-:W2:Y:S04]  /*12a100*/  LDL R220, [R1+0x1160] ;  /* 0x0011600001dc7983 */ /* 0x002ea80000100800 */
[----:B------:R-:W2:Y:S01]  /*12a110*/  LDL R221, [R1+0x1164] ;  /* 0x0011640001dd7983 */ /* 0x000ea20000100800 */
[C---:B------:R-:W-:Y:S08]  /*12a120*/  HMMA.1688.F32.TF32 R104, R132.reuse, R104, R116 ;  /* 0x000000688468723c */ /* 0x040ff00000081074 */
[C---:B------:R-:W-:Y:S08]  /*12a130*/  HMMA.1688.F32.TF32 R24, R132.reuse, R24, R8 ;  /* 0x000000188418723c */ /* 0x040ff00000081008 */
[----:B------:R-:W-:Y:S08]  /*12a140*/  HMMA.1688.F32.TF32 R8, R132, R204, R12 ;  /* 0x000000cc8408723c */ /* 0x000ff0000008100c */
[----:B------:R-:W-:Y:S01]  /*12a150*/  HMMA.1688.F32.TF32 R100, R4, R170, R100 ;  /* 0x000000aa0464723c */ /* 0x000fe20000081064 */
[----:B------:R-:W-:Y:S01]  /*12a160*/  STL.64 [R1+0x6f08], R230 ;  /* 0x006f08e601007387 */ /* 0x000fe20000100a00 */
[----:B------:R-:W-:Y:S06]  /*12a170*/  STL.64 [R1+0x6f00], R228 ;  /* 0x006f00e401007387 */ /* 0x000fec0000100a00 */
[----:B------:R-:W-:Y:S08]  /*12a180*/  HMMA.1688.F32.TF32 R16, R132, R196, R16 ;  /* 0x000000c48410723c */ /* 0x000ff00000081010 */
        /* <DEDUP_REMOVED lines=22> */
[C---:B--2---:R-:W-:Y:S08]  /*12a2f0*/  HMMA.1688.F32.TF32 R220, R132.reuse, R220, R28 ;  /* 0x000000dc84dc723c */ /* 0x044ff0000008101c */
[C---:B------:R-:W-:Y:S11]  /*12a300*/  HMMA.1688.F32.TF32 R28, R132.reuse, R212, R128 ;  /* 0x000000d4841c723c */ /* 0x040ff60000081080 */
[----:B------:R-:W-:Y:S04]  /*12a310*/  @!UPT UIADD3 URZ, URZ, URZ, URZ ;  /* 0x0000003f3f3ff290 */ /* 0x000fe8000fffe03f */
[----:B------:R-:W-:Y:S01]  /*12a320*/  STL.64 [R1+0xeb0], R220 ;  /* 0x000eb0dc01007387 */ /* 0x000fe20000100a00 */
[----:B------:R-:W-:Y:S02]  /*12a330*/  STL.64 [R1+0xeb8], R222 ;  /* 0x000eb8de01007387 */ /* 0x000fe40000100a00 */
[----:B------:R-:W-:Y:S02]  /*12a340*/  STL.64 [R1+0xea0], R104 ;  /* 0x000ea06801007387 */ /* 0x000fe40000100a00 */
[----:B------:R-:W-:Y:S03]  /*12a350*/  STL.64 [R1+0xea8], R106 ;  /* 0x000ea86a01007387 */ /* 0x000fe60000100a00 */
[----:B------:R-:W-:Y:S01]  /*12a360*/  STL.64 [R1+0xe90], R28 ;  /* 0x000e901c01007387 */ /* 0x000fe20000100a00 */
[----:B------:R-:W-:Y:S02]  /*12a370*/  STL.64 [R1+0xe98], R30 ;  /* 0x000e981e01007387 */ /* 0x000fe40000100a00 */
[----:B------:R-:W-:Y:S02]  /*12a380*/  STL.64 [R1+0xe80], R24 ;  /* 0x000e801801007387 */ /* 0x000fe40000100a00 */
[----:B------:R-:W-:Y:S01]  /*12a390*/  STL.64 [R1+0xe88], R26 ;  /* 0x000e881a01007387 */ /* 0x000fe20000100a00 */
[----:B------:R-:W-:Y:S01]  /*12a3a0*/  STL.64 [R1+0xe70], R8 ;  /* 0x000e700801007387 */ /* 0x000fe20000100a00 */
[----:B------:R2:W-:Y:S02]  /*12a3b0*/  STL.64 [R1+0xe78], R10 ;  /* 0x000e780a01007387 */ /* 0x0005e40000100a00 */
[C---:B--2---:R-:W-:Y:S01]  /*12a3c0*/  HMMA.1688.F32.TF32 R8, R132.reuse, R244, R100 ;  /* 0x000000f48408723c */ /* 0x044fe20000081064 */
[----:B------:R-:W-:Y:S01]  /*12a3d0*/  STL.64 [R1+0x1050], R16 ;  /* 0x0010501001007387 */ /* 0x000fe20000100a00 */
[----:B------:R2:W-:Y:S02]  /*12a3e0*/  STL.64 [R1+0x1058], R18 ;  /* 0x0010581201007387 */ /* 0x0005e40000100a00 */
[----:B------:R-:W-:Y:S02]  /*12a3f0*/  STL.64 [R1+0x1040], R12 ;  /* 0x0010400c01007387 */ /* 0x000fe40000100a00 */
[----:B------:R1:W-:Y:S02]  /*12a400*/  STL.64 [R1+0x1048], R14 ;  /* 0x0010480e01007387 */ /* 0x0003e40000100a00 */
[C---:B--2---:R-:W-:Y:S08]  /*12a410*/  HMMA.1688.F32.TF32 R16, R132.reuse, R20, R108 ;  /* 0x000000148410723c */ /* 0x044ff0000008106c */
[C---:B-1----:R-:W-:Y:S07]  /*12a420*/  HMMA.1688.F32.TF32 R12, R132.reuse, R140, R112 ;  /* 0x0000008c840c723c */ /* 0x042fee0000081070 */
[----:B------:R-:W-:Y:S01]  /*12a430*/  STL.64 [R1+0x1030], R8 ;  /* 0x0010300801007387 */ /* 0x000fe20000100a00 */
[----:B------:R3:W-:Y:S02]  /*12a440*/  STL.64 [R1+0x1038], R10 ;  /* 0x0010380a01007387 */ /* 0x0007e40000100a00 */
[C---:B---3--:R-:W-:Y:S05]  /*12a450*/  HMMA.1688.F32.TF32 R8, R132.reuse, R236, R120 ;  /* 0x000000ec8408723c */ /* 0x048fea0000081078 */
[----:B------:R-:W-:Y:S01]  /*12a460*/  STL.64 [R1+0x1020], R16 ;  /* 0x0010201001007387 */ /* 0x000fe20000100a00 */
[----:B------:R1:W-:Y:S02]  /*12a470*/  STL.64 [R1+0x1028], R18 ;  /* 0x0010281201007387 */ /* 0x0003e40000100a00 */
[----:B------:R-:W-:Y:S05]  /*12a480*/  STL [R1+0x6dac], R236 ;  /* 0x006dacec01007387 */ /* 0x000fea0000100800 */
[----:B------:R-:W-:Y:S01]  /*12a490*/  STL.64 [R1+0x1010], R12 ;  /* 0x0010100c01007387 */ /* 0x000fe20000100a00 */
[----:B------:R2:W-:Y:S01]  /*12a4a0*/  STL.64 [R1+0x1018], R14 ;  /* 0x0010180e01007387 */ /* 0x0005e20000100a00 */
[----:B------:R-:W-:Y:S01]  /*12a4b0*/  STL [R1+0x6da8], R237 ;  /* 0x006da8ed01007387 */ /* 0x000fe20000100800 */
        /* <DEDUP_REMOVED lines=40> */
[----:B----4-:R-:W-:Y:S07]  /*12a740*/  HMMA.1688.F32.TF32 R8, R132, R232, R84 ;  /* 0x000000e88408723c */ /* 0x010fee0000081054 */
[----:B------:R-:W-:Y:S01]  /*12a750*/  STL.64 [R1+0xf30], R16 ;  /* 0x000f301001007387 */ /* 0x000fe20000100a00 */
[----:B------:R1:W-:Y:S07]  /*12a760*/  STL.64 [R1+0xf38], R18 ;  /* 0x000f381201007387 */ /* 0x0003ee0000100a00 */
[----:B------:R-:W-:Y:S02]  /*12a770*/  STL.64 [R1+0xf20], R12 ;  /* 0x000f200c01007387 */ /* 0x000fe40000100a00 */
[----:B------:R2:W-:Y:S06]  /*12a780*/  STL.64 [R1+0xf28], R14 ;  /* 0x000f280e01007387 */ /* 0x0005ec0000100a00 */
[----:B------:R-:W-:Y:S01]  /*12a790*/  STL.64 [R1+0xf10], R8 ;  /* 0x000f100801007387 */ /* 0x000fe20000100a00 */
[----:B------:R3:W-:Y:S02]  /*12a7a0*/  STL.64 [R1+0xf18], R10 ;  /* 0x000f180a01007387 */ /* 0x0007e40000100a00 */
[----:B------:R-:W4:Y:S02]  /*12a7b0*/  LDL R234, [R1+0x1568] ;  /* 0x0015680001ea7983 */ /* 0x000f240000100800 */
[----:B------:R-:W4:Y:S01]  /*12a7c0*/  LDL R235, [R1+0x156c] ;  /* 0x00156c0001eb7983 */ /* 0x000f220000100800 */
[----:B------:R-:W4:Y:S01]  /*12a7d0*/  LDL.LU R224, [R1+0x20a0] ;  /* 0x0020a00001e07983 */ /* 0x000f220000300800 */
[----:B------:R-:W4:Y:S02]  /*12a7e0*/  LDL.LU R225, [R1+0x20a4] ;  /* 0x0020a40001e17983 */ /* 0x000f240000300800 */
[----:B------:R-:W4:Y:S02]  /*12a7f0*/  LDL.LU R226, [R1+0x20a8] ;  /* 0x0020a80001e27983 */ /* 0x000f240000300800 */
[----:B------:R-:W4:Y:S01]  /*12a800*/  LDL.LU R227, [R1+0x20ac] ;  /* 0x0020ac0001e37983 */ /* 0x000f220000300800 */
        /* <DEDUP_REMOVED lines=8> */
[----:B------:R-:W4:Y:S01]  /*12a890*/  LDL R186, [R1+0x1538] ;  /* 0x0015380001ba7983 */ /* 0x000f220000100800 */
        /* <DEDUP_REMOVED lines=59> */
[----:B-1----:R-:W4:Y:S01]  /*12ac50*/  LDL R18, [R1+0x1478] ;  /* 0x0014780001127983 */ /* 0x002f220000100800 */
[----:B------:R-:W4:Y:S04]  /*12ac60*/  LDL R19, [R1+0x147c] ;  /* 0x00147c0001137983 */ /* 0x000f280000100800 */
[----:B--2---:R-:W2:Y:S04]  /*12ac70*/  LDL R14, [R1+0x1468] ;  /* 0x00146800010e7983 */ /* 0x004ea80000100800 */
[----:B------:R-:W2:Y:S01]  /*12ac80*/  LDL R15, [R1+0x146c] ;  /* 0x00146c00010f7983 */ /* 0x000ea20000100800 */
[----:B------:R-:W2:Y:S02]  /*12ac90*/  LDL.LU R44, [R1+0x1fb0] ;  /* 0x001fb000012c7983 */ /* 0x000ea40000300800 */
[----:B------:R-:W2:Y:S02]  /*12aca0*/  LDL.LU R45, [R1+0x1fb4] ;  /* 0x001fb400012d7983 */ /* 0x000ea40000300800 */
[----:B------:R-:W2:Y:S01]  /*12acb0*/  LDL.LU R46, [R1+0x1fb8] ;  /* 0x001fb800012e7983 */ /* 0x000ea20000300800 */
[----:B------:R-:W2:Y:S01]  /*12acc0*/  LDL.LU R47, [R1+0x1fbc] ;  /* 0x001fbc00012f7983 */ /* 0x000ea20000300800 */
[----:B---3--:R-:W3:Y:S02]  /*12acd0*/  LDL R10, [R1+0x1458] ;  /* 0x00145800010a7983 */ /* 0x008ee40000100800 */
[----:B------:R-:W3:Y:S02]  /*12ace0*/  LDL R11, [R1+0x145c] ;  /* 0x00145c00010b7983 */ /* 0x000ee40000100800 */
[----:B------:R-:W3:Y:S01]  /*12acf0*/  LDL.LU R48, [R1+0x1fc0] ;  /* 0x001fc00001307983 */ /* 0x000ee20000300800 */
[----:B------:R-:W3:Y:S01]  /*12ad00*/  LDL.LU R49, [R1+0x1fc4] ;  /* 0x001fc40001317983 */ /* 0x000ee20000300800 */
[----:B------:R-:W3:Y:S02]  /*12ad10*/  LDL.LU R50, [R1+0x1fc8] ;  /* 0x001fc80001327983 */ /* 0x000ee40000300800 */
[----:B------:R-:W3:Y:S02]  /*12ad20*/  LDL.LU R51, [R1+0x1fcc] ;  /* 0x001fcc0001337983 */ /* 0x000ee40000300800 */
        /* <DEDUP_REMOVED lines=66> */
[----:B------:R-:W-:Y:S01]  /*12b150*/  MOV R239, R232 ;  /* 0x000000e800ef7202 */ /* 0x000fe20000000f00 */
[----:B------:R-:W-:Y:S01]  /*12b160*/  IMAD.MOV.U32 R238, RZ, RZ, R233 ;  /* 0x000000ffffee7224 */ /* 0x000fe200078e00e9 */
[----:B------:R-:W-:Y:S01]  /*12b170*/  MOV R236, R184 ;  /* 0x000000b800ec7202 */ /* 0x000fe20000000f00 */
[----:B------:R-:W-:-:S03]  /*12b180*/  IMAD.MOV.U32 R237, RZ, RZ, R185 ;  /* 0x000000ffffed7224 */ /* 0x000fc600078e00b9 */
[----:B------:R-:W-:Y:S02]  /*12b190*/  STL.64 [R1+0x6dd0], R238 ;  /* 0x006dd0ee01007387 */ /* 0x000fe40000100a00 */
[----:B------:R-:W-:Y:S01]  /*12b1a0*/  STL.64 [R1+0x6dc8], R236 ;  /* 0x006dc8ec01007387 */ /* 0x000fe20000100a00 */
[C---:B----4-:R-:W-:Y:S08]  /*12b1b0*/  HMMA.1688.F32.TF32 R108, R4.reuse, R110, R124 ;  /* 0x0000006e046c723c */ /* 0x050ff0000008107c */
[C---:B------:R-:W-:Y:S08]  /*12b1c0*/  HMMA.1688.F32.TF32 R100, R4.reuse, R102, R32 ;  /* 0x000000660464723c */ /* 0x040ff00000081020 */
[C---:B------:R-:W-:Y:S08]  /*12b1d0*/  HMMA.1688.F32.TF32 R124, R4.reuse, R206, R212 ;  /* 0x000000ce047c723c */ /* 0x040ff000000810d4 */
[C---:B------:R-:W-:Y:S08]  /*12b1e0*/  HMMA.1688.F32.TF32 R32, R4.reuse, R246, R196 ;  /* 0x000000f60420723c */ /* 0x040ff000000810c4 */
[C---:B--2---:R-:W-:Y:S08]  /*12b1f0*/  HMMA.1688.F32.TF32 R12, R4.reuse, R14, R44 ;  /* 0x0000000e040c723c */ /* 0x044ff0000008102c */
        /* <DEDUP_REMOVED lines=43> */
[----:B------:R-:W4:Y:S04]  /*12b4b0*/  LDL R216, [R1] ;  /* 0x0000000001d87983 */ /* 0x000f280000100800 */
        /* <DEDUP_REMOVED lines=9> */
[----:B-1----:R-:W4:Y:S02]  /*12b550*/  LDL R86, [R1+0x15b8] ;  /* 0x0015b80001567983 */ /* 0x002f240000100800 */
[----:B------:R-:W4:Y:S02]  /*12b560*/  LDL R87, [R1+0x15bc] ;  /* 0x0015bc0001577983 */ /* 0x000f240000100800 */
[----:B------:R-:W4:Y:S01]  /*12b570*/  LDL.LU R200, [R1+0x2050] ;  /* 0x0020500001c87983 */ /* 0x000f220000300800 */
[C---:B------:R-:W-:Y:S01]  /*12b580*/  HMMA.1688.F32.TF32 R56, R4.reuse, R202, R192 ;  /* 0x000000ca0438723c */ /* 0x040fe200000810c0 */
        /* <DEDUP_REMOVED lines=31> */
[----:B------:R-:W-:Y:S01]  /*12b780*/  IMAD.MOV.U32 R215, RZ, RZ, R248 ;  /* 0x000000ffffd77224 */ /* 0x000fe200078e00f8 */
[----:B------:R-:W-:Y:S01]  /*12b790*/  MOV R214, R249 ;  /* 0x000000f900d67202 */ /* 0x000fe20000000f00 */
[----:B------:R-:W2:Y:S02]  /*12b7a0*/  LDL.LU R248, [R1+0x1fa0] ;  /* 0x001fa00001f87983 */ /* 0x000ea40000300800 */
[----:B------:R-:W-:Y:S01]  /*12b7b0*/  IMAD.MOV.U32 R207, RZ, RZ, R250 ;  /* 0x000000ffffcf7224 */ /* 0x000fe200078e00fa */
[----:B------:R-:W2:Y:S01]  /*12b7c0*/  LDL.LU R249, [R1+0x1fa4] ;  /* 0x001fa40001f97983 */ /* 0x000ea20000300800 */
[----:B------:R-:W-:Y:S01]  /*12b7d0*/  MOV R206, R251 ;  /* 0x000000fb00ce7202 */ /* 0x000fe20000000f00 */
[----:B------:R-:W2:Y:S02]  /*12b7e0*/  LDL.LU R250, [R1+0x1fa8] ;  /* 0x001fa80001fa7983 */ /* 0x000ea40000300800 */
[----:B------:R-:W2:Y:S01]  /*12b7f0*/  LDL.LU R251, [R1+0x1fac] ;  /* 0x001fac0001fb7983 */ /* 0x000ea20000300800 */
[----:B------:R-:W2:Y:S04]  /*12b800*/  LDL R232, [R1+0x20] ;  /* 0x0000200001e87983 */ /* 0x000ea80000100800 */
[----:B------:R-:W2:Y:S01]  /*12b810*/  LDL R233, [R1+0x24] ;  /* 0x0000240001e97983 */ /* 0x000ea20000100800 */
[----:B------:R-:W-:Y:S01]  /*12b820*/  MOV R198, R241 ;  /* 0x000000f100c67202 */ /* 0x000fe20000000f00 */
[----:B------:R-:W-:-:S02]  /*12b830*/  IMAD.MOV.U32 R199, RZ, RZ, R240 ;  /* 0x000000ffffc77224 */ /* 0x000fc400078e00f0 */
[----:B------:R-:W2:Y:S01]  /*12b840*/  LDL R241, [R1+0x34] ;  /* 0x0000340001f17983 */ /* 0x000ea20000100800 */
[----:B------:R-:W2:Y:S04]  /*12b850*/  LDL R240, [R1+0x30] ;  /* 0x0000300001f07983 */ /* 0x000ea80000100800 */
[----:B------:R-:W-:Y:S04]  /*12b860*/  LDS R132, [R2+0x18500] ;  /* 0x0185000002847984 */ /* 0x000fe80000000800 */
[----:B------:R-:W-:Y:S04]  /*12b870*/  LDS R134, [R2+0x1a500] ;  /* 0x01a5000002867984 */ /* 0x000fe80000000800 */
[----:B------:R-:W-:Y:S04]  /*12b880*/  LDS R133, [R0+0x18500] ;  /* 0x0185000000857984 */ /* 0x000fe80000000800 */
[----:B------:R-:W3:Y:S01]  /*12b890*/  LDS R135, [R0+0x1a500] ;  /* 0x01a5000000877984 */ /* 0x000ee20000000800 */
[C---:B------:R-:W-:Y:S08]  /*12b8a0*/  HMMA.1688.F32.TF32 R112, R4.reuse, R114, R120 ;  /* 0x000000720470723c */ /* 0x040ff00000081078 */
[----:B------:R-:W-:Y:S01]  /*12b8b0*/  HMMA.1688.F32.TF32 R120, R4, R222, R228 ;  /* 0x000000de0478723c */ /* 0x000fe200000810e4 */
[----:B------:R-:W2:Y:S04]  /*12b8c0*/  LDL.64 R236, [R1+0x40] ;  /* 0x0000400001ec7983 */ /* 0x000ea80000100a00 */
[----:B------:R-:W2:Y:S01]  /*12b8d0*/  LDL.64 R238, [R1+0x48] ;  /* 0x0000480001ee7983 */ /* 0x000ea20000100a00 */
[----:B------:R-:W2:Y:S02]  /*12b8e0*/  LDL.64 R228, [R1+0x50] ;  /* 0x0000500001e47983 */ /* 0x000ea40000100a00 */
[----:B------:R-:W2:Y:S01]  /*12b8f0*/  LDL.64 R230, [R1+0x58] ;  /* 0x0000580001e67983 */ /* 0x000ea20000100a00 */
[----:B------:R-:W2:Y:S04]  /*12b900*/  LDL R220, [R1+0x60] ;  /* 0x0000600001dc7983 */ /* 0x000ea80000100800 */
[----:B------:R-:W2:Y:S01]  /*12b910*/  LDL R221, [R1+0x64] ;  /* 0x0000640001dd7983 */ /* 0x000ea20000100800 */
[----:B------:R-:W2:Y:S02]  /*12b920*/  LDL R222, [R1+0x68] ;  /* 0x0000680001de7983 */ /* 0x000ea40000100800 */
[----:B------:R-:W2:Y:S01]  /*12b930*/  LDL R223, [R1+0x6c] ;  /* 0x00006c0001df7983 */ /* 0x000ea20000100800 */
        /* <DEDUP_REMOVED lines=10> */
[----:B------:R-:W-:Y:S01]  /*12b9e0*/  MOV R174, R243 ;  /* 0x000000f300ae7202 */ /* 0x000fe20000000f00 */
[----:B------:R-:W-:Y:S01]  /*12b9f0*/  IMAD.MOV.U32 R175, RZ, RZ, R242 ;  /* 0x000000ffffaf7224 */ /* 0x000fe200078e00f2 */
[C---:B---3--:R-:W-:Y:S08]  /*12ba00*/  HMMA.1688.F32.TF32 R24, R132.reuse, R224, R24 ;  /* 0x000000e08418723c */ /* 0x048ff00000081018 */
[----:B----4-:R-:W-:Y:S08]  /*12ba10*/  HMMA.1688.F32.TF32 R92, R132, R216, R92 ;  /* 0x000000d8845c723c */ /* 0x010ff0000008105c */
[C---:B------:R-:W-:Y:S08]  /*12ba20*/  HMMA.1688.F32.TF32 R88, R4.reuse, R90, R208 ;  /* 0x0000005a0458723c */ /* 0x040ff000000810d0 */
[C---:B------:R-:W-:Y:S08]  /*12ba30*/  HMMA.1688.F32.TF32 R84, R4.reuse, R86, R200 ;  /* 0x000000560454723c */ /* 0x040ff000000810c8 */
[C---:B--2---:R-:W-:Y:S08]  /*12ba40*/  HMMA.1688.F32.TF32 R80, R4.reuse, R82, R192 ;  /* 0x000000520450723c */ /* 0x044ff000000810c0 */
[C---:B------:R-:W-:Y:S08]  /*12ba50*/  HMMA.1688.F32.TF32 R72, R4.reuse, R74, R176 ;  /* 0x0000004a0448723c */ /* 0x040ff000000810b0 */
[C---:B------:R-:W-:Y:S01]  /*12ba60*/  HMMA.1688.F32.TF32 R68, R4.reuse, R70, R168 ;  /* 0x000000460444723c */ /* 0x040fe200000810a8 */
[----:B------:R-:W2:Y:S01]  /*12ba70*/  LDL.LU.64 R170, [R1+0x7030] ;  /* 0x0070300001aa7983 */ /* 0x000ea20000300a00 */
[----:B------:R-:W3:Y:S02]  /*12ba80*/  LDL.LU.64 R168, [R1+0x7028] ;  /* 0x0070280001a87983 */ /* 0x000ee40000300a00 */
[----:B------:R-:W4:Y:S02]  /*12ba90*/  LDL.LU.64 R178, [R1+0x7020] ;  /* 0x0070200001b27983 */ /* 0x000f240000300a00 */
[----:B------:R-:W2:Y:S02]  /*12baa0*/  LDL.LU.64 R176, [R1+0x7018] ;  /* 0x0070180001b07983 */ /* 0x000ea40000300a00 */
[C---:B------:R-:W-:Y:S01]  /*12bab0*/  HMMA.1688.F32.TF32 R76, R4.reuse, R78, R184 ;  /* 0x0000004e044c723c */ /* 0x040fe200000810b8 */
        /* <DEDUP_REMOVED lines=8> */
[----:B------:R-:W-:Y:S01]  /*12bb40*/  HMMA.1688.F32.TF32 R136, R4, R138, R248 ;  /* 0x0000008a0488723c */ /* 0x000fe200000810f8 */
[----:B------:R-:W2:Y:S01]  /*12bb50*/  LDL.LU.64 R250, [R1+0x6fd0] ;  /* 0x006fd00001fa7983 */ /* 0x000ea20000300a00 */
[----:B------:R-:W2:Y:S02]  /*12bb60*/  LDL.LU.64 R248, [R1+0x6fc8] ;  /* 0x006fc80001f87983 */ /* 0x000ea40000300a00 */
[----:B------:R-:W3:Y:S02]  /*12bb70*/  LDL.LU.64 R218, [R1+0x6fc0] ;  /* 0x006fc00001da7983 */ /* 0x000ee40000300a00 */
[----:B------:R-:W3:Y:S01]  /*12bb80*/  LDL.LU.64 R216, [R1+0x6fb8] ;  /* 0x006fb80001d87983 */ /* 0x000ee20000300a00 */
[----:B------:R-:W4:Y:S01]  /*12bb90*/  LDL.LU.64 R226, [R1+0x6fb0] ;  /* 0x006fb00001e27983 */ /* 0x000f220000300a00 */
[----:B------:R-:W3:Y:S02]  /*12bba0*/  LDL.LU.64 R224, [R1+0x6fa8] ;  /* 0x006fa80001e07983 */ /* 0x000ee40000300a00 */
[----:B------:R1:W-:Y:S02]  /*12bbb0*/  STL.64 [R1+0x6f80], R26 ;  /* 0x006f801a01007387 */ /* 0x0003e40000100a00 */
[----:B------:R-:W-:Y:S01]  /*12bbc0*/  STL.64 [R1+0x6f78], R24 ;  /* 0x006f781801007387 */ /* 0x000fe20000100a00 */
[C---:B------:R-:W-:Y:S08]  /*12bbd0*/  HMMA.1688.F32.TF32 R104, R132.reuse, R232, R104 ;  /* 0x000000e88468723c */ /* 0x040ff00000081068 */
[C---:B------:R-:W-:Y:S01]  /*12bbe0*/  HMMA.1688.F32.TF32 R28, R132.reuse, R240, R28 ;  /* 0x000000f0841c723c */ /* 0x040fe2000008101c */
[----:B------:R-:W-:Y:S04]  /*12bbf0*/  LDS R4, [R2+0x1c500] ;  /* 0x01c5000002047984 */ /* 0x000fe80000000800 */
[----:B------:R-:W-:Y:S04]  /*12bc00*/  LDS R6, [R2+0x1e500] ;  /* 0x01e5000002067984 */ /* 0x000fe80000000800 */
[----:B------:R-:W-:Y:S04]  /*12bc10*/  LDS R5, [R0+0x1c500] ;  /* 0x01c5000000057984 */ /* 0x000fe80000000800 */
[----:B------:R-:W2:Y:S04]  /*12bc20*/  LDS R7, [R0+0x1e500] ;  /* 0x01e5000000077984 */ /* 0x000ea80000000800 */
        /* <DEDUP_REMOVED lines=25> */
[----:B------:R-:W-:Y:S08]  /*12bdc0*/  HMMA.1688.F32.TF32 R56, R132, R216, R56 ;  /* 0x000000d88438723c */ /* 0x000ff00000081038 */
[----:B----4-:R-:W-:Y:S08]  /*12bdd0*/  HMMA.1688.F32.TF32 R92, R4, R26, R92 ;  /* 0x0000001a045c723c */ /* 0x010ff0000008105c */
        /* <DEDUP_REMOVED lines=25> */
[----:B------:R-:W4:Y:S02]  /*12bf70*/  LDL.LU.64 R24, [R1+0x6f78] ;  /* 0x006f780001187983 */ /* 0x000f240000300a00 */
[----:B------:R1:W-:Y:S01]  /*12bf80*/  STL.64 [R1+0x6f70], R94 ;  /* 0x006f705e01007387 */ /* 0x0003e20000100a00 */
        /* <DEDUP_REMOVED lines=11> */
[----:B-1----:R-:W4:Y:S04]  /*12c040*/  LDL R94, [R1+0x18] ;  /* 0x00001800015e7983 */ /* 0x002f280000100800 */
[----:B------:R-:W4:Y:S01]  /*12c050*/  LDL R95, [R1+0x1c] ;  /* 0x00001c00015f7983 */ /* 0x000f220000100800 */
[----:B------:R-:W-:Y:S01]  /*12c060*/  MOV R249, R238 ;  /* 0x000000ee00f97202 */ /* 0x000fe20000000f00 */
[----:B------:R-:W-:Y:S01]  /*12c070*/  IMAD.MOV.U32 R248, RZ, RZ, R239 ;  /* 0x000000fffff87224 */ /* 0x000fe200078e00ef */
[C---:B------:R-:W-:Y:S08]  /*12c080*/  HMMA.1688.F32.TF32 R72, R4.reuse, R186, R72 ;  /* 0x000000ba0448723c */ /* 0x040ff00000081048 */
[C---:B------:R-:W-:Y:S01]  /*12c090*/  HMMA.1688.F32.TF32 R76, R4.reuse, R178, R76 ;  /* 0x000000b2044c723c */ /* 0x040fe2000008104c */
[----:B------:R-:W-:Y:S04]  /*12c0a0*/  LDS R132, [R2+0x20500] ;  /* 0x0205000002847984 */ /* 0x000fe80000000800 */
[----:B------:R-:W-:Y:S03]  /*12c0b0*/  LDS R133, [R0+0x20500] ;  /* 0x0205000000857984 */ /* 0x000fe60000000800 */
        /* <DEDUP_REMOVED lines=369> */
[C---:B--2---:R-:W-:Y:S11]  /*12d7d0*/  HMMA.1688.F32.TF32 R24, R132.reuse, R92, R24 ;  /* 0x0000005c8418723c */ /* 0x044ff60000081018 */
[----:B------:R-:W-:Y:S11]  /*12d7e0*/  @!UPT UIADD3 URZ, URZ, URZ, URZ ;  /* 0x0000003f3f3ff290 */ /* 0x000ff6000fffe03f */
[----:B------:R-:W-:Y:S01]  /*12d7f0*/  @!UPT UIADD3 URZ, URZ, URZ, URZ ;  /* 0x0000003f3f3ff290 */ /* 0x000fe2000fffe03f */
[----:B------:R2:W-:Y:S01]  /*12d800*/  STL.64 [R1+0x6e40], R26 ;  /* 0x006e401a01007387 */ /* 0x0005e20000100a00 */
[----:B------:R-:W-:Y:S02]  /*12d810*/  STL.64 [R1+0x6e38], R24 ;  /* 0x006e381801007387 */ /* 0x000fe40000100a00 */
[----:B---3--:R3:W-:Y:S02]  /*12d820*/  STL.64 [R1+0x6e30], R146 ;  /* 0x006e309201007387 */ /* 0x0087e40000100a00 */
[----:B------:R-:W1:Y:S01]  /*12d830*/  LDL R94, [R1+0x3f8] ;  /* 0x0003f800015e7983 */ /* 0x000e620000100800 */
[----:B------:R-:W1:Y:S01]  /*12d840*/  LDL R95, [R1+0x3fc] ;  /* 0x0003fc00015f7983 */ /* 0x000e620000100800 */
[----:B------:R-:W-:Y:S03]  /*12d850*/  HMMA.1688.F32.TF32 R12, R132, R188, R12 ;  /* 0x000000bc840c723c */ /* 0x000fe6000008100c */
[----:B--2---:R-:W2:Y:S04]  /*12d860*/  LDL.64 R26, [R1+0x408] ;  /* 0x00040800011a7983 */ /* 0x004ea80000100a00 */
[----:B---3--:R-:W3:Y:S04]  /*12d870*/  LDL R146, [R1+0x418] ;  /* 0x0004180001927983 */ /* 0x008ee80000100800 */
[----:B------:R-:W3:Y:S01]  /*12d880*/  LDL R147, [R1+0x41c] ;  /* 0x00041c0001937983 */ /* 0x000ee20000100800 */
[----:B------:R-:W2:Y:S02]  /*12d890*/  LDL.LU.64 R190, [R1+0x6e60] ;  /* 0x006e600001be7983 */ /* 0x000ea40000300a00 */
[----:B------:R-:W2:Y:S01]  /*12d8a0*/  LDL.LU.64 R188, [R1+0x6e58] ;  /* 0x006e580001bc7983 */ /* 0x000ea20000300a00 */
[----:B-1----:R-:W-:Y:S01]  /*12d8b0*/  HMMA.1688.F32.TF32 R20, R4, R94, R20 ;  /* 0x0000005e0414723c */ /* 0x002fe20000081014 */
[----:B------:R-:W3:Y:S01]  /*12d8c0*/  LDL.LU.64 R94, [R1+0x6e50] ;  /* 0x006e5000015e7983 */ /* 0x000ee20000300a00 */
        /* <DEDUP_REMOVED lines=27> */
[C---:B------:R-:W-:Y:S08]  /*12da80*/  HMMA.1688.F32.TF32 R88, R132.reuse, R148, R88 ;  /* 0x000000948458723c */ /* 0x040ff00000081058 */
[----:B------:R-:W-:Y:S08]  /*12da90*/  HMMA.1688.F32.TF32 R136, R132, R140, R136 ;  /* 0x0000008c8488723c */ /* 0x000ff00000081088 */
[----:B---3--:R-:W-:Y:S01]  /*12daa0*/  HMMA.1688.F32.TF32 R92, R4, R26, R92 ;  /* 0x0000001a045c723c */ /* 0x008fe2000008105c */
[----:B------:R-:W-:Y:S01]  /*12dab0*/  MOV R134, R252 ;  /* 0x000000fc00867202 */ /* 0x000fe20000000f00 */
[----:B------:R-:W-:Y:S01]  /*12dac0*/  IMAD.MOV.U32 R135, RZ, RZ, R3 ;  /* 0x000000ffff877224 */ /* 0x000fe200078e0003 */
[----:B------:R-:W-:Y:S01]  /*12dad0*/  MOV R252, R26 ;  /* 0x0000001a00fc7202 */ /* 0x000fe20000000f00 */
[----:B------:R-:W-:-:S04]  /*12dae0*/  IMAD.MOV.U32 R3, RZ, RZ, R27 ;  /* 0x000000ffff037224 */ /* 0x000fc800078e001b */
[C---:B------:R-:W-:Y:S01]  /*12daf0*/  HMMA.1688.F32.TF32 R28, R4.reuse, R154, R28 ;  /* 0x0000009a041c723c */ /* 0x040fe2000008101c */
[----:B------:R-:W2:Y:S01]  /*12db00*/  LDL.LU.64 R26, [R1+0x6e40] ;  /* 0x006e4000011a7983 */ /* 0x000ea20000300a00 */
[----:B------:R-:W2:Y:S06]  /*12db10*/  LDL.LU.64 R24, [R1+0x6e38] ;  /* 0x006e380001187983 */ /* 0x000eac0000300a00 */
[C---:B------:R-:W-:Y:S08]  /*12db20*/  HMMA.1688.F32.TF32 R116, R4.reuse, R162, R116 ;  /* 0x000000a20474723c */ /* 0x040ff00000081074 */
[C---:B------:R-:W-:Y:S08]  /*12db30*/  HMMA.1688.F32.TF32 R128, R4.reuse, R242, R128 ;  /* 0x000000f20480723c */ /* 0x040ff00000081080 */
[C---:B------:R-:W-:Y:S08]  /*12db40*/  HMMA.1688.F32.TF32 R8, R4.reuse, R250, R8 ;  /* 0x000000fa0408723c */ /* 0x040ff00000081008 */
[C---:B------:R-:W-:Y:S08]  /*12db50*/  HMMA.1688.F32.TF32 R16, R4.reuse, R246, R16 ;  /* 0x000000f60410723c */ /* 0x040ff00000081010 */
[C---:B------:R-:W-:Y:S01]  /*12db60*/  HMMA.1688.F32.TF32 R96, R4.reuse, R238, R96 ;  /* 0x000000ee0460723c */ /* 0x040fe20000081060 */
[----:B----4-:R-:W-:Y:S01]  /*12db70*/  MOV R232, R231 ;  /* 0x000000e700e87202 */ /* 0x010fe20000000f00 */
[----:B------:R-:W-:Y:S01]  /*12db80*/  IMAD.MOV.U32 R233, RZ, RZ, R223 ;  /* 0x000000ffffe97224 */ /* 0x000fe200078e00df */
[----:B------:R-:W-:Y:S01]  /*12db90*/  MOV R176, R214 ;  /* 0x000000d600b07202 */ /* 0x000fe20000000f00 */
[----:B------:R-:W-:Y:S01]  /*12dba0*/  IMAD.MOV.U32 R177, RZ, RZ, R215 ;  /* 0x000000ffffb17224 */ /* 0x000fe200078e00d7 */
[----:B------:R-:W-:Y:S01]  /*12dbb0*/  MOV R224, R207 ;  /* 0x000000cf00e07202 */ /* 0x000fe20000000f00 */
[----:B------:R-:W-:Y:S01]  /*12dbc0*/  IMAD.MOV.U32 R225, RZ, RZ, R199 ;  /* 0x000000ffffe17224 */ /* 0x000fe200078e00c7 */
[----:B------:R-:W-:Y:S04]  /*12dbd0*/  LDS R132, [R2+0x30500] ;  /* 0x0305000002847984 */ /* 0x000fe80000000800 */
[----:B------:R-:W-:Y:S01]  /*12dbe0*/  LDS R133, [R0+0x30500] ;  /* 0x0305000000857984 */ /* 0x000fe20000000800 */
[----:B--2---:R-:W-:Y:S03]  /*12dbf0*/  HMMA.1688.F32.TF32 R24, R4, R146, R24 ;  /* 0x000000920418723c */ /* 0x004fe60000081018 */
[----:B------:R-:W2:Y:S01]  /*12dc00*/  LDL.LU.64 R146, [R1+0x6e30] ;  /* 0x006e300001927983 */ /* 0x000ea20000300a00 */
[----:B------:R-:W-:Y:S01]  /*12dc10*/  MOV R246, R238 ;  /* 0x000000ee00f67202 */ /* 0x000fe20000000f00 */
[----:B------:R-:W-:-:S03]  /*12dc20*/  IMAD.MOV.U32 R247, RZ, RZ, R239 ;  /* 0x000000fffff77224 */ /* 0x000fc600078e00ef */
[C---:B------:R-:W-:Y:S01]  /*12dc30*/  HMMA.1688.F32.TF32 R12, R4.reuse, R134, R12 ;  /* 0x00000086040c723c */ /* 0x040fe2000008100c */
[----:B------:R-:W-:Y:S04]  /*12dc40*/  LDS R134, [R2+0x32500] ;  /* 0x0325000002867984 */ /* 0x000fe80000000800 */
[----:B------:R-:W1:Y:S03]  /*12dc50*/  LDS R135, [R0+0x32500] ;  /* 0x0325000000877984 */ /* 0x000e660000000800 */
        /* <DEDUP_REMOVED lines=11> */
[----:B------:R-:W1:Y:S02]  /*12dd10*/  LDL.LU.64 R244, [R1+0x6dd8] ;  /* 0x006dd80001f47983 */ /* 0x000e640000300a00 */
[----:B------:R-:W2:Y:S01]  /*12dd20*/  LDL.LU.64 R238, [R1+0x6dd0] ;  /* 0x006dd00001ee7983 */ /* 0x000ea20000300a00 */
[----:B------:R-:W2:Y:S01]  /*12dd30*/  LDL.LU.64 R236, [R1+0x6dc8] ;  /* 0x006dc80001ec7983 */ /* 0x000ea20000300a00 */
[----:B------:R-:W2:Y:S02]  /*12dd40*/  LDL.LU R231, [R1+0x6dc4] ;  /* 0x006dc40001e77983 */ /* 0x000ea40000300800 */
[----:B------:R-:W3:Y:S02]  /*12dd50*/  LDL.LU R223, [R1+0x6dc0] ;  /* 0x006dc00001df7983 */ /* 0x000ee40000300800 */
[----:B------:R-:W3:Y:S01]  /*12dd60*/  LDL.LU R214, [R1+0x6dbc] ;  /* 0x006dbc0001d67983 */ /* 0x000ee20000300800 */
[----:B------:R-:W4:Y:S01]  /*12dd70*/  LDL.LU R215, [R1+0x6db8] ;  /* 0x006db80001d77983 */ /* 0x000f220000300800 */
[----:B------:R-:W4:Y:S02]  /*12dd80*/  LDL.LU R207, [R1+0x6db4] ;  /* 0x006db40001cf7983 */ /* 0x000f240000300800 */
[----:B------:R-:W4:Y:S01]  /*12dd90*/  LDL.LU R199, [R1+0x6db0] ;  /* 0x006db00001c77983 */ /* 0x000f220000300800 */
[C---:B-1----:R-:W-:Y:S01]  /*12dda0*/  HMMA.1688.F32.TF32 R20, R132.reuse, R244, R20 ;  /* 0x000000f48414723c */ /* 0x042fe20000081014 */
[----:B--2---:R-:W-:Y:S01]  /*12ddb0*/  STL.64 [R1+0x6bd0], R230 ;  /* 0x006bd0e601007387 */ /* 0x004fe20000100a00 */
[----:B------:R-:W-:Y:S02]  /*12ddc0*/  STL.64 [R1+0x6bc8], R228 ;  /* 0x006bc8e401007387 */ /* 0x000fe40000100a00 */
[----:B---3--:R-:W-:Y:S02]  /*12ddd0*/  STL.64 [R1+0x6be0], R222 ;  /* 0x006be0de01007387 */ /* 0x008fe40000100a00 */
[----:B------:R-:W-:Y:S01]  /*12dde0*/  STL.64 [R1+0x6bd8], R220 ;  /* 0x006bd8dc01007387 */ /* 0x000fe20000100a00 */
[----:B----4-:R-:W-:Y:S01]  /*12ddf0*/  STL.64 [R1+0x6bf0], R214 ;  /* 0x006bf0d601007387 */ /* 0x010fe20000100a00 */
        /* <DEDUP_REMOVED lines=22> */
[----:B------:R1:W-:Y:S01]  /*12df60*/  STL.64 [R1+0xe58], R22 ;  /* 0x000e581601007387 */ /* 0x0003e20000100a00 */
[----:B------:R-:W2:Y:S01]  /*12df70*/  LDL R216, [R1+0x11e0] ;  /* 0x0011e00001d87983 */ /* 0x000ea20000100800 */
[C---:B-1----:R-:W-:Y:S11]  /*12df80*/  HMMA.1688.F32.TF32 R20, R132.reuse, R224, R92 ;  /* 0x000000e08414723c */ /* 0x042ff6000008105c */
[----:B------:R-:W-:Y:S11]  /*12df90*/  @!UPT UIADD3 URZ, URZ, URZ, URZ ;  /* 0x0000003f3f3ff290 */ /* 0x000ff6000fffe03f */
[----:B------:R-:W-:Y:S01]  /*12dfa0*/  @!UPT UIADD3 URZ, URZ, URZ, URZ ;  /* 0x0000003f3f3ff290 */ /* 0x000fe2000fffe03f */
[----:B------:R-:W-:Y:S01]  /*12dfb0*/  STL.64 [R1+0xe40], R20 ;  /* 0x000e401401007387 */ /* 0x000fe20000100a00 */
[----:B------:R1:W-:Y:S02]  /*12dfc0*/  STL.64 [R1+0xe48], R22 ;  /* 0x000e481601007387 */ /* 0x0003e40000100a00 */
[----:B------:R-:W3:Y:S02]  /*12dfd0*/  LDL R164, [R1+0x1160] ;  /* 0x0011600001a47983 */ /* 0x000ee40000100800 */
[----:B------:R-:W3:Y:S01]  /*12dfe0*/  LDL R165, [R1+0x1164] ;  /* 0x0011640001a57983 */ /* 0x000ee20000100800 */
[----:B------:R-:W4:Y:S04]  /*12dff0*/  LDL R184, [R1+0x1170] ;  /* 0x0011700001b87983 */ /* 0x000f280000100800 */
[----:B------:R-:W4:Y:S04]  /*12e000*/  LDL R185, [R1+0x1174] ;  /* 0x0011740001b97983 */ /* 0x000f280000100800 */
        /* <DEDUP_REMOVED lines=8> */
[----:B------:R-:W2:Y:S01]  /*12e090*/  LDL R189, [R1+0x11c4] ;  /* 0x0011c40001bd7983 */ /* 0x000ea20000100800 */
[C---:B-1----:R-:W-:Y:S03]  /*12e0a0*/  HMMA.1688.F32.TF32 R20, R132.reuse, R232, R104 ;  /* 0x000000e88414723c */ /* 0x042fe60000081068 */
        /* <DEDUP_REMOVED lines=8> */
[----:B------:R-:W-:Y:S01]  /*12e130*/  STL.64 [R1+0xe30], R24 ;  /* 0x000e301801007387 */ /* 0x000fe20000100a00 */
[----:B------:R4:W-:Y:S02]  /*12e140*/  STL.64 [R1+0xe38], R26 ;  /* 0x000e381a01007387 */ /* 0x0009e40000100a00 */
[----:B------:R-:W-:Y:S02]  /*12e150*/  STL.64 [R1+0xe20], R20 ;  /* 0x000e201401007387 */ /* 0x000fe40000100a00 */
[----:B------:R2:W-:Y:S01]  /*12e160*/  STL.64 [R1+0xe28], R22 ;  /* 0x000e281601007387 */ /* 0x0005e20000100a00 */
        /* <DEDUP_REMOVED lines=14> */
[C---:B---3--:R-:W-:Y:S08]  /*12e250*/  HMMA.1688.F32.TF32 R28, R132.reuse, R164, R28 ;  /* 0x000000a4841c723c */ /* 0x048ff0000008101c */
[C---:B----4-:R-:W-:Y:S08]  /*12e260*/  HMMA.1688.F32.TF32 R24, R132.reuse, R184, R116 ;  /* 0x000000b88418723c */ /* 0x050ff00000081074 */
[----:B--2---:R-:W-:Y:S01]  /*12e270*/  HMMA.1688.F32.TF32 R20, R132, R192, R128 ;  /* 0x000000c08414723c */ /* 0x004fe20000081080 */
[----:B------:R-:W-:Y:S01]  /*12e280*/  MOV R184, R236 ;  /* 0x000000ec00b87202 */ /* 0x000fe20000000f00 */
[----:B------:R-:W-:-:S05]  /*12e290*/  IMAD.MOV.U32 R185, RZ, RZ, R237 ;  /* 0x000000ffffb97224 */ /* 0x000fca00078e00ed */
[----:B------:R-:W-:Y:S01]  /*12e2a0*/  STL.64 [R1+0xe10], R28 ;  /* 0x000e101c01007387 */ /* 0x000fe20000100a00 */
[----:B------:R-:W-:Y:S07]  /*12e2b0*/  STL.64 [R1+0xe18], R30 ;  /* 0x000e181e01007387 */ /* 0x000fee0000100a00 */
[----:B------:R-:W-:Y:S02]  /*12e2c0*/  STL.64 [R1+0xe00], R24 ;  /* 0x000e001801007387 */ /* 0x000fe40000100a00 */
[----:B------:R1:W-:Y:S01]  /*12e2d0*/  STL.64 [R1+0xe08], R26 ;  /* 0x000e081a01007387 */ /* 0x0003e20000100a00 */
[----:B------:R-:W2:Y:S05]  /*12e2e0*/  LDL.LU R236, [R1+0x6dac] ;  /* 0x006dac0001ec7983 */ /* 0x000eaa0000300800 */
[----:B------:R-:W-:Y:S01]  /*12e2f0*/  STL.64 [R1+0xdf0], R20 ;  /* 0x000df01401007387 */ /* 0x000fe20000100a00 */
[----:B------:R3:W-:Y:S02]  /*12e300*/  STL.64 [R1+0xdf8], R22 ;  /* 0x000df81601007387 */ /* 0x0007e40000100a00 */
[----:B------:R-:W2:Y:S01]  /*12e310*/  LDL.LU R237, [R1+0x6da8] ;  /* 0x006da80001ed7983 */ /* 0x000ea20000300800 */
[----:B------:R-:W-:Y:S08]  /*12e320*/  HMMA.1688.F32.TF32 R100, R4, R170, R100 ;  /* 0x000000aa0464723c */ /* 0x000ff00000081064 */
[C---:B-1----:R-:W-:Y:S08]  /*12e330*/  HMMA.1688.F32.TF32 R24, R132.reuse, R172, R8 ;  /* 0x000000ac8418723c */ /* 0x042ff00000081008 */
[----:B------:R-:W-:Y:S01]  /*12e340*/  HMMA.1688.F32.TF32 R8, R132, R188, R16 ;  /* 0x000000bc8408723c */ /* 0x000fe20000081010 */
[----:B------:R-:W4:Y:S07]  /*12e350*/  LDL.64 R192, [R1+0x12a0] ;  /* 0x0012a00001c07983 */ /* 0x000f2e0000100a00 */
[----:B------:R-:W-:Y:S08]  /*12e360*/  HMMA.1688.F32.TF32 R108, R4, R178, R108 ;  /* 0x000000b2046c723c */ /* 0x000ff0000008106c */
[C---:B---3--:R-:W-:Y:S08]  /*12e370*/  HMMA.1688.F32.TF32 R20, R132.reuse, R180, R12 ;  /* 0x000000b48414723c */ /* 0x048ff0000008100c */
[----:B------:R-:W-:Y:S08]  /*12e380*/  HMMA.1688.F32.TF32 R12, R132, R200, R96 ;  /* 0x000000c8840c723c */ /* 0x000ff00000081060 */
[C---:B------:R-:W-:Y:S08]  /*12e390*/  HMMA.1688.F32.TF32 R112, R4.reuse, R186, R112 ;  /* 0x000000ba0470723c */ /* 0x040ff00000081070 */
[----:B------:R-:W-:Y:S01]  /*12e3a0*/  HMMA.1688.F32.TF32 R120, R4, R194, R120 ;  /* 0x000000c20478723c */ /* 0x000fe20000081078 */
[----:B------:R-:W-:Y:S01]  /*12e3b0*/  STL.64 [R1+0xde0], R24 ;  /* 0x000de01801007387 */ /* 0x000fe20000100a00 */
[----:B------:R-:W-:Y:S03]  /*12e3c0*/  STL.64 [R1+0xde8], R26 ;  /* 0x000de81a01007387 */ /* 0x000fe60000100a00 */
[----:B------:R-:W-:Y:S01]  /*12e3d0*/  STL.64 [R1+0xdd0], R20 ;  /* 0x000dd01401007387 */ /* 0x000fe20000100a00 */
[----:B------:R-:W-:Y:S02]  /*12e3e0*/  STL.64 [R1+0xdd8], R22 ;  /* 0x000dd81601007387 */ /* 0x000fe40000100a00 */
[----:B------:R-:W3:Y:S02]  /*12e3f0*/  LDL.64 R200, [R1+0x12b0] ;  /* 0x0012b00001c87983 */ /* 0x000ee40000100a00 */
[----:B------:R-:W-:Y:S01]  /*12e400*/  STL.64 [R1+0xdc0], R8 ;  /* 0x000dc00801007387 */ /* 0x000fe20000100a00 */
[----:B------:R1:W-:Y:S01]  /*12e410*/  STL.64 [R1+0xdc8], R10 ;  /* 0x000dc80a01007387 */ /* 0x0003e20000100a00 */
[C---:B------:R-:W-:Y:S08]  /*12e420*/  HMMA.1688.F32.TF32 R16, R132.reuse, R216, R108 ;  /* 0x000000d88410723c */ /* 0x040ff0000008106c */
[C---:B-1----:R-:W-:Y:S01]  /*12e430*/  HMMA.1688.F32.TF32 R8, R132.reuse, R208, R100 ;  /* 0x000000d08408723c */ /* 0x042fe20000081064 */
[----:B------:R-:W-:Y:S01]  /*12e440*/  STL.64 [R1+0xdb0], R12 ;  /* 0x000db00c01007387 */ /* 0x000fe20000100a00 */
[----:B------:R1:W-:Y:S06]  /*12e450*/  STL.64 [R1+0xdb8], R14 ;  /* 0x000db80e01007387 */ /* 0x0003ec0000100a00 */
[----:B-1----:R-:W-:Y:S11]  /*12e460*/  HMMA.1688.F32.TF32 R12, R132, R224, R112 ;  /* 0x000000e0840c723c */ /* 0x002ff60000081070 */
[----:B------:R-:W-:Y:S04]  /*12e470*/  @!UPT UIADD3 URZ, URZ, URZ, URZ ;  /* 0x0000003f3f3ff290 */ /* 0x000fe8000fffe03f */
[----:B------:R-:W-:Y:S01]  /*12e480*/  STL.64 [R1+0xda0], R8 ;  /* 0x000da00801007387 */ /* 0x000fe20000100a00 */
[----:B------:R-:W-:Y:S02]  /*12e490*/  STL.64 [R1+0xda8], R10 ;  /* 0x000da80a01007387 */ /* 0x000fe40000100a00 */
[----:B------:R-:W-:Y:S02]  /*12e4a0*/  STL.64 [R1+0xd90], R16 ;  /* 0x000d901001007387 */ /* 0x000fe40000100a00 */
[----:B------:R-:W-:Y:S01]  /*12e4b0*/  STL.64 [R1+0xd98], R18 ;  /* 0x000d981201007387 */ /* 0x000fe20000100a00 */
[----:B------:R-:W3:Y:S04]  /*12e4c0*/  LDL.64 R208, [R1+0x12c0] ;  /* 0x0012c00001d07983 */ /* 0x000ee80000100a00 */
[----:B------:R-:W-:Y:S01]  /*12e4d0*/  STL.64 [R1+0xd80], R12 ;  /* 0x000d800c01007387 */ /* 0x000fe20000100a00 */
[----:B------:R1:W-:Y:S02]  /*12e4e0*/  STL.64 [R1+0xd88], R14 ;  /* 0x000d880e01007387 */ /* 0x0003e40000100a00 */
[----:B------:R-:W3:Y:S01]  /*12e4f0*/  LDL R216, [R1+0x12d0] ;  /* 0x0012d00001d87983 */ /* 0x000ee20000100800 */
[C---:B------:R-:W-:Y:S08]  /*12e500*/  HMMA.1688.F32.TF32 R124, R4.reuse, R202, R124 ;  /* 0x000000ca047c723c */ /* 0x040ff0000008107c */
[C---:B------:R-:W-:Y:S08]  /*12e510*/  HMMA.1688.F32.TF32 R32, R4.reuse, R210, R32 ;  /* 0x000000d20420723c */ /* 0x040ff00000081020 */
[C---:B------:R-:W-:Y:S08]  /*12e520*/  HMMA.1688.F32.TF32 R36, R4.reuse, R218, R36 ;  /* 0x000000da0424723c */ /* 0x040ff00000081024 */
[C---:B------:R-:W-:Y:S08]  /*12e530*/  HMMA.1688.F32.TF32 R40, R4.reuse, R226, R40 ;  /* 0x000000e20428723c */ /* 0x040ff00000081028 */
[----:B------:R-:W-:Y:S08]  /*12e540*/  HMMA.1688.F32.TF32 R44, R4, R234, R44 ;  /* 0x000000ea042c723c */ /* 0x000ff0000008102c */
[C---:B-1----:R-:W-:Y:S08]  /*12e550*/  HMMA.1688.F32.TF32 R12, R132.reuse, R196, R124 ;  /* 0x000000c4840c723c */ /* 0x042ff0000008107c */
[C---:B--2---:R-:W-:Y:S11]  /*12e560*/  HMMA.1688.F32.TF32 R8, R132.reuse, R236, R120 ;  /* 0x000000ec8408723c */ /* 0x044ff60000081078 */
[----:B------:R-:W-:Y:S11]  /*12e570*/  @!UPT UIADD3 URZ, URZ, URZ, URZ ;  /* 0x0000003f3f3ff290 */ /* 0x000ff6000fffe03f */
[----:B------:R-:W-:Y:S01]  /*12e580*/  @!UPT UIADD3 URZ, URZ, URZ, URZ ;  /* 0x0000003f3f3ff290 */ /* 0x000fe2000fffe03f */
[----:B------:R-:W-:Y:S01]  /*12e590*/  STL.64 [R1+0xd70], R8 ;  /* 0x000d700801007387 */ /* 0x000fe20000100a00 */
[----:B------:R1:W-:Y:S02]  /*12e5a0*/  STL.64 [R1+0xd78], R10 ;  /* 0x000d780a01007387 */ /* 0x0003e40000100a00 */
[----:B------:R-:W2:Y:S02]  /*12e5b0*/  LDL R217, [R1+0x12d4] ;  /* 0x0012d40001d97983 */ /* 0x000ea40000100800 */
[----:B------:R-:W2:Y:S01]  /*12e5c0*/  LDL.64 R224, [R1+0x12e0] ;  /* 0x0012e00001e07983 */ /* 0x000ea20000100a00 */
[C---:B-1----:R-:W-:Y:S01]  /*12e5d0*/  HMMA.1688.F32.TF32 R8, R132.reuse, R232, R32 ;  /* 0x000000e88408723c */ /* 0x042fe20000081020 */
[----:B------:R-:W-:Y:S01]  /*12e5e0*/  STL [R1+0x6b1c], R236 ;  /* 0x006b1cec01007387 */ /* 0x000fe20000100800 */
[----:B------:R-:W-:Y:S02]  /*12e5f0*/  STL [R1+0x6b18], R237 ;  /* 0x006b18ed01007387 */ /* 0x000fe40000100800 */
[----:B------:R-:W-:Y:S04]  /*12e600*/  STL.64 [R1+0xd60], R12 ;  /* 0x000d600c01007387 */ /* 0x000fe80000100a00 */
[----:B------:R-:W-:Y:S08]  /*12e610*/  HMMA.1688.F32.TF32 R16, R132, R204, R36 ;  /* 0x000000cc8410723c */ /* 0x000ff00000081024 */
[C---:B------:R-:W-:Y:S01]  /*12e620*/  HMMA.1688.F32.TF32 R48, R4.reuse, R230, R48 ;  /* 0x000000e60430723c */ /* 0x040fe20000081030 */
[----:B------:R1:W-:Y:S07]  /*12e630*/  STL.64 [R1+0xd68], R14 ;  /* 0x000d680e01007387 */ /* 0x0003ee0000100a00 */
[C---:B------:R-:W-:Y:S08]  /*12e640*/  HMMA.1688.F32.TF32 R52, R4.reuse, R222, R52 ;  /* 0x000000de0434723c */ /* 0x040ff00000081034 */
[----:B------:R-:W-:Y:S08]  /*12e650*/  HMMA.1688.F32.TF32 R56, R4, R214, R56 ;  /* 0x000000d60438723c */ /* 0x000ff00000081038 */
[C---:B-1----:R-:W-:Y:S01]  /*12e660*/  HMMA.1688.F32.TF32 R12, R132.reuse, R212, R40 ;  /* 0x000000d4840c723c */ /* 0x042fe20000081028 */
[----:B------:R-:W-:Y:S01]  /*12e670*/  STL.64 [R1+0xd50], R8 ;  /* 0x000d500801007387 */ /* 0x000fe20000100a00 */
[----:B------:R1:W-:Y:S06]  /*12e680*/  STL.64 [R1+0xd58], R10 ;  /* 0x000d580a01007387 */ /* 0x0003ec0000100a00 */
[----:B-1----:R-:W-:Y:S01]  /*12e690*/  HMMA.1688.F32.TF32 R8, R132, R220, R44 ;  /* 0x000000dc8408723c */ /* 0x002fe2000008102c */
[----:B------:R-:W-:Y:S01]  /*12e6a0*/  STL.64 [R1+0xd40], R16 ;  /* 0x000d401001007387 */ /* 0x000fe20000100a00 */
[----:B------:R1:W-:Y:S11]  /*12e6b0*/  STL.64 [R1+0xd48], R18 ;  /* 0x000d481201007387 */ /* 0x0003f60000100a00 */
[----:B------:R-:W-:Y:S02]  /*12e6c0*/  @!UPT UIADD3 URZ, URZ, URZ, URZ ;  /* 0x0000003f3f3ff290 */ /* 0x000fe4000fffe03f */
[----:B------:R-:W-:Y:S01]  /*12e6d0*/  STL.64 [R1+0xd30], R12 ;  /* 0x000d300c01007387 */ /* 0x000fe20000100a00 */
[----:B------:R3:W-:Y:S01]  /*12e6e0*/  STL.64 [R1+0xd38], R14 ;  /* 0x000d380e01007387 */ /* 0x0007e20000100a00 */
[----:B------:R-:W-:Y:S08]  /*12e6f0*/  HMMA.1688.F32.TF32 R60, R4, R206, R60 ;  /* 0x000000ce043c723c */ /* 0x000ff0000008103c */
[----:B-1----:R-:W-:Y:S08]  /*12e700*/  HMMA.1688.F32.TF32 R16, R132, R228, R48 ;  /* 0x000000e48410723c */ /* 0x002ff00000081030 */
[----:B------:R-:W-:Y:S08]  /*12e710*/  HMMA.1688.F32.TF32 R64, R4, R198, R64 ;  /* 0x000000c60440723c */ /* 0x000ff00000081040 */
[C---:B---3--:R-:W-:Y:S01]  /*12e720*/  HMMA.1688.F32.TF32 R12, R132.reuse, R168, R52 ;  /* 0x000000a8840c723c */ /* 0x048fe20000081034 */
[----:B------:R-:W-:Y:S01]  /*12e730*/  STL.64 [R1+0xd20], R8 ;  /* 0x000d200801007387 */ /* 0x000fe20000100a00 */
[----:B------:R1:W-:Y:S06]  /*12e740*/  STL.64 [R1+0xd28], R10 ;  /* 0x000d280a01007387 */ /* 0x0003ec0000100a00 */
[----:B-1----:R-:W-:Y:S01]  /*12e750*/  HMMA.1688.F32.TF32 R8, R132, R176, R56 ;  /* 0x000000b08408723c */ /* 0x002fe20000081038 */
[----:B------:R-:W-:Y:S01]  /*12e760*/  STL.64 [R1+0xd10], R16 ;  /* 0x000d101001007387 */ /* 0x000fe20000100a00 */
[----:B------:R-:W-:Y:S11]  /*12e770*/  STL.64 [R1+0xd18], R18 ;  /* 0x000d181201007387 */ /* 0x000ff60000100a00 */
[----:B------:R-:W-:Y:S02]  /*12e780*/  @!UPT UIADD3 URZ, URZ, URZ, URZ ;  /* 0x0000003f3f3ff290 */ /* 0x000fe4000fffe03f */
[----:B------:R-:W-:Y:S01]  /*12e790*/  STL.64 [R1+0xd00], R12 ;  /* 0x000d000c01007387 */ /* 0x000fe20000100a00 */
[----:B------:R1:W-:Y:S01]  /*12e7a0*/  STL.64 [R1+0xd08], R14 ;  /* 0x000d080e01007387 */ /* 0x0003e20000100a00 */
[----:B------:R-:W-:Y:S08]  /*12e7b0*/  HMMA.1688.F32.TF32 R68, R4, R190, R68 ;  /* 0x000000be0444723c */ /* 0x000ff00000081044 */
[C---:B-1----:R-:W-:Y:S01]  /*12e7c0*/  HMMA.1688.F32.TF32 R12, R132.reuse, R184, R60 ;  /* 0x000000b8840c723c */ /* 0x042fe2000008103c */
[----:B------:R-:W-:Y:S01]  /*12e7d0*/  STL.64 [R1+0xcf0], R8 ;  /* 0x000cf00801007387 */ /* 0x000fe20000100a00 */
[----:B------:R4:W-:Y:S06]  /*12e7e0*/  STL.64 [R1+0xcf8], R10 ;  /* 0x000cf80a01007387 */ /* 0x0009ec0000100a00 */
[----:B----4-:R-:W-:Y:S01]  /*12e7f0*/  HMMA.1688.F32.TF32 R8, R132, R192, R64 ;  /* 0x000000c08408723c */ /* 0x010fe20000081040 */
[----:B------:R-:W-:Y:S01]  /*12e800*/  IMAD.MOV.U32 R237, RZ, RZ, R177 ;  /* 0x000000ffffed7224 */ /* 0x000fe200078e00b1 */
[----:B------:R-:W-:-:S04]  /*12e810*/  MOV R236, R176 ;  /* 0x000000b000ec7202 */ /* 0x000fc80000000f00 */
[----:B------:R-:W-:Y:S01]  /*12e820*/  STL [R1+0x6b24], R237 ;  /* 0x006b24ed01007387 */ /* 0x000fe20000100800 */
[----:B------:R-:W-:Y:S08]  /*12e830*/  STL [R1+0x6b20], R236 ;  /* 0x006b20ec01007387 */ /* 0x000ff00000100800 */
[----:B------:R-:W-:Y:S02]  /*12e840*/  STL.64 [R1+0xce0], R12 ;  /* 0x000ce00c01007387 */ /* 0x000fe40000100a00 */
[----:B------:R-:W-:Y:S01]  /*12e850*/  STL.64 [R1+0xce8], R14 ;  /* 0x000ce80e01007387 */ /* 0x000fe20000100a00 */
[----:B------:R-:W-:Y:S05]  /*12e860*/  HMMA.1688.F32.TF32 R72, R4, R182, R72 ;  /* 0x000000b60448723c */ /* 0x000fea0000081048 */
[----:B------:R-:W-:Y:S01]  /*12e870*/  STL.64 [R1+0xbf0], R8 ;  /* 0x000bf00801007387 */ /* 0x000fe20000100a00 */
[----:B------:R1:W-:Y:S02]  /*12e880*/  STL.64 [R1+0xbf8], R10 ;  /* 0x000bf80a01007387 */ /* 0x0003e40000100a00 */
[----:B-1----:R-:W-:Y:S01]  /*12e890*/  HMMA.1688.F32.TF32 R8, R132, R200, R68 ;  /* 0x000000c88408723c */ /* 0x002fe20000081044 */
[----:B------:R-:W-:Y:S01]  /*12e8a0*/  IMAD.MOV.U32 R233, RZ, RZ, R238 ;  /* 0x000000ffffe97224 */ /* 0x000fe200078e00ee */
[----:B------:R-:W-:Y:S01]  /*12e8b0*/  MOV R232, R239 ;  /* 0x000000ef00e87202 */ /* 0x000fe20000000f00 */
[----:B------:R-:W-:Y:S01]  /*12e8c0*/  IMAD.MOV.U32 R238, RZ, RZ, R193 ;  /* 0x000000ffffee7224 */ /* 0x000fe200078e00c1 */
[----:B------:R-:W-:-:S04]  /*12e8d0*/  MOV R239, R192 ;  /* 0x000000c000ef7202 */ /* 0x000fc80000000f00 */
[C---:B------:R-:W-:Y:S01]  /*12e8e0*/  HMMA.1688.F32.TF32 R76, R4.reuse, R174, R76 ;  /* 0x000000ae044c723c */ /* 0x040fe2000008104c */
[----:B------:R-:W-:Y:S01]  /*12e8f0*/  STL [R1+0x6b2c], R238 ;  /* 0x006b2cee01007387 */ /* 0x000fe20000100800 */
[----:B------:R-:W-:Y:S06]  /*12e900*/  STL [R1+0x6b28], R239 ;  /* 0x006b28ef01007387 */ /* 0x000fec0000100800 */
[----:B------:R-:W-:Y:S07]  /*12e910*/  HMMA.1688.F32.TF32 R80, R4, R166, R80 ;  /* 0x000000a60450723c */ /* 0x000fee0000081050 */
[----:B------:R-:W-:Y:S01]  /*12e920*/  STL.64 [R1+0xbd0], R8 ;  /* 0x000bd00801007387 */ /* 0x000fe20000100a00 */
[----:B------:R1:W-:Y:S02]  /*12e930*/  STL.64 [R1+0xbd8], R10 ;  /* 0x000bd80a01007387 */ /* 0x0003e40000100a00 */
[----:B-1----:R-:W-:Y:S01]  /*12e940*/  HMMA.1688.F32.TF32 R8, R132, R208, R72 ;  /* 0x000000d08408723c */ /* 0x002fe20000081048 */
[----:B------:R-:W-:Y:S01]  /*12e950*/  IMAD.MOV.U32 R236, RZ, RZ, R201 ;  /* 0x000000ffffec7224 */ /* 0x000fe200078e00c9 */
[----:B------:R-:W-:-:S04]  /*12e960*/  MOV R237, R200 ;  /* 0x000000c800ed7202 */ /* 0x000fc80000000f00 */
[----:B------:R-:W-:Y:S01]  /*12e970*/  STL [R1+0x6b34], R236 ;  /* 0x006b34ec01007387 */ /* 0x000fe20000100800 */
[----:B------:R-:W-:Y:S01]  /*12e980*/  STL [R1+0x6b30], R237 ;  /* 0x006b30ed01007387 */ /* 0x000fe20000100800 */
[----:B------:R-:W-:Y:S11]  /*12e990*/  HMMA.1688.F32.TF32 R84, R4, R158, R84 ;  /* 0x0000009e0454723c */ /* 0x000ff60000081054 */
[----:B------:R-:W-:Y:S04]  /*12e9a0*/  @!UPT UIADD3 URZ, URZ, URZ, URZ ;  /* 0x0000003f3f3ff290 */ /* 0x000fe8000fffe03f */
[----:B------:R-:W-:Y:S01]  /*12e9b0*/  STL.64 [R1+0xbb0], R8 ;  /* 0x000bb00801007387 */ /* 0x000fe20000100a00 */
[----:B------:R1:W-:Y:S01]  /*12e9c0*/  STL.64 [R1+0xbb8], R10 ;  /* 0x000bb80a01007387 */ /* 0x0003e20000100a00 */
[----:B------:R-:W-:Y:S01]  /*12e9d0*/  MOV R238, R208 ;  /* 0x000000d000ee7202 */ /* 0x000fe20000000f00 */
[----:B------:R-:W-:Y:S01]  /*12e9e0*/  IMAD.MOV.U32 R239, RZ, RZ, R209 ;  /* 0x000000ffffef7224 */ /* 0x000fe200078e00d1 */
[C---:B--2---:R-:W-:Y:S08]  /*12e9f0*/  HMMA.1688.F32.TF32 R12, R132.reuse, R216, R76 ;  /* 0x000000d8840c723c */ /* 0x044ff0000008104c */
[C---:B-1----:R-:W-:Y:S01]  /*12ea00*/  HMMA.1688.F32.TF32 R8, R132.reuse, R224, R80 ;  /* 0x000000e08408723c */ /* 0x042fe20000081050 */
[----:B------:R-:W-:Y:S01]  /*12ea10*/  MOV R236, R224 ;  /* 0x000000e000ec7202 */ /* 0x000fe20000000f00 */
[----:B------:R-:W-:Y:S11]  /*12ea20*/  IMAD.MOV.U32 R237, RZ, RZ, R225 ;  /* 0x000000ffffed7224 */ /* 0x000ff600078e00e1 */
[----:B------:R-:W-:Y:S02]  /*12ea30*/  @!UPT UIADD3 URZ, URZ, URZ, URZ ;  /* 0x0000003f3f3ff290 */ /* 0x000fe4000fffe03f */
[----:B------:R-:W-:Y:S01]  /*12ea40*/  STL.64 [R1+0xb90], R12 ;  /* 0x000b900c01007387 */ /* 0x000fe20000100a00 */
[----:B------:R-:W-:Y:S07]  /*12ea50*/  STL.64 [R1+0xb98], R14 ;  /* 0x000b980e01007387 */ /* 0x000fee0000100a00 */
[----:B------:R-:W-:Y:S02]  /*12ea60*/  STL.64 [R1+0xb70], R8 ;  /* 0x000b700801007387 */ /* 0x000fe40000100a00 */
[----:B------:R1:W-:Y:S02]  /*12ea70*/  STL.64 [R1+0xb78], R10 ;  /* 0x000b780a01007387 */ /* 0x0003e40000100a00 */
[----:B-1----:R-:W-:Y:S01]  /*12ea80*/  HMMA.1688.F32.TF32 R8, R132, R232, R84 ;  /* 0x000000e88408723c */ /* 0x002fe20000081054 */
[----:B------:R-:W-:Y:S01]  /*12ea90*/  STL.64 [R1+0x6b48], R238 ;  /* 0x006b48ee01007387 */ /* 0x000fe20000100a00 */
[----:B------:R-:W-:Y:S02]  /*12eaa0*/  STL.64 [R1+0x6b40], R236 ;  /* 0x006b40ec01007387 */ /* 0x000fe40000100a00 */
[----:B------:R-:W2:Y:S11]  /*12eab0*/  LDL R234, [R1+0x1568] ;  /* 0x0015680001ea7983 */ /* 0x000eb60000100800 */
[----:B------:R-:W-:Y:S08]  /*12eac0*/  @!UPT UIADD3 URZ, URZ, URZ, URZ ;  /* 0x0000003f3f3ff290 */ /* 0x000ff0000fffe03f */
[----:B------:R-:W-:Y:S01]  /*12ead0*/  STL.64 [R1+0xb50], R8 ;  /* 0x000b500801007387 */ /* 0x000fe20000100a00 */
[----:B------:R1:W-:Y:S02]  /*12eae0*/  STL.64 [R1+0xb58], R10 ;  /* 0x000b580a01007387 */ /* 0x0003e40000100a00 */
[----:B------:R-:W2:Y:S02]  /*12eaf0*/  LDL R235, [R1+0x156c] ;  /* 0x00156c0001eb7983 */ /* 0x000ea40000100800 */
        /* <DEDUP_REMOVED lines=74> */
[----:B------:R-:W4:Y:S01]  /*12efa0*/  LDL R18, [R1+0x1478] ;  /* 0x0014780001127983 */ /* 0x000f220000100800 */
[----:B------:R-:W4:Y:S04]  /*12efb0*/  LDL R19, [R1+0x147c] ;  /* 0x00147c0001137983 */ /* 0x000f280000100800 */
[----:B------:R-:W4:Y:S04]  /*12efc0*/  LDL R14, [R1+0x1468] ;  /* 0x00146800010e7983 */ /* 0x000f280000100800 */
[----:B------:R-:W4:Y:S04]  /*12efd0*/  LDL R15, [R1+0x146c] ;  /* 0x00146c00010f7983 */ /* 0x000f280000100800 */
[----:B-1----:R-:W4:Y:S04]  /*12efe0*/  LDL R10, [R1+0x1458] ;  /* 0x00145800010a7983 */ /* 0x002f280000100800 */
        /* <DEDUP_REMOVED lines=74> */
[----:B------:R-:W4:Y:S04]  /*12f490*/  LDL.LU R227, [R1+0x288c] ;  /* 0x00288c0001e37983 */ /* 0x000f280000300800 */
        /* <DEDUP_REMOVED lines=8> */
[C---:B---3--:R-:W-:Y:S08]  /*12f520*/  HMMA.1688.F32.TF32 R96, R4.reuse, R98, R36 ;  /* 0x000000620460723c */ /* 0x048ff00000081024 */
[----:B------:R-:W-:Y:S08]  /*12f530*/  HMMA.1688.F32.TF32 R36, R4, R190, R180 ;  /* 0x000000be0424723c */ /* 0x000ff000000810b4 */
[C---:B----4-:R-:W-:Y:S08]  /*12f540*/  HMMA.1688.F32.TF32 R84, R132.reuse, R236, R88 ;  /* 0x000000ec8454723c */ /* 0x050ff00000081058 */
        /* <DEDUP_REMOVED lines=662> */
[C---:B----4-:R-:W-:Y:S01]  /*131eb0*/  HMMA.1688.F32.TF32 R24, R4.reuse, R146, R24 ;  /* 0x000000920418723c */ /* 0x050fe20000081018 */
[----:B------:R-:W4:Y:S07]  /*131ec0*/  LDL.LU.64 R146, [R1+0x6ba0] ;  /* 0x006ba00001927983 */ /* 0x000f2e0000300a00 */
[C---:B--2---:R-:W-:Y:S01]  /*131ed0*/  HMMA.1688.F32.TF32 R12, R4.reuse, R134, R12 ;  /* 0x00000086040c723c */ /* 0x044fe2000008100c */
[----:B------:R-:W-:Y:S01]  /*131ee0*/  MOV R3, R135 ;  /* 0x0000008700037202 */ /* 0x000fe20000000f00 */
[----:B------:R-:W-:Y:S01]  /*131ef0*/  LDS R134, [R2+0x32580] ;  /* 0x0325800002867984 */ /* 0x000fe20000000800 */
[----:B------:R-:W1:Y:S05]  /*131f00*/  LDS R135, [R0+0x32580] ;  /* 0x0325800000877984 */ /* 0x000e6a0000000800 */
[C---:B----4-:R-:W-:Y:S01]  /*131f10*/  HMMA.1688.F32.TF32 R104, R4.reuse, R146, R104 ;  /* 0x000000920468723c */ /* 0x050fe20000081068 */
        /* <DEDUP_REMOVED lines=12> */
[----:B------:R-:W1:Y:S01]  /*131fe0*/  LDL.LU.64 R244, [R1+0x6b38] ;  /* 0x006b380001f47983 */ /* 0x000e620000300a00 */
[----:B------:R-:W2:Y:S02]  /*131ff0*/  LDL.64 R216, [R1+0x1130] ;  /* 0x0011300001d87983 */ /* 0x000ea40000100a00 */
[----:B------:R-:W4:Y:S02]  /*132000*/  LDL.64 R224, [R1+0x1140] ;  /* 0x0011400001e07983 */ /* 0x000f240000100a00 */
[----:B------:R-:W4:Y:S01]  /*132010*/  LDL.64 R232, [R1+0x1150] ;  /* 0x0011500001e87983 */ /* 0x000f220000100a00 */
[----:B------:R-:W4:Y:S04]  /*132020*/  LDL.64 R184, [R1+0x1160] ;  /* 0x0011600001b87983 */ /* 0x000f280000100a00 */
[----:B------:R-:W4:Y:S04]  /*132030*/  LDL.64 R192, [R1+0x1170] ;  /* 0x0011700001c07983 */ /* 0x000f280000100a00 */
[----:B------:R-:W4:Y:S01]  /*132040*/  LDL.64 R200, [R1+0x1190] ;  /* 0x0011900001c87983 */ /* 0x000f220000100a00 */
        /* <DEDUP_REMOVED lines=20> */
[C---:B------:R-:W-:Y:S01]  /*132190*/  HMMA.1688.F32.TF32 R100, R4.reuse, R170, R100 ;  /* 0x000000aa0464723c */ /* 0x040fe20000081064 */
[----:B------:R-:W-:Y:S02]  /*1321a0*/  STL [R1+0x689c], R150 ;  /* 0x00689c9601007387 */ /* 0x000fe40000100800 */
[----:B------:R-:W-:Y:S01]  /*1321b0*/  STL [R1+0x6898], R151 ;  /* 0x0068989701007387 */ /* 0x000fe20000100800 */
[----:B------:R-:W-:Y:S01]  /*1321c0*/  STL [R1+0x68a0], R143 ;  /* 0x0068a08f01007387 */ /* 0x000fe20000100800 */
[----:B------:R-:W3:Y:S03]  /*1321d0*/  LDL.64 R208, [R1+0x1180] ;  /* 0x0011800001d07983 */ /* 0x000ee60000100a00 */
[C---:B------:R-:W-:Y:S08]  /*1321e0*/  HMMA.1688.F32.TF32 R96, R4.reuse, R246, R96 ;  /* 0x000000f60460723c */ /* 0x040ff00000081060 */
[C---:B------:R-:W-:Y:S08]  /*1321f0*/  HMMA.1688.F32.TF32 R80, R4.reuse, R166, R80 ;  /* 0x000000a60450723c */ /* 0x040ff00000081050 */
[----:B------:R-:W-:Y:S08]  /*132200*/  HMMA.1688.F32.TF32 R72, R4, R182, R72 ;  /* 0x000000b60448723c */ /* 0x000ff00000081048 */
[C---:B-1----:R-:W-:Y:S08]  /*132210*/  HMMA.1688.F32.TF32 R168, R132.reuse, R244, R20 ;  /* 0x000000f484a8723c */ /* 0x042ff00000081014 */
[C---:B--2---:R-:W-:Y:S01]  /*132220*/  HMMA.1688.F32.TF32 R20, R132.reuse, R216, R92 ;  /* 0x000000d88414723c */ /* 0x044fe2000008105c */
[----:B------:R-:W-:Y:S01]  /*132230*/  IMAD.MOV.U32 R247, RZ, RZ, R216 ;  /* 0x000000fffff77224 */ /* 0x000fe200078e00d8 */
[----:B------:R-:W-:Y:S11]  /*132240*/  MOV R246, R217 ;  /* 0x000000d900f67202 */ /* 0x000ff60000000f00 */
[----:B------:R-:W-:Y:S02]  /*132250*/  @!UPT UIADD3 URZ, URZ, URZ, URZ ;  /* 0x0000003f3f3ff290 */ /* 0x000fe4000fffe03f */
[----:B------:R-:W-:Y:S01]  /*132260*/  STL.64 [R1+0x4f0], R168 ;  /* 0x0004f0a801007387 */ /* 0x000fe20000100a00 */
[----:B------:R-:W-:Y:S07]  /*132270*/  STL.64 [R1+0x4f8], R170 ;  /* 0x0004f8aa01007387 */ /* 0x000fee0000100a00 */
[----:B------:R-:W-:Y:S02]  /*132280*/  STL.64 [R1+0x470], R20 ;  /* 0x0004701401007387 */ /* 0x000fe40000100a00 */
[----:B------:R4:W-:Y:S01]  /*132290*/  STL.64 [R1+0x478], R22 ;  /* 0x0004781601007387 */ /* 0x0009e20000100a00 */
[----:B------:R-:W2:Y:S01]  /*1322a0*/  LDL.64 R216, [R1+0x11a0] ;  /* 0x0011a00001d87983 */ /* 0x000ea20000100a00 */
[C---:B----4-:R-:W-:Y:S03]  /*1322b0*/  HMMA.1688.F32.TF32 R20, R132.reuse, R224, R24 ;  /* 0x000000e08414723c */ /* 0x050fe60000081018 */
[----:B------:R-:W-:Y:S01]  /*1322c0*/  STL.64 [R1+0x68b0], R246 ;  /* 0x0068b0f601007387 */ /* 0x000fe20000100a00 */
[----:B------:R-:W-:Y:S02]  /*1322d0*/  STL.64 [R1+0x68a8], R244 ;  /* 0x0068a8f401007387 */ /* 0x000fe40000100a00 */
[----:B------:R-:W-:Y:S01]  /*1322e0*/  IMAD.MOV.U32 R167, RZ, RZ, R224 ;  /* 0x000000ffffa77224 */ /* 0x000fe200078e00e0 */
[----:B------:R-:W-:Y:S11]  /*1322f0*/  MOV R252, R225 ;  /* 0x000000e100fc7202 */ /* 0x000ff60000000f00 */
[----:B------:R-:W-:Y:S05]  /*132300*/  @!UPT UIADD3 URZ, URZ, URZ, URZ ;  /* 0x0000003f3f3ff290 */ /* 0x000fea000fffe03f */
[----:B------:R-:W-:Y:S01]  /*132310*/  STL.64 [R1+0x480], R20 ;  /* 0x0004801401007387 */ /* 0x000fe20000100a00 */
[----:B------:R1:W-:Y:S02]  /*132320*/  STL.64 [R1+0x488], R22 ;  /* 0x0004881601007387 */ /* 0x0003e40000100a00 */
[----:B------:R-:W4:Y:S01]  /*132330*/  LDL.64 R224, [R1+0x11c0] ;  /* 0x0011c00001e07983 */ /* 0x000f220000100a00 */
[C---:B-1----:R-:W-:Y:S01]  /*132340*/  HMMA.1688.F32.TF32 R20, R132.reuse, R232, R104 ;  /* 0x000000e88414723c */ /* 0x042fe20000081068 */
[----:B------:R-:W-:Y:S01]  /*132350*/  IMAD.MOV.U32 R182, RZ, RZ, R232 ;  /* 0x000000ffffb67224 */ /* 0x000fe200078e00e8 */
[----:B------:R-:W-:Y:S11]  /*132360*/  MOV R183, R233 ;  /* 0x000000e900b77202 */ /* 0x000ff60000000f00 */
[----:B------:R-:W-:Y:S10]  /*132370*/  @!UPT UIADD3 URZ, URZ, URZ, URZ ;  /* 0x0000003f3f3ff290 */ /* 0x000ff4000fffe03f */
[----:B------:R-:W-:Y:S01]  /*132380*/  STL.64 [R1+0x490], R20 ;  /* 0x0004901401007387 */ /* 0x000fe20000100a00 */
[----:B------:R1:W-:Y:S02]  /*132390*/  STL.64 [R1+0x498], R22 ;  /* 0x0004981601007387 */ /* 0x0003e40000100a00 */
[----:B------:R-:W4:Y:S01]  /*1323a0*/  LDL.64 R232, [R1+0x11b0] ;  /* 0x0011b00001e87983 */ /* 0x000f220000100a00 */
[----:B-1----:R-:W-:Y:S01]  /*1323b0*/  HMMA.1688.F32.TF32 R20, R132, R184, R28 ;  /* 0x000000b88414723c */ /* 0x002fe2000008101c */
[----:B------:R-:W-:Y:S01]  /*1323c0*/  STL.64 [R1+0x6948], R182 ;  /* 0x006948b601007387 */ /* 0x000fe20000100a00 */
[----:B------:R-:W-:Y:S06]  /*1323d0*/  STL.64 [R1+0x6940], R180 ;  /* 0x006940b401007387 */ /* 0x000fec0000100a00 */
[----:B------:R-:W-:Y:S11]  /*1323e0*/  HMMA.1688.F32.TF32 R68, R4, R190, R68 ;  /* 0x000000be0444723c */ /* 0x000ff60000081044 */
[----:B------:R-:W-:Y:S04]  /*1323f0*/  @!UPT UIADD3 URZ, URZ, URZ, URZ ;  /* 0x0000003f3f3ff290 */ /* 0x000fe8000fffe03f */
[----:B------:R-:W-:Y:S01]  /*132400*/  STL.64 [R1+0x4a0], R20 ;  /* 0x0004a01401007387 */ /* 0x000fe20000100a00 */
[----:B------:R1:W-:Y:S02]  /*132410*/  STL.64 [R1+0x4a8], R22 ;  /* 0x0004a81601007387 */ /* 0x0003e40000100a00 */
[----:B-1----:R-:W-:Y:S01]  /*132420*/  HMMA.1688.F32.TF32 R20, R132, R192, R116 ;  /* 0x000000c08414723c */ /* 0x002fe20000081074 */
[----:B------:R-:W-:Y:S01]  /*132430*/  IMAD.MOV.U32 R190, RZ, RZ, R184 ;  /* 0x000000ffffbe7224 */ /* 0x000fe200078e00b8 */
[----:B------:R-:W-:-:S05]  /*132440*/  MOV R191, R185 ;  /* 0x000000b900bf7202 */ /* 0x000fca0000000f00 */
[----:B------:R-:W-:Y:S01]  /*132450*/  STL.64 [R1+0x6958], R190 ;  /* 0x006958be01007387 */ /* 0x000fe20000100a00 */
[----:B------:R-:W-:Y:S01]  /*132460*/  STL.64 [R1+0x6950], R188 ;  /* 0x006950bc01007387 */ /* 0x000fe20000100a00 */
[C---:B---3--:R-:W-:Y:S11]  /*132470*/  HMMA.1688.F32.TF32 R8, R132.reuse, R208, R8 ;  /* 0x000000d08408723c */ /* 0x048ff60000081008 */
[----:B------:R-:W-:Y:S03]  /*132480*/  @!UPT UIADD3 URZ, URZ, URZ, URZ ;  /* 0x0000003f3f3ff290 */ /* 0x000fe6000fffe03f */
[----:B------:R-:W-:Y:S01]  /*132490*/  STL.64 [R1+0x4b0], R20 ;  /* 0x0004b01401007387 */ /* 0x000fe20000100a00 */
[----:B------:R1:W-:Y:S02]  /*1324a0*/  STL.64 [R1+0x4b8], R22 ;  /* 0x0004b81601007387 */ /* 0x0003e40000100a00 */
[----:B-1----:R-:W-:Y:S08]  /*1324b0*/  HMMA.1688.F32.TF32 R20, R132, R200, R128 ;  /* 0x000000c88414723c */ /* 0x002ff00000081080 */
[C---:B------:R-:W-:Y:S08]  /*1324c0*/  HMMA.1688.F32.TF32 R64, R4.reuse, R198, R64 ;  /* 0x000000c60440723c */ /* 0x040ff00000081040 */
[----:B------:R-:W-:Y:S01]  /*1324d0*/  HMMA.1688.F32.TF32 R60, R4, R206, R60 ;  /* 0x000000ce043c723c */ /* 0x000fe2000008103c */
[----:B------:R-:W-:Y:S01]  /*1324e0*/  IMAD.MOV.U32 R198, RZ, RZ, R192 ;  /* 0x000000ffffc67224 */ /* 0x000fe200078e00c0 */
[----:B------:R-:W-:-:S05]  /*1324f0*/  MOV R199, R193 ;  /* 0x000000c100c77202 */ /* 0x000fca0000000f00 */
[----:B------:R-:W-:Y:S01]  /*132500*/  IMAD.MOV.U32 R206, RZ, RZ, R200 ;  /* 0x000000ffffce7224 */ /* 0x000fe200078e00c8 */
[----:B------:R-:W-:Y:S01]  /*132510*/  MOV R207, R201 ;  /* 0x000000c900cf7202 */ /* 0x000fe20000000f00 */
[----:B------:R-:W-:Y:S01]  /*132520*/  STL.64 [R1+0x6968], R198 ;  /* 0x006968c601007387 */ /* 0x000fe20000100a00 */
[----:B------:R-:W-:Y:S03]  /*132530*/  STL.64 [R1+0x6960], R196 ;  /* 0x006960c401007387 */ /* 0x000fe60000100a00 */
[----:B------:R-:W-:Y:S01]  /*132540*/  STL.64 [R1+0x4c0], R20 ;  /* 0x0004c01401007387 */ /* 0x000fe20000100a00 */
[----:B------:R-:W-:Y:S02]  /*132550*/  STL.64 [R1+0x4c8], R22 ;  /* 0x0004c81601007387 */ /* 0x000fe40000100a00 */
[----:B------:R-:W-:Y:S02]  /*132560*/  STL.64 [R1+0x6978], R206 ;  /* 0x006978ce01007387 */ /* 0x000fe40000100a00 */
[----:B------:R-:W-:Y:S01]  /*132570*/  STL.64 [R1+0x6970], R204 ;  /* 0x006970cc01007387 */ /* 0x000fe20000100a00 */
[----:B------:R-:W-:Y:S01]  /*132580*/  STL.64 [R1+0x4d0], R8 ;  /* 0x0004d00801007387 */ /* 0x000fe20000100a00 */
[----:B------:R2:W-:Y:S01]  /*132590*/  STL.64 [R1+0x4d8], R10 ;  /* 0x0004d80a01007387 */ /* 0x0005e20000100a00 */
[C---:B------:R-:W-:Y:S08]  /*1325a0*/  HMMA.1688.F32.TF32 R52, R4.reuse, R222, R52 ;  /* 0x000000de0434723c */ /* 0x040ff00000081034 */
[----:B------:R-:W-:Y:S01]  /*1325b0*/  HMMA.1688.F32.TF32 R56, R4, R214, R56 ;  /* 0x000000d60438723c */ /* 0x000fe20000081038 */
[----:B------:R-:W-:-:S06]  /*1325c0*/  IMAD.MOV.U32 R223, RZ, RZ, R208 ;  /* 0x000000ffffdf7224 */ /* 0x000fcc00078e00d0 */
[----:B------:R-:W-:Y:S01]  /*1325d0*/  MOV R215, R209 ;  /* 0x000000d100d77202 */ /* 0x000fe20000000f00 */
[----:B------:R-:W-:Y:S08]  /*1325e0*/  HMMA.1688.F32.TF32 R48, R4, R230, R48 ;  /* 0x000000e60430723c */ /* 0x000ff00000081030 */
[C---:B--2---:R-:W-:Y:S01]  /*1325f0*/  HMMA.1688.F32.TF32 R8, R132.reuse, R216, R12 ;  /* 0x000000d88408723c */ /* 0x044fe2000008100c */
[----:B------:R-:W-:Y:S01]  /*132600*/  MOV R222, R217 ;  /* 0x000000d900de7202 */ /* 0x000fe20000000f00 */
[----:B------:R-:W-:Y:S11]  /*132610*/  IMAD.MOV.U32 R214, RZ, RZ, R216 ;  /* 0x000000ffffd67224 */ /* 0x000ff600078e00d8 */
[----:B------:R-:W-:Y:S10]  /*132620*/  @!UPT UIADD3 URZ, URZ, URZ, URZ ;  /* 0x0000003f3f3ff290 */ /* 0x000ff4000fffe03f */
[----:B------:R-:W-:Y:S01]  /*132630*/  STL.64 [R1+0x4e0], R8 ;  /* 0x0004e00801007387 */ /* 0x000fe20000100a00 */
[----:B------:R4:W-:Y:S02]  /*132640*/  STL.64 [R1+0x4e8], R10 ;  /* 0x0004e80a01007387 */ /* 0x0009e40000100a00 */
[C---:B----4-:R-:W-:Y:S01]  /*132650*/  HMMA.1688.F32.TF32 R8, R132.reuse, R224, R16 ;  /* 0x000000e08408723c */ /* 0x050fe20000081010 */
[----:B------:R-:W-:Y:S01]  /*132660*/  STL.64 [R1+0x6998], R222 ;  /* 0x006998de01007387 */ /* 0x000fe20000100a00 */
[----:B------:R-:W-:Y:S02]  /*132670*/  STL.64 [R1+0x6990], R220 ;  /* 0x006990dc01007387 */ /* 0x000fe40000100a00 */
[----:B------:R-:W-:Y:S02]  /*132680*/  STL.64 [R1+0x6988], R214 ;  /* 0x006988d601007387 */ /* 0x000fe40000100a00 */
[----:B------:R-:W-:Y:S02]  /*132690*/  STL.64 [R1+0x6980], R212 ;  /* 0x006980d401007387 */ /* 0x000fe40000100a00 */
[----:B------:R-:W-:Y:S11]  /*1326a0*/  IMAD.MOV.U32 R230, RZ, RZ, R224 ;  /* 0x000000ffffe67224 */ /* 0x000ff600078e00e0 */
[----:B------:R-:W-:Y:S04]  /*1326b0*/  @!UPT UIADD3 URZ, URZ, URZ, URZ ;  /* 0x0000003f3f3ff290 */ /* 0x000fe8000fffe03f */
[----:B------:R-:W-:Y:S01]  /*1326c0*/  STL.64 [R1+0xaf0], R8 ;  /* 0x000af00801007387 */ /* 0x000fe20000100a00 */
[----:B------:R1:W-:Y:S02]  /*1326d0*/  STL.64 [R1+0xaf8], R10 ;  /* 0x000af80a01007387 */ /* 0x0003e40000100a00 */
[----:B-1----:R-:W-:Y:S01]  /*1326e0*/  HMMA.1688.F32.TF32 R8, R132, R232, R96 ;  /* 0x000000e88408723c */ /* 0x002fe20000081060 */
[----:B------:R-:W-:Y:S01]  /*1326f0*/  MOV R231, R225 ;  /* 0x000000e100e77202 */ /* 0x000fe20000000f00 */
[----:B------:R-:W-:-:S04]  /*132700*/  IMAD.MOV.U32 R224, RZ, RZ, R236 ;  /* 0x000000ffffe07224 */ /* 0x000fc800078e00ec */
[----:B------:R-:W-:Y:S01]  /*132710*/  STL.64 [R1+0x69a8], R230 ;  /* 0x0069a8e601007387 */ /* 0x000fe20000100a00 */
[----:B------:R-:W-:Y:S01]  /*132720*/  STL.64 [R1+0x69a0], R228 ;  /* 0x0069a0e401007387 */ /* 0x000fe20000100a00 */
[----:B------:R-:W-:Y:S11]  /*132730*/  MOV R225, R237 ;  /* 0x000000ed00e17202 */ /* 0x000ff60000000f00 */
[----:B------:R-:W-:Y:S04]  /*132740*/  @!UPT UIADD3 URZ, URZ, URZ, URZ ;  /* 0x0000003f3f3ff290 */ /* 0x000fe8000fffe03f */
[----:B------:R-:W-:Y:S01]  /*132750*/  STL.64 [R1+0x500], R8 ;  /* 0x0005000801007387 */ /* 0x000fe20000100a00 */
[----:B------:R1:W-:Y:S02]  /*132760*/  STL.64 [R1+0x508], R10 ;  /* 0x0005080a01007387 */ /* 0x0003e40000100a00 */
[----:B------:R-:W2:Y:S02]  /*132770*/  LDL.LU R236, [R1+0x6b34] ;  /* 0x006b340001ec7983 */ /* 0x000ea40000300800 */
[----:B------:R-:W3:Y:S01]  /*132780*/  LDL.LU R237, [R1+0x6b30] ;  /* 0x006b300001ed7983 */ /* 0x000ee20000300800 */
[----:B------:R-:W1:Y:S04]  /*132790*/  LDL.64 R116, [R1+0x11d0] ;  /* 0x0011d00001747983 */ /* 0x000e680000100a00 */
[----:B------:R-:W4:Y:S04]  /*1327a0*/  LDL R216, [R1+0x12d0] ;  /* 0x0012d00001d87983 */ /* 0x000f280000100800 */
[----:B------:R-:W4:Y:S01]  /*1327b0*/  LDL R217, [R1+0x12d4] ;  /* 0x0012d40001d97983 */ /* 0x000f220000100800 */
[----:B------:R-:W-:-:S02]  /*1327c0*/  IMAD.MOV.U32 R208, RZ, RZ, R238 ;  /* 0x000000ffffd07224 */ /* 0x000fc400078e00ee */
[----:B------:R-:W4:Y:S01]  /*1327d0*/  LDL.LU R238, [R1+0x6b2c] ;  /* 0x006b2c0001ee7983 */ /* 0x000f220000300800 */
[----:B------:R-:W-:Y:S02]  /*1327e0*/  MOV R209, R239 ;  /* 0x000000ef00d17202 */ /* 0x000fe40000000f00 */
[----:B------:R-:W4:Y:S01]  /*1327f0*/  LDL.LU R239, [R1+0x6b28] ;  /* 0x006b280001ef7983 */ /* 0x000f220000300800 */
[----:B------:R-:W4:Y:S01]  /*132800*/  LDL.64 R188, [R1+0x11e0] ;  /* 0x0011e00001bc7983 */ /* 0x000f220000100a00 */
[----:B--2---:R-:W-:Y:S01]  /*132810*/  MOV R201, R236 ;  /* 0x000000ec00c97202 */ /* 0x004fe20000000f00 */
[----:B---3--:R-:W-:Y:S02]  /*132820*/  IMAD.MOV.U32 R200, RZ, RZ, R237 ;  /* 0x000000ffffc87224 */ /* 0x008fe400078e00ed */
[----:B------:R-:W2:Y:S01]  /*132830*/  LDL.LU R237, [R1+0x6b24] ;  /* 0x006b240001ed7983 */ /* 0x000ea20000300800 */
[----:B------:R-:W3:Y:S02]  /*132840*/  LDL.LU R236, [R1+0x6b20] ;  /* 0x006b200001ec7983 */ /* 0x000ee40000300800 */
[----:B------:R-:W4:Y:S02]  /*132850*/  LDL.64 R28, [R1+0x1200] ;  /* 0x00120000011c7983 */ /* 0x000f240000100a00 */
        /* <DEDUP_REMOVED lines=16> */
[----:B------:R-:W-:Y:S07]  /*132960*/  HMMA.1688.F32.TF32 R76, R4, R174, R76 ;  /* 0x000000ae044c723c */ /* 0x000fee000008104c */
[----:B------:R-:W-:Y:S01]  /*132970*/  IMAD.MOV.U32 R174, RZ, RZ, R232 ;  /* 0x000000ffffae7224 */ /* 0x000fe200078e00e8 */
[----:B------:R-:W-:Y:S01]  /*132980*/  MOV R175, R233 ;  /* 0x000000e900af7202 */ /* 0x000fe20000000f00 */
[----:B-1----:R-:W-:Y:S08]  /*132990*/  HMMA.1688.F32.TF32 R8, R132, R116, R100 ;  /* 0x000000748408723c */ /* 0x002ff00000081064 */
[C---:B------:R-:W-:Y:S08]  /*1329a0*/  HMMA.1688.F32.TF32 R108, R4.reuse, R178, R108 ;  /* 0x000000b2046c723c */ /* 0x040ff0000008106c */
[----:B------:R-:W-:Y:S01]  /*1329b0*/  HMMA.1688.F32.TF32 R112, R4, R186, R112 ;  /* 0x000000ba0470723c */ /* 0x000fe20000081070 */
[----:B------:R-:W-:-:S02]  /*1329c0*/  MOV R166, R117 ;  /* 0x0000007500a67202 */ /* 0x000fc40000000f00 */
[----:B--2---:R-:W-:Y:S01]  /*1329d0*/  MOV R177, R237 ;  /* 0x000000ed00b17202 */ /* 0x004fe20000000f00 */
[----:B---3--:R-:W-:Y:S02]  /*1329e0*/  IMAD.MOV.U32 R176, RZ, RZ, R236 ;  /* 0x000000ffffb07224 */ /* 0x008fe400078e00ec */
[----:B------:R-:W2:Y:S01]  /*1329f0*/  LDL.LU R236, [R1+0x6b1c] ;  /* 0x006b1c0001ec7983 */ /* 0x000ea20000300800 */
[----:B------:R-:W2:Y:S02]  /*132a00*/  LDL.LU R237, [R1+0x6b18] ;  /* 0x006b180001ed7983 */ /* 0x000ea40000300800 */
[----:B------:R-:W3:Y:S02]  /*132a10*/  LDL.64 R232, [R1+0x12f0] ;  /* 0x0012f00001e87983 */ /* 0x000ee40000100a00 */
[----:B------:R-:W-:Y:S01]  /*132a20*/  STL.64 [R1+0x69b8], R174 ;  /* 0x0069b8ae01007387 */ /* 0x000fe20000100a00 */
[----:B------:R-:W-:Y:S01]  /*132a30*/  STL.64 [R1+0x69b0], R172 ;  /* 0x0069b0ac01007387 */ /* 0x000fe20000100a00 */
[----:B------:R-:W-:Y:S02]  /*132a40*/  STL.64 [R1+0x510], R8 ;  /* 0x0005100801007387 */ /* 0x000fe40000100a00 */
[----:B------:R4:W-:Y:S02]  /*132a50*/  STL.64 [R1+0x518], R10 ;  /* 0x0005180a01007387 */ /* 0x0009e40000100a00 */
[----:B----4-:R-:W-:Y:S01]  /*132a60*/  HMMA.1688.F32.TF32 R8, R132, R188, R108 ;  /* 0x000000bc8408723c */ /* 0x010fe2000008106c */
[----:B------:R-:W-:Y:S01]  /*132a70*/  STL.64 [R1+0x69c8], R166 ;  /* 0x0069c8a601007387 */ /* 0x000fe20000100a00 */
[----:B------:R-:W-:Y:S06]  /*132a80*/  STL.64 [R1+0x69c0], R164 ;  /* 0x0069c0a401007387 */ /* 0x000fec0000100a00 */
[C---:B------:R-:W-:Y:S08]  /*132a90*/  HMMA.1688.F32.TF32 R120, R4.reuse, R194, R120 ;  /* 0x000000c20478723c */ /* 0x040ff00000081078 */
[----:B------:R-:W-:Y:S07]  /*132aa0*/  HMMA.1688.F32.TF32 R84, R4, R158, R84 ;  /* 0x0000009e0454723c */ /* 0x000fee0000081054 */
[----:B------:R-:W-:Y:S01]  /*132ab0*/  STL.64 [R1+0x520], R8 ;  /* 0x0005200801007387 */ /* 0x000fe20000100a00 */
[----:B------:R1:W-:Y:S02]  /*132ac0*/  STL.64 [R1+0x528], R10 ;  /* 0x0005280a01007387 */ /* 0x0003e40000100a00 */
[----:B-1----:R-:W-:Y:S01]  /*132ad0*/  HMMA.1688.F32.TF32 R8, R132, R28, R112 ;  /* 0x0000001c8408723c */ /* 0x002fe20000081070 */
[----:B------:R-:W-:Y:S01]  /*132ae0*/  IMAD.MOV.U32 R159, RZ, RZ, R116 ;  /* 0x000000ffff9f7224 */ /* 0x000fe200078e0074 */
[----:B------:R-:W-:-:S06]  /*132af0*/  MOV R158, R189 ;  /* 0x000000bd009e7202 */ /* 0x000fcc0000000f00 */
[C---:B------:R-:W-:Y:S08]  /*132b00*/  HMMA.1688.F32.TF32 R124, R4.reuse, R202, R124 ;  /* 0x000000ca047c723c */ /* 0x040ff0000008107c */
[C---:B------:R-:W-:Y:S01]  /*132b10*/  HMMA.1688.F32.TF32 R32, R4.reuse, R210, R32 ;  /* 0x000000d20420723c */ /* 0x040fe20000081020 */
[----:B------:R-:W-:Y:S01]  /*132b20*/  STL.64 [R1+0x69d8], R158 ;  /* 0x0069d89e01007387 */ /* 0x000fe20000100a00 */
[----:B------:R-:W-:Y:S06]  /*132b30*/  STL.64 [R1+0x69d0], R156 ;  /* 0x0069d09c01007387 */ /* 0x000fec0000100a00 */
[C---:B------:R-:W-:Y:S01]  /*132b40*/  HMMA.1688.F32.TF32 R36, R4.reuse, R218, R36 ;  /* 0x000000da0424723c */ /* 0x040fe20000081024 */
[----:B------:R-:W-:Y:S01]  /*132b50*/  STL.64 [R1+0x530], R8 ;  /* 0x0005300801007387 */ /* 0x000fe20000100a00 */
[----:B------:R2:W-:Y:S06]  /*132b60*/  STL.64 [R1+0x538], R10 ;  /* 0x0005380a01007387 */ /* 0x0005ec0000100a00 */
[C---:B------:R-:W-:Y:S08]  /*132b70*/  HMMA.1688.F32.TF32 R88, R4.reuse, R150, R88 ;  /* 0x000000960458723c */ /* 0x040ff00000081058 */
[----:B------:R-:W-:Y:S01]  /*132b80*/  HMMA.1688.F32.TF32 R136, R4, R142, R136 ;  /* 0x0000008e0488723c */ /* 0x000fe20000081088 */
[----:B------:R-:W-:Y:S01]  /*132b90*/  IMAD.MOV.U32 R151, RZ, RZ, R188 ;  /* 0x000000ffff977224 */ /* 0x000fe200078e00bc */
[----:B------:R-:W-:-:S05]  /*132ba0*/  MOV R150, R29 ;  /* 0x0000001d00967202 */ /* 0x000fca0000000f00 */
[----:B------:R-:W-:Y:S01]  /*132bb0*/  IMAD.MOV.U32 R143, RZ, RZ, R28 ;  /* 0x000000ffff8f7224 */ /* 0x000fe200078e001c */
[----:B------:R-:W-:Y:S01]  /*132bc0*/  HMMA.1688.F32.TF32 R16, R132, R180, R124 ;  /* 0x000000b48410723c */ /* 0x000fe2000008107c */
[----:B------:R-:W-:Y:S01]  /*132bd0*/  STL.64 [R1+0x69f8], R150 ;  /* 0x0069f89601007387 */ /* 0x000fe20000100a00 */
[----:B------:R-:W-:Y:S02]  /*132be0*/  STL.64 [R1+0x69f0], R148 ;  /* 0x0069f09401007387 */ /* 0x000fe40000100a00 */
[----:B------:R-:W-:Y:S04]  /*132bf0*/  STL.64 [R1+0x69e8], R142 ;  /* 0x0069e88e01007387 */ /* 0x000fe80000100a00 */
[----:B------:R-:W-:Y:S01]  /*132c00*/  HMMA.1688.F32.TF32 R40, R4, R226, R40 ;  /* 0x000000e20428723c */ /* 0x000fe20000081028 */
[----:B------:R-:W-:Y:S07]  /*132c10*/  STL.64 [R1+0x69e0], R140 ;  /* 0x0069e08c01007387 */ /* 0x000fee0000100a00 */
[----:B------:R-:W-:Y:S08]  /*132c20*/  HMMA.1688.F32.TF32 R12, R132, R104, R32 ;  /* 0x00000068840c723c */ /* 0x000ff00000081020 */
[----:B------:R-:W-:Y:S01]  /*132c30*/  HMMA.1688.F32.TF32 R44, R4, R234, R44 ;  /* 0x000000ea042c723c */ /* 0x000fe2000008102c */
[----:B------:R-:W-:Y:S01]  /*132c40*/  IMAD.MOV.U32 R192, RZ, RZ, R239 ;  /* 0x000000ffffc07224 */ /* 0x000fe200078e00ef */
[----:B------:R-:W-:Y:S01]  /*132c50*/  MOV R193, R238 ;  /* 0x000000ee00c17202 */ /* 0x000fe20000000f00 */
[----:B------:R-:W-:Y:S04]  /*132c60*/  LDS R4, [R2+0x14600] ;  /* 0x0146000002047984 */ /* 0x000fe80000000800 */
[----:B------:R-:W-:Y:S04]  /*132c70*/  LDS R6, [R2+0x16600] ;  /* 0x0166000002067984 */ /* 0x000fe80000000800 */
[----:B------:R-:W-:Y:S04]  /*132c80*/  LDS R5, [R0+0x14600] ;  /* 0x0146000000057984 */ /* 0x000fe80000000800 */
[----:B------:R-:W1:Y:S01]  /*132c90*/  LDS R7, [R0+0x16600] ;  /* 0x0166000000077984 */ /* 0x000e620000000800 */
[C---:B--2---:R-:W-:Y:S11]  /*132ca0*/  HMMA.1688.F32.TF32 R8, R132.reuse, R236, R120 ;  /* 0x000000ec8408723c */ /* 0x044ff60000081078 */
[----:B------:R-:W-:Y:S11]  /*132cb0*/  @!UPT UIADD3 URZ, URZ, URZ, URZ ;  /* 0x0000003f3f3ff290 */ /* 0x000ff6000fffe03f */
[----:B------:R-:W-:Y:S01]  /*132cc0*/  @!UPT UIADD3 URZ, URZ, URZ, URZ ;  /* 0x0000003f3f3ff290 */ /* 0x000fe2000fffe03f */
        /* <DEDUP_REMOVED lines=8> */
[C---:B----4-:R-:W-:Y:S07]  /*132d50*/  HMMA.1688.F32.TF32 R12, R132.reuse, R92, R44 ;  /* 0x0000005c840c723c */ /* 0x050fee000008102c */
        /* <DEDUP_REMOVED lines=8> */
[C---:B----4-:R-:W-:Y:S01]  /*132de0*/  HMMA.1688.F32.TF32 R12, R132.reuse, R176, R56 ;  /* 0x000000b0840c723c */ /* 0x050fe20000081038 */
        /* <DEDUP_REMOVED lines=20> */
[----:B---3--:R-:W-:Y:S07]  /*132f30*/  HMMA.1688.F32.TF32 R8, R132, R232, R84 ;  /* 0x000000e88408723c */ /* 0x008fee0000081054 */
        /* <DEDUP_REMOVED lines=66> */
[----:B------:R-:W1:Y:S02]  /*133360*/  LDL R110, [R1+0x14a8] ;  /* 0x0014a800016e7983 */ /* 0x000e640000100800 */
[----:B------:R-:W1:Y:S02]  /*133370*/  LDL R111, [R1+0x14ac] ;  /* 0x0014ac00016f7983 */ /* 0x000e640000100800 */
[----:B------:R-:W1:Y:S01]  /*133380*/  LDL.LU R124, [R1+0x2d40] ;  /* 0x002d4000017c7983 */ /* 0x000e620000300800 */
[----:B------:R-:W1:Y:S01]  /*133390*/  LDL.LU R125, [R1+0x2d44] ;  /* 0x002d4400017d7983 */ /* 0x000e620000300800 */
[----:B------:R-:W1:Y:S02]  /*1333a0*/  LDL.LU R126, [R1+0x2d48] ;  /* 0x002d4800017e7983 */ /* 0x000e640000300800 */
[----:B------:R-:W1:Y:S02]  /*1333b0*/  LDL.LU R127, [R1+0x2d4c] ;  /* 0x002d4c00017f7983 */ /* 0x000e640000300800 */
        /* <DEDUP_REMOVED lines=8> */
[----:B--2---:R-:W2:Y:S01]  /*133440*/  LDL R18, [R1+0x1478] ;  /* 0x0014780001127983 */ /* 0x004ea20000100800 */
[----:B------:R-:W2:Y:S04]  /*133450*/  LDL R19, [R1+0x147c] ;  /* 0x00147c0001137983 */ /* 0x000ea80000100800 */
[----:B---3--:R-:W3:Y:S04]  /*133460*/  LDL R14, [R1+0x1468] ;  /* 0x00146800010e7983 */ /* 0x008ee80000100800 */
[----:B------:R-:W3:Y:S01]  /*133470*/  LDL R15, [R1+0x146c] ;  /* 0x00146c00010f7983 */ /* 0x000ee20000100800 */
[----:B------:R-:W3:Y:S02]  /*133480*/  LDL.LU R44, [R1+0x2b90] ;  /* 0x002b9000012c7983 */ /* 0x000ee40000300800 */
[----:B------:R-:W3:Y:S02]  /*133490*/  LDL.LU R45, [R1+0x2b94] ;  /* 0x002b9400012d7983 */ /* 0x000ee40000300800 */
[----:B------:R-:W3:Y:S01]  /*1334a0*/  LDL.LU R46, [R1+0x2b98] ;  /* 0x002b9800012e7983 */ /* 0x000ee20000300800 */
[----:B------:R-:W3:Y:S01]  /*1334b0*/  LDL.LU R47, [R1+0x2b9c] ;  /* 0x002b9c00012f7983 */ /* 0x000ee20000300800 */
        /* <DEDUP_REMOVED lines=73> */
[----:B------:R-:W-:-:S05]  /*133950*/  MOV R238, R233 ;  /* 0x000000e900ee7202 */ /* 0x000fca0000000f00 */
[----:B------:R-:W-:Y:S01]  /*133960*/  STL.64 [R1+0x68c0], R238 ;  /* 0x0068c0ee01007387 */ /* 0x000fe20000100a00 */
[----:B------:R-:W-:Y:S01]  /*133970*/  STL.64 [R1+0x68b8], R236 ;  /* 0x0068b8ec01007387 */ /* 0x000fe20000100a00 */
[C---:B-1----:R-:W-:Y:S08]  /*133980*/  HMMA.1688.F32.TF32 R108, R4.reuse, R110, R124 ;  /* 0x0000006e046c723c */ /* 0x042ff0000008107c */
[C---:B----4-:R-:W-:Y:S08]  /*133990*/  HMMA.1688.F32.TF32 R100, R4.reuse, R102, R32 ;  /* 0x000000660464723c */ /* 0x050ff00000081020 */
[C---:B------:R-:W-:Y:S08]  /*1339a0*/  HMMA.1688.F32.TF32 R124, R4.reuse, R166, R156 ;  /* 0x000000a6047c723c */ /* 0x040ff0000008109c */
[C---:B------:R-:W-:Y:S08]  /*1339b0*/  HMMA.1688.F32.TF32 R32, R4.reuse, R230, R172 ;  /* 0x000000e60420723c */ /* 0x040ff000000810ac */
[C---:B---3--:R-:W-:Y:S08]  /*1339c0*/  HMMA.1688.F32.TF32 R12, R4.reuse, R14, R44 ;  /* 0x0000000e040c723c */ /* 0x048ff0000008102c */
[----:B------:R-:W-:Y:S08]  /*1339d0*/  HMMA.1688.F32.TF32 R44, R4, R182, R188 ;  /* 0x000000b6042c723c */ /* 0x000ff000000810bc */
[C---:B--2---:R-:W-:Y:S08]  /*1339e0*/  HMMA.1688.F32.TF32 R84, R132.reuse, R84, R88 ;  /* 0x000000548454723c */ /* 0x044ff00000081058 */
        /* <DEDUP_REMOVED lines=87> */
[----:B------:R-:W-:-:S02]  /*133f60*/  IMAD.MOV.U32 R158, RZ, RZ, R249 ;  /* 0x000000ffff9e7224 */ /* 0x000fc400078e00f9 */
[----:B------:R-:W2:Y:S01]  /*133f70*/  LDL.LU R248, [R1+0x2b80] ;  /* 0x002b800001f87983 */ /* 0x000ea20000300800 */
[----:B------:R-:W-:Y:S01]  /*133f80*/  MOV R167, R250 ;  /* 0x000000fa00a77202 */ /* 0x000fe20000000f00 */
[----:B------:R-:W2:Y:S01]  /*133f90*/  LDL.LU R249, [R1+0x2b84] ;  /* 0x002b840001f97983 */ /* 0x000ea20000300800 */
[----:B------:R-:W-:Y:S02]  /*133fa0*/  IMAD.MOV.U32 R166, RZ, RZ, R251 ;  /* 0x000000ffffa67224 */ /* 0x000fe400078e00fb */
[----:B------:R-:W2:Y:S02]  /*133fb0*/  LDL.LU R250, [R1+0x2b88] ;  /* 0x002b880001fa7983 */ /* 0x000ea40000300800 */
[----:B------:R-:W2:Y:S01]  /*133fc0*/  LDL.LU R251, [R1+0x2b8c] ;  /* 0x002b8c0001fb7983 */ /* 0x000ea20000300800 */
[----:B------:R-:W2:Y:S04]  /*133fd0*/  LDL R232, [R1+0x20] ;  /* 0x0000200001e87983 */ /* 0x000ea80000100800 */
[----:B------:R-:W2:Y:S01]  /*133fe0*/  LDL R233, [R1+0x24] ;  /* 0x0000240001e97983 */ /* 0x000ea20000100800 */
[----:B------:R-:W-:Y:S01]  /*133ff0*/  IMAD.MOV.U32 R174, RZ, RZ, R241 ;  /* 0x000000ffffae7224 */ /* 0x000fe200078e00f1 */
[----:B------:R-:W-:Y:S01]  /*134000*/  MOV R175, R240 ;  /* 0x000000f000af7202 */ /* 0x000fe20000000f00 */
        /* <DEDUP_REMOVED lines=26> */
[----:B------:R-:W-:Y:S01]  /*1341b0*/  IMAD.MOV.U32 R190, RZ, RZ, R243 ;  /* 0x000000ffffbe7224 */ /* 0x000fe200078e00f3 */
[----:B------:R-:W-:Y:S01]  /*1341c0*/  MOV R191, R242 ;  /* 0x000000f200bf7202 */ /* 0x000fe20000000f00 */
        /* <DEDUP_REMOVED lines=102> */
[----:B------:R-:W-:Y:S01]  /*134830*/  IMAD.MOV.U32 R249, RZ, RZ, R238 ;  /* 0x000000fffff97224 */ /* 0x000fe200078e00ee */
[----:B------:R-:W-:Y:S01]  /*134840*/  MOV R248, R239 ;  /* 0x000000ef00f87202 */ /* 0x000fe20000000f00 */
[C---:B------:R-:W-:Y:S08]  /*134850*/  HMMA.1688.F32.TF32 R68, R4.reuse, R194, R68 ;  /* 0x000000c20444723c */ /* 0x040ff00000081044 */
[C---:B------:R-:W-:Y:S01]  /*134860*/  HMMA.1688.F32.TF32 R72, R4.reuse, R186, R72 ;  /* 0x000000ba0448723c */ /* 0x040fe20000081048 */
[----:B------:R-:W-:Y:S04]  /*134870*/  LDS R132, [R2+0x20600] ;  /* 0x0206000002847984 */ /* 0x000fe80000000800 */
[----:B------:R-:W-:Y:S03]  /*134880*/  LDS R133, [R0+0x20600] ;  /* 0x0206000000857984 */ /* 0x000fe60000000800 */
[C---:B----4-:R-:W-:Y:S08]  /*134890*/  HMMA.1688.F32.TF32 R24, R4.reuse, R94, R24 ;  /* 0x0000005e0418723c */ /* 0x050ff00000081018 */
[----:B---3--:R-:W-:Y:S07]  /*1348a0*/  HMMA.1688.F32.TF32 R104, R4, R250, R104 ;  /* 0x000000fa0468723c */ /* 0x008fee0000081068 */
        /* <DEDUP_REMOVED lines=20> */
[----:B-1----:R-:W-:Y:S01]  /*1349f0*/  IMAD.MOV.U32 R243, RZ, RZ, R246 ;  /* 0x000000fffff37224 */ /* 0x002fe200078e00f6 */
[----:B------:R-:W-:Y:S01]  /*134a00*/  MOV R242, R247 ;  /* 0x000000f700f27202 */ /* 0x000fe20000000f00 */
[----:B---3--:R-:W-:Y:S01]  /*134a10*/  IMAD.MOV.U32 R241, RZ, RZ, R230 ;  /* 0x000000fffff17224 */ /* 0x008fe200078e00e6 */
[----:B------:R-:W-:Y:S01]  /*134a20*/  MOV R240, R231 ;  /* 0x000000e700f07202 */ /* 0x000fe20000000f00 */
        /* <DEDUP_REMOVED lines=94> */
[C---:B------:R-:W-:Y:S01]  /*135010*/  HMMA.1688.F32.TF32 R28, R4.reuse, R134, R28 ;  /* 0x00000086041c723c */ /* 0x040fe2000008101c */
[----:B------:R-:W-:Y:S04]  /*135020*/  LDS R134, [R2+0x22600] ;  /* 0x0226000002867984 */ /* 0x000fe80000000800 */
[----:B------:R-:W2:Y:S03]  /*135030*/  LDS R135, [R0+0x22600] ;  /* 0x0226000000877984 */ /* 0x000ea60000000800 */
        /* <DEDUP_REMOVED lines=292> */
[----:B------:R-:W2:Y:S01]  /*136280*/  LDL R134, [R1+0x1d8] ;  /* 0x0001d80001867983 */ /* 0x000ea20000100800 */
[----:B------:R-:W4:Y:S02]  /*136290*/  LDL.LU.64 R94, [R1+0x6938] ;  /* 0x00693800015e7983 */ /* 0x000f240000300a00 */
[----:B------:R-:W4:Y:S04]  /*1362a0*/  LDL.LU.64 R92, [R1+0x6930] ;  /* 0x00693000015c7983 */ /* 0x000f280000300a00 */
[C---:B------:R-:W-:Y:S08]  /*1362b0*/  HMMA.1688.F32.TF32 R28, R4.reuse, R154, R28 ;  /* 0x0000009a041c723c */ /* 0x040ff0000008101c */
[C---:B------:R-:W-:Y:S08]  /*1362c0*/  HMMA.1688.F32.TF32 R116, R4.reuse, R162, R116 ;  /* 0x000000a20474723c */ /* 0x040ff00000081074 */
[----:B------:R-:W-:Y:S01]  /*1362d0*/  HMMA.1688.F32.TF32 R128, R4, R242, R128 ;  /* 0x000000f20480723c */ /* 0x000fe20000081080 */
[----:B------:R-:W-:Y:S01]  /*1362e0*/  IMAD.MOV.U32 R135, RZ, RZ, R3 ;  /* 0x000000ffff877224 */ /* 0x000fe200078e0003 */
[----:B------:R-:W-:-:S06]  /*1362f0*/  MOV R3, R27 ;  /* 0x0000001b00037202 */ /* 0x000fcc0000000f00 */
[C---:B------:R-:W-:Y:S08]  /*136300*/  HMMA.1688.F32.TF32 R8, R4.reuse, R250, R8 ;  /* 0x000000fa0408723c */ /* 0x040ff00000081008 */
[C---:B------:R-:W-:Y:S08]  /*136310*/  HMMA.1688.F32.TF32 R16, R4.reuse, R238, R16 ;  /* 0x000000ee0410723c */ /* 0x040ff00000081010 */
[C---:B------:R-:W-:Y:S01]  /*136320*/  HMMA.1688.F32.TF32 R96, R4.reuse, R246, R96 ;  /* 0x000000f60460723c */ /* 0x040fe20000081060 */
        /* <DEDUP_REMOVED lines=15> */
[----:B------:R-:W-:Y:S01]  /*136420*/  LDS R133, [R0+0x30600] ;  /* 0x0306000000857984 */ /* 0x000fe20000000800 */
[C---:B----4-:R-:W-:Y:S03]  /*136430*/  HMMA.1688.F32.TF32 R92, R4.reuse, R26, R92 ;  /* 0x0000001a045c723c */ /* 0x050fe6000008105c */
[----:B------:R-:W3:Y:S01]  /*136440*/  LDL.LU.64 R26, [R1+0x6928] ;  /* 0x00692800011a7983 */ /* 0x000ee20000300a00 */
[----:B------:R-:W3:Y:S04]  /*136450*/  LDL.LU.64 R24, [R1+0x6920] ;  /* 0x0069200001187983 */ /* 0x000ee80000300a00 */
[C---:B---3--:R-:W-:Y:S01]  /*136460*/  HMMA.1688.F32.TF32 R24, R4.reuse, R146, R24 ;  /* 0x000000920418723c */ /* 0x048fe20000081018 */
[----:B------:R-:W3:Y:S07]  /*136470*/  LDL.LU.64 R146, [R1+0x6918] ;  /* 0x0069180001927983 */ /* 0x000eee0000300a00 */
[----:B---3--:R-:W-:Y:S01]  /*136480*/  HMMA.1688.F32.TF32 R104, R4, R146, R104 ;  /* 0x000000920468723c */ /* 0x008fe20000081068 */
        /* <DEDUP_REMOVED lines=28> */
[----:B------:R-:W3:Y:S04]  /*136650*/  LDL.64 R224, [R1+0x1210] ;  /* 0x0012100001e07983 */ /* 0x000ee80000100a00 */
[----:B------:R-:W3:Y:S04]  /*136660*/  LDL.64 R232, [R1+0x1220] ;  /* 0x0012200001e87983 */ /* 0x000ee80000100a00 */
[----:B--2---:R-:W-:Y:S01]  /*136670*/  STL.64 [R1+0x6678], R230 ;  /* 0x006678e601007387 */ /* 0x004fe20000100a00 */
[----:B------:R1:W-:Y:S02]  /*136680*/  STL.64 [R1+0x6670], R228 ;  /* 0x006670e401007387 */ /* 0x0003e40000100a00 */
[----:B-1----:R-:W-:Y:S01]  /*136690*/  IMAD.MOV.U32 R228, RZ, RZ, R206 ;  /* 0x000000ffffe47224 */ /* 0x002fe200078e00ce */
[----:B------:R-:W-:Y:S01]  /*1366a0*/  MOV R229, R207 ;  /* 0x000000cf00e57202 */ /* 0x000fe20000000f00 */
[----:B------:R-:W2:Y:S01]  /*1366b0*/  LDL.LU R206, [R1+0x6868] ;  /* 0x0068680001ce7983 */ /* 0x000ea20000300800 */
[----:B------:R-:W2:Y:S02]  /*1366c0*/  LDL.LU R207, [R1+0x6864] ;  /* 0x0068640001cf7983 */ /* 0x000ea40000300800 */
[----:B---3--:R-:W-:Y:S02]  /*1366d0*/  STL.64 [R1+0x6688], R222 ;  /* 0x006688de01007387 */ /* 0x008fe40000100a00 */
[----:B------:R1:W-:Y:S02]  /*1366e0*/  STL.64 [R1+0x6680], R220 ;  /* 0x006680dc01007387 */ /* 0x0003e40000100a00 */
[----:B-1----:R-:W-:Y:S01]  /*1366f0*/  IMAD.MOV.U32 R220, RZ, RZ, R198 ;  /* 0x000000ffffdc7224 */ /* 0x002fe200078e00c6 */
[----:B------:R-:W-:Y:S01]  /*136700*/  MOV R221, R199 ;  /* 0x000000c700dd7202 */ /* 0x000fe20000000f00 */
[----:B------:R-:W3:Y:S01]  /*136710*/  LDL.LU R198, [R1+0x6860] ;  /* 0x0068600001c67983 */ /* 0x000ee20000300800 */
[----:B------:R-:W3:Y:S02]  /*136720*/  LDL.LU R199, [R1+0x685c] ;  /* 0x00685c0001c77983 */ /* 0x000ee40000300800 */
[----:B------:R-:W-:Y:S02]  /*136730*/  STL.64 [R1+0x6698], R214 ;  /* 0x006698d601007387 */ /* 0x000fe40000100a00 */
[----:B------:R1:W-:Y:S02]  /*136740*/  STL.64 [R1+0x6690], R212 ;  /* 0x006690d401007387 */ /* 0x0003e40000100a00 */
[----:B-1----:R-:W-:Y:S01]  /*136750*/  IMAD.MOV.U32 R212, RZ, RZ, R190 ;  /* 0x000000ffffd47224 */ /* 0x002fe200078e00be */
[----:B------:R-:W-:Y:S01]  /*136760*/  MOV R213, R191 ;  /* 0x000000bf00d57202 */ /* 0x000fe20000000f00 */
[----:B------:R-:W4:Y:S01]  /*136770*/  LDL.LU R190, [R1+0x6858] ;  /* 0x0068580001be7983 */ /* 0x000f220000300800 */
[----:B------:R-:W4:Y:S03]  /*136780*/  LDL.LU R191, [R1+0x6854] ;  /* 0x0068540001bf7983 */ /* 0x000f260000300800 */
        /* <DEDUP_REMOVED lines=8> */
[----:B-1----:R-:W-:-:S02]  /*136810*/  IMAD.MOV.U32 R196, RZ, RZ, R167 ;  /* 0x000000ffffc47224 */ /* 0x002fc400078e00a7 */
[----:B------:R-:W3:Y:S01]  /*136820*/  LDL.LU R167, [R1+0x6848] ;  /* 0x0068480001a77983 */ /* 0x000ee20000300800 */
[C---:B------:R-:W-:Y:S01]  /*136830*/  HMMA.1688.F32.TF32 R12, R4.reuse, R134, R12 ;  /* 0x00000086040c723c */ /* 0x040fe2000008100c */
[----:B------:R-:W-:Y:S04]  /*136840*/  LDS R134, [R2+0x32600] ;  /* 0x0326000002867984 */ /* 0x000fe80000000800 */
[----:B------:R-:W1:Y:S01]  /*136850*/  LDS R135, [R0+0x32600] ;  /* 0x0326000000877984 */ /* 0x000e620000000800 */
[----:B----4-:R-:W-:Y:S03]  /*136860*/  STL.64 [R1+0x66c8], R190 ;  /* 0x0066c8be01007387 */ /* 0x010fe60000100a00 */
[----:B------:R4:W-:Y:S01]  /*136870*/  STL.64 [R1+0x66c0], R188 ;  /* 0x0066c0bc01007387 */ /* 0x0009e20000100a00 */
[----:B------:R-:W-:Y:S01]  /*136880*/  HMMA.1688.F32.TF32 R136, R4, R142, R136 ;  /* 0x0000008e0488723c */ /* 0x000fe20000081088 */
[----:B----4-:R-:W-:Y:S01]  /*136890*/  IMAD.MOV.U32 R188, RZ, RZ, R247 ;  /* 0x000000ffffbc7224 */ /* 0x010fe200078e00f7 */
[----:B------:R-:W-:-:S02]  /*1368a0*/  MOV R189, R246 ;  /* 0x000000f600bd7202 */ /* 0x000fc40000000f00 */
[----:B------:R-:W-:-:S04]  /*1368b0*/  MOV R197, R252 ;  /* 0x000000fc00c57202 */ /* 0x000fc80000000f00 */
[C---:B------:R-:W-:Y:S08]  /*1368c0*/  HMMA.1688.F32.TF32 R100, R4.reuse, R170, R100 ;  /* 0x000000aa0464723c */ /* 0x040ff00000081064 */
[C---:B------:R-:W-:Y:S08]  /*1368d0*/  HMMA.1688.F32.TF32 R108, R4.reuse, R178, R108 ;  /* 0x000000b2046c723c */ /* 0x040ff0000008106c */
[C---:B------:R-:W-:Y:S08]  /*1368e0*/  HMMA.1688.F32.TF32 R112, R4.reuse, R186, R112 ;  /* 0x000000ba0470723c */ /* 0x040ff00000081070 */
[----:B------:R-:W-:Y:S08]  /*1368f0*/  HMMA.1688.F32.TF32 R120, R4, R194, R120 ;  /* 0x000000c20478723c */ /* 0x000ff00000081078 */
[----:B-1----:R-:W-:Y:S08]  /*136900*/  HMMA.1688.F32.TF32 R16, R132, R184, R16 ;  /* 0x000000b88410723c */ /* 0x002ff00000081010 */
[C---:B------:R-:W-:Y:S08]  /*136910*/  HMMA.1688.F32.TF32 R124, R4.reuse, R202, R124 ;  /* 0x000000ca047c723c */ /* 0x040ff0000008107c */
[----:B------:R-:W-:Y:S01]  /*136920*/  HMMA.1688.F32.TF32 R32, R4, R210, R32 ;  /* 0x000000d20420723c */ /* 0x000fe20000081020 */
[----:B------:R-:W-:Y:S01]  /*136930*/  IMAD.MOV.U32 R246, RZ, RZ, R224 ;  /* 0x000000fffff67224 */ /* 0x000fe200078e00e0 */
[----:B--2---:R-:W-:Y:S01]  /*136940*/  STL.64 [R1+0x66d8], R182 ;  /* 0x0066d8b601007387 */ /* 0x004fe20000100a00 */
[----:B------:R-:W-:Y:S02]  /*136950*/  STL.64 [R1+0x66d0], R180 ;  /* 0x0066d0b401007387 */ /* 0x000fe40000100a00 */
[----:B------:R-:W-:Y:S02]  /*136960*/  STL.64 [R1+0x66e8], R174 ;  /* 0x0066e8ae01007387 */ /* 0x000fe40000100a00 */
[----:B------:R-:W-:Y:S01]  /*136970*/  STL.64 [R1+0x66e0], R172 ;  /* 0x0066e0ac01007387 */ /* 0x000fe20000100a00 */
[----:B---3--:R-:W-:Y:S01]  /*136980*/  STL.64 [R1+0x66f8], R166 ;  /* 0x0066f8a601007387 */ /* 0x008fe20000100a00 */
[----:B------:R-:W-:Y:S02]  /*136990*/  STL.64 [R1+0x66f0], R164 ;  /* 0x0066f0a401007387 */ /* 0x000fe40000100a00 */
[----:B------:R-:W-:Y:S02]  /*1369a0*/  STL.64 [R1+0x6708], R158 ;  /* 0x0067089e01007387 */ /* 0x000fe40000100a00 */
[----:B------:R-:W-:Y:S01]  /*1369b0*/  STL.64 [R1+0x6700], R156 ;  /* 0x0067009c01007387 */ /* 0x000fe20000100a00 */
[----:B------:R-:W-:Y:S01]  /*1369c0*/  STL.64 [R1+0x6718], R150 ;  /* 0x0067189601007387 */ /* 0x000fe20000100a00 */
[----:B------:R-:W-:Y:S02]  /*1369d0*/  STL.64 [R1+0x6710], R148 ;  /* 0x0067109401007387 */ /* 0x000fe40000100a00 */
[----:B------:R-:W-:Y:S02]  /*1369e0*/  STL.64 [R1+0x6728], R142 ;  /* 0x0067288e01007387 */ /* 0x000fe40000100a00 */
[----:B------:R1:W-:Y:S02]  /*1369f0*/  STL.64 [R1+0x6720], R140 ;  /* 0x0067208c01007387 */ /* 0x0003e40000100a00 */
[C---:B-1----:R-:W-:Y:S08]  /*136a00*/  HMMA.1688.F32.TF32 R140, R132.reuse, R244, R20 ;  /* 0x000000f4848c723c */ /* 0x042ff00000081014 */
[C---:B------:R-:W-:Y:S08]  /*136a10*/  HMMA.1688.F32.TF32 R20, R132.reuse, R188, R92 ;  /* 0x000000bc8414723c */ /* 0x040ff0000008105c */
[C---:B------:R-:W-:Y:S08]  /*136a20*/  HMMA.1688.F32.TF32 R92, R132.reuse, R196, R24 ;  /* 0x000000c4845c723c */ /* 0x040ff00000081018 */
[C---:B------:R-:W-:Y:S01]  /*136a30*/  HMMA.1688.F32.TF32 R24, R132.reuse, R204, R104 ;  /* 0x000000cc8418723c */ /* 0x040fe20000081068 */
[----:B------:R-:W-:Y:S01]  /*136a40*/  STL.64 [R1+0x6e0], R140 ;  /* 0x0006e08c01007387 */ /* 0x000fe20000100a00 */
[----:B------:R-:W-:Y:S05]  /*136a50*/  STL.64 [R1+0x6e8], R142 ;  /* 0x0006e88e01007387 */ /* 0x000fea0000100a00 */
[----:B------:R-:W-:Y:S02]  /*136a60*/  STL.64 [R1+0x700], R20 ;  /* 0x0007001401007387 */ /* 0x000fe40000100a00 */
[----:B------:R1:W-:Y:S02]  /*136a70*/  STL.64 [R1+0x708], R22 ;  /* 0x0007081601007387 */ /* 0x0003e40000100a00 */
[C---:B-1----:R-:W-:Y:S04]  /*136a80*/  HMMA.1688.F32.TF32 R20, R132.reuse, R212, R28 ;  /* 0x000000d48414723c */ /* 0x042fe8000008101c */
[----:B------:R-:W-:Y:S01]  /*136a90*/  STL.64 [R1+0x720], R92 ;  /* 0x0007205c01007387 */ /* 0x000fe20000100a00 */
[----:B------:R-:W-:Y:S03]  /*136aa0*/  STL.64 [R1+0x728], R94 ;  /* 0x0007285e01007387 */ /* 0x000fe60000100a00 */
[C---:B------:R-:W-:Y:S04]  /*136ab0*/  HMMA.1688.F32.TF32 R28, R132.reuse, R220, R116 ;  /* 0x000000dc841c723c */ /* 0x040fe80000081074 */
[----:B------:R-:W-:Y:S01]  /*136ac0*/  STL.64 [R1+0x740], R24 ;  /* 0x0007401801007387 */ /* 0x000fe20000100a00 */
[----:B------:R1:W-:Y:S03]  /*136ad0*/  STL.64 [R1+0x748], R26 ;  /* 0x0007481a01007387 */ /* 0x0003e60000100a00 */
[C---:B-1----:R-:W-:Y:S07]  /*136ae0*/  HMMA.1688.F32.TF32 R24, R132.reuse, R228, R128 ;  /* 0x000000e48418723c */ /* 0x042fee0000081080 */
[----:B------:R-:W-:Y:S01]  /*136af0*/  STL.64 [R1+0x760], R20 ;  /* 0x0007601401007387 */ /* 0x000fe20000100a00 */
[----:B------:R1:W-:Y:S02]  /*136b00*/  STL.64 [R1+0x768], R22 ;  /* 0x0007681601007387 */ /* 0x0003e40000100a00 */
[C---:B-1----:R-:W-:Y:S08]  /*136b10*/  HMMA.1688.F32.TF32 R20, R132.reuse, R168, R8 ;  /* 0x000000a88414723c */ /* 0x042ff00000081008 */
[C---:B------:R-:W-:Y:S01]  /*136b20*/  HMMA.1688.F32.TF32 R8, R132.reuse, R176, R12 ;  /* 0x000000b08408723c */ /* 0x040fe2000008100c */
[----:B------:R-:W-:Y:S01]  /*136b30*/  STL.64 [R1+0x780], R28 ;  /* 0x0007801c01007387 */ /* 0x000fe20000100a00 */
[----:B------:R-:W-:Y:S03]  /*136b40*/  STL.64 [R1+0x788], R30 ;  /* 0x0007881e01007387 */ /* 0x000fe60000100a00 */
[----:B------:R-:W-:Y:S02]  /*136b50*/  STL.64 [R1+0x7a0], R24 ;  /* 0x0007a01801007387 */ /* 0x000fe40000100a00 */
[----:B------:R-:W-:Y:S01]  /*136b60*/  STL.64 [R1+0x7a8], R26 ;  /* 0x0007a81a01007387 */ /* 0x000fe20000100a00 */
[C---:B------:R-:W-:Y:S07]  /*136b70*/  HMMA.1688.F32.TF32 R12, R132.reuse, R192, R96 ;  /* 0x000000c0840c723c */ /* 0x040fee0000081060 */
[----:B------:R-:W-:Y:S01]  /*136b80*/  STL.64 [R1+0x7c0], R20 ;  /* 0x0007c01401007387 */ /* 0x000fe20000100a00 */
[----:B------:R-:W-:Y:S07]  /*136b90*/  STL.64 [R1+0x7c8], R22 ;  /* 0x0007c81601007387 */ /* 0x000fee0000100a00 */
[----:B------:R-:W-:Y:S02]  /*136ba0*/  STL.64 [R1+0x7e0], R8 ;  /* 0x0007e00801007387 */ /* 0x000fe40000100a00 */
[----:B------:R1:W-:Y:S02]  /*136bb0*/  STL.64 [R1+0x7e8], R10 ;  /* 0x0007e80a01007387 */ /* 0x0003e40000100a00 */
[C---:B-1----:R-:W-:Y:S01]  /*136bc0*/  HMMA.1688.F32.TF32 R8, R132.reuse, R200, R100 ;  /* 0x000000c88408723c */ /* 0x042fe20000081064 */
[----:B------:R-:W-:Y:S01]  /*136bd0*/  STL.64 [R1+0x810], R16 ;  /* 0x0008101001007387 */ /* 0x000fe20000100a00 */
[----:B------:R1:W-:Y:S02]  /*136be0*/  STL.64 [R1+0x818], R18 ;  /* 0x0008181201007387 */ /* 0x0003e40000100a00 */
[----:B------:R-:W-:Y:S02]  /*136bf0*/  STL.64 [R1+0x830], R12 ;  /* 0x0008300c01007387 */ /* 0x000fe40000100a00 */
[----:B------:R2:W-:Y:S02]  /*136c00*/  STL.64 [R1+0x838], R14 ;  /* 0x0008380e01007387 */ /* 0x0005e40000100a00 */
[C---:B-1----:R-:W-:Y:S08]  /*136c10*/  HMMA.1688.F32.TF32 R16, R132.reuse, R208, R108 ;  /* 0x000000d08410723c */ /* 0x042ff0000008106c */
[C---:B--2---:R-:W-:Y:S07]  /*136c20*/  HMMA.1688.F32.TF32 R12, R132.reuse, R216, R112 ;  /* 0x000000d8840c723c */ /* 0x044fee0000081070 */
[----:B------:R-:W-:Y:S01]  /*136c30*/  STL.64 [R1+0x850], R8 ;  /* 0x0008500801007387 */ /* 0x000fe20000100a00 */
[----:B------:R1:W-:Y:S02]  /*136c40*/  STL.64 [R1+0x858], R10 ;  /* 0x0008580a01007387 */ /* 0x0003e40000100a00 */
[C---:B-1----:R-:W-:Y:S05]  /*136c50*/  HMMA.1688.F32.TF32 R8, R132.reuse, R236, R120 ;  /* 0x000000ec8408723c */ /* 0x042fea0000081078 */
[----:B------:R-:W-:Y:S01]  /*136c60*/  STL.64 [R1+0x870], R16 ;  /* 0x0008701001007387 */ /* 0x000fe20000100a00 */
[----:B------:R-:W-:Y:S02]  /*136c70*/  STL.64 [R1+0x878], R18 ;  /* 0x0008781201007387 */ /* 0x000fe40000100a00 */
[----:B------:R-:W2:Y:S05]  /*136c80*/  LDL.64 R204, [R1+0x1230] ;  /* 0x0012300001cc7983 */ /* 0x000eaa0000100a00 */
[----:B------:R-:W-:Y:S01]  /*136c90*/  STL.64 [R1+0x890], R12 ;  /* 0x0008900c01007387 */ /* 0x000fe20000100a00 */
[----:B------:R-:W-:Y:S01]  /*136ca0*/  STL.64 [R1+0x898], R14 ;  /* 0x0008980e01007387 */ /* 0x000fe20000100a00 */
[----:B------:R-:W-:Y:S08]  /*136cb0*/  STL [R1+0x65bc], R236 ;  /* 0x0065bcec01007387 */ /* 0x000ff00000100800 */
[----:B------:R-:W-:Y:S01]  /*136cc0*/  STL.64 [R1+0x8b0], R8 ;  /* 0x0008b00801007387 */ /* 0x000fe20000100a00 */
[----:B------:R1:W-:Y:S02]  /*136cd0*/  STL.64 [R1+0x8b8], R10 ;  /* 0x0008b80a01007387 */ /* 0x0003e40000100a00 */
[C---:B-1----:R-:W-:Y:S01]  /*136ce0*/  HMMA.1688.F32.TF32 R8, R132.reuse, R224, R124 ;  /* 0x000000e08408723c */ /* 0x042fe2000008107c */
[----:B------:R-:W-:Y:S11]  /*136cf0*/  STL [R1+0x65b8], R237 ;  /* 0x0065b8ed01007387 */ /* 0x000ff60000100800 */
[----:B------:R-:W-:Y:S11]  /*136d00*/  @!UPT UIADD3 URZ, URZ, URZ, URZ ;  /* 0x0000003f3f3ff290 */ /* 0x000ff6000fffe03f */
[----:B------:R-:W-:Y:S01]  /*136d10*/  STL.64 [R1+0x8d0], R8 ;  /* 0x0008d00801007387 */ /* 0x000fe20000100a00 */
[----:B------:R1:W-:Y:S02]  /*136d20*/  STL.64 [R1+0x8d8], R10 ;  /* 0x0008d80a01007387 */ /* 0x0003e40000100a00 */
[----:B------:R-:W3:Y:S02]  /*136d30*/  LDL.64 R212, [R1+0x1240] ;  /* 0x0012400001d47983 */ /* 0x000ee40000100a00 */
[----:B------:R-:W4:Y:S01]  /*136d40*/  LDL.64 R220, [R1+0x1250] ;  /* 0x0012500001dc7983 */ /* 0x000f220000100a00 */
[----:B-1----:R-:W-:Y:S01]  /*136d50*/  HMMA.1688.F32.TF32 R8, R132, R232, R32 ;  /* 0x000000e88408723c */ /* 0x002fe20000081020 */
[----:B------:R-:W-:-:S05]  /*136d60*/  MOV R244, R225 ;  /* 0x000000e100f47202 */ /* 0x000fca0000000f00 */
[----:B------:R-:W-:Y:S01]  /*136d70*/  STL [R1+0x65c4], R244 ;  /* 0x0065c4f401007387 */ /* 0x000fe20000100800 */
[----:B------:R-:W-:Y:S11]  /*136d80*/  STL [R1+0x65c0], R246 ;  /* 0x0065c0f601007387 */ /* 0x000ff60000100800 */
[----:B------:R-:W-:Y:S05]  /*136d90*/  @!UPT UIADD3 URZ, URZ, URZ, URZ ;  /* 0x0000003f3f3ff290 */ /* 0x000fea000fffe03f */
[----:B------:R-:W-:Y:S01]  /*136da0*/  STL.64 [R1+0x8f0], R8 ;  /* 0x0008f00801007387 */ /* 0x000fe20000100a00 */
[----:B------:R2:W-:Y:S02]  /*136db0*/  STL.64 [R1+0x8f8], R10 ;  /* 0x0008f80a01007387 */ /* 0x0005e40000100a00 */
[----:B------:R-:W4:Y:S02]  /*136dc0*/  LDL.64 R228, [R1+0x1260] ;  /* 0x0012600001e47983 */ /* 0x000f240000100a00 */
[----:B------:R-:W4:Y:S01]  /*136dd0*/  LDL R168, [R1+0x1270] ;  /* 0x0012700001a87983 */ /* 0x000f220000100800 */
[----:B------:R-:W4:Y:S04]  /*136de0*/  LDL R169, [R1+0x1274] ;  /* 0x0012740001a97983 */ /* 0x000f280000100800 */
[----:B------:R-:W4:Y:S04]  /*136df0*/  LDL.64 R176, [R1+0x1280] ;  /* 0x0012800001b07983 */ /* 0x000f280000100a00 */
        /* <DEDUP_REMOVED lines=13> */
[----:B------:R-:W-:Y:S01]  /*136ed0*/  HMMA.1688.F32.TF32 R40, R4, R226, R40 ;  /* 0x000000e20428723c */ /* 0x000fe20000081028 */
[----:B------:R-:W-:Y:S01]  /*136ee0*/  MOV R247, R233 ;  /* 0x000000e900f77202 */ /* 0x000fe20000000f00 */
[----:B------:R-:W-:-:S04]  /*136ef0*/  IMAD.MOV.U32 R252, RZ, RZ, R232 ;  /* 0x000000fffffc7224 */ /* 0x000fc800078e00e8 */
        /* <DEDUP_REMOVED lines=21> */
[----:B------:R-:W-:Y:S02]  /*137050*/  STL [R1+0x65d4], R237 ;  /* 0x0065d4ed01007387 */ /* 0x000fe40000100800 */
[----:B------:R-:W-:Y:S01]  /*137060*/  STL [R1+0x65d0], R236 ;  /* 0x0065d0ec01007387 */ /* 0x000fe20000100800 */
[C---:B---3--:R-:W-:Y:S11]  /*137070*/  HMMA.1688.F32.TF32 R8, R132.reuse, R212, R40 ;  /* 0x000000d48408723c */ /* 0x048ff60000081028 */
[----:B------:R-:W-:Y:S11]  /*137080*/  @!UPT UIADD3 URZ, URZ, URZ, URZ ;  /* 0x0000003f3f3ff290 */ /* 0x000ff6000fffe03f */
[----:B------:R-:W-:Y:S01]  /*137090*/  @!UPT UIADD3 URZ, URZ, URZ, URZ ;  /* 0x0000003f3f3ff290 */ /* 0x000fe2000fffe03f */
[----:B------:R-:W-:Y:S01]  /*1370a0*/  STL.64 [R1+0x930], R8 ;  /* 0x0009300801007387 */ /* 0x000fe20000100a00 */
[----:B------:R4:W-:Y:S02]  /*1370b0*/  STL.64 [R1+0x938], R10 ;  /* 0x0009380a01007387 */ /* 0x0009e40000100a00 */
[C---:B----4-:R-:W-:Y:S01]  /*1370c0*/  HMMA.1688.F32.TF32 R8, R132.reuse, R220, R44 ;  /* 0x000000dc8408723c */ /* 0x050fe2000008102c */
[----:B------:R-:W-:Y:S01]  /*1370d0*/  MOV R246, R213 ;  /* 0x000000d500f67202 */ /* 0x000fe20000000f00 */
[----:B------:R-:W-:Y:S02]  /*1370e0*/  IMAD.MOV.U32 R247, RZ, RZ, R220 ;  /* 0x000000fffff77224 */ /* 0x000fe400078e00dc */
[----:B------:R-:W-:Y:S11]  /*1370f0*/  IMAD.MOV.U32 R244, RZ, RZ, R212 ;  /* 0x000000fffff47224 */ /* 0x000ff600078e00d4 */
[----:B------:R-:W-:Y:S08]  /*137100*/  @!UPT UIADD3 URZ, URZ, URZ, URZ ;  /* 0x0000003f3f3ff290 */ /* 0x000ff0000fffe03f */
[----:B------:R-:W-:Y:S01]  /*137110*/  STL.64 [R1+0x950], R8 ;  /* 0x0009500801007387 */ /* 0x000fe20000100a00 */
        /* <DEDUP_REMOVED lines=8> */
[C---:B-1----:R-:W-:Y:S05]  /*1371a0*/  HMMA.1688.F32.TF32 R8, R132.reuse, R176, R56 ;  /* 0x000000b08408723c */ /* 0x042fea0000081038 */
[----:B------:R-:W-:Y:S01]  /*1371b0*/  STL.64 [R1+0x9a0], R12 ;  /* 0x0009a00c01007387 */ /* 0x000fe20000100a00 */
[----:B------:R-:W-:Y:S02]  /*1371c0*/  STL.64 [R1+0x9a8], R14 ;  /* 0x0009a80e01007387 */ /* 0x000fe40000100a00 */
[----:B------:R-:W-:Y:S01]  /*1371d0*/  IMAD.MOV.U32 R239, RZ, RZ, R176 ;  /* 0x000000ffffef7224 */ /* 0x000fe200078e00b0 */
[----:B------:R-:W-:Y:S11]  /*1371e0*/  MOV R238, R177 ;  /* 0x000000b100ee7202 */ /* 0x000ff60000000f00 */
[----:B------:R-:W-:Y:S03]  /*1371f0*/  @!UPT UIADD3 URZ, URZ, URZ, URZ ;  /* 0x0000003f3f3ff290 */ /* 0x000fe6000fffe03f */
[----:B------:R-:W-:Y:S01]  /*137200*/  STL.64 [R1+0x9b0], R8 ;  /* 0x0009b00801007387 */ /* 0x000fe20000100a00 */
[----:B------:R1:W-:Y:S02]  /*137210*/  STL.64 [R1+0x9b8], R10 ;  /* 0x0009b80a01007387 */ /* 0x0003e40000100a00 */
[----:B-1----:R-:W-:Y:S01]  /*137220*/  HMMA.1688.F32.TF32 R8, R132, R184, R60 ;  /* 0x000000b88408723c */ /* 0x002fe2000008103c */
[----:B------:R-:W-:Y:S01]  /*137230*/  IMAD.MOV.U32 R237, RZ, RZ, R228 ;  /* 0x000000ffffed7224 */ /* 0x000fe200078e00e4 */
[----:B------:R-:W-:-:S06]  /*137240*/  MOV R236, R229 ;  /* 0x000000e500ec7202 */ /* 0x000fcc0000000f00 */
[C---:B------:R-:W-:Y:S01]  /*137250*/  HMMA.1688.F32.TF32 R16, R132.reuse, R192, R64 ;  /* 0x000000c08410723c */ /* 0x040fe20000081040 */
[----:B------:R-:W-:Y:S01]  /*137260*/  STL.64 [R1+0x65f0], R238 ;  /* 0x0065f0ee01007387 */ /* 0x000fe20000100a00 */
[----:B------:R-:W-:Y:S06]  /*137270*/  STL.64 [R1+0x65e8], R236 ;  /* 0x0065e8ec01007387 */ /* 0x000fec0000100a00 */
        /* <DEDUP_REMOVED lines=14> */
[----:B------:R1:W-:Y:S02]  /*137360*/  STL.64 [R1+0xa58], R18 ;  /* 0x000a581201007387 */ /* 0x0003e40000100a00 */
[----:B------:R-:W2:Y:S05]  /*137370*/  LDL R234, [R1+0x1568] ;  /* 0x0015680001ea7983 */ /* 0x000eaa0000100800 */
[----:B------:R-:W-:Y:S01]  /*137380*/  STL.64 [R1+0xa70], R12 ;  /* 0x000a700c01007387 */ /* 0x000fe20000100a00 */
[----:B------:R3:W-:Y:S07]  /*137390*/  STL.64 [R1+0xa78], R14 ;  /* 0x000a780e01007387 */ /* 0x0007ee0000100a00 */
[----:B------:R-:W-:Y:S01]  /*1373a0*/  STL.64 [R1+0xa90], R8 ;  /* 0x000a900801007387 */ /* 0x000fe20000100a00 */
[----:B------:R4:W-:Y:S02]  /*1373b0*/  STL.64 [R1+0xa98], R10 ;  /* 0x000a980a01007387 */ /* 0x0009e40000100a00 */
        /* <DEDUP_REMOVED lines=44> */
[----:B------:R-:W-:Y:S01]  /*137680*/  HMMA.1688.F32.TF32 R88, R4, R150, R88 ;  /* 0x000000960458723c */ /* 0x000fe20000081058 */
[----:B------:R-:W2:Y:S01]  /*137690*/  LDL.LU R149, [R1+0x3074] ;  /* 0x0030740001957983 */ /* 0x000ea20000300800 */
[----:B------:R-:W2:Y:S01]  /*1376a0*/  LDL.LU R150, [R1+0x3078] ;  /* 0x0030780001967983 */ /* 0x000ea20000300800 */
[----:B------:R-:W2:Y:S02]  /*1376b0*/  LDL.LU R151, [R1+0x307c] ;  /* 0x00307c0001977983 */ /* 0x000ea40000300800 */
[----:B------:R-:W2:Y:S02]  /*1376c0*/  LDL R142, [R1+0x14c8] ;  /* 0x0014c800018e7983 */ /* 0x000ea40000100800 */
[----:B------:R-:W2:Y:S01]  /*1376d0*/  LDL R143, [R1+0x14cc] ;  /* 0x0014cc00018f7983 */ /* 0x000ea20000100800 */
[----:B------:R-:W2:Y:S01]  /*1376e0*/  LDL.LU R120, [R1+0x3080] ;  /* 0x0030800001787983 */ /* 0x000ea20000300800 */
[----:B------:R-:W2:Y:S02]  /*1376f0*/  LDL.LU R121, [R1+0x3084] ;  /* 0x0030840001797983 */ /* 0x000ea40000300800 */
[----:B------:R-:W2:Y:S02]  /*137700*/  LDL.LU R122, [R1+0x3088] ;  /* 0x00308800017a7983 */ /* 0x000ea40000300800 */
[----:B------:R-:W2:Y:S01]  /*137710*/  LDL.LU R123, [R1+0x308c] ;  /* 0x00308c00017b7983 */ /* 0x000ea20000300800 */
        /* <DEDUP_REMOVED lines=20> */
[----:B-1----:R-:W2:Y:S01]  /*137860*/  LDL R18, [R1+0x1478] ;  /* 0x0014780001127983 */ /* 0x002ea20000100800 */
[----:B------:R-:W2:Y:S04]  /*137870*/  LDL R19, [R1+0x147c] ;  /* 0x00147c0001137983 */ /* 0x000ea80000100800 */
[----:B---3--:R-:W3:Y:S04]  /*137880*/  LDL R14, [R1+0x1468] ;  /* 0x00146800010e7983 */ /* 0x008ee80000100800 */
[----:B------:R-:W3:Y:S04]  /*137890*/  LDL R15, [R1+0x146c] ;  /* 0x00146c00010f7983 */ /* 0x000ee80000100800 */
[----:B----4-:R-:W4:Y:S04]  /*1378a0*/  LDL R10, [R1+0x1458] ;  /* 0x00145800010a7983 */ /* 0x010f280000100800 */
[----:B------:R-:W4:Y:S01]  /*1378b0*/  LDL R11, [R1+0x145c] ;  /* 0x00145c00010b7983 */ /* 0x000f220000100800 */
        /* <DEDUP_REMOVED lines=78> */
[----:B------:R-:W-:Y:S01]  /*137da0*/  MOV R252, R221 ;  /* 0x000000dd00fc7202 */ /* 0x000fe20000000f00 */
[C---:B--2---:R-:W-:Y:S08]  /*137db0*/  HMMA.1688.F32.TF32 R120, R4.reuse, R142, R120 ;  /* 0x0000008e0478723c */ /* 0x044ff00000081078 */
[C---:B------:R-:W-:Y:S08]  /*137dc0*/  HMMA.1688.F32.TF32 R100, R4.reuse, R102, R36 ;  /* 0x000000660464723c */ /* 0x040ff00000081024 */
[C---:B------:R-:W-:Y:S08]  /*137dd0*/  HMMA.1688.F32.TF32 R96, R4.reuse, R98, R40 ;  /* 0x000000620460723c */ /* 0x040ff00000081028 */
[C---:B------:R-:W-:Y:S08]  /*137de0*/  HMMA.1688.F32.TF32 R36, R4.reuse, R190, R180 ;  /* 0x000000be0424723c */ /* 0x040ff000000810b4 */
[----:B------:R-:W-:Y:S08]  /*137df0*/  HMMA.1688.F32.TF32 R40, R4, R206, R196 ;  /* 0x000000ce0428723c */ /* 0x000ff000000810c4 */
[C---:B---3--:R-:W-:Y:S08]  /*137e00*/  HMMA.1688.F32.TF32 R80, R132.reuse, R80, R88 ;  /* 0x000000508450723c */ /* 0x048ff00000081058 */
[----:B----4-:R-:W-:Y:S08]  /*137e10*/  HMMA.1688.F32.TF32 R76, R132, R76, R136 ;  /* 0x0000004c844c723c */ /* 0x010ff00000081088 */
        /* <DEDUP_REMOVED lines=8> */
[----:B------:R1:W-:Y:S03]  /*137ea0*/  STL.64 [R1+0xac8], R82 ;  /* 0x000ac85201007387 */ /* 0x0003e60000100a00 */
[----:B------:R-:W-:Y:S01]  /*137eb0*/  STL.64 [R1+0xab0], R76 ;  /* 0x000ab04c01007387 */ /* 0x000fe20000100a00 */
[----:B------:R2:W-:Y:S03]  /*137ec0*/  STL.64 [R1+0xab8], R78 ;  /* 0x000ab84e01007387 */ /* 0x0005e60000100a00 */
        /* <DEDUP_REMOVED lines=37> */
[C---:B------:R-:W-:Y:S01]  /*138120*/  HMMA.1688.F32.TF32 R56, R4.reuse, R202, R192 ;  /* 0x000000ca0438723c */ /* 0x040fe200000810c0 */
[----:B------:R-:W4:Y:S01]  /*138130*/  LDL.LU R201, [R1+0x2e34] ;  /* 0x002e340001c97983 */ /* 0x000f220000300800 */
[----:B------:R-:W4:Y:S02]  /*138140*/  LDL.LU R202, [R1+0x2e38] ;  /* 0x002e380001ca7983 */ /* 0x000f240000300800 */
[----:B------:R-:W4:Y:S02]  /*138150*/  LDL.LU R203, [R1+0x2e3c] ;  /* 0x002e3c0001cb7983 */ /* 0x000f240000300800 */
[----:B-1----:R-:W4:Y:S01]  /*138160*/  LDL R82, [R1+0x15a8] ;  /* 0x0015a80001527983 */ /* 0x002f220000100800 */
[----:B------:R-:W4:Y:S01]  /*138170*/  LDL R83, [R1+0x15ac] ;  /* 0x0015ac0001537983 */ /* 0x000f220000100800 */
[----:B------:R-:W4:Y:S02]  /*138180*/  LDL.LU R192, [R1+0x2e40] ;  /* 0x002e400001c07983 */ /* 0x000f240000300800 */
[----:B------:R-:W4:Y:S02]  /*138190*/  LDL.LU R193, [R1+0x2e44] ;  /* 0x002e440001c17983 */ /* 0x000f240000300800 */
[----:B------:R-:W4:Y:S01]  /*1381a0*/  LDL.LU R194, [R1+0x2e48] ;  /* 0x002e480001c27983 */ /* 0x000f220000300800 */
[C---:B------:R-:W-:Y:S08]  /*1381b0*/  HMMA.1688.F32.TF32 R20, R4.reuse, R22, R72 ;  /* 0x000000160414723c */ /* 0x040ff00000081048 */
[C---:B------:R-:W-:Y:S01]  /*1381c0*/  HMMA.1688.F32.TF32 R128, R4.reuse, R130, R52 ;  /* 0x000000820480723c */ /* 0x040fe20000081034 */
[----:B------:R-:W4:Y:S07]  /*1381d0*/  LDL.LU R195, [R1+0x2e4c] ;  /* 0x002e4c0001c37983 */ /* 0x000f2e0000300800 */
[C---:B------:R-:W-:Y:S01]  /*1381e0*/  HMMA.1688.F32.TF32 R52, R4.reuse, R186, R176 ;  /* 0x000000ba0434723c */ /* 0x040fe200000810b0 */
[----:B--2---:R-:W2:Y:S02]  /*1381f0*/  LDL R78, [R1+0x1598] ;  /* 0x00159800014e7983 */ /* 0x004ea40000100800 */
        /* <DEDUP_REMOVED lines=19> */
[----:B------:R-:W-:Y:S01]  /*138330*/  MOV R239, R248 ;  /* 0x000000f800ef7202 */ /* 0x000fe20000000f00 */
[----:B------:R-:W2:Y:S01]  /*138340*/  LDL.LU R187, [R1+0x2e5c] ;  /* 0x002e5c0001bb7983 */ /* 0x000ea20000300800 */
[----:B------:R-:W-:-:S02]  /*138350*/  IMAD.MOV.U32 R238, RZ, RZ, R249 ;  /* 0x000000ffffee7224 */ /* 0x000fc400078e00f9 */
[----:B------:R-:W2:Y:S01]  /*138360*/  LDL.LU R248, [R1+0x2d80] ;  /* 0x002d800001f87983 */ /* 0x000ea20000300800 */
[----:B------:R-:W-:Y:S01]  /*138370*/  MOV R247, R250 ;  /* 0x000000fa00f77202 */ /* 0x000fe20000000f00 */
[----:B------:R-:W2:Y:S01]  /*138380*/  LDL.LU R249, [R1+0x2d84] ;  /* 0x002d840001f97983 */ /* 0x000ea20000300800 */
[C---:B------:R-:W-:Y:S01]  /*138390*/  HMMA.1688.F32.TF32 R24, R4.reuse, R26, R64 ;  /* 0x0000001a0418723c */ /* 0x040fe20000081040 */
[----:B------:R-:W-:Y:S02]  /*1383a0*/  IMAD.MOV.U32 R246, RZ, RZ, R251 ;  /* 0x000000fffff67224 */ /* 0x000fe400078e00fb */
[----:B------:R-:W2:Y:S05]  /*1383b0*/  LDL.LU R250, [R1+0x2d88] ;  /* 0x002d880001fa7983 */ /* 0x000eaa0000300800 */
[C---:B------:R-:W-:Y:S01]  /*1383c0*/  HMMA.1688.F32.TF32 R64, R4.reuse, R234, R224 ;  /* 0x000000ea0440723c */ /* 0x040fe200000810e0 */
[----:B------:R-:W2:Y:S01]  /*1383d0*/  LDL.LU R251, [R1+0x2d8c] ;  /* 0x002d8c0001fb7983 */ /* 0x000ea20000300800 */
[----:B------:R-:W2:Y:S02]  /*1383e0*/  LDL R224, [R1+0x10] ;  /* 0x0000100001e07983 */ /* 0x000ea40000100800 */
[----:B------:R-:W2:Y:S02]  /*1383f0*/  LDL R225, [R1+0x14] ;  /* 0x0000140001e17983 */ /* 0x000ea40000100800 */
[----:B------:R-:W2:Y:S01]  /*138400*/  LDL R216, [R1] ;  /* 0x0000000001d87983 */ /* 0x000ea20000100800 */
[----:B------:R-:W2:Y:S01]  /*138410*/  LDL R217, [R1+0x4] ;  /* 0x0000040001d97983 */ /* 0x000ea20000100800 */
[C---:B------:R-:W-:Y:S08]  /*138420*/  HMMA.1688.F32.TF32 R108, R4.reuse, R110, R32 ;  /* 0x0000006e046c723c */ /* 0x040ff00000081020 */
[C---:B------:R-:W-:Y:S01]  /*138430*/  HMMA.1688.F32.TF32 R32, R4.reuse, R174, R164 ;  /* 0x000000ae0420723c */ /* 0x040fe200000810a4 */
[----:B------:R-:W2:Y:S04]  /*138440*/  LDL R232, [R1+0x20] ;  /* 0x0000200001e87983 */ /* 0x000ea80000100800 */
[----:B------:R-:W2:Y:S04]  /*138450*/  LDL R233, [R1+0x24] ;  /* 0x0000240001e97983 */ /* 0x000ea80000100800 */
[----:B------:R-:W-:Y:S04]  /*138460*/  LDS R132, [R2+0x18680] ;  /* 0x0186800002847984 */ /* 0x000fe80000000800 */
[----:B------:R-:W-:Y:S04]  /*138470*/  LDS R134, [R2+0x1a680] ;  /* 0x01a6800002867984 */ /* 0x000fe80000000800 */
[----:B------:R-:W-:Y:S04]  /*138480*/  LDS R133, [R0+0x18680] ;  /* 0x0186800000857984 */ /* 0x000fe80000000800 */
[----:B------:R-:W1:Y:S01]  /*138490*/  LDS R135, [R0+0x1a680] ;  /* 0x01a6800000877984 */ /* 0x000e620000000800 */
[----:B------:R-:W-:Y:S01]  /*1384a0*/  IMAD.MOV.U32 R174, RZ, RZ, R241 ;  /* 0x000000ffffae7224 */ /* 0x000fe200078e00f1 */
[----:B------:R-:W-:Y:S01]  /*1384b0*/  MOV R175, R240 ;  /* 0x000000f000af7202 */ /* 0x000fe20000000f00 */
        /* <DEDUP_REMOVED lines=18> */
[----:B------:R-:W-:Y:S01]  /*1385e0*/  IMAD.MOV.U32 R230, RZ, RZ, R243 ;  /* 0x000000ffffe67224 */ /* 0x000fe200078e00f3 */
[----:B------:R-:W-:Y:S01]  /*1385f0*/  MOV R231, R242 ;  /* 0x000000f200e77202 */ /* 0x000fe20000000f00 */
[C---:B---3--:R-:W-:Y:S08]  /*138600*/  HMMA.1688.F32.TF32 R88, R4.reuse, R90, R208 ;  /* 0x0000005a0458723c */ /* 0x048ff000000810d0 */
[C---:B----4-:R-:W-:Y:S08]  /*138610*/  HMMA.1688.F32.TF32 R84, R4.reuse, R86, R200 ;  /* 0x000000560454723c */ /* 0x050ff000000810c8 */
[C---:B------:R-:W-:Y:S08]  /*138620*/  HMMA.1688.F32.TF32 R80, R4.reuse, R82, R192 ;  /* 0x000000520450723c */ /* 0x040ff000000810c0 */
[C---:B--2---:R-:W-:Y:S08]  /*138630*/  HMMA.1688.F32.TF32 R72, R4.reuse, R74, R176 ;  /* 0x0000004a0448723c */ /* 0x044ff000000810b0 */
        /* <DEDUP_REMOVED lines=99> */
[----:B------:R-:W-:Y:S01]  /*138c70*/  IMAD.MOV.U32 R249, RZ, RZ, R150 ;  /* 0x000000fffff97224 */ /* 0x000fe200078e0096 */
[----:B------:R-:W-:Y:S01]  /*138c80*/  MOV R248, R151 ;  /* 0x0000009700f87202 */ /* 0x000fe20000000f00 */
[C---:B------:R-:W-:Y:S01]  /*138c90*/  HMMA.1688.F32.TF32 R48, R4.reuse, R234, R48 ;  /* 0x000000ea0430723c */ /* 0x040fe20000081030 */
[----:B------:R-:W-:Y:S07]  /*138ca0*/  LDS R133, [R0+0x20680] ;  /* 0x0206800000857984 */ /* 0x000fee0000000800 */
        /* <DEDUP_REMOVED lines=13> */
[----:B------:R-:W-:Y:S01]  /*138d80*/  MOV R242, R215 ;  /* 0x000000d700f27202 */ /* 0x000fe20000000f00 */
[----:B---3--:R-:W-:Y:S01]  /*138d90*/  IMAD.MOV.U32 R241, RZ, RZ, R166 ;  /* 0x000000fffff17224 */ /* 0x008fe200078e00a6 */
[----:B------:R-:W-:-:S03]  /*138da0*/  MOV R240, R167 ;  /* 0x000000a700f07202 */ /* 0x000fc60000000f00 */
        /* <DEDUP_REMOVED lines=402> */
[----:B------:R-:W4:Y:S02]  /*13a6d0*/  LDL.LU.64 R92, [R1+0x6660] ;  /* 0x00666000015c7983 */ /* 0x000f240000300a00 */
        /* <DEDUP_REMOVED lines=15> */
[----:B------:R-:W-:Y:S01]  /*13a7d0*/  MOV R3, R135 ;  /* 0x0000008700037202 */ /* 0x000fe20000000f00 */
[----:B------:R-:W-:Y:S01]  /*13a7e0*/  LDS R134, [R2+0x32680] ;  /* 0x0326800002867984 */ /* 0x000fe20000000800 */
[----:B------:R-:W1:Y:S05]  /*13a7f0*/  LDS R135, [R0+0x32680] ;  /* 0x0326800000877984 */ /* 0x000e6a0000000800 */
[C---:B---3--:R-:W-:Y:S01]  /*13a800*/  HMMA.1688.F32.TF32 R104, R4.reuse, R146, R104 ;  /* 0x000000920468723c */ /* 0x048fe20000081068 */
[----:B------:R-:W2:Y:S01]  /*13a810*/  LDL.LU.64 R146, [R1+0x6640] ;  /* 0x0066400001927983 */ /* 0x000ea20000300a00 */
[----:B------:R-:W3:Y:S02]  /*13a820*/  LDL.LU.64 R144, [R1+0x6638] ;  /* 0x0066380001907983 */ /* 0x000ee40000300a00 */
[----:B------:R-:W1:Y:S02]  /*13a830*/  LDL.LU.64 R154, [R1+0x6630] ;  /* 0x00663000019a7983 */ /* 0x000e640000300a00 */
        /* <DEDUP_REMOVED lines=11> */
[----:B------:R-:W1:Y:S02]  /*13a8f0*/  LDL R208, [R1+0x1120] ;  /* 0x0011200001d07983 */ /* 0x000e640000100800 */
[----:B------:R-:W3:Y:S01]  /*13a900*/  LDL.64 R216, [R1+0x1130] ;  /* 0x0011300001d87983 */ /* 0x000ee20000100a00 */
        /* <DEDUP_REMOVED lines=13> */
[----:B------:R4:W-:Y:S01]  /*13a9e0*/  STL.64 [R1+0x63f0], R188 ;  /* 0x0063f0bc01007387 */ /* 0x0009e20000100a00 */
        /* <DEDUP_REMOVED lines=11> */
[C---:B------:R-:W-:Y:S01]  /*13aaa0*/  HMMA.1688.F32.TF32 R136, R4.reuse, R142, R136 ;  /* 0x0000008e0488723c */ /* 0x040fe20000081088 */
[----:B------:R1:W-:Y:S07]  /*13aab0*/  STL.64 [R1+0x6450], R140 ;  /* 0x0064508c01007387 */ /* 0x0003ee0000100a00 */
[----:B------:R-:W-:Y:S01]  /*13aac0*/  HMMA.1688.F32.TF32 R56, R4, R214, R56 ;  /* 0x000000d60438723c */ /* 0x000fe20000081038 */
[----:B----4-:R-:W-:Y:S01]  /*13aad0*/  MOV R189, R252 ;  /* 0x000000fc00bd7202 */ /* 0x010fe20000000f00 */
[----:B--2---:R-:W-:-:S07]  /*13aae0*/  IMAD.MOV.U32 R209, RZ, RZ, R245 ;  /* 0x000000ffffd17224 */ /* 0x004fce00078e00f5 */
[C---:B-1----:R-:W-:Y:S08]  /*13aaf0*/  HMMA.1688.F32.TF32 R140, R132.reuse, R208, R20 ;  /* 0x000000d0848c723c */ /* 0x042ff00000081014 */
[C---:B---3--:R-:W-:Y:S01]  /*13ab00*/  HMMA.1688.F32.TF32 R20, R132.reuse, R216, R92 ;  /* 0x000000d88414723c */ /* 0x048fe2000008105c */
[----:B------:R-:W-:Y:S01]  /*13ab10*/  MOV R214, R216 ;  /* 0x000000d800d67202 */ /* 0x000fe20000000f00 */
[----:B------:R-:W-:Y:S11]  /*13ab20*/  IMAD.MOV.U32 R215, RZ, RZ, R217 ;  /* 0x000000ffffd77224 */ /* 0x000ff600078e00d9 */
[----:B------:R-:W-:Y:S02]  /*13ab30*/  @!UPT UIADD3 URZ, URZ, URZ, URZ ;  /* 0x0000003f3f3ff290 */ /* 0x000fe4000fffe03f */
[----:B------:R-:W-:Y:S01]  /*13ab40*/  STL.64 [R1+0xae0], R140 ;  /* 0x000ae08c01007387 */ /* 0x000fe20000100a00 */
[----:B------:R-:W-:Y:S07]  /*13ab50*/  STL.64 [R1+0xae8], R142 ;  /* 0x000ae88e01007387 */ /* 0x000fee0000100a00 */
[----:B------:R-:W-:Y:S02]  /*13ab60*/  STL.64 [R1+0xad0], R20 ;  /* 0x000ad01401007387 */ /* 0x000fe40000100a00 */
[----:B------:R1:W-:Y:S02]  /*13ab70*/  STL.64 [R1+0xad8], R22 ;  /* 0x000ad81601007387 */ /* 0x0003e40000100a00 */
[C---:B-1----:R-:W-:Y:S01]  /*13ab80*/  HMMA.1688.F32.TF32 R20, R132.reuse, R224, R24 ;  /* 0x000000e08414723c */ /* 0x042fe20000081018 */
[----:B------:R-:W-:Y:S01]  /*13ab90*/  STL.64 [R1+0x6468], R214 ;  /* 0x006468d601007387 */ /* 0x000fe20000100a00 */
[----:B------:R-:W-:Y:S11]  /*13aba0*/  STL.64 [R1+0x6460], R212 ;  /* 0x006460d401007387 */ /* 0x000ff60000100a00 */
[----:B------:R-:W-:Y:S10]  /*13abb0*/  @!UPT UIADD3 URZ, URZ, URZ, URZ ;  /* 0x0000003f3f3ff290 */ /* 0x000ff4000fffe03f */
[----:B------:R-:W-:Y:S01]  /*13abc0*/  STL.64 [R1+0xaa0], R20 ;  /* 0x000aa01401007387 */ /* 0x000fe20000100a00 */
[----:B------:R1:W-:Y:S02]  /*13abd0*/  STL.64 [R1+0xaa8], R22 ;  /* 0x000aa81601007387 */ /* 0x0003e40000100a00 */
[----:B-1----:R-:W-:Y:S01]  /*13abe0*/  HMMA.1688.F32.TF32 R20, R132, R232, R104 ;  /* 0x000000e88414723c */ /* 0x002fe20000081068 */
[----:B------:R-:W-:Y:S01]  /*13abf0*/  IMAD.MOV.U32 R196, RZ, RZ, R237 ;  /* 0x000000ffffc47224 */ /* 0x000fe200078e00ed */
[----:B------:R-:W-:Y:S11]  /*13ac00*/  MOV R197, R236 ;  /* 0x000000ec00c57202 */ /* 0x000ff60000000f00 */
[----:B------:R-:W-:Y:S10]  /*13ac10*/  @!UPT UIADD3 URZ, URZ, URZ, URZ ;  /* 0x0000003f3f3ff290 */ /* 0x000ff4000fffe03f */
[----:B------:R1:W-:Y:S01]  /*13ac20*/  STL.64 [R1+0xa80], R20 ;  /* 0x000a801401007387 */ /* 0x0003e20000100a00 */
[----:B------:R-:W-:Y:S02]  /*13ac30*/  STL.64 [R1+0xa88], R22 ;  /* 0x000a881601007387 */ /* 0x000fe40000100a00 */
[----:B------:R-:W2:Y:S02]  /*13ac40*/  LDL.LU R237, [R1+0x65d4] ;  /* 0x0065d40001ed7983 */ /* 0x000ea40000300800 */
[----:B------:R-:W3:Y:S02]  /*13ac50*/  LDL.LU R236, [R1+0x65d0] ;  /* 0x0065d00001ec7983 */ /* 0x000ee40000300800 */
[----:B------:R-:W-:Y:S02]  /*13ac60*/  IMAD.MOV.U32 R188, RZ, RZ, R247 ;  /* 0x000000ffffbc7224 */ /* 0x000fe400078e00f7 */
[----:B------:R-:W-:Y:S01]  /*13ac70*/  IMAD.MOV.U32 R180, RZ, RZ, R244 ;  /* 0x000000ffffb47224 */ /* 0x000fe200078e00f4 */
[----:B------:R-:W4:Y:S01]  /*13ac80*/  LDL.LU R247, [R1+0x65cc] ;  /* 0x0065cc0001f77983 */ /* 0x000f220000300800 */
[----:B------:R-:W4:Y:S02]  /*13ac90*/  LDL.LU R252, [R1+0x65c8] ;  /* 0x0065c80001fc7983 */ /* 0x000f240000300800 */
[----:B------:R-:W4:Y:S01]  /*13aca0*/  LDL.LU R244, [R1+0x65c4] ;  /* 0x0065c40001f47983 */ /* 0x000f220000300800 */
[----:B------:R-:W-:-:S02]  /*13acb0*/  MOV R181, R246 ;  /* 0x000000f600b57202 */ /* 0x000fc40000000f00 */
[----:B------:R-:W4:Y:S01]  /*13acc0*/  LDL.LU R246, [R1+0x65c0] ;  /* 0x0065c00001f67983 */ /* 0x000f220000300800 */
[----:B------:R-:W4:Y:S01]  /*13acd0*/  LDL.64 R184, [R1+0x1160] ;  /* 0x0011600001b87983 */ /* 0x000f220000100a00 */
[----:B------:R-:W-:Y:S01]  /*13ace0*/  MOV R245, R21 ;  /* 0x0000001500f57202 */ /* 0x000fe20000000f00 */
[----:B-1----:R-:W4:Y:S01]  /*13acf0*/  LDL R20, [R1+0x1170] ;  /* 0x0011700001147983 */ /* 0x002f220000100800 */
        /* <DEDUP_REMOVED lines=17> */
[----:B------:R-:W-:-:S06]  /*13ae10*/  MOV R231, R224 ;  /* 0x000000e000e77202 */ /* 0x000fcc0000000f00 */
[----:B------:R-:W-:Y:S01]  /*13ae20*/  IMAD.MOV.U32 R223, RZ, RZ, R225 ;  /* 0x000000ffffdf7224 */ /* 0x000fe200078e00e1 */
[----:B------:R-:W4:Y:S04]  /*13ae30*/  LDL R224, [R1+0x1200] ;  /* 0x0012000001e07983 */ /* 0x000f280000100800 */
[----:B------:R-:W4:Y:S01]  /*13ae40*/  LDL R225, [R1+0x1204] ;  /* 0x0012040001e17983 */ /* 0x000f220000100800 */
[----:B------:R-:W-:Y:S01]  /*13ae50*/  MOV R222, R232 ;  /* 0x000000e800de7202 */ /* 0x000fe20000000f00 */
[----:B------:R-:W-:Y:S01]  /*13ae60*/  IMAD.MOV.U32 R230, RZ, RZ, R233 ;  /* 0x000000ffffe67224 */ /* 0x000fe200078e00e9 */
[C---:B------:R-:W-:Y:S08]  /*13ae70*/  HMMA.1688.F32.TF32 R60, R4.reuse, R206, R60 ;  /* 0x000000ce043c723c */ /* 0x040ff0000008103c */
[C---:B------:R-:W-:Y:S08]  /*13ae80*/  HMMA.1688.F32.TF32 R100, R4.reuse, R170, R100 ;  /* 0x000000aa0464723c */ /* 0x040ff00000081064 */
[C---:B------:R-:W-:Y:S08]  /*13ae90*/  HMMA.1688.F32.TF32 R108, R4.reuse, R178, R108 ;  /* 0x000000b2046c723c */ /* 0x040ff0000008106c */
[----:B------:R-:W-:Y:S01]  /*13aea0*/  HMMA.1688.F32.TF32 R112, R4, R186, R112 ;  /* 0x000000ba0470723c */ /* 0x000fe20000081070 */
[----:B--2---:R-:W-:Y:S01]  /*13aeb0*/  MOV R233, R237 ;  /* 0x000000ed00e97202 */ /* 0x004fe20000000f00 */
[----:B---3--:R-:W-:-:S02]  /*13aec0*/  IMAD.MOV.U32 R232, RZ, RZ, R236 ;  /* 0x000000ffffe87224 */ /* 0x008fc400078e00ec */
[----:B------:R-:W2:Y:S01]  /*13aed0*/  LDL.LU R236, [R1+0x65bc] ;  /* 0x0065bc0001ec7983 */ /* 0x000ea20000300800 */
[----:B------:R-:W2:Y:S02]  /*13aee0*/  LDL.LU R237, [R1+0x65b8] ;  /* 0x0065b80001ed7983 */ /* 0x000ea40000300800 */
[----:B------:R-:W3:Y:S01]  /*13aef0*/  LDL.64 R168, [R1+0x1270] ;  /* 0x0012700001a87983 */ /* 0x000ee20000100a00 */
[C---:B----4-:R-:W-:Y:S01]  /*13af00*/  HMMA.1688.F32.TF32 R24, R132.reuse, R184, R28 ;  /* 0x000000b88418723c */ /* 0x050fe2000008101c */
[----:B------:R-:W-:Y:S01]  /*13af10*/  STL.64 [R1+0x6488], R230 ;  /* 0x006488e601007387 */ /* 0x000fe20000100a00 */
[----:B------:R-:W-:Y:S02]  /*13af20*/  STL.64 [R1+0x6480], R228 ;  /* 0x006480e401007387 */ /* 0x000fe40000100a00 */
[----:B------:R-:W-:Y:S02]  /*13af30*/  STL.64 [R1+0x6478], R222 ;  /* 0x006478de01007387 */ /* 0x000fe40000100a00 */
[----:B------:R-:W-:Y:S01]  /*13af40*/  STL.64 [R1+0x6470], R220 ;  /* 0x006470dc01007387 */ /* 0x000fe20000100a00 */
[----:B------:R-:W-:Y:S01]  /*13af50*/  STL [R1+0x6308], R245 ;  /* 0x006308f501007387 */ /* 0x000fe20000100800 */
[----:B------:R-:W-:Y:S01]  /*13af60*/  IMAD.MOV.U32 R206, RZ, RZ, R184 ;  /* 0x000000ffffce7224 */ /* 0x000fe200078e00b8 */
[----:B------:R-:W-:Y:S11]  /*13af70*/  MOV R207, R185 ;  /* 0x000000b900cf7202 */ /* 0x000ff60000000f00 */
[----:B------:R-:W-:Y:S03]  /*13af80*/  @!UPT UIADD3 URZ, URZ, URZ, URZ ;  /* 0x0000003f3f3ff290 */ /* 0x000fe6000fffe03f */
[----:B------:R-:W-:Y:S01]  /*13af90*/  STL.64 [R1+0xa60], R24 ;  /* 0x000a601801007387 */ /* 0x000fe20000100a00 */
[----:B------:R1:W-:Y:S02]  /*13afa0*/  STL.64 [R1+0xa68], R26 ;  /* 0x000a681a01007387 */ /* 0x0003e40000100a00 */
[----:B------:R-:W4:Y:S01]  /*13afb0*/  LDL.64 R184, [R1+0x1290] ;  /* 0x0012900001b87983 */ /* 0x000f220000100a00 */
[C---:B-1----:R-:W-:Y:S08]  /*13afc0*/  HMMA.1688.F32.TF32 R24, R132.reuse, R20, R116 ;  /* 0x000000148418723c */ /* 0x042ff00000081074 */
[C---:B------:R-:W-:Y:S01]  /*13afd0*/  HMMA.1688.F32.TF32 R20, R132.reuse, R192, R128 ;  /* 0x000000c08414723c */ /* 0x040fe20000081080 */
[----:B------:R-:W-:Y:S01]  /*13afe0*/  STL.64 [R1+0x6498], R206 ;  /* 0x006498ce01007387 */ /* 0x000fe20000100a00 */
[----:B------:R-:W-:Y:S02]  /*13aff0*/  STL.64 [R1+0x6490], R204 ;  /* 0x006490cc01007387 */ /* 0x000fe40000100a00 */
[----:B------:R-:W3:Y:S04]  /*13b000*/  LDL.64 R192, [R1+0x12a0] ;  /* 0x0012a00001c07983 */ /* 0x000ee80000100a00 */
[C---:B------:R-:W-:Y:S08]  /*13b010*/  HMMA.1688.F32.TF32 R8, R132.reuse, R200, R8 ;  /* 0x000000c88408723c */ /* 0x040ff00000081008 */
[C---:B------:R-:W-:Y:S08]  /*13b020*/  HMMA.1688.F32.TF32 R12, R132.reuse, R140, R12 ;  /* 0x0000008c840c723c */ /* 0x040ff0000008100c */
[C---:B------:R-:W-:Y:S01]  /*13b030*/  HMMA.1688.F32.TF32 R16, R132.reuse, R148, R16 ;  /* 0x000000948410723c */ /* 0x040fe20000081010 */
[----:B------:R-:W-:Y:S01]  /*13b040*/  STL.64 [R1+0xa40], R24 ;  /* 0x000a401801007387 */ /* 0x000fe20000100a00 */
[----:B------:R-:W-:Y:S02]  /*13b050*/  STL.64 [R1+0xa48], R26 ;  /* 0x000a481a01007387 */ /* 0x000fe40000100a00 */
[----:B------:R-:W-:Y:S02]  /*13b060*/  STL.64 [R1+0xa20], R20 ;  /* 0x000a201401007387 */ /* 0x000fe40000100a00 */
[----:B------:R-:W-:Y:S01]  /*13b070*/  STL.64 [R1+0xa28], R22 ;  /* 0x000a281601007387 */ /* 0x000fe20000100a00 */
[----:B------:R-:W3:Y:S01]  /*13b080*/  LDL.64 R200, [R1+0x12b0] ;  /* 0x0012b00001c87983 */ /* 0x000ee20000100a00 */
[----:B------:R-:W-:Y:S02]  /*13b090*/  STL.64 [R1+0xa00], R8 ;  /* 0x000a000801007387 */ /* 0x000fe40000100a00 */
[----:B------:R1:W-:Y:S05]  /*13b0a0*/  STL.64 [R1+0xa08], R10 ;  /* 0x000a080a01007387 */ /* 0x0003ea0000100a00 */
[----:B------:R-:W-:Y:S01]  /*13b0b0*/  STL.64 [R1+0x9e0], R12 ;  /* 0x0009e00c01007387 */ /* 0x000fe20000100a00 */
[----:B------:R1:W-:Y:S07]  /*13b0c0*/  STL.64 [R1+0x9e8], R14 ;  /* 0x0009e80e01007387 */ /* 0x0003ee0000100a00 */
[----:B------:R-:W-:Y:S02]  /*13b0d0*/  STL.64 [R1+0xc10], R16 ;  /* 0x000c101001007387 */ /* 0x000fe40000100a00 */
[----:B------:R-:W-:Y:S01]  /*13b0e0*/  STL.64 [R1+0xc18], R18 ;  /* 0x000c181201007387 */ /* 0x000fe20000100a00 */
[C---:B-1----:R-:W-:Y:S08]  /*13b0f0*/  HMMA.1688.F32.TF32 R8, R132.reuse, R156, R96 ;  /* 0x0000009c8408723c */ /* 0x042ff00000081060 */
[----:B------:R-:W-:Y:S01]  /*13b100*/  HMMA.1688.F32.TF32 R12, R132, R208, R100 ;  /* 0x000000d0840c723c */ /* 0x000fe20000081064 */
[----:B------:R-:W3:Y:S07]  /*13b110*/  LDL.64 R208, [R1+0x12c0] ;  /* 0x0012c00001d07983 */ /* 0x000eee0000100a00 */
[C---:B------:R-:W-:Y:S08]  /*13b120*/  HMMA.1688.F32.TF32 R120, R4.reuse, R194, R120 ;  /* 0x000000c20478723c */ /* 0x040ff00000081078 */
[----:B------:R-:W-:Y:S01]  /*13b130*/  HMMA.1688.F32.TF32 R124, R4, R202, R124 ;  /* 0x000000ca047c723c */ /* 0x000fe2000008107c */
[----:B------:R-:W-:Y:S01]  /*13b140*/  STL.64 [R1+0xc30], R8 ;  /* 0x000c300801007387 */ /* 0x000fe20000100a00 */
[----:B------:R1:W-:Y:S05]  /*13b150*/  STL.64 [R1+0xc38], R10 ;  /* 0x000c380a01007387 */ /* 0x0003ea0000100a00 */
[----:B------:R-:W-:Y:S02]  /*13b160*/  STL.64 [R1+0xc50], R12 ;  /* 0x000c500c01007387 */ /* 0x000fe40000100a00 */
[----:B------:R1:W-:Y:S02]  /*13b170*/  STL.64 [R1+0xc58], R14 ;  /* 0x000c580e01007387 */ /* 0x0003e40000100a00 */
[C---:B-1----:R-:W-:Y:S08]  /*13b180*/  HMMA.1688.F32.TF32 R8, R132.reuse, R216, R108 ;  /* 0x000000d88408723c */ /* 0x042ff0000008106c */
[----:B------:R-:W-:Y:S01]  /*13b190*/  HMMA.1688.F32.TF32 R12, R132, R224, R112 ;  /* 0x000000e0840c723c */ /* 0x000fe20000081070 */
[----:B------:R-:W4:Y:S01]  /*13b1a0*/  LDL.64 R216, [R1+0x12d0] ;  /* 0x0012d00001d87983 */ /* 0x000f220000100a00 */
[----:B------:R-:W-:Y:S01]  /*13b1b0*/  IMAD.MOV.U32 R164, RZ, RZ, R246 ;  /* 0x000000ffffa47224 */ /* 0x000fe200078e00f6 */
[----:B------:R-:W-:-:S05]  /*13b1c0*/  MOV R165, R244 ;  /* 0x000000f400a57202 */ /* 0x000fca0000000f00 */
[----:B------:R-:W-:Y:S08]  /*13b1d0*/  HMMA.1688.F32.TF32 R36, R4, R218, R36 ;  /* 0x000000da0424723c */ /* 0x000ff00000081024 */
[C---:B------:R-:W-:Y:S01]  /*13b1e0*/  HMMA.1688.F32.TF32 R16, R132.reuse, R164, R124 ;  /* 0x000000a48410723c */ /* 0x040fe2000008107c */
[----:B------:R-:W-:Y:S01]  /*13b1f0*/  STL.64 [R1+0xc80], R8 ;  /* 0x000c800801007387 */ /* 0x000fe20000100a00 */
[----:B------:R-:W-:Y:S05]  /*13b200*/  STL.64 [R1+0xc88], R10 ;  /* 0x000c880a01007387 */ /* 0x000fea0000100a00 */
[----:B------:R-:W-:Y:S02]  /*13b210*/  STL.64 [R1+0xca0], R12 ;  /* 0x000ca00c01007387 */ /* 0x000fe40000100a00 */
[----:B------:R1:W-:Y:S01]  /*13b220*/  STL.64 [R1+0xca8], R14 ;  /* 0x000ca80e01007387 */ /* 0x0003e20000100a00 */
[----:B------:R-:W4:Y:S06]  /*13b230*/  LDL.64 R224, [R1+0x12e0] ;  /* 0x0012e00001e07983 */ /* 0x000f2c0000100a00 */
[----:B-1----:R-:W-:Y:S08]  /*13b240*/  HMMA.1688.F32.TF32 R12, R132, R232, R36 ;  /* 0x000000e8840c723c */ /* 0x002ff00000081024 */
[----:B------:R-:W-:Y:S01]  /*13b250*/  HMMA.1688.F32.TF32 R32, R4, R210, R32 ;  /* 0x000000d20420723c */ /* 0x000fe20000081020 */
[----:B------:R-:W-:Y:S01]  /*13b260*/  IMAD.MOV.U32 R172, RZ, RZ, R252 ;  /* 0x000000ffffac7224 */ /* 0x000fe200078e00fc */
[----:B------:R-:W-:-:S06]  /*13b270*/  MOV R173, R247 ;  /* 0x000000f700ad7202 */ /* 0x000fcc0000000f00 */
[----:B------:R-:W-:Y:S08]  /*13b280*/  HMMA.1688.F32.TF32 R40, R4, R226, R40 ;  /* 0x000000e20428723c */ /* 0x000ff00000081028 */
[C---:B--2---:R-:W-:Y:S01]  /*13b290*/  HMMA.1688.F32.TF32 R8, R132.reuse, R236, R120 ;  /* 0x000000ec8408723c */ /* 0x044fe20000081078 */
[----:B------:R-:W-:Y:S11]  /*13b2a0*/  STL [R1+0x6310], R236 ;  /* 0x006310ec01007387 */ /* 0x000ff60000100800 */
[----:B------:R-:W-:Y:S11]  /*13b2b0*/  @!UPT UIADD3 URZ, URZ, URZ, URZ ;  /* 0x0000003f3f3ff290 */ /* 0x000ff6000fffe03f */
[----:B------:R-:W-:Y:S01]  /*13b2c0*/  STL.64 [R1+0xcc0], R8 ;  /* 0x000cc00801007387 */ /* 0x000fe20000100a00 */
[----:B------:R1:W-:Y:S02]  /*13b2d0*/  STL.64 [R1+0xcc8], R10 ;  /* 0x000cc80a01007387 */ /* 0x0003e40000100a00 */
[----:B------:R-:W-:Y:S02]  /*13b2e0*/  STL [R1+0x630c], R237 ;  /* 0x00630ced01007387 */ /* 0x000fe40000100800 */
[----:B------:R-:W-:Y:S01]  /*13b2f0*/  STL.64 [R1+0xcd0], R16 ;  /* 0x000cd01001007387 */ /* 0x000fe20000100a00 */
[----:B------:R-:W-:Y:S01]  /*13b300*/  STL.64 [R1+0xcd8], R18 ;  /* 0x000cd81201007387 */ /* 0x000fe20000100a00 */
[----:B------:R-:W2:Y:S01]  /*13b310*/  LDL.64 R232, [R1+0x12f0] ;  /* 0x0012f00001e87983 */ /* 0x000ea20000100a00 */
[----:B-1----:R-:W-:Y:S08]  /*13b320*/  HMMA.1688.F32.TF32 R8, R132, R172, R32 ;  /* 0x000000ac8408723c */ /* 0x002ff00000081020 */
[----:B------:R-:W-:Y:S11]  /*13b330*/  HMMA.1688.F32.TF32 R44, R4, R234, R44 ;  /* 0x000000ea042c723c */ /* 0x000ff6000008102c */
[----:B------:R-:W-:Y:S04]  /*13b340*/  @!UPT UIADD3 URZ, URZ, URZ, URZ ;  /* 0x0000003f3f3ff290 */ /* 0x000fe8000fffe03f */
[----:B------:R-:W-:Y:S01]  /*13b350*/  STL.64 [R1+0xcb0], R8 ;  /* 0x000cb00801007387 */ /* 0x000fe20000100a00 */
[----:B------:R1:W-:Y:S02]  /*13b360*/  STL.64 [R1+0xcb8], R10 ;  /* 0x000cb80a01007387 */ /* 0x0003e40000100a00 */
[C---:B-1----:R-:W-:Y:S01]  /*13b370*/  HMMA.1688.F32.TF32 R8, R132.reuse, R180, R40 ;  /* 0x000000b48408723c */ /* 0x042fe20000081028 */
[----:B------:R-:W-:Y:S07]  /*13b380*/  STL.64 [R1+0xc90], R12 ;  /* 0x000c900c01007387 */ /* 0x000fee0000100a00 */
[C---:B------:R-:W-:Y:S01]  /*13b390*/  HMMA.1688.F32.TF32 R16, R132.reuse, R188, R44 ;  /* 0x000000bc8410723c */ /* 0x040fe2000008102c */
[----:B------:R1:W-:Y:S07]  /*13b3a0*/  STL.64 [R1+0xc98], R14 ;  /* 0x000c980e01007387 */ /* 0x0003ee0000100a00 */
[C---:B-1----:R-:W-:Y:S07]  /*13b3b0*/  HMMA.1688.F32.TF32 R12, R132.reuse, R196, R48 ;  /* 0x000000c4840c723c */ /* 0x042fee0000081030 */
[----:B------:R-:W-:Y:S01]  /*13b3c0*/  STL.64 [R1+0xc70], R8 ;  /* 0x000c700801007387 */ /* 0x000fe20000100a00 */
[----:B------:R3:W-:Y:S02]  /*13b3d0*/  STL.64 [R1+0xc78], R10 ;  /* 0x000c780a01007387 */ /* 0x0007e40000100a00 */
[----:B---3--:R-:W-:Y:S01]  /*13b3e0*/  HMMA.1688.F32.TF32 R8, R132, R168, R52 ;  /* 0x000000a88408723c */ /* 0x008fe20000081034 */
[----:B------:R-:W-:Y:S01]  /*13b3f0*/  IMAD.MOV.U32 R176, RZ, RZ, R239 ;  /* 0x000000ffffb07224 */ /* 0x000fe200078e00ef */
[----:B------:R-:W-:Y:S01]  /*13b400*/  MOV R177, R238 ;  /* 0x000000ee00b17202 */ /* 0x000fe20000000f00 */
[----:B------:R-:W-:-:S02]  /*13b410*/  IMAD.MOV.U32 R236, RZ, RZ, R169 ;  /* 0x000000ffffec7224 */ /* 0x000fc400078e00a9 */
[----:B------:R-:W-:Y:S01]  /*13b420*/  STL.64 [R1+0xc60], R16 ;  /* 0x000c601001007387 */ /* 0x000fe20000100a00 */
[----:B------:R-:W-:Y:S07]  /*13b430*/  STL.64 [R1+0xc68], R18 ;  /* 0x000c681201007387 */ /* 0x000fee0000100a00 */
[----:B------:R-:W-:Y:S02]  /*13b440*/  STL.64 [R1+0xc40], R12 ;  /* 0x000c400c01007387 */ /* 0x000fe40000100a00 */
[----:B------:R1:W-:Y:S01]  /*13b450*/  STL.64 [R1+0xc48], R14 ;  /* 0x000c480e01007387 */ /* 0x0003e20000100a00 */
[----:B------:R-:W-:Y:S01]  /*13b460*/  STL [R1+0x6314], R236 ;  /* 0x006314ec01007387 */ /* 0x000fe20000100800 */
[C---:B------:R-:W-:Y:S08]  /*13b470*/  HMMA.1688.F32.TF32 R64, R4.reuse, R198, R64 ;  /* 0x000000c60440723c */ /* 0x040ff00000081040 */
[----:B------:R-:W-:Y:S08]  /*13b480*/  HMMA.1688.F32.TF32 R68, R4, R190, R68 ;  /* 0x000000be0444723c */ /* 0x000ff00000081044 */
[C---:B-1----:R-:W-:Y:S01]  /*13b490*/  HMMA.1688.F32.TF32 R12, R132.reuse, R176, R56 ;  /* 0x000000b0840c723c */ /* 0x042fe20000081038 */
[----:B------:R-:W-:Y:S01]  /*13b4a0*/  STL.64 [R1+0xc20], R8 ;  /* 0x000c200801007387 */ /* 0x000fe20000100a00 */
[----:B------:R4:W-:Y:S06]  /*13b4b0*/  STL.64 [R1+0xc28], R10 ;  /* 0x000c280a01007387 */ /* 0x0009ec0000100a00 */
[----:B----4-:R-:W-:Y:S08]  /*13b4c0*/  HMMA.1688.F32.TF32 R8, R132, R184, R60 ;  /* 0x000000b88408723c */ /* 0x010ff0000008103c */
[----:B------:R-:W-:Y:S07]  /*13b4d0*/  HMMA.1688.F32.TF32 R72, R4, R182, R72 ;  /* 0x000000b60448723c */ /* 0x000fee0000081048 */
[----:B------:R-:W-:Y:S01]  /*13b4e0*/  STL.64 [R1+0xc00], R12 ;  /* 0x000c000c01007387 */ /* 0x000fe20000100a00 */
[----:B------:R1:W-:Y:S02]  /*13b4f0*/  STL.64 [R1+0xc08], R14 ;  /* 0x000c080e01007387 */ /* 0x0003e40000100a00 */
[C---:B-1----:R-:W-:Y:S05]  /*13b500*/  HMMA.1688.F32.TF32 R12, R132.reuse, R192, R64 ;  /* 0x000000c0840c723c */ /* 0x042fea0000081040 */
[----:B------:R-:W-:Y:S01]  /*13b510*/  STL.64 [R1+0xbe0], R8 ;  /* 0x000be00801007387 */ /* 0x000fe20000100a00 */
[----:B------:R1:W-:Y:S02]  /*13b520*/  STL.64 [R1+0xbe8], R10 ;  /* 0x000be80a01007387 */ /* 0x0003e40000100a00 */
[----:B-1----:R-:W-:Y:S01]  /*13b530*/  HMMA.1688.F32.TF32 R8, R132, R200, R68 ;  /* 0x000000c88408723c */ /* 0x002fe20000081044 */
        /* <DEDUP_REMOVED lines=10> */
[----:B------:R-:W-:Y:S01]  /*13b5e0*/  MOV R239, R201 ;  /* 0x000000c900ef7202 */ /* 0x000fe20000000f00 */
[----:B------:R-:W-:-:S04]  /*13b5f0*/  IMAD.MOV.U32 R238, RZ, RZ, R200 ;  /* 0x000000ffffee7224 */ /* 0x000fc800078e00c8 */
[----:B------:R-:W-:Y:S01]  /*13b600*/  STL [R1+0x6324], R239 ;  /* 0x006324ef01007387 */ /* 0x000fe20000100800 */
[----:B------:R-:W-:Y:S01]  /*13b610*/  STL [R1+0x6320], R238 ;  /* 0x006320ee01007387 */ /* 0x000fe20000100800 */
[----:B------:R-:W-:Y:S11]  /*13b620*/  HMMA.1688.F32.TF32 R80, R4, R166, R80 ;  /* 0x000000a60450723c */ /* 0x000ff60000081050 */
[----:B------:R-:W-:Y:S04]  /*13b630*/  @!UPT UIADD3 URZ, URZ, URZ, URZ ;  /* 0x0000003f3f3ff290 */ /* 0x000fe8000fffe03f */
[----:B------:R-:W-:Y:S01]  /*13b640*/  STL.64 [R1+0xb80], R8 ;  /* 0x000b800801007387 */ /* 0x000fe20000100a00 */
[----:B------:R1:W-:Y:S02]  /*13b650*/  STL.64 [R1+0xb88], R10 ;  /* 0x000b880a01007387 */ /* 0x0003e40000100a00 */
[----:B-1----:R-:W-:Y:S08]  /*13b660*/  HMMA.1688.F32.TF32 R8, R132, R216, R76 ;  /* 0x000000d88408723c */ /* 0x002ff0000008104c */
[----:B------:R-:W-:Y:S11]  /*13b670*/  HMMA.1688.F32.TF32 R84, R4, R158, R84 ;  /* 0x0000009e0454723c */ /* 0x000ff60000081054 */
[----:B------:R-:W-:Y:S04]  /*13b680*/  @!UPT UIADD3 URZ, URZ, URZ, URZ ;  /* 0x0000003f3f3ff290 */ /* 0x000fe8000fffe03f */
[----:B------:R-:W-:Y:S01]  /*13b690*/  STL.64 [R1+0xb60], R8 ;  /* 0x000b600801007387 */ /* 0x000fe20000100a00 */
[----:B------:R1:W-:Y:S02]  /*13b6a0*/  STL.64 [R1+0xb68], R10 ;  /* 0x000b680a01007387 */ /* 0x0003e40000100a00 */
[C---:B-1----:R-:W-:Y:S01]  /*13b6b0*/  HMMA.1688.F32.TF32 R8, R132.reuse, R224, R80 ;  /* 0x000000e08408723c */ /* 0x042fe20000081050 */
[----:B------:R-:W-:Y:S01]  /*13b6c0*/  IMAD.MOV.U32 R239, RZ, RZ, R224 ;  /* 0x000000ffffef7224 */ /* 0x000fe200078e00e0 */
[----:B------:R-:W-:Y:S02]  /*13b6d0*/  MOV R238, R225 ;  /* 0x000000e100ee7202 */ /* 0x000fe40000000f00 */
[----:B------:R-:W-:Y:S02]  /*13b6e0*/  MOV R236, R193 ;  /* 0x000000c100ec7202 */ /* 0x000fe40000000f00 */
[----:B------:R-:W-:Y:S11]  /*13b6f0*/  MOV R237, R209 ;  /* 0x000000d100ed7202 */ /* 0x000ff60000000f00 */
[----:B------:R-:W-:Y:S06]  /*13b700*/  @!UPT UIADD3 URZ, URZ, URZ, URZ ;  /* 0x0000003f3f3ff290 */ /* 0x000fec000fffe03f */
[----:B------:R-:W-:Y:S01]  /*13b710*/  STL.64 [R1+0xb40], R8 ;  /* 0x000b400801007387 */ /* 0x000fe20000100a00 */
[----:B------:R2:W-:Y:S02]  /*13b720*/  STL.64 [R1+0xb48], R10 ;  /* 0x000b480a01007387 */ /* 0x0005e40000100a00 */
[----:B--2---:R-:W-:Y:S01]  /*13b730*/  HMMA.1688.F32.TF32 R8, R132, R232, R84 ;  /* 0x000000e88408723c */ /* 0x004fe20000081054 */
[----:B------:R-:W-:Y:S01]  /*13b740*/  STL.64 [R1+0x6350], R238 ;  /* 0x006350ee01007387 */ /* 0x000fe20000100a00 */
[----:B------:R-:W-:Y:S02]  /*13b750*/  STL.64 [R1+0x6348], R236 ;  /* 0x006348ec01007387 */ /* 0x000fe40000100a00 */
[----:B------:R-:W-:Y:S11]  /*13b760*/  IMAD.MOV.U32 R245, RZ, RZ, R208 ;  /* 0x000000fffff57224 */ /* 0x000ff600078e00d0 */
[----:B------:R-:W-:Y:S08]  /*13b770*/  @!UPT UIADD3 URZ, URZ, URZ, URZ ;  /* 0x0000003f3f3ff290 */ /* 0x000ff0000fffe03f */
[----:B------:R-:W-:Y:S01]  /*13b780*/  STL.64 [R1+0xb20], R8 ;  /* 0x000b200801007387 */ /* 0x000fe20000100a00 */
[----:B------:R1:W-:Y:S02]  /*13b790*/  STL.64 [R1+0xb28], R10 ;  /* 0x000b280a01007387 */ /* 0x0003e40000100a00 */
[----:B------:R-:W2:Y:S02]  /*13b7a0*/  LDL R234, [R1+0x1568] ;  /* 0x0015680001ea7983 */ /* 0x000ea40000100800 */
[----:B------:R-:W2:Y:S01]  /*13b7b0*/  LDL R235, [R1+0x156c] ;  /* 0x00156c0001eb7983 */ /* 0x000ea20000100800 */
[----:B------:R-:W2:Y:S01]  /*13b7c0*/  LDL.LU R224, [R1+0x3350] ;  /* 0x0033500001e07983 */ /* 0x000ea20000300800 */
[----:B------:R-:W2:Y:S02]  /*13b7d0*/  LDL.LU R225, [R1+0x3354] ;  /* 0x0033540001e17983 */ /* 0x000ea40000300800 */
[----:B------:R-:W2:Y:S02]  /*13b7e0*/  LDL.LU R226, [R1+0x3358] ;  /* 0x0033580001e27983 */ /* 0x000ea40000300800 */
[----:B------:R-:W2:Y:S01]  /*13b7f0*/  LDL.LU R227, [R1+0x335c] ;  /* 0x00335c0001e37983 */ /* 0x000ea20000300800 */
        /* <DEDUP_REMOVED lines=55> */
[----:B------:R-:W3:Y:S02]  /*13bb70*/  LDL R110, [R1+0x14a8] ;  /* 0x0014a800016e7983 */ /* 0x000ee40000100800 */
[----:B------:R-:W3:Y:S02]  /*13bb80*/  LDL R111, [R1+0x14ac] ;  /* 0x0014ac00016f7983 */ /* 0x000ee40000100800 */
[----:B------:R-:W3:Y:S01]  /*13bb90*/  LDL.LU R32, [R1+0x3410] ;  /* 0x0034100001207983 */ /* 0x000ee20000300800 */
[----:B------:R-:W3:Y:S01]  /*13bba0*/  LDL.LU R33, [R1+0x3414] ;  /* 0x0034140001217983 */ /* 0x000ee20000300800 */
[----:B------:R-:W3:Y:S02]  /*13bbb0*/  LDL.LU R34, [R1+0x3418] ;  /* 0x0034180001227983 */ /* 0x000ee40000300800 */
[----:B------:R-:W3:Y:S02]  /*13bbc0*/  LDL.LU R35, [R1+0x341c] ;  /* 0x00341c0001237983 */ /* 0x000ee40000300800 */
        /* <DEDUP_REMOVED lines=19> */
[----:B------:R-:W4:Y:S01]  /*13bd00*/  LDL.LU R53, [R1+0x3274] ;  /* 0x0032740001357983 */ /* 0x000f220000300800 */
[----:B------:R-:W4:Y:S02]  /*13bd10*/  LDL.LU R54, [R1+0x3278] ;  /* 0x0032780001367983 */ /* 0x000f240000300800 */
[----:B------:R-:W4:Y:S02]  /*13bd20*/  LDL.LU R55, [R1+0x327c] ;  /* 0x00327c0001377983 */ /* 0x000f240000300800 */
        /* <DEDUP_REMOVED lines=71> */
[----:B------:R-:W-:-:S02]  /*13c1a0*/  MOV R247, R217 ;  /* 0x000000d900f77202 */ /* 0x000fc40000000f00 */
[----:B------:R-:W-:-:S03]  /*13c1b0*/  MOV R244, R233 ;  /* 0x000000e900f47202 */ /* 0x000fc60000000f00 */
[----:B------:R-:W-:Y:S02]  /*13c1c0*/  STL.64 [R1+0x6360], R246 ;  /* 0x006360f601007387 */ /* 0x000fe40000100a00 */
[----:B------:R-:W-:Y:S02]  /*13c1d0*/  STL.64 [R1+0x6358], R244 ;  /* 0x006358f401007387 */ /* 0x000fe40000100a00 */
[----:B------:R-:W-:Y:S01]  /*13c1e0*/  IMAD.MOV.U32 R252, RZ, RZ, R232 ;  /* 0x000000fffffc7224 */ /* 0x000fe200078e00e8 */
[C---:B--2---:R-:W-:Y:S08]  /*13c1f0*/  HMMA.1688.F32.TF32 R112, R4.reuse, R114, R124 ;  /* 0x000000720470723c */ /* 0x044ff0000008107c */
[C---:B---3--:R-:W-:Y:S08]  /*13c200*/  HMMA.1688.F32.TF32 R108, R4.reuse, R110, R32 ;  /* 0x0000006e046c723c */ /* 0x048ff00000081020 */
[C---:B------:R-:W-:Y:S08]  /*13c210*/  HMMA.1688.F32.TF32 R124, R4.reuse, R230, R220 ;  /* 0x000000e6047c723c */ /* 0x040ff000000810dc */
[C---:B------:R-:W-:Y:S08]  /*13c220*/  HMMA.1688.F32.TF32 R32, R4.reuse, R142, R212 ;  /* 0x0000008e0420723c */ /* 0x040ff000000810d4 */
[C---:B----4-:R-:W-:Y:S08]  /*13c230*/  HMMA.1688.F32.TF32 R100, R4.reuse, R102, R36 ;  /* 0x000000660464723c */ /* 0x050ff00000081024 */
        /* <DEDUP_REMOVED lines=54> */
[----:B--2---:R-:W2:Y:S02]  /*13c5a0*/  LDL R86, [R1+0x15b8] ;  /* 0x0015b80001567983 */ /* 0x004ea40000100800 */
[----:B------:R-:W2:Y:S02]  /*13c5b0*/  LDL R87, [R1+0x15bc] ;  /* 0x0015bc0001577983 */ /* 0x000ea40000100800 */
[----:B------:R-:W2:Y:S01]  /*13c5c0*/  LDL.LU R200, [R1+0x3300] ;  /* 0x0033000001c87983 */ /* 0x000ea20000300800 */
[C---:B------:R-:W-:Y:S01]  /*13c5d0*/  HMMA.1688.F32.TF32 R56, R4.reuse, R202, R192 ;  /* 0x000000ca0438723c */ /* 0x040fe200000810c0 */
        /* <DEDUP_REMOVED lines=39> */
[----:B------:R-:W2:Y:S01]  /*13c850*/  LDL.64 R244, [R1+0x40] ;  /* 0x0000400001f47983 */ /* 0x000ea20000100a00 */
[----:B------:R-:W2:Y:S02]  /*13c860*/  LDL.LU.64 R246, [R1+0x48] ;  /* 0x0000480001f67983 */ /* 0x000ea40000300a00 */
[----:B------:R-:W2:Y:S02]  /*13c870*/  LDL.64 R236, [R1+0x50] ;  /* 0x0000500001ec7983 */ /* 0x000ea40000100a00 */
[----:B------:R-:W2:Y:S01]  /*13c880*/  LDL.LU.64 R238, [R1+0x58] ;  /* 0x0000580001ee7983 */ /* 0x000ea20000300a00 */
        /* <DEDUP_REMOVED lines=10> */
[----:B------:R-:W-:Y:S03]  /*13c930*/  HMMA.1688.F32.TF32 R120, R4, R206, R120 ;  /* 0x000000ce0478723c */ /* 0x000fe60000081078 */
[----:B------:R-:W2:Y:S04]  /*13c940*/  LDL R204, [R1+0x60] ;  /* 0x0000600001cc7983 */ /* 0x000ea80000100800 */
[----:B------:R-:W2:Y:S01]  /*13c950*/  LDL R205, [R1+0x64] ;  /* 0x0000640001cd7983 */ /* 0x000ea20000100800 */
[----:B------:R-:W2:Y:S02]  /*13c960*/  LDL R206, [R1+0x68] ;  /* 0x0000680001ce7983 */ /* 0x000ea40000100800 */
[----:B------:R-:W2:Y:S01]  /*13c970*/  LDL R207, [R1+0x6c] ;  /* 0x00006c0001cf7983 */ /* 0x000ea20000100800 */
[----:B------:R-:W2:Y:S01]  /*13c980*/  LDL.64 R140, [R1+0xa0] ;  /* 0x0000a000018c7983 */ /* 0x000ea20000100a00 */
[----:B------:R-:W2:Y:S02]  /*13c990*/  LDL.LU.64 R142, [R1+0xa8] ;  /* 0x0000a800018e7983 */ /* 0x000ea40000300a00 */
[----:B------:R-:W2:Y:S02]  /*13c9a0*/  LDL R148, [R1+0xb0] ;  /* 0x0000b00001947983 */ /* 0x000ea40000100800 */
[----:B------:R-:W2:Y:S01]  /*13c9b0*/  LDL R149, [R1+0xb4] ;  /* 0x0000b40001957983 */ /* 0x000ea20000100800 */
[----:B------:R-:W2:Y:S04]  /*13c9c0*/  LDL R150, [R1+0xb8] ;  /* 0x0000b80001967983 */ /* 0x000ea80000100800 */
[----:B------:R-:W2:Y:S04]  /*13c9d0*/  LDL R151, [R1+0xbc] ;  /* 0x0000bc0001977983 */ /* 0x000ea80000100800 */
[----:B------:R-:W2:Y:S04]  /*13c9e0*/  LDL R180, [R1+0xf0] ;  /* 0x0000f00001b47983 */ /* 0x000ea80000100800 */
[----:B------:R-:W2:Y:S04]  /*13c9f0*/  LDL R181, [R1+0xf4] ;  /* 0x0000f40001b57983 */ /* 0x000ea80000100800 */
[----:B------:R-:W2:Y:S01]  /*13ca00*/  LDL.64 R196, [R1+0x110] ;  /* 0x0001100001c47983 */ /* 0x000ea20000100a00 */
[----:B------:R-:W2:Y:S02]  /*13ca10*/  LDL.LU.64 R198, [R1+0x118] ;  /* 0x0001180001c67983 */ /* 0x000ea40000300a00 */
[----:B------:R-:W-:Y:S01]  /*13ca20*/  IMAD.MOV.U32 R182, RZ, RZ, R243 ;  /* 0x000000ffffb67224 */ /* 0x000fe200078e00f3 */
[----:B------:R-:W-:Y:S01]  /*13ca30*/  MOV R183, R242 ;  /* 0x000000f200b77202 */ /* 0x000fe20000000f00 */
[C---:B---3--:R-:W-:Y:S08]  /*13ca40*/  HMMA.1688.F32.TF32 R24, R132.reuse, R224, R24 ;  /* 0x000000e08418723c */ /* 0x048ff00000081018 */
[----:B----4-:R-:W-:Y:S08]  /*13ca50*/  HMMA.1688.F32.TF32 R92, R132, R216, R92 ;  /* 0x000000d8845c723c */ /* 0x010ff0000008105c */
[C---:B------:R-:W-:Y:S08]  /*13ca60*/  HMMA.1688.F32.TF32 R88, R4.reuse, R90, R208 ;  /* 0x0000005a0458723c */ /* 0x040ff000000810d0 */
[C---:B--2---:R-:W-:Y:S08]  /*13ca70*/  HMMA.1688.F32.TF32 R84, R4.reuse, R86, R200 ;  /* 0x000000560454723c */ /* 0x044ff000000810c8 */
[C---:B------:R-:W-:Y:S08]  /*13ca80*/  HMMA.1688.F32.TF32 R80, R4.reuse, R82, R192 ;  /* 0x000000520450723c */ /* 0x040ff000000810c0 */
        /* <DEDUP_REMOVED lines=522> */
[C---:B------:R-:W-:Y:S08]  /*13eb30*/  HMMA.1688.F32.TF32 R128, R4.reuse, R242, R128 ;  /* 0x000000f20480723c */ /* 0x040ff00000081080 */
        /* <DEDUP_REMOVED lines=16> */
[----:B---3--:R-:W-:Y:S01]  /*13ec40*/  HMMA.1688.F32.TF32 R24, R4, R146, R24 ;  /* 0x000000920418723c */ /* 0x008fe20000081018 */
[----:B------:R-:W3:Y:S01]  /*13ec50*/  LDL.LU.64 R146, [R1+0x63b8] ;  /* 0x0063b80001927983 */ /* 0x000ee20000300a00 */
[----:B------:R-:W-:Y:S01]  /*13ec60*/  IMAD.MOV.U32 R135, RZ, RZ, R3 ;  /* 0x000000ffff877224 */ /* 0x000fe200078e0003 */
[----:B------:R-:W-:-:S05]  /*13ec70*/  MOV R3, R155 ;  /* 0x0000009b00037202 */ /* 0x000fca0000000f00 */
[C---:B---3--:R-:W-:Y:S01]  /*13ec80*/  HMMA.1688.F32.TF32 R104, R4.reuse, R146, R104 ;  /* 0x000000920468723c */ /* 0x048fe20000081068 */
[----:B------:R-:W3:Y:S01]  /*13ec90*/  LDL.LU.64 R146, [R1+0x63b0] ;  /* 0x0063b00001927983 */ /* 0x000ee20000300a00 */
[----:B------:R-:W4:Y:S02]  /*13eca0*/  LDL.LU.64 R144, [R1+0x63a8] ;  /* 0x0063a80001907983 */ /* 0x000f240000300a00 */
[----:B------:R-:W3:Y:S02]  /*13ecb0*/  LDL.LU.64 R154, [R1+0x63a0] ;  /* 0x0063a000019a7983 */ /* 0x000ee40000300a00 */
[----:B------:R-:W3:Y:S01]  /*13ecc0*/  LDL.LU.64 R152, [R1+0x6398] ;  /* 0x0063980001987983 */ /* 0x000ee20000300a00 */
[----:B------:R-:W3:Y:S01]  /*13ecd0*/  LDL.LU.64 R162, [R1+0x6390] ;  /* 0x0063900001a27983 */ /* 0x000ee20000300a00 */
[----:B------:R-:W3:Y:S02]  /*13ece0*/  LDL.LU.64 R160, [R1+0x6388] ;  /* 0x0063880001a07983 */ /* 0x000ee40000300a00 */
        /* <DEDUP_REMOVED lines=16> */
[----:B------:R-:W4:Y:S02]  /*13edf0*/  LDL R200, [R1+0x1120] ;  /* 0x0011200001c87983 */ /* 0x000f240000100800 */
[----:B------:R-:W4:Y:S01]  /*13ee00*/  LDL R201, [R1+0x1124] ;  /* 0x0011240001c97983 */ /* 0x000f220000100800 */
[C---:B--2---:R-:W-:Y:S01]  /*13ee10*/  HMMA.1688.F32.TF32 R12, R4.reuse, R134, R12 ;  /* 0x00000086040c723c */ /* 0x044fe2000008100c */
[----:B------:R-:W-:Y:S04]  /*13ee20*/  LDS R134, [R2+0x32700] ;  /* 0x0327000002867984 */ /* 0x000fe80000000800 */
[----:B------:R-:W1:Y:S03]  /*13ee30*/  LDS R135, [R0+0x32700] ;  /* 0x0327000000877984 */ /* 0x000e660000000800 */
[----:B------:R-:W-:Y:S01]  /*13ee40*/  HMMA.1688.F32.TF32 R136, R4, R142, R136 ;  /* 0x0000008e0488723c */ /* 0x000fe20000081088 */
[----:B---3--:R-:W-:Y:S01]  /*13ee50*/  STL.64 [R1+0x6128], R230 ;  /* 0x006128e601007387 */ /* 0x008fe20000100a00 */
[----:B------:R-:W-:Y:S02]  /*13ee60*/  STL.64 [R1+0x6120], R228 ;  /* 0x006120e401007387 */ /* 0x000fe40000100a00 */
[----:B----4-:R-:W-:Y:S02]  /*13ee70*/  STL.64 [R1+0x6138], R222 ;  /* 0x006138de01007387 */ /* 0x010fe40000100a00 */
        /* <DEDUP_REMOVED lines=29> */
[----:B-1----:R-:W-:Y:S04]  /*13f050*/  HMMA.1688.F32.TF32 R20, R132, R232, R28 ;  /* 0x000000e88414723c */ /* 0x002fe8000008101c */
[----:B------:R-:W-:Y:S01]  /*13f060*/  STL.64 [R1+0x960], R92 ;  /* 0x0009605c01007387 */ /* 0x000fe20000100a00 */
[----:B------:R-:W-:Y:S07]  /*13f070*/  STL.64 [R1+0x968], R94 ;  /* 0x0009685e01007387 */ /* 0x000fee0000100a00 */
[----:B------:R1:W-:Y:S02]  /*13f080*/  STL.64 [R1+0x940], R24 ;  /* 0x0009401801007387 */ /* 0x0003e40000100a00 */
[----:B------:R-:W-:Y:S01]  /*13f090*/  IMAD.MOV.U32 R224, RZ, RZ, R239 ;  /* 0x000000ffffe07224 */ /* 0x000fe200078e00ef */
[----:B------:R-:W-:Y:S01]  /*13f0a0*/  STL.64 [R1+0x948], R26 ;  /* 0x0009481a01007387 */ /* 0x000fe20000100a00 */
[----:B------:R-:W2:Y:S01]  /*13f0b0*/  LDL.LU R239, [R1+0x6324] ;  /* 0x0063240001ef7983 */ /* 0x000ea20000300800 */
[----:B------:R-:W-:Y:S01]  /*13f0c0*/  MOV R225, R238 ;  /* 0x000000ee00e17202 */ /* 0x000fe20000000f00 */
[----:B------:R-:W-:Y:S01]  /*13f0d0*/  IMAD.MOV.U32 R208, RZ, RZ, R245 ;  /* 0x000000ffffd07224 */ /* 0x000fe200078e00f5 */
[----:B------:R-:W-:Y:S01]  /*13f0e0*/  MOV R209, R237 ;  /* 0x000000ed00d17202 */ /* 0x000fe20000000f00 */
[----:B------:R-:W-:-:S03]  /*13f0f0*/  IMAD.MOV.U32 R193, RZ, RZ, R236 ;  /* 0x000000ffffc17224 */ /* 0x000fc600078e00ec */
[----:B------:R3:W-:Y:S01]  /*13f100*/  STL.64 [R1+0x920], R20 ;  /* 0x0009201401007387 */ /* 0x0007e20000100a00 */
[----:B------:R4:W-:Y:S02]  /*13f110*/  STL.64 [R1+0x928], R22 ;  /* 0x0009281601007387 */ /* 0x0009e40000100a00 */
[----:B------:R-:W4:Y:S02]  /*13f120*/  LDL.LU R238, [R1+0x6320] ;  /* 0x0063200001ee7983 */ /* 0x000f240000300800 */
[----:B------:R-:W4:Y:S01]  /*13f130*/  LDL.LU R245, [R1+0x631c] ;  /* 0x00631c0001f57983 */ /* 0x000f220000300800 */
[----:B------:R-:W4:Y:S01]  /*13f140*/  LDL.LU R237, [R1+0x6318] ;  /* 0x0063180001ed7983 */ /* 0x000f220000300800 */
[----:B------:R-:W4:Y:S02]  /*13f150*/  LDL R192, [R1+0x12a0] ;  /* 0x0012a00001c07983 */ /* 0x000f240000100800 */
[----:B------:R-:W4:Y:S02]  /*13f160*/  LDL.LU R236, [R1+0x6314] ;  /* 0x0063140001ec7983 */ /* 0x000f240000300800 */
[----:B-1----:R-:W4:Y:S01]  /*13f170*/  LDL R24, [R1+0x1170] ;  /* 0x0011700001187983 */ /* 0x002f220000100800 */
[----:B------:R-:W4:Y:S04]  /*13f180*/  LDL R25, [R1+0x1174] ;  /* 0x0011740001197983 */ /* 0x000f280000100800 */
[----:B------:R-:W4:Y:S04]  /*13f190*/  LDL R92, [R1+0x1190] ;  /* 0x00119000015c7983 */ /* 0x000f280000100800 */
[----:B------:R-:W4:Y:S04]  /*13f1a0*/  LDL R93, [R1+0x1194] ;  /* 0x00119400015d7983 */ /* 0x000f280000100800 */
        /* <DEDUP_REMOVED lines=14> */
[----:B------:R-:W3:Y:S02]  /*13f290*/  LDL.LU.64 R180, [R1+0x1200] ;  /* 0x0012000001b47983 */ /* 0x000ee40000300a00 */
[----:B------:R-:W3:Y:S02]  /*13f2a0*/  LDL R228, [R1+0x1260] ;  /* 0x0012600001e47983 */ /* 0x000ee40000100800 */
        /* <DEDUP_REMOVED lines=12> */
[----:B------:R-:W-:Y:S01]  /*13f370*/  IMAD.MOV.U32 R216, RZ, RZ, R246 ;  /* 0x000000ffffd87224 */ /* 0x000fe200078e00f6 */
[----:B------:R-:W-:Y:S01]  /*13f380*/  MOV R217, R247 ;  /* 0x000000f700d97202 */ /* 0x000fe20000000f00 */
[C---:B------:R-:W-:Y:S08]  /*13f390*/  HMMA.1688.F32.TF32 R100, R4.reuse, R170, R100 ;  /* 0x000000aa0464723c */ /* 0x040ff00000081064 */
[C---:B------:R-:W-:Y:S08]  /*13f3a0*/  HMMA.1688.F32.TF32 R108, R4.reuse, R178, R108 ;  /* 0x000000b2046c723c */ /* 0x040ff0000008106c */
[----:B------:R-:W-:Y:S01]  /*13f3b0*/  HMMA.1688.F32.TF32 R112, R4, R186, R112 ;  /* 0x000000ba0470723c */ /* 0x000fe20000081070 */
[----:B--2---:R-:W-:Y:S01]  /*13f3c0*/  MOV R201, R239 ;  /* 0x000000ef00c97202 */ /* 0x004fe20000000f00 */
[----:B----4-:R-:W-:Y:S01]  /*13f3d0*/  IMAD.MOV.U32 R184, RZ, RZ, R237 ;  /* 0x000000ffffb87224 */ /* 0x010fe200078e00ed */
[----:B------:R-:W-:-:S02]  /*13f3e0*/  MOV R169, R236 ;  /* 0x000000ec00a97202 */ /* 0x000fc40000000f00 */
[----:B------:R-:W2:Y:S01]  /*13f3f0*/  LDL.LU R236, [R1+0x6310] ;  /* 0x0063100001ec7983 */ /* 0x000ea20000300800 */
[----:B------:R-:W2:Y:S01]  /*13f400*/  LDL.LU R237, [R1+0x630c] ;  /* 0x00630c0001ed7983 */ /* 0x000ea20000300800 */
[----:B------:R-:W-:Y:S01]  /*13f410*/  MOV R185, R245 ;  /* 0x000000f500b97202 */ /* 0x000fe20000000f00 */
[----:B------:R-:W-:Y:S01]  /*13f420*/  IMAD.MOV.U32 R200, RZ, RZ, R238 ;  /* 0x000000ffffc87224 */ /* 0x000fe200078e00ee */
[----:B------:R-:W4:Y:S01]  /*13f430*/  LDL.LU R245, [R1+0x6308] ;  /* 0x0063080001f57983 */ /* 0x000f220000300800 */
[----:B------:R-:W4:Y:S02]  /*13f440*/  LDL.LU R238, [R1+0x6304] ;  /* 0x0063040001ee7983 */ /* 0x000f240000300800 */
[----:B------:R-:W4:Y:S02]  /*13f450*/  LDL.LU R239, [R1+0x6300] ;  /* 0x0063000001ef7983 */ /* 0x000f240000300800 */
[----:B------:R-:W4:Y:S01]  /*13f460*/  LDL.LU R246, [R1+0x62fc] ;  /* 0x0062fc0001f67983 */ /* 0x000f220000300800 */
[----:B------:R-:W4:Y:S01]  /*13f470*/  LDL.LU R247, [R1+0x62f8] ;  /* 0x0062f80001f77983 */ /* 0x000f220000300800 */
[C---:B------:R-:W-:Y:S08]  /*13f480*/  HMMA.1688.F32.TF32 R28, R132.reuse, R24, R116 ;  /* 0x00000018841c723c */ /* 0x040ff00000081074 */
[C---:B------:R-:W-:Y:S08]  /*13f490*/  HMMA.1688.F32.TF32 R24, R132.reuse, R92, R128 ;  /* 0x0000005c8418723c */ /* 0x040ff00000081080 */
[C---:B---3--:R-:W-:Y:S08]  /*13f4a0*/  HMMA.1688.F32.TF32 R8, R132.reuse, R20, R8 ;  /* 0x000000148408723c */ /* 0x048ff00000081008 */
[C---:B------:R-:W-:Y:S08]  /*13f4b0*/  HMMA.1688.F32.TF32 R20, R132.reuse, R140, R12 ;  /* 0x0000008c8414723c */ /* 0x040ff0000008100c */
[C---:B------:R-:W-:Y:S01]  /*13f4c0*/  HMMA.1688.F32.TF32 R12, R132.reuse, R148, R16 ;  /* 0x00000094840c723c */ /* 0x040fe20000081010 */
[----:B------:R-:W-:Y:S01]  /*13f4d0*/  STL.64 [R1+0x900], R28 ;  /* 0x0009001c01007387 */ /* 0x000fe20000100a00 */
[----:B------:R-:W-:Y:S02]  /*13f4e0*/  STL.64 [R1+0x908], R30 ;  /* 0x0009081e01007387 */ /* 0x000fe40000100a00 */
[----:B------:R-:W-:Y:S02]  /*13f4f0*/  STL.64 [R1+0x8e0], R24 ;  /* 0x0008e01801007387 */ /* 0x000fe40000100a00 */
[----:B------:R-:W-:Y:S01]  /*13f500*/  STL.64 [R1+0x8e8], R26 ;  /* 0x0008e81a01007387 */ /* 0x000fe20000100a00 */
[----:B------:R-:W-:Y:S01]  /*13f510*/  STL.64 [R1+0x8c0], R8 ;  /* 0x0008c00801007387 */ /* 0x000fe20000100a00 */
[----:B------:R1:W-:Y:S02]  /*13f520*/  STL.64 [R1+0x8c8], R10 ;  /* 0x0008c80a01007387 */ /* 0x0003e40000100a00 */
[C---:B-1----:R-:W-:Y:S05]  /*13f530*/  HMMA.1688.F32.TF32 R8, R132.reuse, R156, R96 ;  /* 0x0000009c8408723c */ /* 0x042fea0000081060 */
[----:B------:R-:W-:Y:S01]  /*13f540*/  STL.64 [R1+0x8a0], R20 ;  /* 0x0008a01401007387 */ /* 0x000fe20000100a00 */
[----:B------:R-:W-:Y:S02]  /*13f550*/  STL.64 [R1+0x8a8], R22 ;  /* 0x0008a81601007387 */ /* 0x000fe40000100a00 */
[----:B------:R-:W-:Y:S05]  /*13f560*/  HMMA.1688.F32.TF32 R16, R132, R164, R100 ;  /* 0x000000a48410723c */ /* 0x000fea0000081064 */
[----:B------:R-:W-:Y:S01]  /*13f570*/  STL.64 [R1+0x880], R12 ;  /* 0x0008800c01007387 */ /* 0x000fe20000100a00 */
[----:B------:R1:W-:Y:S02]  /*13f580*/  STL.64 [R1+0x888], R14 ;  /* 0x0008880e01007387 */ /* 0x0003e40000100a00 */
[----:B------:R-:W-:Y:S08]  /*13f590*/  HMMA.1688.F32.TF32 R120, R4, R194, R120 ;  /* 0x000000c20478723c */ /* 0x000ff00000081078 */
[C---:B-1----:R-:W-:Y:S01]  /*13f5a0*/  HMMA.1688.F32.TF32 R12, R132.reuse, R172, R108 ;  /* 0x000000ac840c723c */ /* 0x042fe2000008106c */
[----:B------:R-:W-:Y:S01]  /*13f5b0*/  STL.64 [R1+0x860], R8 ;  /* 0x0008600801007387 */ /* 0x000fe20000100a00 */
[----:B------:R1:W-:Y:S06]  /*13f5c0*/  STL.64 [R1+0x868], R10 ;  /* 0x0008680a01007387 */ /* 0x0003ec0000100a00 */
[----:B-1----:R-:W-:Y:S01]  /*13f5d0*/  HMMA.1688.F32.TF32 R8, R132, R180, R112 ;  /* 0x000000b48408723c */ /* 0x002fe20000081070 */
[----:B------:R-:W-:Y:S01]  /*13f5e0*/  STL.64 [R1+0x840], R16 ;  /* 0x0008401001007387 */ /* 0x000fe20000100a00 */
[----:B------:R1:W-:Y:S06]  /*13f5f0*/  STL.64 [R1+0x848], R18 ;  /* 0x0008481201007387 */ /* 0x0003ec0000100a00 */
[C---:B------:R-:W-:Y:S07]  /*13f600*/  HMMA.1688.F32.TF32 R124, R4.reuse, R202, R124 ;  /* 0x000000ca047c723c */ /* 0x040fee000008107c */
[----:B------:R-:W-:Y:S01]  /*13f610*/  STL.64 [R1+0x820], R12 ;  /* 0x0008200c01007387 */ /* 0x000fe20000100a00 */
[----:B------:R3:W-:Y:S01]  /*13f620*/  STL.64 [R1+0x828], R14 ;  /* 0x0008280e01007387 */ /* 0x0007e20000100a00 */
[C---:B------:R-:W-:Y:S08]  /*13f630*/  HMMA.1688.F32.TF32 R32, R4.reuse, R210, R32 ;  /* 0x000000d20420723c */ /* 0x040ff00000081020 */
[----:B------:R-:W-:Y:S01]  /*13f640*/  HMMA.1688.F32.TF32 R36, R4, R218, R36 ;  /* 0x000000da0424723c */ /* 0x000fe20000081024 */
[----:B------:R-:W-:Y:S01]  /*13f650*/  STL.64 [R1+0x800], R8 ;  /* 0x0008000801007387 */ /* 0x000fe20000100a00 */
[----:B------:R2:W-:Y:S01]  /*13f660*/  STL.64 [R1+0x808], R10 ;  /* 0x0008080a01007387 */ /* 0x0005e20000100a00 */
[----:B------:R-:W-:Y:S01]  /*13f670*/  MOV R233, R244 ;  /* 0x000000f400e97202 */ /* 0x000fe20000000f00 */
[----:B------:R-:W-:-:S04]  /*13f680*/  IMAD.MOV.U32 R244, RZ, RZ, R180 ;  /* 0x000000fffff47224 */ /* 0x000fc800078e00b4 */
[----:B-1----:R-:W-:Y:S08]  /*13f690*/  HMMA.1688.F32.TF32 R16, R132, R188, R124 ;  /* 0x000000bc8410723c */ /* 0x002ff0000008107c */
[----:B------:R-:W-:Y:S08]  /*13f6a0*/  HMMA.1688.F32.TF32 R40, R4, R226, R40 ;  /* 0x000000e20428723c */ /* 0x000ff00000081028 */
[----:B---3--:R-:W-:Y:S08]  /*13f6b0*/  HMMA.1688.F32.TF32 R12, R132, R196, R32 ;  /* 0x000000c4840c723c */ /* 0x008ff00000081020 */
        /* <DEDUP_REMOVED lines=11> */
[----:B------:R-:W-:-:S07]  /*13f770*/  IMAD.MOV.U32 R232, RZ, RZ, R252 ;  /* 0x000000ffffe87224 */ /* 0x000fce00078e00fc */
[C---:B--2---:R-:W-:Y:S01]  /*13f780*/  HMMA.1688.F32.TF32 R8, R132.reuse, R236, R120 ;  /* 0x000000ec8408723c */ /* 0x044fe20000081078 */
[----:B----4-:R-:W-:Y:S01]  /*13f790*/  STL.64 [R1+0x60d8], R246 ;  /* 0x0060d8f601007387 */ /* 0x010fe20000100a00 */
[----:B------:R-:W-:Y:S02]  /*13f7a0*/  STL.64 [R1+0x60d0], R244 ;  /* 0x0060d0f401007387 */ /* 0x000fe40000100a00 */
[----:B------:R-:W-:Y:S02]  /*13f7b0*/  STL.64 [R1+0x60e8], R238 ;  /* 0x0060e8ee01007387 */ /* 0x000fe40000100a00 */
[----:B------:R-:W-:Y:S11]  /*13f7c0*/  STL.64 [R1+0x60e0], R236 ;  /* 0x0060e0ec01007387 */ /* 0x000ff60000100a00 */
[----:B------:R-:W-:Y:S06]  /*13f7d0*/  @!UPT UIADD3 URZ, URZ, URZ, URZ ;  /* 0x0000003f3f3ff290 */ /* 0x000fec000fffe03f */
[----:B------:R-:W-:Y:S01]  /*13f7e0*/  STL.64 [R1+0x7f0], R8 ;  /* 0x0007f00801007387 */ /* 0x000fe20000100a00 */
        /* <DEDUP_REMOVED lines=40> */
[----:B------:R-:W2:Y:S05]  /*13fa70*/  LDL.LU R234, [R1+0x1568] ;  /* 0x0015680001ea7983 */ /* 0x000eaa0000300800 */
[----:B------:R-:W-:Y:S01]  /*13fa80*/  STL.64 [R1+0x620], R12 ;  /* 0x0006200c01007387 */ /* 0x000fe20000100a00 */
[----:B------:R3:W-:Y:S07]  /*13fa90*/  STL.64 [R1+0x628], R14 ;  /* 0x0006280e01007387 */ /* 0x0007ee0000100a00 */
        /* <DEDUP_REMOVED lines=46> */
[----:B------:R-:W2:Y:S01]  /*13fd80*/  LDL.LU R148, [R1+0x3810] ;  /* 0x0038100001947983 */ /* 0x000ea20000300800 */
        /* <DEDUP_REMOVED lines=76> */
[----:B------:R-:W3:Y:S01]  /*140250*/  LDL R76, [R1+0x1300] ;  /* 0x00130000014c7983 */ /* 0x000ee20000100800 */
[----:B------:R-:W3:Y:S01]  /*140260*/  LDL R77, [R1+0x1304] ;  /* 0x00130400014d7983 */ /* 0x000ee20000100800 */
        /* <DEDUP_REMOVED lines=35> */
[----:B------:R-:W1:Y:S01]  /*1404a0*/  LDS R7, [R0+0x16780] ;  /* 0x0167800000077984 */ /* 0x000e620000000800 */
[C---:B--2---:R-:W-:Y:S08]  /*1404b0*/  HMMA.1688.F32.TF32 R80, R132.reuse, R80, R88 ;  /* 0x000000508450723c */ /* 0x044ff00000081058 */
[----:B---3--:R-:W-:Y:S08]  /*1404c0*/  HMMA.1688.F32.TF32 R76, R132, R76, R136 ;  /* 0x0000004c844c723c */ /* 0x008ff00000081088 */
[C---:B-1----:R-:W-:Y:S08]  /*1404d0*/  HMMA.1688.F32.TF32 R104, R4.reuse, R106, R48 ;  /* 0x0000006a0468723c */ /* 0x042ff00000081030 */
[C---:B------:R-:W-:Y:S08]  /*1404e0*/  HMMA.1688.F32.TF32 R48, R4.reuse, R222, R212 ;  /* 0x000000de0430723c */ /* 0x040ff000000810d4 */
[C---:B----4-:R-:W-:Y:S08]  /*1404f0*/  HMMA.1688.F32.TF32 R8, R4.reuse, R10, R44 ;  /* 0x0000000a0408723c */ /* 0x050ff0000008102c */
[C---:B------:R-:W-:Y:S08]  /*140500*/  HMMA.1688.F32.TF32 R44, R4.reuse, R206, R196 ;  /* 0x000000ce042c723c */ /* 0x040ff000000810c4 */
[C---:B------:R-:W-:Y:S01]  /*140510*/  HMMA.1688.F32.TF32 R12, R4.reuse, R14, R40 ;  /* 0x0000000e040c723c */ /* 0x040fe20000081028 */
[----:B------:R-:W-:Y:S01]  /*140520*/  STL.64 [R1+0x5e0], R80 ;  /* 0x0005e05001007387 */ /* 0x000fe20000100a00 */
[----:B------:R1:W-:Y:S02]  /*140530*/  STL.64 [R1+0x5e8], R82 ;  /* 0x0005e85201007387 */ /* 0x0003e40000100a00 */
[----:B------:R-:W-:Y:S02]  /*140540*/  STL.64 [R1+0x460], R76 ;  /* 0x0004604c01007387 */ /* 0x000fe40000100a00 */
[----:B------:R2:W-:Y:S01]  /*140550*/  STL.64 [R1+0x468], R78 ;  /* 0x0004684e01007387 */ /* 0x0005e20000100a00 */
[----:B------:R-:W3:Y:S01]  /*140560*/  LDL.LU R220, [R1+0x100] ;  /* 0x0001000001dc7983 */ /* 0x000ee20000300800 */
[----:B------:R-:W3:Y:S02]  /*140570*/  LDL.LU R221, [R1+0x104] ;  /* 0x0001040001dd7983 */ /* 0x000ee40000300800 */
[----:B------:R-:W4:Y:S02]  /*140580*/  LDL.LU R222, [R1+0x108] ;  /* 0x0001080001de7983 */ /* 0x000f240000300800 */
[----:B------:R-:W4:Y:S01]  /*140590*/  LDL.LU R223, [R1+0x10c] ;  /* 0x00010c0001df7983 */ /* 0x000f220000300800 */
        /* <DEDUP_REMOVED lines=9> */
[C---:B------:R-:W-:Y:S01]  /*140630*/  HMMA.1688.F32.TF32 R40, R4.reuse, R190, R180 ;  /* 0x000000be0428723c */ /* 0x040fe200000810b4 */
        /* <DEDUP_REMOVED lines=9> */
[C---:B------:R-:W-:Y:S01]  /*1406d0*/  HMMA.1688.F32.TF32 R16, R4.reuse, R18, R36 ;  /* 0x000000120410723c */ /* 0x040fe20000081024 */
[----:B------:R-:W3:Y:S07]  /*1406e0*/  LDL.LU R156, [R1+0x80] ;  /* 0x00008000019c7983 */ /* 0x000eee0000300800 */
        /* <DEDUP_REMOVED lines=9> */
[----:B------:R-:W3:Y:S07]  /*140780*/  LDL.LU R244, [R1+0x50] ;  /* 0x0000500001f47983 */ /* 0x000eee0000300800 */
[C---:B------:R-:W-:Y:S01]  /*140790*/  HMMA.1688.F32.TF32 R124, R4.reuse, R246, R236 ;  /* 0x000000f6047c723c */ /* 0x040fe200000810ec */
[----:B------:R-:W3:Y:S01]  /*1407a0*/  LDL.LU R245, [R1+0x54] ;  /* 0x0000540001f57983 */ /* 0x000ee20000300800 */
[----:B------:R-:W3:Y:S06]  /*1407b0*/  LDL.LU R236, [R1+0x40] ;  /* 0x0000400001ec7983 */ /* 0x000eec0000300800 */
[C---:B------:R-:W-:Y:S01]  /*1407c0*/  HMMA.1688.F32.TF32 R20, R4.reuse, R22, R32 ;  /* 0x000000160414723c */ /* 0x040fe20000081020 */
[----:B------:R-:W3:Y:S07]  /*1407d0*/  LDL.LU R237, [R1+0x44] ;  /* 0x0000440001ed7983 */ /* 0x000eee0000300800 */
[C---:B------:R-:W-:Y:S01]  /*1407e0*/  HMMA.1688.F32.TF32 R32, R4.reuse, R118, R108 ;  /* 0x000000760420723c */ /* 0x040fe2000008106c */
[----:B------:R-:W3:Y:S07]  /*1407f0*/  LDL.LU R138, [R1+0x15d8] ;  /* 0x0015d800018a7983 */ /* 0x000eee0000300800 */
[C---:B------:R-:W-:Y:S01]  /*140800*/  HMMA.1688.F32.TF32 R116, R4.reuse, R142, R92 ;  /* 0x0000008e0474723c */ /* 0x040fe2000008105c */
[----:B------:R-:W3:Y:S07]  /*140810*/  LDL.LU R139, [R1+0x15dc] ;  /* 0x0015dc00018b7983 */ /* 0x000eee0000300800 */
        /* <DEDUP_REMOVED lines=8> */
[----:B------:R-:W4:Y:S01]  /*1408a0*/  LDL.LU R90, [R1+0x15b8] ;  /* 0x0015b800015a7983 */ /* 0x000f220000300800 */
[----:B------:R-:W4:Y:S01]  /*1408b0*/  LDL.LU R91, [R1+0x15bc] ;  /* 0x0015bc00015b7983 */ /* 0x000f220000300800 */
[C---:B------:R-:W-:Y:S01]  /*1408c0*/  HMMA.1688.F32.TF32 R120, R4.reuse, R122, R60 ;  /* 0x0000007a0478723c */ /* 0x040fe2000008103c */
[----:B------:R-:W4:Y:S07]  /*1408d0*/  LDL.LU R200, [R1+0x3730] ;  /* 0x0037300001c87983 */ /* 0x000f2e0000300800 */
        /* <DEDUP_REMOVED lines=10> */
[----:B-1----:R-:W4:Y:S02]  /*140980*/  LDL.LU R82, [R1+0x1598] ;  /* 0x0015980001527983 */ /* 0x002f240000300800 */
[----:B------:R-:W4:Y:S01]  /*140990*/  LDL.LU R83, [R1+0x159c] ;  /* 0x00159c0001537983 */ /* 0x000f220000300800 */
[C---:B------:R-:W-:Y:S01]  /*1409a0*/  HMMA.1688.F32.TF32 R100, R4.reuse, R102, R56 ;  /* 0x000000660464723c */ /* 0x040fe20000081038 */
[----:B--2---:R-:W2:Y:S07]  /*1409b0*/  LDL.LU R78, [R1+0x1588] ;  /* 0x00158800014e7983 */ /* 0x004eae0000300800 */
        /* <DEDUP_REMOVED lines=8> */
[----:B------:R-:W2:Y:S05]  /*140a40*/  LDL.LU R75, [R1+0x157c] ;  /* 0x00157c00014b7983 */ /* 0x000eaa0000300800 */
[C---:B------:R-:W-:Y:S01]  /*140a50*/  HMMA.1688.F32.TF32 R112, R4.reuse, R114, R52 ;  /* 0x000000720470723c */ /* 0x040fe20000081034 */
[----:B------:R-:W2:Y:S07]  /*140a60*/  LDL.LU R168, [R1+0x3770] ;  /* 0x0037700001a87983 */ /* 0x000eae0000300800 */
[C---:B------:R-:W-:Y:S01]  /*140a70*/  HMMA.1688.F32.TF32 R52, R4.reuse, R170, R228 ;  /* 0x000000aa0434723c */ /* 0x040fe200000810e4 */
[----:B------:R-:W2:Y:S01]  /*140a80*/  LDL.LU R169, [R1+0x3774] ;  /* 0x0037740001a97983 */ /* 0x000ea20000300800 */
[----:B------:R-:W2:Y:S02]  /*140a90*/  LDL.LU R170, [R1+0x3778] ;  /* 0x0037780001aa7983 */ /* 0x000ea40000300800 */
[----:B------:R-:W2:Y:S02]  /*140aa0*/  LDL.LU R171, [R1+0x377c] ;  /* 0x00377c0001ab7983 */ /* 0x000ea40000300800 */
[----:B------:R-:W2:Y:S01]  /*140ab0*/  LDL.LU R184, [R1+0x3750] ;  /* 0x0037500001b87983 */ /* 0x000ea20000300800 */
[----:B------:R-:W2:Y:S01]  /*140ac0*/  LDL.LU R185, [R1+0x3754] ;  /* 0x0037540001b97983 */ /* 0x000ea20000300800 */
[----:B------:R-:W2:Y:S01]  /*140ad0*/  LDL.LU R186, [R1+0x3758] ;  /* 0x0037580001ba7983 */ /* 0x000ea20000300800 */
[----:B------:R-:W-:Y:S01]  /*140ae0*/  MOV R239, R248 ;  /* 0x000000f800ef7202 */ /* 0x000fe20000000f00 */
[----:B------:R-:W2:Y:S02]  /*140af0*/  LDL.LU R187, [R1+0x375c] ;  /* 0x00375c0001bb7983 */ /* 0x000ea40000300800 */
[----:B------:R-:W-:Y:S01]  /*140b00*/  IMAD.MOV.U32 R238, RZ, RZ, R249 ;  /* 0x000000ffffee7224 */ /* 0x000fe200078e00f9 */
[----:B------:R-:W2:Y:S01]  /*140b10*/  LDL.LU R248, [R1+0x3650] ;  /* 0x0036500001f87983 */ /* 0x000ea20000300800 */
[----:B------:R-:W-:Y:S01]  /*140b20*/  MOV R247, R250 ;  /* 0x000000fa00f77202 */ /* 0x000fe20000000f00 */
[----:B------:R-:W2:Y:S02]  /*140b30*/  LDL.LU R249, [R1+0x3654] ;  /* 0x0036540001f97983 */ /* 0x000ea40000300800 */
[----:B------:R-:W-:Y:S01]  /*140b40*/  IMAD.MOV.U32 R246, RZ, RZ, R251 ;  /* 0x000000fffff67224 */ /* 0x000fe200078e00fb */
[----:B------:R-:W2:Y:S01]  /*140b50*/  LDL.LU R250, [R1+0x3658] ;  /* 0x0036580001fa7983 */ /* 0x000ea20000300800 */
[C---:B------:R-:W-:Y:S01]  /*140b60*/  HMMA.1688.F32.TF32 R68, R4.reuse, R234, R224 ;  /* 0x000000ea0444723c */ /* 0x040fe200000810e0 */
[----:B------:R-:W2:Y:S02]  /*140b70*/  LDL.LU R251, [R1+0x365c] ;  /* 0x00365c0001fb7983 */ /* 0x000ea40000300800 */
[----:B------:R-:W2:Y:S01]  /*140b80*/  LDL.LU R224, [R1+0x10] ;  /* 0x0000100001e07983 */ /* 0x000ea20000300800 */
[----:B------:R-:W2:Y:S01]  /*140b90*/  LDL.LU R225, [R1+0x14] ;  /* 0x0000140001e17983 */ /* 0x000ea20000300800 */
[----:B------:R-:W2:Y:S02]  /*140ba0*/  LDL.LU R216, [R1] ;  /* 0x0000000001d87983 */ /* 0x000ea40000300800 */
[----:B------:R-:W2:Y:S02]  /*140bb0*/  LDL.LU R217, [R1+0x4] ;  /* 0x0000040001d97983 */ /* 0x000ea40000300800 */
[----:B------:R-:W2:Y:S01]  /*140bc0*/  LDL.LU R140, [R1+0x60] ;  /* 0x00006000018c7983 */ /* 0x000ea20000300800 */
[----:B------:R-:W2:Y:S01]  /*140bd0*/  LDL.LU R141, [R1+0x64] ;  /* 0x00006400018d7983 */ /* 0x000ea20000300800 */
[C---:B------:R-:W-:Y:S01]  /*140be0*/  HMMA.1688.F32.TF32 R108, R4.reuse, R174, R164 ;  /* 0x000000ae046c723c */ /* 0x040fe200000810a4 */
[----:B------:R-:W2:Y:S02]  /*140bf0*/  LDL.LU R142, [R1+0x68] ;  /* 0x00006800018e7983 */ /* 0x000ea40000300800 */
[----:B------:R-:W2:Y:S05]  /*140c00*/  LDL.LU R143, [R1+0x6c] ;  /* 0x00006c00018f7983 */ /* 0x000eaa0000300800 */
[----:B------:R-:W-:Y:S01]  /*140c10*/  HMMA.1688.F32.TF32 R24, R4, R26, R128 ;  /* 0x0000001a0418723c */ /* 0x000fe20000081080 */
[----:B------:R-:W-:Y:S04]  /*140c20*/  LDS R128, [R2+0x18780] ;  /* 0x0187800002807984 */ /* 0x000fe80000000800 */
[----:B------:R-:W-:Y:S04]  /*140c30*/  LDS R130, [R2+0x1a780] ;  /* 0x01a7800002827984 */ /* 0x000fe80000000800 */
[----:B------:R-:W-:Y:S01]  /*140c40*/  LDS R129, [R0+0x18780] ;  /* 0x0187800000817984 */ /* 0x000fe20000000800 */
[----:B------:R-:W-:Y:S01]  /*140c50*/  MOV R175, R240 ;  /* 0x000000f000af7202 */ /* 0x000fe20000000f00 */
[----:B------:R-:W-:-:S02]  /*140c60*/  IMAD.MOV.U32 R174, RZ, RZ, R241 ;  /* 0x000000ffffae7224 */ /* 0x000fc400078e00f1 */
[----:B------:R-:W2:Y:S01]  /*140c70*/  LDL.LU R240, [R1+0x30] ;  /* 0x0000300001f07983 */ /* 0x000ea20000300800 */
[----:B------:R-:W2:Y:S01]  /*140c80*/  LDL.LU R241, [R1+0x34] ;  /* 0x0000340001f17983 */ /* 0x000ea20000300800 */
[----:B------:R-:W2:Y:S02]  /*140c90*/  LDL.LU R232, [R1+0x20] ;  /* 0x0000200001e87983 */ /* 0x000ea40000300800 */
[----:B------:R-:W2:Y:S01]  /*140ca0*/  LDL.LU R233, [R1+0x24] ;  /* 0x0000240001e97983 */ /* 0x000ea20000300800 */
[----:B------:R-:W1:Y:S01]  /*140cb0*/  LDS R131, [R0+0x1a780] ;  /* 0x01a7800000837984 */ /* 0x000e620000000800 */
        /* <DEDUP_REMOVED lines=10> */
[----:B------:R-:W-:Y:S01]  /*140d60*/  IMAD.MOV.U32 R230, RZ, RZ, R243 ;  /* 0x000000ffffe67224 */ /* 0x000fe200078e00f3 */
[----:B------:R-:W-:Y:S01]  /*140d70*/  MOV R231, R242 ;  /* 0x000000f200e77202 */ /* 0x000fe20000000f00 */
[----:B------:R-:W-:Y:S04]  /*140d80*/  LDS R136, [R2+0x1c780] ;  /* 0x01c7800002887984 */ /* 0x000fe80000000800 */
[----:B------:R-:W-:Y:S01]  /*140d90*/  LDS R137, [R0+0x1c780] ;  /* 0x01c7800000897984 */ /* 0x000fe20000000800 */
        /* <DEDUP_REMOVED lines=26> */
[----:B------:R-:W3:Y:S01]  /*140f40*/  LDL.LU.64 R224, [R1+0x6268] ;  /* 0x0062680001e07983 */ /* 0x000ee20000300a00 */
[----:B------:R-:W-:Y:S04]  /*140f50*/  LDS R138, [R2+0x1e780] ;  /* 0x01e78000028a7984 */ /* 0x000fe80000000800 */
[----:B------:R-:W1:Y:S04]  /*140f60*/  LDS R139, [R0+0x1e780] ;  /* 0x01e78000008b7984 */ /* 0x000e680000000800 */
[----:B------:R1:W-:Y:S01]  /*140f70*/  STL.64 [R1+0x6240], R122 ;  /* 0x0062407a01007387 */ /* 0x0003e20000100a00 */
[----:B------:R1:W-:Y:S03]  /*140f80*/  STL.64 [R1+0x6238], R120 ;  /* 0x0062387801007387 */ /* 0x0003e60000100a00 */
[----:B-1----:R-:W4:Y:S01]  /*140f90*/  LDL.LU R122, [R1+0x8] ;  /* 0x00000800017a7983 */ /* 0x002f220000300800 */
[----:B------:R-:W4:Y:S01]  /*140fa0*/  LDL.LU R123, [R1+0xc] ;  /* 0x00000c00017b7983 */ /* 0x000f220000300800 */
[C---:B------:R-:W-:Y:S01]  /*140fb0*/  HMMA.1688.F32.TF32 R100, R128.reuse, R232, R100 ;  /* 0x000000e88064723c */ /* 0x040fe20000081064 */
[----:B------:R-:W4:Y:S01]  /*140fc0*/  LDL.LU.64 R234, [R1+0x6260] ;  /* 0x0062600001ea7983 */ /* 0x000f220000300a00 */
[----:B------:R-:W4:Y:S06]  /*140fd0*/  LDL.LU.64 R232, [R1+0x6258] ;  /* 0x0062580001e87983 */ /* 0x000f2c0000300a00 */
[C---:B------:R-:W-:Y:S01]  /*140fe0*/  HMMA.1688.F32.TF32 R112, R128.reuse, R240, R112 ;  /* 0x000000f08070723c */ /* 0x040fe20000081070 */
[----:B------:R-:W4:Y:S02]  /*140ff0*/  LDL.LU.64 R242, [R1+0x6250] ;  /* 0x0062500001f27983 */ /* 0x000f240000300a00 */
[----:B------:R-:W4:Y:S05]  /*141000*/  LDL.LU.64 R240, [R1+0x6248] ;  /* 0x0062480001f07983 */ /* 0x000f2a0000300a00 */
        /* <DEDUP_REMOVED lines=29> */
[----:B------:R-:W2:Y:S01]  /*1411e0*/  LDL.LU R130, [R1+0x38] ;  /* 0x0000380001827983 */ /* 0x000ea20000300800 */
[----:B------:R-:W2:Y:S06]  /*1411f0*/  LDL.LU R131, [R1+0x3c] ;  /* 0x00003c0001837983 */ /* 0x000eac0000300800 */
[C---:B------:R-:W-:Y:S01]  /*141200*/  HMMA.1688.F32.TF32 R132, R136.reuse, R250, R132 ;  /* 0x000000fa8884723c */ /* 0x040fe20000081084 */
[----:B------:R-:W3:Y:S01]  /*141210*/  LDL.LU R250, [R1+0x28] ;  /* 0x0000280001fa7983 */ /* 0x000ee20000300800 */
[----:B------:R-:W3:Y:S01]  /*141220*/  LDL.LU R251, [R1+0x2c] ;  /* 0x00002c0001fb7983 */ /* 0x000ee20000300800 */
[----:B------:R-:W4:Y:S02]  /*141230*/  LDL.LU.64 R122, [R1+0x6240] ;  /* 0x00624000017a7983 */ /* 0x000f240000300a00 */
[----:B------:R-:W4:Y:S03]  /*141240*/  LDL.LU.64 R120, [R1+0x6238] ;  /* 0x0062380001787983 */ /* 0x000f260000300a00 */
        /* <DEDUP_REMOVED lines=24> */
[----:B-1----:R-:W4:Y:S01]  /*1413d0*/  LDL.LU R98, [R1+0x18] ;  /* 0x0000180001627983 */ /* 0x002f220000300800 */
[----:B------:R-:W4:Y:S02]  /*1413e0*/  LDL.LU R99, [R1+0x1c] ;  /* 0x00001c0001637983 */ /* 0x000f240000300800 */
[C---:B------:R-:W-:Y:S01]  /*1413f0*/  HMMA.1688.F32.TF32 R52, R136.reuse, R234, R52 ;  /* 0x000000ea8834723c */ /* 0x040fe20000081034 */
[----:B------:R-:W-:Y:S07]  /*141400*/  LDS R129, [R0+0x20780] ;  /* 0x0207800000817984 */ /* 0x000fee0000000800 */
[C---:B----4-:R-:W-:Y:S11]  /*141410*/  HMMA.1688.F32.TF32 R120, R136.reuse, R98, R120 ;  /* 0x000000628878723c */ /* 0x050ff60000081078 */
[----:B------:R-:W-:Y:S11]  /*141420*/  @!UPT UIADD3 URZ, URZ, URZ, URZ ;  /* 0x0000003f3f3ff290 */ /* 0x000ff6000fffe03f */
[----:B------:R-:W-:Y:S01]  /*141430*/  @!UPT UIADD3 URZ, URZ, URZ, URZ ;  /* 0x0000003f3f3ff290 */ /* 0x000fe2000fffe03f */
[----:B------:R-:W-:Y:S01]  /*141440*/  STL.64 [R1+0x6220], R122 ;  /* 0x0062207a01007387 */ /* 0x000fe20000100a00 */
[----:B------:R1:W-:Y:S02]  /*141450*/  STL.64 [R1+0x6218], R120 ;  /* 0x0062187801007387 */ /* 0x0003e40000100a00 */
[----:B------:R-:W-:Y:S02]  /*141460*/  STL.64 [R1+0x6210], R10 ;  /* 0x0062100a01007387 */ /* 0x000fe40000100a00 */
        /* <DEDUP_REMOVED lines=50> */
[C---:B---3--:R-:W-:Y:S01]  /*141790*/  HMMA.1688.F32.TF32 R100, R136.reuse, R250, R100 ;  /* 0x000000fa8864723c */ /* 0x048fe20000081064 */
        /* <DEDUP_REMOVED lines=43> */
[----:B-1----:R-:W3:Y:S02]  /*141a50*/  LDL.LU R120, [R1+0x200] ;  /* 0x0002000001787983 */ /* 0x002ee40000300800 */
[----:B------:R-:W3:Y:S02]  /*141a60*/  LDL.LU R121, [R1+0x204] ;  /* 0x0002040001797983 */ /* 0x000ee40000300800 */
[----:B------:R-:W3:Y:S01]  /*141a70*/  LDL.LU R96, [R1+0x1f0] ;  /* 0x0001f00001607983 */ /* 0x000ee20000300800 */
[----:B------:R-:W3:Y:S01]  /*141a80*/  LDL.LU R97, [R1+0x1f4] ;  /* 0x0001f40001617983 */ /* 0x000ee20000300800 */
[C---:B--2---:R-:W-:Y:S01]  /*141a90*/  HMMA.1688.F32.TF32 R112, R136.reuse, R130, R112 ;  /* 0x000000828870723c */ /* 0x044fe20000081070 */
[----:B------:R-:W-:Y:S04]  /*141aa0*/  LDS R130, [R2+0x22780] ;  /* 0x0227800002827984 */ /* 0x000fe80000000800 */
[----:B------:R-:W3:Y:S01]  /*141ab0*/  LDS R131, [R0+0x22780] ;  /* 0x0227800000837984 */ /* 0x000ee20000000800 */
[----:B------:R-:W2:Y:S02]  /*141ac0*/  LDL.LU R176, [R1+0x1e0] ;  /* 0x0001e00001b07983 */ /* 0x000ea40000300800 */
        /* <DEDUP_REMOVED lines=14> */
[----:B------:R-:W2:Y:S01]  /*141bb0*/  LDL.LU R8, [R1+0x240] ;  /* 0x0002400001087983 */ /* 0x000ea20000300800 */
[----:B------:R-:W2:Y:S01]  /*141bc0*/  LDL.LU R9, [R1+0x244] ;  /* 0x0002440001097983 */ /* 0x000ea20000300800 */
[----:B------:R-:W2:Y:S01]  /*141bd0*/  LDL.LU R152, [R1+0x260] ;  /* 0x0002600001987983 */ /* 0x000ea20000300800 */
[C---:B------:R-:W-:Y:S01]  /*141be0*/  HMMA.1688.F32.TF32 R92, R136.reuse, R154, R92 ;  /* 0x0000009a885c723c */ /* 0x040fe2000008105c */
[----:B------:R-:W2:Y:S01]  /*141bf0*/  LDL.LU R153, [R1+0x264] ;  /* 0x0002640001997983 */ /* 0x000ea20000300800 */
[----:B------:R-:W2:Y:S01]  /*141c00*/  LDL.LU R154, [R1+0x268] ;  /* 0x00026800019a7983 */ /* 0x000ea20000300800 */
[----:B------:R-:W2:Y:S02]  /*141c10*/  LDL.LU R155, [R1+0x26c] ;  /* 0x00026c00019b7983 */ /* 0x000ea40000300800 */
[----:B------:R-:W2:Y:S03]  /*141c20*/  LDL.LU R144, [R1+0x250] ;  /* 0x0002500001907983 */ /* 0x000ea60000300800 */
[----:B------:R-:W-:Y:S01]  /*141c30*/  HMMA.1688.F32.TF32 R4, R136, R146, R4 ;  /* 0x000000928804723c */ /* 0x000fe20000081004 */
[----:B------:R-:W2:Y:S01]  /*141c40*/  LDL.LU R145, [R1+0x254] ;  /* 0x0002540001917983 */ /* 0x000ea20000300800 */
[----:B------:R-:W2:Y:S02]  /*141c50*/  LDL.LU R146, [R1+0x258] ;  /* 0x0002580001927983 */ /* 0x000ea40000300800 */
[----:B------:R-:W2:Y:S02]  /*141c60*/  LDL.LU R147, [R1+0x25c] ;  /* 0x00025c0001937983 */ /* 0x000ea40000300800 */
[----:B------:R-:W2:Y:S01]  /*141c70*/  LDL.LU.64 R98, [R1+0x6230] ;  /* 0x0062300001627983 */ /* 0x000ea20000300a00 */
[----:B------:R-:W-:Y:S04]  /*141c80*/  LDS R136, [R2+0x24780] ;  /* 0x0247800002887984 */ /* 0x000fe80000000800 */
[----:B------:R-:W-:Y:S04]  /*141c90*/  LDS R138, [R2+0x26780] ;  /* 0x02678000028a7984 */ /* 0x000fe80000000800 */
[----:B------:R-:W-:Y:S04]  /*141ca0*/  LDS R137, [R0+0x24780] ;  /* 0x0247800000897984 */ /* 0x000fe80000000800 */
[----:B------:R-:W1:Y:S01]  /*141cb0*/  LDS R139, [R0+0x26780] ;  /* 0x02678000008b7984 */ /* 0x000e620000000800 */
[C---:B---3--:R-:W-:Y:S03]  /*141cc0*/  HMMA.1688.F32.TF32 R132, R128.reuse, R96, R132 ;  /* 0x000000608084723c */ /* 0x048fe60000081084 */
[----:B------:R-:W2:Y:S01]  /*141cd0*/  LDL.LU.64 R96, [R1+0x6228] ;  /* 0x0062280001607983 */ /* 0x000ea20000300a00 */
[----:B------:R-:W3:Y:S04]  /*141ce0*/  LDL.LU.64 R122, [R1+0x6220] ;  /* 0x00622000017a7983 */ /* 0x000ee80000300a00 */
[C---:B--2---:R-:W-:Y:S01]  /*141cf0*/  HMMA.1688.F32.TF32 R96, R128.reuse, R120, R96 ;  /* 0x000000788060723c */ /* 0x044fe20000081060 */
[----:B------:R-:W3:Y:S11]  /*141d00*/  LDL.LU.64 R120, [R1+0x6218] ;  /* 0x0062180001787983 */ /* 0x000ef60000300a00 */
[----:B------:R-:W-:Y:S11]  /*141d10*/  @!UPT UIADD3 URZ, URZ, URZ, URZ ;  /* 0x0000003f3f3ff290 */ /* 0x000ff6000fffe03f */
[----:B------:R-:W-:Y:S01]  /*141d20*/  STL.64 [R1+0x6200], R98 ;  /* 0x0062006201007387 */ /* 0x000fe20000100a00 */
[----:B------:R2:W-:Y:S03]  /*141d30*/  STL.64 [R1+0x61f8], R96 ;  /* 0x0061f86001007387 */ /* 0x0005e60000100a00 */
[----:B--2---:R-:W3:Y:S01]  /*141d40*/  LDL.LU R96, [R1+0x210] ;  /* 0x0002100001607983 */ /* 0x004ee20000300800 */
[----:B------:R-:W3:Y:S01]  /*141d50*/  LDL.LU R97, [R1+0x214] ;  /* 0x0002140001617983 */ /* 0x000ee20000300800 */
[C---:B------:R-:W-:Y:S08]  /*141d60*/  HMMA.1688.F32.TF32 R104, R128.reuse, R8, R104 ;  /* 0x000000088068723c */ /* 0x040ff00000081068 */
[C---:B---3--:R-:W-:Y:S11]  /*141d70*/  HMMA.1688.F32.TF32 R120, R128.reuse, R96, R120 ;  /* 0x000000608078723c */ /* 0x048ff60000081078 */
[----:B------:R-:W-:Y:S11]  /*141d80*/  @!UPT UIADD3 URZ, URZ, URZ, URZ ;  /* 0x0000003f3f3ff290 */ /* 0x000ff6000fffe03f */
[----:B------:R-:W-:Y:S01]  /*141d90*/  @!UPT UIADD3 URZ, URZ, URZ, URZ ;  /* 0x0000003f3f3ff290 */ /* 0x000fe2000fffe03f */
[----:B------:R-:W-:Y:S01]  /*141da0*/  STL.64 [R1+0x61f0], R122 ;  /* 0x0061f07a01007387 */ /* 0x000fe20000100a00 */
[----:B------:R-:W-:Y:S02]  /*141db0*/  STL.64 [R1+0x61e8], R120 ;  /* 0x0061e87801007387 */ /* 0x000fe40000100a00 */
[----:B------:R2:W-:Y:S02]  /*141dc0*/  STL.64 [R1+0x61e0], R142 ;  /* 0x0061e08e01007387 */ /* 0x0005e40000100a00 */
[----:B--2---:R-:W2:Y:S01]  /*141dd0*/  LDL.LU R142, [R1+0x218] ;  /* 0x00021800018e7983 */ /* 0x004ea20000300800 */
[----:B------:R-:W2:Y:S02]  /*141de0*/  LDL.LU R143, [R1+0x21c] ;  /* 0x00021c00018f7983 */ /* 0x000ea40000300800 */
[----:B------:R-:W3:Y:S02]  /*141df0*/  LDL.LU R122, [R1+0x208] ;  /* 0x00020800017a7983 */ /* 0x000ee40000300800 */
[----:B------:R-:W3:Y:S01]  /*141e00*/  LDL.LU R123, [R1+0x20c] ;  /* 0x00020c00017b7983 */ /* 0x000ee20000300800 */
[----:B------:R-:W1:Y:S01]  /*141e10*/  LDL.LU R98, [R1+0x1f8] ;  /* 0x0001f80001627983 */ /* 0x000e620000300800 */
[----:B------:R-:W1:Y:S02]  /*141e20*/  LDL.LU R99, [R1+0x1fc] ;  /* 0x0001fc0001637983 */ /* 0x000e640000300800 */
        /* <DEDUP_REMOVED lines=31> */
[----:B------:R-:W2:Y:S01]  /*142020*/  LDL.LU R130, [R1+0x248] ;  /* 0x0002480001827983 */ /* 0x000ea20000300800 */
[----:B------:R-:W2:Y:S02]  /*142030*/  LDL.LU R131, [R1+0x24c] ;  /* 0x00024c0001837983 */ /* 0x000ea40000300800 */
[----:B------:R-:W3:Y:S02]  /*142040*/  LDL.LU.64 R98, [R1+0x6200] ;  /* 0x0062000001627983 */ /* 0x000ee40000300a00 */
[----:B------:R-:W3:Y:S02]  /*142050*/  LDL.LU.64 R96, [R1+0x61f8] ;  /* 0x0061f80001607983 */ /* 0x000ee40000300a00 */
        /* <DEDUP_REMOVED lines=19> */
[C---:B------:R-:W-:Y:S08]  /*142190*/  HMMA.1688.F32.TF32 R8, R136.reuse, R146, R8 ;  /* 0x000000928808723c */ /* 0x040ff00000081008 */
[C---:B---3--:R-:W-:Y:S01]  /*1421a0*/  HMMA.1688.F32.TF32 R100, R136.reuse, R142, R100 ;  /* 0x0000008e8864723c */ /* 0x048fe20000081064 */
[----:B------:R-:W3:Y:S01]  /*1421b0*/  LDL.LU.64 R142, [R1+0x61d8] ;  /* 0x0061d800018e7983 */ /* 0x000ee20000300a00 */
[----:B------:R-:W4:Y:S02]  /*1421c0*/  LDL.LU.64 R140, [R1+0x61d0] ;  /* 0x0061d000018c7983 */ /* 0x000f240000300a00 */
[----:B------:R-:W3:Y:S02]  /*1421d0*/  LDL.LU.64 R150, [R1+0x61c8] ;  /* 0x0061c80001967983 */ /* 0x000ee40000300a00 */
[----:B------:R-:W3:Y:S01]  /*1421e0*/  LDL.LU.64 R148, [R1+0x61c0] ;  /* 0x0061c00001947983 */ /* 0x000ee20000300a00 */
        /* <DEDUP_REMOVED lines=52> */
[C---:B--2---:R-:W-:Y:S01]  /*142530*/  HMMA.1688.F32.TF32 R104, R136.reuse, R130, R104 ;  /* 0x000000828868723c */ /* 0x044fe20000081068 */
[----:B------:R-:W-:Y:S04]  /*142540*/  LDS R130, [R2+0x2a780] ;  /* 0x02a7800002827984 */ /* 0x000fe80000000800 */
[----:B------:R-:W3:Y:S04]  /*142550*/  LDS R131, [R0+0x2a780] ;  /* 0x02a7800000837984 */ /* 0x000ee80000000800 */
        /* <DEDUP_REMOVED lines=21> */
[----:B------:R-:W2:Y:S05]  /*1426b0*/  LDL.LU R251, [R1+0x12c] ;  /* 0x00012c0001fb7983 */ /* 0x000eaa0000300800 */
[C---:B------:R-:W-:Y:S01]  /*1426c0*/  HMMA.1688.F32.TF32 R72, R136.reuse, R158, R72 ;  /* 0x0000009e8848723c */ /* 0x040fe20000081048 */
[----:B------:R-:W2:Y:S01]  /*1426d0*/  LDL.LU.64 R158, [R1+0x61b8] ;  /* 0x0061b800019e7983 */ /* 0x000ea20000300a00 */
[----:B------:R-:W2:Y:S06]  /*1426e0*/  LDL.LU.64 R156, [R1+0x61b0] ;  /* 0x0061b000019c7983 */ /* 0x000eac0000300a00 */
[C---:B------:R-:W-:Y:S01]  /*1426f0*/  HMMA.1688.F32.TF32 R76, R136.reuse, R166, R76 ;  /* 0x000000a6884c723c */ /* 0x040fe2000008104c */
[----:B------:R-:W2:Y:S02]  /*142700*/  LDL.LU.64 R166, [R1+0x61a8] ;  /* 0x0061a80001a67983 */ /* 0x000ea40000300a00 */
[----:B------:R-:W2:Y:S05]  /*142710*/  LDL.LU.64 R164, [R1+0x61a0] ;  /* 0x0061a00001a47983 */ /* 0x000eaa0000300a00 */
[C---:B------:R-:W-:Y:S01]  /*142720*/  HMMA.1688.F32.TF32 R80, R136.reuse, R174, R80 ;  /* 0x000000ae8850723c */ /* 0x040fe20000081050 */
[----:B------:R-:W2:Y:S01]  /*142730*/  LDL.LU.64 R174, [R1+0x6198] ;  /* 0x0061980001ae7983 */ /* 0x000ea20000300a00 */
[----:B------:R-:W2:Y:S06]  /*142740*/  LDL.LU.64 R172, [R1+0x6190] ;  /* 0x0061900001ac7983 */ /* 0x000eac0000300a00 */
[C---:B------:R-:W-:Y:S01]  /*142750*/  HMMA.1688.F32.TF32 R84, R136.reuse, R182, R84 ;  /* 0x000000b68854723c */ /* 0x040fe20000081054 */
[----:B------:R-:W2:Y:S01]  /*142760*/  LDL.LU.64 R182, [R1+0x6188] ;  /* 0x0061880001b67983 */ /* 0x000ea20000300a00 */
[----:B------:R-:W2:Y:S06]  /*142770*/  LDL.LU.64 R180, [R1+0x6180] ;  /* 0x0061800001b47983 */ /* 0x000eac0000300a00 */
[C---:B------:R-:W-:Y:S01]  /*142780*/  HMMA.1688.F32.TF32 R88, R136.reuse, R190, R88 ;  /* 0x000000be8858723c */ /* 0x040fe20000081058 */
[----:B------:R-:W2:Y:S02]  /*142790*/  LDL.LU.64 R190, [R1+0x6178] ;  /* 0x0061780001be7983 */ /* 0x000ea40000300a00 */
[----:B------:R-:W4:Y:S05]  /*1427a0*/  LDL.LU.64 R188, [R1+0x6170] ;  /* 0x0061700001bc7983 */ /* 0x000f2a0000300a00 */
        /* <DEDUP_REMOVED lines=9> */
[C---:B---3--:R-:W-:Y:S08]  /*142840*/  HMMA.1688.F32.TF32 R96, R128.reuse, R220, R96 ;  /* 0x000000dc8060723c */ /* 0x048ff00000081060 */
[----:B------:R-:W-:Y:S01]  /*142850*/  HMMA.1688.F32.TF32 R132, R128, R212, R132 ;  /* 0x000000d48084723c */ /* 0x000fe20000081084 */
[----:B------:R-:W3:Y:S01]  /*142860*/  LDL.LU.64 R212, [R1+0x6140] ;  /* 0x0061400001d47983 */ /* 0x000ee20000300a00 */
[----:B------:R-:W3:Y:S02]  /*142870*/  LDL.LU.64 R222, [R1+0x6138] ;  /* 0x0061380001de7983 */ /* 0x000ee40000300a00 */
[----:B------:R-:W3:Y:S11]  /*142880*/  LDL.LU.64 R220, [R1+0x6130] ;  /* 0x0061300001dc7983 */ /* 0x000ef60000300a00 */
[----:B------:R-:W-:Y:S01]  /*142890*/  STL.64 [R1+0x6110], R98 ;  /* 0x0061106201007387 */ /* 0x000fe20000100a00 */
[----:B------:R1:W-:Y:S03]  /*1428a0*/  STL.64 [R1+0x6108], R96 ;  /* 0x0061086001007387 */ /* 0x0003e60000100a00 */
[----:B-1----:R-:W3:Y:S01]  /*1428b0*/  LDL.LU R96, [R1+0x410] ;  /* 0x0004100001607983 */ /* 0x002ee20000300800 */
[----:B------:R-:W3:Y:S01]  /*1428c0*/  LDL.LU R97, [R1+0x414] ;  /* 0x0004140001617983 */ /* 0x000ee20000300800 */
[----:B------:R-:W-:Y:S08]  /*1428d0*/  HMMA.1688.F32.TF32 R68, R136, R230, R68 ;  /* 0x000000e68844723c */ /* 0x000ff00000081044 */
[C---:B--2---:R-:W-:Y:S01]  /*1428e0*/  HMMA.1688.F32.TF32 R112, R128.reuse, R228, R112 ;  /* 0x000000e48070723c */ /* 0x044fe20000081070 */
[----:B------:R-:W-:Y:S04]  /*1428f0*/  LDS R136, [R2+0x2c780] ;  /* 0x02c7800002887984 */ /* 0x000fe80000000800 */
[----:B------:R-:W-:Y:S04]  /*142900*/  LDS R138, [R2+0x2e780] ;  /* 0x02e78000028a7984 */ /* 0x000fe80000000800 */
[----:B------:R-:W-:Y:S04]  /*142910*/  LDS R137, [R0+0x2c780] ;  /* 0x02c7800000897984 */ /* 0x000fe80000000800 */
[----:B------:R-:W1:Y:S01]  /*142920*/  LDS R139, [R0+0x2e780] ;  /* 0x02e78000008b7984 */ /* 0x000e620000000800 */
        /* <DEDUP_REMOVED lines=43> */
[----:B------:R-:W2:Y:S07]  /*142be0*/  LDL.LU R130, [R1+0x438] ;  /* 0x0004380001827983 */ /* 0x000eae0000300800 */
[C---:B------:R-:W-:Y:S08]  /*142bf0*/  HMMA.1688.F32.TF32 R16, R136.reuse, R202, R16 ;  /* 0x000000ca8810723c */ /* 0x040ff00000081010 */
[C---:B------:R-:W-:Y:S08]  /*142c00*/  HMMA.1688.F32.TF32 R104, R136.reuse, R162, R104 ;  /* 0x000000a28868723c */ /* 0x040ff00000081068 */
[C---:B------:R-:W-:Y:S08]  /*142c10*/  HMMA.1688.F32.TF32 R8, R136.reuse, R178, R8 ;  /* 0x000000b28808723c */ /* 0x040ff00000081008 */
[C---:B------:R-:W-:Y:S08]  /*142c20*/  HMMA.1688.F32.TF32 R12, R136.reuse, R194, R12 ;  /* 0x000000c2880c723c */ /* 0x040ff0000008100c */
[----:B------:R-:W-:Y:S01]  /*142c30*/  HMMA.1688.F32.TF32 R28, R136, R234, R28 ;  /* 0x000000ea881c723c */ /* 0x000fe2000008101c */
[----:B------:R-:W-:-:S07]  /*142c40*/  IMAD.MOV.U32 R131, RZ, RZ, R3 ;  /* 0x000000ffff837224 */ /* 0x000fce00078e0003 */
[C---:B------:R-:W-:Y:S01]  /*142c50*/  HMMA.1688.F32.TF32 R20, R136.reuse, R210, R20 ;  /* 0x000000d28814723c */ /* 0x040fe20000081014 */
[----:B------:R-:W4:Y:S01]  /*142c60*/  LDL.LU R3, [R1+0x6118] ;  /* 0x0061180001037983 */ /* 0x000f220000300800 */
[----:B------:R-:W3:Y:S02]  /*142c70*/  LDL.LU.64 R98, [R1+0x6110] ;  /* 0x0061100001627983 */ /* 0x000ee40000300a00 */
[----:B------:R-:W3:Y:S04]  /*142c80*/  LDL.LU.64 R96, [R1+0x6108] ;  /* 0x0061080001607983 */ /* 0x000ee80000300a00 */
[C---:B------:R-:W-:Y:S08]  /*142c90*/  HMMA.1688.F32.TF32 R24, R136.reuse, R218, R24 ;  /* 0x000000da8818723c */ /* 0x040ff00000081018 */
        /* <DEDUP_REMOVED lines=26> */
[C---:B---3--:R-:W-:Y:S01]  /*142e40*/  HMMA.1688.F32.TF32 R100, R136.reuse, R238, R100 ;  /* 0x000000ee8864723c */ /* 0x048fe20000081064 */
[----:B------:R-:W3:Y:S01]  /*142e50*/  LDL.LU.64 R238, [R1+0x60e8] ;  /* 0x0060e80001ee7983 */ /* 0x000ee20000300a00 */
[----:B------:R-:W3:Y:S02]  /*142e60*/  LDL.LU.64 R236, [R1+0x60e0] ;  /* 0x0060e00001ec7983 */ /* 0x000ee40000300a00 */
[----:B------:R-:W3:Y:S02]  /*142e70*/  LDL.LU.64 R200, [R1+0x1120] ;  /* 0x0011200001c87983 */ /* 0x000ee40000300a00 */
[----:B------:R-:W3:Y:S01]  /*142e80*/  LDL.64 R202, [R1+0x1128] ;  /* 0x0011280001ca7983 */ /* 0x000ee20000100a00 */
[----:B------:R-:W3:Y:S01]  /*142e90*/  LDL.LU.64 R160, [R1+0x1130] ;  /* 0x0011300001a07983 */ /* 0x000ee20000300a00 */
[----:B------:R-:W3:Y:S02]  /*142ea0*/  LDL.64 R162, [R1+0x1138] ;  /* 0x0011380001a27983 */ /* 0x000ee40000100a00 */
        /* <DEDUP_REMOVED lines=11> */
[----:B------:R-:W3:Y:S01]  /*142f60*/  LDL.LU.64 R244, [R1+0x60d0] ;  /* 0x0060d00001f47983 */ /* 0x000ee20000300a00 */
[C---:B------:R-:W-:Y:S08]  /*142f70*/  HMMA.1688.F32.TF32 R144, R136.reuse, R226, R40 ;  /* 0x000000e28890723c */ /* 0x040ff00000081028 */
[C---:B------:R-:W-:Y:S08]  /*142f80*/  HMMA.1688.F32.TF32 R52, R136.reuse, R230, R52 ;  /* 0x000000e68834723c */ /* 0x040ff00000081034 */
[----:B--2---:R-:W-:Y:S01]  /*142f90*/  HMMA.1688.F32.TF32 R112, R136, R130, R112 ;  /* 0x000000828870723c */ /* 0x004fe20000081070 */
[----:B------:R-:W-:Y:S04]  /*142fa0*/  LDS R130, [R2+0x32780] ;  /* 0x0327800002827984 */ /* 0x000fe80000000800 */
[----:B------:R-:W1:Y:S04]  /*142fb0*/  LDS R131, [R0+0x32780] ;  /* 0x0327800000837984 */ /* 0x000e680000000800 */
[----:B------:R-:W-:Y:S04]  /*142fc0*/  LDS R40, [R2+0x34380] ;  /* 0x0343800002287984 */ /* 0x000fe80000000800 */
[----:B------:R-:W-:Y:S04]  /*142fd0*/  LDS R42, [R2+0x36380] ;  /* 0x03638000022a7984 */ /* 0x000fe80000000800 */
[----:B------:R-:W-:Y:S04]  /*142fe0*/  LDS R41, [R0+0x34380] ;  /* 0x0343800000297984 */ /* 0x000fe80000000800 */
[----:B------:R-:W2:Y:S01]  /*142ff0*/  LDS R43, [R0+0x36380] ;  /* 0x03638000002b7984 */ /* 0x000ea20000000800 */
[----:B---3--:R-:W-:-:S03]  /*143000*/  MOV R248, R244 ;  /* 0x000000f400f87202 */ /* 0x008fc60000000f00 */
[----:B------:R-:W3:Y:S01]  /*143010*/  LDL.LU R244, [R1+0x60cc] ;  /* 0x0060cc0001f47983 */ /* 0x000ee20000300800 */
[----:B------:R-:W2:Y:S02]  /*143020*/  LDL.LU R252, [R1+0x60c8] ;  /* 0x0060c80001fc7983 */ /* 0x000ea40000300800 */
[----:B------:R-:W2:Y:S02]  /*143030*/  LDL.LU.64 R152, [R1+0x11e0] ;  /* 0x0011e00001987983 */ /* 0x000ea40000300a00 */
[----:B------:R-:W2:Y:S01]  /*143040*/  LDL.64 R154, [R1+0x11e8] ;  /* 0x0011e800019a7983 */ /* 0x000ea20000100a00 */
[----:B------:R-:W2:Y:S01]  /*143050*/  LDL.LU.64 R184, [R1+0x1240] ;  /* 0x0012400001b87983 */ /* 0x000ea20000300a00 */
[----:B------:R-:W2:Y:S02]  /*143060*/  LDL.64 R186, [R1+0x1248] ;  /* 0x0012480001ba7983 */ /* 0x000ea40000100a00 */
        /* <DEDUP_REMOVED lines=23> */
[C---:B-1----:R-:W-:Y:S08]  /*1431e0*/  HMMA.1688.F32.TF32 R140, R128.reuse, R200, R132 ;  /* 0x000000c8808c723c */ /* 0x042ff00000081084 */
[C---:B------:R-:W-:Y:S08]  /*1431f0*/  HMMA.1688.F32.TF32 R132, R128.reuse, R160, R96 ;  /* 0x000000a08084723c */ /* 0x040ff00000081060 */
[C---:B------:R-:W-:Y:S01]  /*143200*/  HMMA.1688.F32.TF32 R96, R128.reuse, R176, R120 ;  /* 0x000000b08060723c */ /* 0x040fe20000081078 */
[----:B------:R-:W3:Y:S06]  /*143210*/  LDL.64 R138, [R1+0x1188] ;  /* 0x00118800018a7983 */ /* 0x000eec0000100a00 */
[----:B------:R-:W-:Y:S01]  /*143220*/  STL.64 [R1+0x2e60], R140 ;  /* 0x002e608c01007387 */ /* 0x000fe20000100a00 */
[----:B------:R-:W-:Y:S02]  /*143230*/  STL.64 [R1+0x2e68], R142 ;  /* 0x002e688e01007387 */ /* 0x000fe40000100a00 */
[----:B------:R-:W3:Y:S05]  /*143240*/  LDL.LU.64 R120, [R1+0x12a0] ;  /* 0x0012a00001787983 */ /* 0x000eea0000300a00 */
[----:B------:R1:W-:Y:S01]  /*143250*/  STL.64 [R1+0x2e50], R132 ;  /* 0x002e508401007387 */ /* 0x0003e20000100a00 */
[----:B------:R4:W-:Y:S01]  /*143260*/  STL.64 [R1+0x2e58], R134 ;  /* 0x002e588601007387 */ /* 0x0009e20000100a00 */
[----:B------:R-:W3:Y:S06]  /*143270*/  LDL.64 R122, [R1+0x12a8] ;  /* 0x0012a800017a7983 */ /* 0x000eec0000100a00 */
[----:B------:R-:W-:Y:S02]  /*143280*/  STL.64 [R1+0x2e40], R96 ;  /* 0x002e406001007387 */ /* 0x000fe40000100a00 */
[----:B------:R4:W-:Y:S01]  /*143290*/  STL.64 [R1+0x2e48], R98 ;  /* 0x002e486201007387 */ /* 0x0009e20000100a00 */
[----:B-1----:R-:W3:Y:S01]  /*1432a0*/  LDL.LU.64 R132, [R1+0x12b0] ;  /* 0x0012b00001847983 */ /* 0x002ee20000300a00 */
[----:B----4-:R-:W4:Y:S02]  /*1432b0*/  LDL.64 R134, [R1+0x12b8] ;  /* 0x0012b80001867983 */ /* 0x010f240000100a00 */
[----:B------:R-:W3:Y:S02]  /*1432c0*/  LDL.LU.64 R164, [R1+0x12c0] ;  /* 0x0012c00001a47983 */ /* 0x000ee40000300a00 */
[----:B------:R-:W3:Y:S01]  /*1432d0*/  LDL.64 R166, [R1+0x12c8] ;  /* 0x0012c80001a67983 */ /* 0x000ee20000100a00 */
[----:B------:R-:W3:Y:S01]  /*1432e0*/  LDL.LU.64 R148, [R1+0x12d0] ;  /* 0x0012d00001947983 */ /* 0x000ee20000300a00 */
[----:B------:R-:W3:Y:S01]  /*1432f0*/  LDL.64 R150, [R1+0x12d8] ;  /* 0x0012d80001967983 */ /* 0x000ee20000100a00 */
[C---:B------:R-:W-:Y:S01]  /*143300*/  HMMA.1688.F32.TF32 R96, R128.reuse, R232, R112 ;  /* 0x000000e88060723c */ /* 0x040fe20000081070 */
[----:B------:R-:W3:Y:S07]  /*143310*/  LDL.LU.64 R112, [R1+0x1290] ;  /* 0x0012900001707983 */ /* 0x000eee0000300a00 */
[C---:B------:R-:W-:Y:S08]  /*143320*/  HMMA.1688.F32.TF32 R100, R128.reuse, R192, R100 ;  /* 0x000000c08064723c */ /* 0x040ff00000081064 */
[C---:B------:R-:W-:Y:S11]  /*143330*/  HMMA.1688.F32.TF32 R8, R128.reuse, R216, R8 ;  /* 0x000000d88008723c */ /* 0x040ff60000081008 */
[----:B------:R-:W-:Y:S04]  /*143340*/  @!UPT UIADD3 URZ, URZ, URZ, URZ ;  /* 0x0000003f3f3ff290 */ /* 0x000fe8000fffe03f */
[----:B------:R-:W-:Y:S01]  /*143350*/  STL.64 [R1+0x2e30], R100 ;  /* 0x002e306401007387 */ /* 0x000fe20000100a00 */
[----:B------:R1:W-:Y:S02]  /*143360*/  STL.64 [R1+0x2e38], R102 ;  /* 0x002e386601007387 */ /* 0x0003e40000100a00 */
[----:B------:R-:W3:Y:S01]  /*143370*/  LDL.64 R114, [R1+0x1298] ;  /* 0x0012980001727983 */ /* 0x000ee20000100a00 */
[C---:B-1----:R-:W-:Y:S01]  /*143380*/  HMMA.1688.F32.TF32 R100, R128.reuse, R208, R104 ;  /* 0x000000d08064723c */ /* 0x042fe20000081068 */
[----:B------:R-:W-:Y:S01]  /*143390*/  STL.64 [R1+0x2e20], R96 ;  /* 0x002e206001007387 */ /* 0x000fe20000100a00 */
[----:B------:R2:W-:Y:S11]  /*1433a0*/  STL.64 [R1+0x2e28], R98 ;  /* 0x002e286201007387 */ /* 0x0005f60000100a00 */
[----:B------:R-:W-:Y:S10]  /*1433b0*/  @!UPT UIADD3 URZ, URZ, URZ, URZ ;  /* 0x0000003f3f3ff290 */ /* 0x000ff4000fffe03f */
[----:B------:R-:W-:Y:S01]  /*1433c0*/  STL.64 [R1+0x2e10], R100 ;  /* 0x002e106401007387 */ /* 0x000fe20000100a00 */
[----:B------:R-:W-:Y:S02]  /*1433d0*/  STL.64 [R1+0x2e18], R102 ;  /* 0x002e186601007387 */ /* 0x000fe40000100a00 */
[----:B------:R-:W-:Y:S02]  /*1433e0*/  STL.64 [R1+0x2e00], R8 ;  /* 0x002e000801007387 */ /* 0x000fe40000100a00 */
[----:B------:R1:W-:Y:S01]  /*1433f0*/  STL.64 [R1+0x2e08], R10 ;  /* 0x002e080a01007387 */ /* 0x0003e20000100a00 */
[C---:B--2---:R-:W-:Y:S08]  /*143400*/  HMMA.1688.F32.TF32 R96, R128.reuse, R136, R12 ;  /* 0x000000888060723c */ /* 0x044ff0000008100c */
[C---:B------:R-:W-:Y:S08]  /*143410*/  HMMA.1688.F32.TF32 R12, R128.reuse, R220, R16 ;  /* 0x000000dc800c723c */ /* 0x040ff00000081010 */
[----:B-1----:R-:W-:Y:S07]  /*143420*/  HMMA.1688.F32.TF32 R8, R128, R156, R20 ;  /* 0x0000009c8008723c */ /* 0x002fee0000081014 */
[----:B------:R-:W-:Y:S01]  /*143430*/  STL.64 [R1+0x2df0], R96 ;  /* 0x002df06001007387 */ /* 0x000fe20000100a00 */
[----:B------:R-:W-:Y:S02]  /*143440*/  STL.64 [R1+0x2df8], R98 ;  /* 0x002df86201007387 */ /* 0x000fe40000100a00 */
[----:B------:R-:W2:Y:S05]  /*143450*/  LDL.LU.64 R20, [R1+0x1310] ;  /* 0x0013100001147983 */ /* 0x000eaa0000300a00 */
[----:B------:R-:W-:Y:S01]  /*143460*/  STL.64 [R1+0x2de0], R12 ;  /* 0x002de00c01007387 */ /* 0x000fe20000100a00 */
[----:B------:R-:W-:Y:S01]  /*143470*/  STL.64 [R1+0x2de8], R14 ;  /* 0x002de80e01007387 */ /* 0x000fe20000100a00 */
[----:B------:R-:W2:Y:S06]  /*143480*/  LDL.64 R22, [R1+0x1318] ;  /* 0x0013180001167983 */ /* 0x000eac0000100a00 */
[----:B------:R-:W-:Y:S02]  /*143490*/  STL.64 [R1+0x2dd0], R8 ;  /* 0x002dd00801007387 */ /* 0x000fe40000100a00 */
[----:B------:R1:W-:Y:S01]  /*1434a0*/  STL.64 [R1+0x2dd8], R10 ;  /* 0x002dd80a01007387 */ /* 0x0003e20000100a00 */
[----:B------:R-:W-:-:S02]  /*1434b0*/  MOV R143, R252 ;  /* 0x000000fc008f7202 */ /* 0x000fc40000000f00 */
[----:B------:R-:W-:Y:S02]  /*1434c0*/  MOV R250, R247 ;  /* 0x000000f700fa7202 */ /* 0x000fe40000000f00 */
[----:B------:R-:W-:Y:S01]  /*1434d0*/  MOV R251, R246 ;  /* 0x000000f600fb7202 */ /* 0x000fe20000000f00 */
[----:B------:R-:W-:Y:S04]  /*1434e0*/  LDS R220, [R2+0x34500] ;  /* 0x0345000002dc7984 */ /* 0x000fe80000000800 */
[----:B------:R-:W-:Y:S01]  /*1434f0*/  LDS R221, [R0+0x34500] ;  /* 0x0345000000dd7984 */ /* 0x000fe20000000800 */
[C---:B-1----:R-:W-:Y:S03]  /*143500*/  HMMA.1688.F32.TF32 R8, R128.reuse, R180, R24 ;  /* 0x000000b48008723c */ /* 0x042fe60000081018 */
[----:B------:R-:W2:Y:S01]  /*143510*/  LDL.LU.64 R24, [R1+0x1300] ;  /* 0x0013000001187983 */ /* 0x000ea20000300a00 */
[----:B------:R-:W2:Y:S11]  /*143520*/  LDL.64 R26, [R1+0x1308] ;  /* 0x00130800011a7983 */ /* 0x000eb60000100a00 */
[----:B------:R-:W-:Y:S08]  /*143530*/  @!UPT UIADD3 URZ, URZ, URZ, URZ ;  /* 0x0000003f3f3ff290 */ /* 0x000ff0000fffe03f */
[----:B------:R-:W-:Y:S01]  /*143540*/  STL.64 [R1+0x2dc0], R8 ;  /* 0x002dc00801007387 */ /* 0x000fe20000100a00 */
[----:B------:R1:W-:Y:S02]  /*143550*/  STL.64 [R1+0x2dc8], R10 ;  /* 0x002dc80a01007387 */ /* 0x0003e40000100a00 */
[C---:B-1----:R-:W-:Y:S01]  /*143560*/  HMMA.1688.F32.TF32 R8, R128.reuse, R188, R28 ;  /* 0x000000bc8008723c */ /* 0x042fe2000008101c */
[----:B------:R-:W2:Y:S01]  /*143570*/  LDL.LU.64 R28, [R1+0x12f0] ;  /* 0x0012f000011c7983 */ /* 0x000ea20000300a00 */
[----:B------:R-:W2:Y:S06]  /*143580*/  LDL.64 R30, [R1+0x12f8] ;  /* 0x0012f800011e7983 */ /* 0x000eac0000100a00 */
[C---:B------:R-:W-:Y:S11]  /*143590*/  HMMA.1688.F32.TF32 R12, R128.reuse, R152, R124 ;  /* 0x00000098800c723c */ /* 0x040ff6000008107c */
[----:B------:R-:W-:Y:S04]  /*1435a0*/  @!UPT UIADD3 URZ, URZ, URZ, URZ ;  /* 0x0000003f3f3ff290 */ /* 0x000fe8000fffe03f */
[----:B------:R-:W-:Y:S01]  /*1435b0*/  STL.64 [R1+0x2db0], R8 ;  /* 0x002db00801007387 */ /* 0x000fe20000100a00 */
[----:B------:R1:W-:Y:S02]  /*1435c0*/  STL.64 [R1+0x2db8], R10 ;  /* 0x002db80a01007387 */ /* 0x0003e40000100a00 */
[C---:B-1----:R-:W-:Y:S01]  /*1435d0*/  HMMA.1688.F32.TF32 R8, R128.reuse, R248, R32 ;  /* 0x000000f88008723c */ /* 0x042fe20000081020 */
[----:B------:R-:W2:Y:S04]  /*1435e0*/  LDL.LU.64 R32, [R1+0x12e0] ;  /* 0x0012e00001207983 */ /* 0x000ea80000300a00 */
[----:B------:R-:W-:Y:S02]  /*1435f0*/  STL.64 [R1+0x2da0], R12 ;  /* 0x002da00c01007387 */ /* 0x000fe40000100a00 */
[----:B------:R-:W-:Y:S02]  /*143600*/  STL.64 [R1+0x2da8], R14 ;  /* 0x002da80e01007387 */ /* 0x000fe40000100a00 */
[----:B------:R-:W4:Y:S01]  /*143610*/  LDL.64 R34, [R1+0x12e8] ;  /* 0x0012e80001227983 */ /* 0x000f220000100a00 */
[C---:B------:R-:W-:Y:S11]  /*143620*/  HMMA.1688.F32.TF32 R16, R128.reuse, R236, R116 ;  /* 0x000000ec8010723c */ /* 0x040ff60000081074 */
[----:B------:R-:W-:Y:S02]  /*143630*/  @!UPT UIADD3 URZ, URZ, URZ, URZ ;  /* 0x0000003f3f3ff290 */ /* 0x000fe4000fffe03f */
        /* <DEDUP_REMOVED lines=14> */
[C---:B-1----:R-:W-:Y:S01]  /*143720*/  HMMA.1688.F32.TF32 R12, R128.reuse, R204, R48 ;  /* 0x000000cc800c723c */ /* 0x042fe20000081030 */
[----:B------:R-:W4:Y:S06]  /*143730*/  LDL.64 R50, [R1+0x1208] ;  /* 0x0012080001327983 */ /* 0x000f2c0000100a00 */
[----:B------:R-:W-:Y:S01]  /*143740*/  STL.64 [R1+0x2d40], R8 ;  /* 0x002d400801007387 */ /* 0x000fe20000100a00 */
[----:B------:R1:W-:Y:S02]  /*143750*/  STL.64 [R1+0x2d48], R10 ;  /* 0x002d480a01007387 */ /* 0x0003e40000100a00 */
[C---:B-1----:R-:W-:Y:S08]  /*143760*/  HMMA.1688.F32.TF32 R8, R128.reuse, R228, R52 ;  /* 0x000000e48008723c */ /* 0x042ff00000081034 */
[C---:B------:R-:W-:Y:S05]  /*143770*/  HMMA.1688.F32.TF32 R16, R128.reuse, R168, R56 ;  /* 0x000000a88010723c */ /* 0x040fea0000081038 */
[----:B------:R-:W-:Y:S01]  /*143780*/  STL.64 [R1+0x2d30], R12 ;  /* 0x002d300c01007387 */ /* 0x000fe20000100a00 */
[----:B------:R1:W-:Y:S02]  /*143790*/  STL.64 [R1+0x2d38], R14 ;  /* 0x002d380e01007387 */ /* 0x0003e40000100a00 */
[C---:B-1----:R-:W-:Y:S07]  /*1437a0*/  HMMA.1688.F32.TF32 R12, R128.reuse, R224, R60 ;  /* 0x000000e0800c723c */ /* 0x042fee000008103c */
[----:B------:R-:W-:Y:S01]  /*1437b0*/  STL.64 [R1+0x2d20], R8 ;  /* 0x002d200801007387 */ /* 0x000fe20000100a00 */
[----:B------:R3:W-:Y:S02]  /*1437c0*/  STL.64 [R1+0x2d28], R10 ;  /* 0x002d280a01007387 */ /* 0x0007e40000100a00 */
[C---:B---3--:R-:W-:Y:S05]  /*1437d0*/  HMMA.1688.F32.TF32 R8, R128.reuse, R112, R64 ;  /* 0x000000708008723c */ /* 0x048fea0000081040 */
        /* <DEDUP_REMOVED lines=90> */
[----:B------:R-:W-:Y:S01]  /*143d80*/  HMMA.1688.F32.TF32 R76, R128, R148, R80 ;  /* 0x00000094804c723c */ /* 0x000fe20000081050 */
[----:B------:R-:W-:Y:S01]  /*143d90*/  MOV R248, R244 ;  /* 0x000000f400f87202 */ /* 0x000fe20000000f00 */
[----:B------:R-:W-:-:S06]  /*143da0*/  IMAD.MOV.U32 R249, RZ, RZ, R3 ;  /* 0x000000fffff97224 */ /* 0x000fcc00078e0003 */
[C---:B--2---:R-:W-:Y:S08]  /*143db0*/  HMMA.1688.F32.TF32 R72, R128.reuse, R32, R84 ;  /* 0x000000208048723c */ /* 0x044ff00000081054 */
[----:B------:R-:W-:Y:S01]  /*143dc0*/  HMMA.1688.F32.TF32 R80, R128, R28, R88 ;  /* 0x0000001c8050723c */ /* 0x000fe20000081058 */
[----:B------:R-:W-:Y:S02]  /*143dd0*/  IMAD.MOV.U32 R247, RZ, RZ, c[0x0][0x188] ;  /* 0x00006200fff77624 */ /* 0x000fe400078e00ff */
[----:B------:R-:W-:Y:S01]  /*143de0*/  IMAD.MOV.U32 R246, RZ, RZ, c[0x0][0x18c] ;  /* 0x00006300fff67624 */ /* 0x000fe200078e00ff */
[----:B------:R-:W-:Y:S04]  /*143df0*/  LDS R88, [R2+0x34480] ;  /* 0x0344800002587984 */ /* 0x000fe80000000800 */
[----:B------:R-:W-:Y:S04]  /*143e00*/  LDS R90, [R2+0x36480] ;  /* 0x03648000025a7984 */ /* 0x000fe80000000800 */
[----:B------:R-:W-:Y:S01]  /*143e10*/  LDS R89, [R0+0x34480] ;  /* 0x0344800000597984 */ /* 0x000fe20000000800 */
[----:B---3--:R-:W-:-:S03]  /*143e20*/  IMAD.MOV.U32 R103, RZ, RZ, R252 ;  /* 0x000000ffff677224 */ /* 0x008fc600078e00fc */
[----:B------:R-:W-:Y:S04]  /*143e30*/  LDS R91, [R0+0x36480] ;  /* 0x03648000005b7984 */ /* 0x000fe80000000800 */
[----:B------:R-:W2:Y:S01]  /*143e40*/  LDL.LU R252, [R1+0x60c0] ;  /* 0x0060c00001fc7983 */ /* 0x000ea20000300800 */
[----:B------:R-:W3:Y:S02]  /*143e50*/  LDL.LU R244, [R1+0x60bc] ;  /* 0x0060bc0001f47983 */ /* 0x000ee40000300800 */
[----:B------:R-:W2:Y:S02]  /*143e60*/  LDL.LU R3, [R1+0x60b8] ;  /* 0x0060b80001037983 */ /* 0x000ea40000300800 */
[----:B------:R-:W-:Y:S01]  /*143e70*/  STL.64 [R1+0x2ea0], R76 ;  /* 0x002ea04c01007387 */ /* 0x000fe20000100a00 */
[----:B------:R1:W-:Y:S01]  /*143e80*/  STL.64 [R1+0x2ea8], R78 ;  /* 0x002ea84e01007387 */ /* 0x0003e20000100a00 */
[----:B------:R-:W-:Y:S02]  /*143e90*/  STL.64 [R1+0x2e90], R72 ;  /* 0x002e904801007387 */ /* 0x000fe40000100a00 */
[----:B------:R1:W-:Y:S02]  /*143ea0*/  STL.64 [R1+0x2e98], R74 ;  /* 0x002e984a01007387 */ /* 0x0003e40000100a00 */
[C---:B-1----:R-:W-:Y:S08]  /*143eb0*/  HMMA.1688.F32.TF32 R76, R128.reuse, R20, R92 ;  /* 0x00000014804c723c */ /* 0x042ff0000008105c */
[----:B------:R-:W-:Y:S01]  /*143ec0*/  HMMA.1688.F32.TF32 R72, R128, R24, R4 ;  /* 0x000000188048723c */ /* 0x000fe20000081004 */
[----:B------:R-:W-:Y:S01]  /*143ed0*/  STL.64 [R1+0x2e80], R80 ;  /* 0x002e805001007387 */ /* 0x000fe20000100a00 */
[----:B------:R-:W-:Y:S06]  /*143ee0*/  STL.64 [R1+0x2e88], R82 ;  /* 0x002e885201007387 */ /* 0x000fec0000100a00 */
[C---:B----4-:R-:W-:Y:S08]  /*143ef0*/  HMMA.1688.F32.TF32 R68, R40.reuse, R202, R68 ;  /* 0x000000ca2844723c */ /* 0x050ff00000081044 */
[C---:B------:R-:W-:Y:S01]  /*143f00*/  HMMA.1688.F32.TF32 R4, R40.reuse, R162, R64 ;  /* 0x000000a22804723c */ /* 0x040fe20000081040 */
[----:B------:R-:W-:Y:S01]  /*143f10*/  STL.64 [R1+0x2e70], R76 ;  /* 0x002e704c01007387 */ /* 0x000fe20000100a00 */
[----:B------:R-:W-:Y:S05]  /*143f20*/  STL.64 [R1+0x2e78], R78 ;  /* 0x002e784e01007387 */ /* 0x000fea0000100a00 */
[----:B------:R-:W-:Y:S02]  /*143f30*/  STL.64 [R1+0x2cd0], R72 ;  /* 0x002cd04801007387 */ /* 0x000fe40000100a00 */
[----:B------:R-:W-:Y:S01]  /*143f40*/  STL.64 [R1+0x2cd8], R74 ;  /* 0x002cd84a01007387 */ /* 0x000fe20000100a00 */
[C---:B------:R-:W-:Y:S08]  /*143f50*/  HMMA.1688.F32.TF32 R60, R40.reuse, R178, R60 ;  /* 0x000000b2283c723c */ /* 0x040ff0000008103c */
[C---:B------:R-:W-:Y:S08]  /*143f60*/  HMMA.1688.F32.TF32 R56, R40.reuse, R194, R56 ;  /* 0x000000c22838723c */ /* 0x040ff00000081038 */
[C---:B------:R-:W-:Y:S01]  /*143f70*/  HMMA.1688.F32.TF32 R44, R40.reuse, R210, R44 ;  /* 0x000000d2282c723c */ /* 0x040fe2000008102c */
[----:B------:R-:W-:Y:S01]  /*143f80*/  STL.64 [R1+0x250], R68 ;  /* 0x0002504401007387 */ /* 0x000fe20000100a00 */
[----:B------:R-:W-:Y:S02]  /*143f90*/  STL.64 [R1+0x258], R70 ;  /* 0x0002584601007387 */ /* 0x000fe40000100a00 */
[----:B------:R-:W-:Y:S02]  /*143fa0*/  STL.64 [R1+0x240], R4 ;  /* 0x0002400401007387 */ /* 0x000fe40000100a00 */
[----:B------:R1:W-:Y:S02]  /*143fb0*/  STL.64 [R1+0x248], R6 ;  /* 0x0002480601007387 */ /* 0x0003e40000100a00 */
        /* <DEDUP_REMOVED lines=12> */
[C---:B----4-:R-:W-:Y:S08]  /*144080*/  HMMA.1688.F32.TF32 R44, R40.reuse, R222, R36 ;  /* 0x000000de282c723c */ /* 0x050ff00000081024 */
[C---:B------:R-:W-:Y:S01]  /*144090*/  HMMA.1688.F32.TF32 R36, R40.reuse, R158, R116 ;  /* 0x0000009e2824723c */ /* 0x040fe20000081074 */
[----:B------:R-:W-:Y:S01]  /*1440a0*/  STL.64 [R1+0x1f0], R52 ;  /* 0x0001f03401007387 */ /* 0x000fe20000100a00 */
[----:B------:R-:W-:Y:S05]  /*1440b0*/  STL.64 [R1+0x1f8], R54 ;  /* 0x0001f83601007387 */ /* 0x000fea0000100a00 */
[----:B------:R-:W-:Y:S01]  /*1440c0*/  STL.64 [R1+0x1e0], R4 ;  /* 0x0001e00401007387 */ /* 0x000fe20000100a00 */
[----:B------:R-:W-:Y:S07]  /*1440d0*/  STL.64 [R1+0x1e8], R6 ;  /* 0x0001e80601007387 */ /* 0x000fee0000100a00 */
[----:B------:R-:W-:Y:S02]  /*1440e0*/  STL.64 [R1+0x1d0], R44 ;  /* 0x0001d02c01007387 */ /* 0x000fe40000100a00 */
[----:B------:R-:W-:Y:S06]  /*1440f0*/  STL.64 [R1+0x1d8], R46 ;  /* 0x0001d82e01007387 */ /* 0x000fec0000100a00 */
[----:B------:R-:W-:Y:S01]  /*144100*/  STL.64 [R1+0x1c0], R36 ;  /* 0x0001c02401007387 */ /* 0x000fe20000100a00 */
[----:B------:R1:W-:Y:S03]  /*144110*/  STL.64 [R1+0x1c8], R38 ;  /* 0x0001c82601007387 */ /* 0x0003e60000100a00 */
[----:B------:R-:W-:Y:S04]  /*144120*/  LDS R4, [R2+0x34400] ;  /* 0x0344000002047984 */ /* 0x000fe80000000800 */
[----:B------:R-:W-:Y:S04]  /*144130*/  LDS R6, [R2+0x36400] ;  /* 0x0364000002067984 */ /* 0x000fe80000000800 */
[----:B------:R-:W-:Y:S04]  /*144140*/  LDS R5, [R0+0x34400] ;  /* 0x0344000000057984 */ /* 0x000fe80000000800 */
[----:B------:R-:W4:Y:S01]  /*144150*/  LDS R7, [R0+0x36400] ;  /* 0x0364000000077984 */ /* 0x000f220000000800 */
[C---:B-1----:R-:W-:Y:S08]  /*144160*/  HMMA.1688.F32.TF32 R36, R40.reuse, R182, R124 ;  /* 0x000000b62824723c */ /* 0x042ff0000008107c */
[C---:B------:R-:W-:Y:S08]  /*144170*/  HMMA.1688.F32.TF32 R44, R40.reuse, R190, R16 ;  /* 0x000000be282c723c */ /* 0x040ff00000081010 */
[C---:B------:R-:W-:Y:S07]  /*144180*/  HMMA.1688.F32.TF32 R16, R40.reuse, R50, R8 ;  /* 0x000000322810723c */ /* 0x040fee0000081008 */
[----:B------:R-:W-:Y:S01]  /*144190*/  STL.64 [R1+0x1b0], R36 ;  /* 0x0001b02401007387 */ /* 0x000fe20000100a00 */
[----:B------:R1:W-:Y:S02]  /*1441a0*/  STL.64 [R1+0x1b8], R38 ;  /* 0x0001b82601007387 */ /* 0x0003e40000100a00 */
[C---:B-1----:R-:W-:Y:S08]  /*1441b0*/  HMMA.1688.F32.TF32 R36, R40.reuse, R154, R12 ;  /* 0x0000009a2824723c */ /* 0x042ff0000008100c */
[C---:B------:R-:W-:Y:S01]  /*1441c0*/  HMMA.1688.F32.TF32 R12, R40.reuse, R238, R104 ;  /* 0x000000ee280c723c */ /* 0x040fe20000081068 */
[----:B------:R-:W-:Y:S01]  /*1441d0*/  STL.64 [R1+0x1a0], R44 ;  /* 0x0001a02c01007387 */ /* 0x000fe20000100a00 */
[----:B------:R-:W-:Y:S11]  /*1441e0*/  STL.64 [R1+0x1a8], R46 ;  /* 0x0001a82e01007387 */ /* 0x000ff60000100a00 */
[----:B------:R-:W-:Y:S02]  /*1441f0*/  @!UPT UIADD3 URZ, URZ, URZ, URZ ;  /* 0x0000003f3f3ff290 */ /* 0x000fe4000fffe03f */
[----:B------:R-:W-:Y:S01]  /*144200*/  STL.64 [R1+0x190], R36 ;  /* 0x0001902401007387 */ /* 0x000fe20000100a00 */
[----:B------:R-:W-:Y:S02]  /*144210*/  STL.64 [R1+0x198], R38 ;  /* 0x0001982601007387 */ /* 0x000fe40000100a00 */
[----:B------:R-:W-:Y:S02]  /*144220*/  STL.64 [R1+0x180], R16 ;  /* 0x0001801001007387 */ /* 0x000fe40000100a00 */
[----:B------:R1:W-:Y:S03]  /*144230*/  STL.64 [R1+0x188], R18 ;  /* 0x0001881201007387 */ /* 0x0003e60000100a00 */
[----:B------:R-:W-:Y:S01]  /*144240*/  STL.64 [R1+0x170], R12 ;  /* 0x0001700c01007387 */ /* 0x000fe20000100a00 */
[----:B------:R4:W-:Y:S01]  /*144250*/  STL.64 [R1+0x178], R14 ;  /* 0x0001780e01007387 */ /* 0x0009e20000100a00 */
[C---:B-1----:R-:W-:Y:S08]  /*144260*/  HMMA.1688.F32.TF32 R16, R40.reuse, R174, R100 ;  /* 0x000000ae2810723c */ /* 0x042ff00000081064 */
[----:B----4-:R-:W-:Y:S01]  /*144270*/  HMMA.1688.F32.TF32 R12, R40, R198, R96 ;  /* 0x000000c6280c723c */ /* 0x010fe20000081060 */
[----:B------:R-:W-:Y:S01]  /*144280*/  MOV R10, R238 ;  /* 0x000000ee000a7202 */ /* 0x000fe20000000f00 */
[----:B------:R-:W-:-:S02]  /*144290*/  IMAD.MOV.U32 R9, RZ, RZ, R239 ;  /* 0x000000ffff097224 */ /* 0x000fc400078e00ef */
[----:B------:R-:W4:Y:S01]  /*1442a0*/  LDL.LU.64 R238, [R1+0x60b0] ;  /* 0x0060b00001ee7983 */ /* 0x000f220000300a00 */
[----:B------:R-:W4:Y:S03]  /*1442b0*/  LDL.LU.64 R236, [R1+0x60a8] ;  /* 0x0060a80001ec7983 */ /* 0x000f260000300a00 */
[C---:B------:R-:W-:Y:S07]  /*1442c0*/  HMMA.1688.F32.TF32 R36, R40.reuse, R214, R140 ;  /* 0x000000d62824723c */ /* 0x040fee000008108c */
[----:B------:R-:W-:Y:S01]  /*1442d0*/  STL.64 [R1+0x160], R16 ;  /* 0x0001601001007387 */ /* 0x000fe20000100a00 */
[----:B------:R1:W-:Y:S07]  /*1442e0*/  STL.64 [R1+0x168], R18 ;  /* 0x0001681201007387 */ /* 0x0003ee0000100a00 */
[----:B------:R-:W-:Y:S02]  /*1442f0*/  STL.64 [R1+0x150], R12 ;  /* 0x0001500c01007387 */ /* 0x000fe40000100a00 */
[----:B------:R1:W-:Y:S02]  /*144300*/  STL.64 [R1+0x158], R14 ;  /* 0x0001580e01007387 */ /* 0x0003e40000100a00 */
[C---:B-1----:R-:W-:Y:S08]  /*144310*/  HMMA.1688.F32.TF32 R16, R40.reuse, R186, R240 ;  /* 0x000000ba2810723c */ /* 0x042ff000000810f0 */
[----:B------:R-:W-:Y:S01]  /*144320*/  HMMA.1688.F32.TF32 R12, R40, R206, R248 ;  /* 0x000000ce280c723c */ /* 0x000fe200000810f8 */
[----:B------:R1:W-:Y:S01]  /*144330*/  STL.64 [R1+0x140], R36 ;  /* 0x0001402401007387 */ /* 0x0003e20000100a00 */
[----:B------:R1:W-:Y:S11]  /*144340*/  STL.64 [R1+0x148], R38 ;  /* 0x0001482601007387 */ /* 0x0003f60000100a00 */
[----:B------:R-:W-:Y:S10]  /*144350*/  @!UPT UIADD3 URZ, URZ, URZ, URZ ;  /* 0x0000003f3f3ff290 */ /* 0x000ff4000fffe03f */
[----:B------:R1:W-:Y:S01]  /*144360*/  STL.64 [R1+0x120], R12 ;  /* 0x0001200c01007387 */ /* 0x0003e20000100a00 */
[----:B------:R-:W-:Y:S02]  /*144370*/  STL.64 [R1+0x130], R16 ;  /* 0x0001301001007387 */ /* 0x000fe40000100a00 */
        /* <DEDUP_REMOVED lines=62> */
[----:B-1----:R-:W4:Y:S01]  /*144760*/  LDL.LU R36, [R1+0x1910] ;  /* 0x0019100001247983 */ /* 0x002f220000300800 */
        /* <DEDUP_REMOVED lines=19> */
[----:B------:R-:W-:-:S02]  /*1448a0*/  SHF.L.U32 R247, R247, 0x7, RZ ;  /* 0x00000007f7f77819 */ /* 0x000fc400000006ff */
[----:B------:R-:W-:-:S03]  /*1448b0*/  SHF.L.U32 R246, R246, 0x7, RZ ;  /* 0x00000007f6f67819 */ /* 0x000fc600000006ff */
[----:B------:R-:W-:Y:S02]  /*1448c0*/  IMAD.SHL.U32 R247, R247, 0x4, RZ ;  /* 0x00000004f7f77824 */ /* 0x000fe400078e00ff */
[----:B------:R-:W-:Y:S01]  /*1448d0*/  IMAD.SHL.U32 R246, R246, 0x4, RZ ;  /* 0x00000004f6f67824 */ /* 0x000fe200078e00ff */
[----:B--2---:R1:W-:Y:S04]  /*1448e0*/  STL [R1+0x64b8], R3 ;  /* 0x0064b80301007387 */ /* 0x0043e80000100800 */
[----:B------:R-:W-:Y:S01]  /*1448f0*/  STL.64 [R1+0x6450], R246 ;  /* 0x006450f601007387 */ /* 0x000fe20000100a00 */
[----:B---3--:R-:W-:Y:S02]  /*144900*/  STL [R1+0x6448], R244 ;  /* 0x006448f401007387 */ /* 0x008fe40000100800 */
[----:B------:R-:W-:Y:S02]  /*144910*/  STL [R1+0x6b80], R245 ;  /* 0x006b80f501007387 */ /* 0x000fe40000100800 */
[----:B------:R-:W-:Y:S01]  /*144920*/  STL [R1+0x60a4], R252 ;  /* 0x0060a4fc01007387 */ /* 0x000fe20000100800 */
[----:B------:R-:W-:Y:S01]  /*144930*/  MOV R8, R26 ;  /* 0x0000001a00087202 */ /* 0x000fe20000000f00 */
[----:B-1----:R-:W-:Y:S01]  /*144940*/  IMAD.MOV.U32 R3, RZ, RZ, R27 ;  /* 0x000000ffff037224 */ /* 0x002fe200078e001b */
[C---:B----4-:R-:W-:Y:S08]  /*144950*/  HMMA.1688.F32.TF32 R76, R40.reuse, R230, R72 ;  /* 0x000000e6284c723c */ /* 0x050ff00000081048 */
        /* <DEDUP_REMOVED lines=19> */
[----:B------:R-:W-:Y:S01]  /*144a90*/  STL.64 [R1+0xb0], R52 ;  /* 0x0000b03401007387 */ /* 0x000fe20000100a00 */
[----:B------:R2:W-:Y:S03]  /*144aa0*/  STL.64 [R1+0xb8], R54 ;  /* 0x0000b83601007387 */ /* 0x0005e60000100a00 */
[----:B------:R-:W-:Y:S02]  /*144ab0*/  STL.64 [R1+0xa0], R44 ;  /* 0x0000a02c01007387 */ /* 0x000fe40000100a00 */
[----:B------:R3:W-:Y:S01]  /*144ac0*/  STL.64 [R1+0xa8], R46 ;  /* 0x0000a82e01007387 */ /* 0x0007e20000100a00 */
[C---:B-1----:R-:W-:Y:S08]  /*144ad0*/  HMMA.1688.F32.TF32 R56, R40.reuse, R34, R108 ;  /* 0x000000222838723c */ /* 0x042ff0000008106c */
[C---:B--2---:R-:W-:Y:S08]  /*144ae0*/  HMMA.1688.F32.TF32 R52, R40.reuse, R30, R36 ;  /* 0x0000001e2834723c */ /* 0x044ff00000081024 */
[C---:B---3--:R-:W-:Y:S08]  /*144af0*/  HMMA.1688.F32.TF32 R44, R40.reuse, R22, R116 ;  /* 0x00000016282c723c */ /* 0x048ff00000081074 */
[----:B------:R-:W-:Y:S08]  /*144b00*/  HMMA.1688.F32.TF32 R36, R40, R26, R124 ;  /* 0x0000001a2824723c */ /* 0x000ff0000008107c */
        /* <DEDUP_REMOVED lines=18> */
[C---:B-1----:R-:W-:Y:S08]  /*144c30*/  HMMA.1688.F32.TF32 R24, R4.reuse, R194, R100 ;  /* 0x000000c20418723c */ /* 0x042ff00000081064 */
[C---:B--2---:R-:W-:Y:S08]  /*144c40*/  HMMA.1688.F32.TF32 R16, R4.reuse, R234, R96 ;  /* 0x000000ea0410723c */ /* 0x044ff00000081060 */
[C---:B---3--:R-:W-:Y:S08]  /*144c50*/  HMMA.1688.F32.TF32 R12, R4.reuse, R210, R140 ;  /* 0x000000d2040c723c */ /* 0x048ff0000008108c */
[----:B------:R-:W-:Y:S01]  /*144c60*/  HMMA.1688.F32.TF32 R240, R4, R138, R240 ;  /* 0x0000008a04f0723c */ /* 0x000fe200000810f0 */
[----:B------:R-:W-:Y:S01]  /*144c70*/  STL.64 [R1+0x20], R24 ;  /* 0x0000201801007387 */ /* 0x000fe20000100a00 */
[----:B------:R-:W-:Y:S05]  /*144c80*/  STL.64 [R1+0x28], R26 ;  /* 0x0000281a01007387 */ /* 0x000fea0000100a00 */
[----:B------:R-:W-:Y:S02]  /*144c90*/  STL.64 [R1+0x10], R16 ;  /* 0x0000101001007387 */ /* 0x000fe40000100a00 */
[----:B------:R-:W-:Y:S01]  /*144ca0*/  STL.64 [R1+0x18], R18 ;  /* 0x0000181201007387 */ /* 0x000fe20000100a00 */
[----:B------:R1:W-:Y:S05]  /*144cb0*/  STL.64 [R1+0x6a88], R250 ;  /* 0x006a88fa01007387 */ /* 0x0003ea0000100a00 */
[----:B------:R-:W-:Y:S02]  /*144cc0*/  STL.64 [R1], R12 ;  /* 0x0000000c01007387 */ /* 0x000fe40000100a00 */
[----:B------:R-:W-:Y:S02]  /*144cd0*/  STL.64 [R1+0x8], R14 ;  /* 0x0000080e01007387 */ /* 0x000fe40000100a00 */
[----:B------:R-:W-:Y:S04]  /*144ce0*/  STL.64 [R1+0x6a80], R248 ;  /* 0x006a80f801007387 */ /* 0x000fe80000100a00 */
[----:B------:R2:W-:Y:S01]  /*144cf0*/  STL.64 [R1+0x6a98], R242 ;  /* 0x006a98f201007387 */ /* 0x0005e20000100a00 */
[----:B------:R-:W-:Y:S02]  /*144d00*/  STL.64 [R1+0x6a90], R240 ;  /* 0x006a90f001007387 */ /* 0x000fe40000100a00 */
[----:B------:R-:W3:Y:S02]  /*144d10*/  LDL.LU R96, [R1+0x10c0] ;  /* 0x0010c00001607983 */ /* 0x000ee40000300800 */
[----:B------:R-:W3:Y:S01]  /*144d20*/  LDL.LU R97, [R1+0x10c4] ;  /* 0x0010c40001617983 */ /* 0x000ee20000300800 */
[----:B------:R-:W3:Y:S01]  /*144d30*/  LDL.LU R98, [R1+0x10c8] ;  /* 0x0010c80001627983 */ /* 0x000ee20000300800 */
[----:B------:R-:W3:Y:S02]  /*144d40*/  LDL.LU R99, [R1+0x10cc] ;  /* 0x0010cc0001637983 */ /* 0x000ee40000300800 */
[----:B-1----:R-:W-:Y:S01]  /*144d50*/  IMAD.MOV.U32 R251, RZ, RZ, R9 ;  /* 0x000000fffffb7224 */ /* 0x002fe200078e0009 */
[----:B------:R-:W-:-:S02]  /*144d60*/  MOV R250, R10 ;  /* 0x0000000a00fa7202 */ /* 0x000fc40000000f00 */
[----:B--2---:R-:W-:Y:S02]  /*144d70*/  MOV R242, R8 ;  /* 0x0000000800f27202 */ /* 0x004fe40000000f00 */
[----:B------:R-:W2:Y:S01]  /*144d80*/  LDL.LU R8, [R1+0x10f0] ;  /* 0x0010f00001087983 */ /* 0x000ea20000300800 */
[----:B------:R-:W2:Y:S02]  /*144d90*/  LDL.LU R9, [R1+0x10f4] ;  /* 0x0010f40001097983 */ /* 0x000ea40000300800 */
[----:B------:R-:W2:Y:S02]  /*144da0*/  LDL.LU R10, [R1+0x10f8] ;  /* 0x0010f800010a7983 */ /* 0x000ea40000300800 */
[----:B------:R-:W2:Y:S01]  /*144db0*/  LDL.LU R11, [R1+0x10fc] ;  /* 0x0010fc00010b7983 */ /* 0x000ea20000300800 */
[----:B------:R-:W4:Y:S01]  /*144dc0*/  LDL.LU R16, [R1+0x1100] ;  /* 0x0011000001107983 */ /* 0x000f220000300800 */
[----:B------:R-:W4:Y:S02]  /*144dd0*/  LDL.LU R17, [R1+0x1104] ;  /* 0x0011040001117983 */ /* 0x000f240000300800 */
[----:B------:R-:W4:Y:S02]  /*144de0*/  LDL.LU R18, [R1+0x1108] ;  /* 0x0011080001127983 */ /* 0x000f240000300800 */
        /* <DEDUP_REMOVED lines=57> */
[C---:B------:R-:W-:Y:S11]  /*145180*/  HMMA.1688.F32.TF32 R236, R4.reuse, R222, R236 ;  /* 0x000000de04ec723c */ /* 0x040ff600000810ec */
[----:B------:R-:W-:Y:S11]  /*145190*/  @!UPT UIADD3 URZ, URZ, URZ, URZ ;  /* 0x0000003f3f3ff290 */ /* 0x000ff6000fffe03f */
[----:B------:R-:W-:Y:S01]  /*1451a0*/  @!UPT UIADD3 URZ, URZ, URZ, URZ ;  /* 0x0000003f3f3ff290 */ /* 0x000fe2000fffe03f */
[----:B------:R-:W-:Y:S01]  /*1451b0*/  STL [R1+0x6a74], R236 ;  /* 0x006a74ec01007387 */ /* 0x000fe20000100800 */
[----:B------:R-:W-:Y:S02]  /*1451c0*/  STL [R1+0x6a70], R237 ;  /* 0x006a70ed01007387 */ /* 0x000fe40000100800 */
[----:B------:R-:W-:Y:S02]  /*1451d0*/  STL [R1+0x6a6c], R238 ;  /* 0x006a6cee01007387 */ /* 0x000fe40000100800 */
[----:B------:R-:W-:Y:S02]  /*1451e0*/  STL [R1+0x6a68], R239 ;  /* 0x006a68ef01007387 */ /* 0x000fe40000100800 */
[----:B------:R-:W-:Y:S02]  /*1451f0*/  IMAD.MOV.U32 R243, RZ, RZ, R3 ;  /* 0x000000fffff37224 */ /* 0x000fe400078e0003 */
[----:B------:R-:W-:Y:S01]  /*145200*/  IMAD.MOV.U32 R3, RZ, RZ, R51 ;  /* 0x000000ffff037224 */ /* 0x000fe200078e0033 */
[C---:B--2---:R-:W-:Y:S08]  /*145210*/  HMMA.1688.F32.TF32 R60, R4.reuse, R158, R60 ;  /* 0x0000009e043c723c */ /* 0x044ff0000008103c */
[C---:B---3--:R-:W-:Y:S08]  /*145220*/  HMMA.1688.F32.TF32 R56, R4.reuse, R182, R56 ;  /* 0x000000b60438723c */ /* 0x048ff00000081038 */
[C---:B------:R-:W-:Y:S07]  /*145230*/  HMMA.1688.F32.TF32 R40, R4.reuse, R190, R140 ;  /* 0x000000be0428723c */ /* 0x040fee000008108c */
[----:B------:R-:W-:Y:S01]  /*145240*/  STL.64 [R1+0x440], R60 ;  /* 0x0004403c01007387 */ /* 0x000fe20000100a00 */
[----:B------:R-:W-:Y:S02]  /*145250*/  STL.64 [R1+0x448], R62 ;  /* 0x0004483e01007387 */ /* 0x000fe40000100a00 */
[----:B------:R-:W2:Y:S05]  /*145260*/  LDL.LU R140, [R1+0x10b0] ;  /* 0x0010b000018c7983 */ /* 0x000eaa0000300800 */
[----:B------:R-:W-:Y:S01]  /*145270*/  STL.64 [R1+0x430], R56 ;  /* 0x0004303801007387 */ /* 0x000fe20000100a00 */
[----:B------:R-:W-:Y:S07]  /*145280*/  STL.64 [R1+0x438], R58 ;  /* 0x0004383a01007387 */ /* 0x000fee0000100a00 */
[----:B------:R-:W-:Y:S02]  /*145290*/  STL.64 [R1+0x420], R40 ;  /* 0x0004202801007387 */ /* 0x000fe40000100a00 */
[----:B------:R1:W-:Y:S02]  /*1452a0*/  STL.64 [R1+0x428], R42 ;  /* 0x0004282a01007387 */ /* 0x0003e40000100a00 */
[----:B------:R-:W2:Y:S01]  /*1452b0*/  LDL.LU R141, [R1+0x10b4] ;  /* 0x0010b400018d7983 */ /* 0x000ea20000300800 */
[----:B------:R-:W2:Y:S01]  /*1452c0*/  LDL.LU R142, [R1+0x10b8] ;  /* 0x0010b800018e7983 */ /* 0x000ea20000300800 */
[----:B------:R-:W2:Y:S01]  /*1452d0*/  LDL.LU R143, [R1+0x10bc] ;  /* 0x0010bc00018f7983 */ /* 0x000ea20000300800 */
[C---:B----4-:R-:W-:Y:S08]  /*1452e0*/  HMMA.1688.F32.TF32 R52, R4.reuse, R154, R52 ;  /* 0x0000009a0434723c */ /* 0x050ff00000081034 */
[C---:B-1----:R-:W-:Y:S08]  /*1452f0*/  HMMA.1688.F32.TF32 R40, R4.reuse, R50, R12 ;  /* 0x000000320428723c */ /* 0x042ff0000008100c */
[C---:B------:R-:W-:Y:S07]  /*145300*/  HMMA.1688.F32.TF32 R44, R4.reuse, R250, R44 ;  /* 0x000000fa042c723c */ /* 0x040fee000008102c */
[----:B------:R-:W-:Y:S01]  /*145310*/  STL.64 [R1+0x410], R52 ;  /* 0x0004103401007387 */ /* 0x000fe20000100a00 */
[----:B------:R-:W-:Y:S07]  /*145320*/  STL.64 [R1+0x418], R54 ;  /* 0x0004183601007387 */ /* 0x000fee0000100a00 */
[----:B------:R-:W-:Y:S01]  /*145330*/  STL.64 [R1+0x400], R40 ;  /* 0x0004002801007387 */ /* 0x000fe20000100a00 */
[----:B------:R1:W-:Y:S02]  /*145340*/  STL.64 [R1+0x408], R42 ;  /* 0x0004082a01007387 */ /* 0x0003e40000100a00 */
[----:B-1----:R-:W-:Y:S01]  /*145350*/  HMMA.1688.F32.TF32 R40, R4, R174, R144 ;  /* 0x000000ae0428723c */ /* 0x002fe20000081090 */
[----:B------:R-:W-:-:S07]  /*145360*/  MOV R12, R50 ;  /* 0x00000032000c7202 */ /* 0x000fce0000000f00 */
[C---:B------:R-:W-:Y:S01]  /*145370*/  HMMA.1688.F32.TF32 R48, R4.reuse, R198, R108 ;  /* 0x000000c60430723c */ /* 0x040fe2000008106c */
[----:B------:R-:W-:Y:S01]  /*145380*/  STL.64 [R1+0x3f0], R44 ;  /* 0x0003f02c01007387 */ /* 0x000fe20000100a00 */
[----:B------:R1:W-:Y:S06]  /*145390*/  STL.64 [R1+0x3f8], R46 ;  /* 0x0003f82e01007387 */ /* 0x0003ec0000100a00 */
[C---:B------:R-:W-:Y:S08]  /*1453a0*/  HMMA.1688.F32.TF32 R24, R4.reuse, R230, R24 ;  /* 0x000000e60418723c */ /* 0x040ff00000081018 */
[C---:B------:R-:W-:Y:S08]  /*1453b0*/  HMMA.1688.F32.TF32 R8, R4.reuse, R226, R8 ;  /* 0x000000e20408723c */ /* 0x040ff00000081008 */
[C---:B------:R-:W-:Y:S08]  /*1453c0*/  HMMA.1688.F32.TF32 R16, R4.reuse, R170, R16 ;  /* 0x000000aa0410723c */ /* 0x040ff00000081010 */
        /* <DEDUP_REMOVED lines=9> */
[----:B------:R-:W-:Y:S11]  /*145460*/  MOV R236, R11 ;  /* 0x0000000b00ec7202 */ /* 0x000ff60000000f00 */
[----:B------:R-:W-:Y:S02]  /*145470*/  @!UPT UIADD3 URZ, URZ, URZ, URZ ;  /* 0x0000003f3f3ff290 */ /* 0x000fe4000fffe03f */
        /* <DEDUP_REMOVED lines=9> */
[----:B------:R1:W-:Y:S02]  /*145510*/  STL [R1+0x2f8], R10 ;  /* 0x0002f80a01007387 */ /* 0x0003e40000100800 */
[C---:B-1----:R-:W-:Y:S01]  /*145520*/  HMMA.1688.F32.TF32 R8, R4.reuse, R114, R104 ;  /* 0x000000720408723c */ /* 0x042fe20000081068 */
[----:B------:R-:W-:Y:S11]  /*145530*/  STL [R1+0x6a78], R236 ;  /* 0x006a78ec01007387 */ /* 0x000ff60000100800 */
[----:B------:R-:W-:Y:S11]  /*145540*/  @!UPT UIADD3 URZ, URZ, URZ, URZ ;  /* 0x0000003f3f3ff290 */ /* 0x000ff6000fffe03f */
[----:B------:R-:W-:Y:S01]  /*145550*/  STL.64 [R1+0x2e0], R8 ;  /* 0x0002e00801007387 */ /* 0x000fe20000100a00 */
[----:B------:R1:W-:Y:S02]  /*145560*/  STL.64 [R1+0x2e8], R10 ;  /* 0x0002e80a01007387 */ /* 0x0003e40000100a00 */
[C---:B-1----:R-:W-:Y:S11]  /*145570*/  HMMA.1688.F32.TF32 R8, R4.reuse, R122, R100 ;  /* 0x0000007a0408723c */ /* 0x042ff60000081064 */
[----:B------:R-:W-:Y:S11]  /*145580*/  @!UPT UIADD3 URZ, URZ, URZ, URZ ;  /* 0x0000003f3f3ff290 */ /* 0x000ff6000fffe03f */
[----:B------:R-:W-:Y:S01]  /*145590*/  @!UPT UIADD3 URZ, URZ, URZ, URZ ;  /* 0x0000003f3f3ff290 */ /* 0x000fe2000fffe03f */
[----:B------:R-:W-:Y:S01]  /*1455a0*/  STL.64 [R1+0x2d0], R8 ;  /* 0x0002d00801007387 */ /* 0x000fe20000100a00 */
[----:B------:R1:W-:Y:S02]  /*1455b0*/  STL [R1+0x2d8], R10 ;  /* 0x0002d80a01007387 */ /* 0x0003e40000100800 */
[----:B------:R-:W-:Y:S02]  /*1455c0*/  IMAD.MOV.U32 R236, RZ, RZ, R11 ;  /* 0x000000ffffec7224 */ /* 0x000fe400078e000b */
[----:B-1----:R-:W-:Y:S11]  /*1455d0*/  HMMA.1688.F32.TF32 R8, R4, R134, R96 ;  /* 0x000000860408723c */ /* 0x002ff60000081060 */
[----:B------:R-:W-:Y:S11]  /*1455e0*/  @!UPT UIADD3 URZ, URZ, URZ, URZ ;  /* 0x0000003f3f3ff290 */ /* 0x000ff6000fffe03f */
[----:B------:R-:W-:Y:S01]  /*1455f0*/  @!UPT UIADD3 URZ, URZ, URZ, URZ ;  /* 0x0000003f3f3ff290 */ /* 0x000fe2000fffe03f */
[----:B------:R2:W-:Y:S01]  /*145600*/  STL [R1+0x2cc], R11 ;  /* 0x0002cc0b01007387 */ /* 0x0005e20000100800 */
[----:B------:R-:W-:Y:S01]  /*145610*/  MOV R237, R8 ;  /* 0x0000000800ed7202 */ /* 0x000fe20000000f00 */
[----:B------:R-:W-:Y:S01]  /*145620*/  IMAD.MOV.U32 R238, RZ, RZ, R9 ;  /* 0x000000ffffee7224 */ /* 0x000fe200078e0009 */
[----:B------:R-:W-:-:S05]  /*145630*/  MOV R239, R10 ;  /* 0x0000000a00ef7202 */ /* 0x000fca0000000f00 */
[----:B------:R-:W-:Y:S01]  /*145640*/  STL.64 [R1+0x6aa8], R238 ;  /* 0x006aa8ee01007387 */ /* 0x000fe20000100a00 */
[----:B------:R-:W-:Y:S01]  /*145650*/  STL.64 [R1+0x6aa0], R236 ;  /* 0x006aa0ec01007387 */ /* 0x000fe20000100a00 */
[----:B------:R-:W-:Y:S01]  /*145660*/  MOV R41, R134 ;  /* 0x0000008600297202 */ /* 0x000fe20000000f00 */
[----:B------:R-:W-:Y:S02]  /*145670*/  IMAD.MOV.U32 R40, RZ, RZ, R135 ;  /* 0x000000ffff287224 */ /* 0x000fe400078e0087 */
[----:B------:R-:W-:Y:S01]  /*145680*/  IMAD.MOV.U32 R57, RZ, RZ, R114 ;  /* 0x000000ffff397224 */ /* 0x000fe200078e0072 */
[----:B------:R-:W-:Y:S01]  /*145690*/  MOV R56, R115 ;  /* 0x0000007300387202 */ /* 0x000fe20000000f00 */
[----:B--2---:R-:W-:Y:S11]  /*1456a0*/  HMMA.1688.F32.TF32 R8, R4, R166, R140 ;  /* 0x000000a60408723c */ /* 0x004ff6000008108c */
[----:B------:R-:W-:Y:S11]  /*1456b0*/  @!UPT UIADD3 URZ, URZ, URZ, URZ ;  /* 0x0000003f3f3ff290 */ /* 0x000ff6000fffe03f */
[----:B------:R-:W-:Y:S01]  /*1456c0*/  @!UPT UIADD3 URZ, URZ, URZ, URZ ;  /* 0x0000003f3f3ff290 */ /* 0x000fe2000fffe03f */
[----:B------:R1:W-:Y:S01]  /*1456d0*/  STL.64 [R1+0x2b0], R8 ;  /* 0x0002b00801007387 */ /* 0x0003e20000100a00 */
[----:B------:R2:W-:Y:S02]  /*1456e0*/  STL.64 [R1+0x2b8], R10 ;  /* 0x0002b80a01007387 */ /* 0x0005e40000100a00 */
        /* <DEDUP_REMOVED lines=16> */
[----:B-1----:R-:W3:Y:S02]  /*1457f0*/  LDL.LU R8, [R1+0xef0] ;  /* 0x000ef00001087983 */ /* 0x002ee40000300800 */
[----:B------:R-:W3:Y:S01]  /*145800*/  LDL.LU R9, [R1+0xef4] ;  /* 0x000ef40001097983 */ /* 0x000ee20000300800 */
[----:B--2---:R-:W3:Y:S01]  /*145810*/  LDL.LU R10, [R1+0xef8] ;  /* 0x000ef800010a7983 */ /* 0x004ee20000300800 */
[----:B------:R-:W3:Y:S02]  /*145820*/  LDL.LU R11, [R1+0xefc] ;  /* 0x000efc00010b7983 */ /* 0x000ee40000300800 */
        /* <DEDUP_REMOVED lines=35> */
[----:B------:R-:W4:Y:S02]  /*145a60*/  LDL.LU R123, [R1+0xeac] ;  /* 0x000eac00017b7983 */ /* 0x000f240000300800 */
[----:B------:R-:W4:Y:S02]  /*145a70*/  LDL.LU R140, [R1+0xe70] ;  /* 0x000e7000018c7983 */ /* 0x000f240000300800 */
[----:B------:R-:W4:Y:S01]  /*145a80*/  LDL.LU R141, [R1+0xe74] ;  /* 0x000e7400018d7983 */ /* 0x000f220000300800 */
[----:B------:R-:W4:Y:S01]  /*145a90*/  LDL.LU R142, [R1+0xe78] ;  /* 0x000e7800018e7983 */ /* 0x000f220000300800 */
[----:B------:R-:W4:Y:S02]  /*145aa0*/  LDL.LU R143, [R1+0xe7c] ;  /* 0x000e7c00018f7983 */ /* 0x000f240000300800 */
[----:B------:R-:W-:Y:S01]  /*145ab0*/  IMAD.MOV.U32 R51, RZ, RZ, R34 ;  /* 0x000000ffff337224 */ /* 0x000fe200078e0022 */
[----:B------:R-:W-:Y:S01]  /*145ac0*/  MOV R50, R35 ;  /* 0x0000002300327202 */ /* 0x000fe20000000f00 */
[----:B------:R-:W-:Y:S01]  /*145ad0*/  IMAD.MOV.U32 R43, RZ, RZ, R150 ;  /* 0x000000ffff2b7224 */ /* 0x000fe200078e0096 */
[----:B------:R-:W-:Y:S01]  /*145ae0*/  MOV R42, R151 ;  /* 0x00000097002a7202 */ /* 0x000fe20000000f00 */
[C---:B--2---:R-:W-:Y:S08]  /*145af0*/  HMMA.1688.F32.TF32 R36, R4.reuse, R150, R36 ;  /* 0x000000960424723c */ /* 0x044ff00000081024 */
[----:B---3--:R-:W-:Y:S08]  /*145b00*/  HMMA.1688.F32.TF32 R24, R4, R22, R24 ;  /* 0x000000160418723c */ /* 0x008ff00000081018 */
[----:B------:R-:W-:Y:S07]  /*145b10*/  HMMA.1688.F32.TF32 R8, R88, R202, R8 ;  /* 0x000000ca5808723c */ /* 0x000fee0000081008 */
[----:B------:R-:W-:Y:S01]  /*145b20*/  STL.64 [R1+0x2a0], R36 ;  /* 0x0002a02401007387 */ /* 0x000fe20000100a00 */
[----:B------:R1:W-:Y:S01]  /*145b30*/  STL.64 [R1+0x2a8], R38 ;  /* 0x0002a82601007387 */ /* 0x0003e20000100a00 */
[C---:B----4-:R-:W-:Y:S02]  /*145b40*/  HMMA.1688.F32.TF32 R16, R4.reuse, R242, R16 ;  /* 0x000000f20410723c */ /* 0x050fe40000081010 */
[----:B------:R-:W2:Y:S04]  /*145b50*/  LDL.LU R148, [R1+0x1050] ;  /* 0x0010500001947983 */ /* 0x000ea80000300800 */
[----:B------:R-:W2:Y:S01]  /*145b60*/  LDL.LU R149, [R1+0x1054] ;  /* 0x0010540001957983 */ /* 0x000ea20000300800 */
[----:B------:R-:W2:Y:S02]  /*145b70*/  LDL.LU R150, [R1+0x1058] ;  /* 0x0010580001967983 */ /* 0x000ea40000300800 */
[----:B------:R-:W2:Y:S01]  /*145b80*/  LDL.LU R151, [R1+0x105c] ;  /* 0x00105c0001977983 */ /* 0x000ea20000300800 */
[C---:B-1----:R-:W-:Y:S08]  /*145b90*/  HMMA.1688.F32.TF32 R36, R4.reuse, R34, R116 ;  /* 0x000000220424723c */ /* 0x042ff00000081074 */
[----:B------:R-:W-:Y:S08]  /*145ba0*/  HMMA.1688.F32.TF32 R32, R4, R30, R124 ;  /* 0x0000001e0420723c */ /* 0x000ff0000008107c */
[C---:B------:R-:W-:Y:S07]  /*145bb0*/  HMMA.1688.F32.TF32 R4, R88.reuse, R162, R164 ;  /* 0x000000a25804723c */ /* 0x040fee00000810a4 */
[----:B------:R-:W-:Y:S01]  /*145bc0*/  STL.64 [R1+0x290], R36 ;  /* 0x0002902401007387 */ /* 0x000fe20000100a00 */
[----:B------:R-:W-:Y:S07]  /*145bd0*/  STL.64 [R1+0x298], R38 ;  /* 0x0002982601007387 */ /* 0x000fee0000100a00 */
[----:B------:R-:W-:Y:S02]  /*145be0*/  STL.64 [R1+0x280], R32 ;  /* 0x0002802001007387 */ /* 0x000fe40000100a00 */
[----:B------:R-:W-:Y:S01]  /*145bf0*/  STL.64 [R1+0x288], R34 ;  /* 0x0002882201007387 */ /* 0x000fe20000100a00 */
[----:B------:R-:W-:Y:S01]  /*145c00*/  STL.64 [R1+0x270], R24 ;  /* 0x0002701801007387 */ /* 0x000fe20000100a00 */
[----:B------:R-:W-:Y:S02]  /*145c10*/  STL.64 [R1+0x278], R26 ;  /* 0x0002781a01007387 */ /* 0x000fe40000100a00 */
[----:B------:R-:W-:Y:S02]  /*145c20*/  STL.64 [R1+0x260], R16 ;  /* 0x0002601001007387 */ /* 0x000fe40000100a00 */
[----:B------:R1:W-:Y:S01]  /*145c30*/  STL.64 [R1+0x268], R18 ;  /* 0x0002681201007387 */ /* 0x0003e20000100a00 */
[----:B------:R-:W3:Y:S01]  /*145c40*/  LDL.LU R164, [R1+0x1040] ;  /* 0x0010400001a47983 */ /* 0x000ee20000300800 */
[----:B------:R-:W-:Y:S02]  /*145c50*/  STL.64 [R1+0x3d0], R8 ;  /* 0x0003d00801007387 */ /* 0x000fe40000100a00 */
[----:B------:R4:W-:Y:S02]  /*145c60*/  STL.64 [R1+0x3d8], R10 ;  /* 0x0003d80a01007387 */ /* 0x0009e40000100a00 */
[----:B------:R-:W-:Y:S01]  /*145c70*/  STL.64 [R1+0x3c0], R4 ;  /* 0x0003c00401007387 */ /* 0x000fe20000100a00 */
[----:B------:R4:W-:Y:S01]  /*145c80*/  STL.64 [R1+0x3c8], R6 ;  /* 0x0003c80601007387 */ /* 0x0009e20000100a00 */
[----:B------:R-:W3:Y:S02]  /*145c90*/  LDL.LU R165, [R1+0x1044] ;  /* 0x0010440001a57983 */ /* 0x000ee40000300800 */
[----:B------:R-:W3:Y:S02]  /*145ca0*/  LDL.LU R166, [R1+0x1048] ;  /* 0x0010480001a67983 */ /* 0x000ee40000300800 */
[----:B------:R-:W3:Y:S01]  /*145cb0*/  LDL.LU R167, [R1+0x104c] ;  /* 0x00104c0001a77983 */ /* 0x000ee20000300800 */
[C---:B-1----:R-:W-:Y:S08]  /*145cc0*/  HMMA.1688.F32.TF32 R16, R88.reuse, R178, R104 ;  /* 0x000000b25810723c */ /* 0x042ff00000081068 */
[C---:B----4-:R-:W-:Y:S08]  /*145cd0*/  HMMA.1688.F32.TF32 R8, R88.reuse, R194, R112 ;  /* 0x000000c25808723c */ /* 0x050ff00000081070 */
[C---:B------:R-:W-:Y:S07]  /*145ce0*/  HMMA.1688.F32.TF32 R4, R88.reuse, R234, R100 ;  /* 0x000000ea5804723c */ /* 0x040fee0000081064 */
[----:B------:R-:W-:Y:S01]  /*145cf0*/  STL.64 [R1+0x3b0], R16 ;  /* 0x0003b01001007387 */ /* 0x000fe20000100a00 */
[----:B------:R1:W-:Y:S07]  /*145d00*/  STL.64 [R1+0x3b8], R18 ;  /* 0x0003b81201007387 */ /* 0x0003ee0000100a00 */
[----:B------:R-:W-:Y:S01]  /*145d10*/  STL.64 [R1+0x3a0], R8 ;  /* 0x0003a00801007387 */ /* 0x000fe20000100a00 */
[----:B------:R4:W-:Y:S07]  /*145d20*/  STL.64 [R1+0x3a8], R10 ;  /* 0x0003a80a01007387 */ /* 0x0009ee0000100a00 */
[----:B------:R-:W-:Y:S01]  /*145d30*/  STL.64 [R1+0x390], R4 ;  /* 0x0003900401007387 */ /* 0x000fe20000100a00 */
[----:B------:R4:W-:Y:S01]  /*145d40*/  STL.64 [R1+0x398], R6 ;  /* 0x0003980601007387 */ /* 0x0009e20000100a00 */
[C---:B-1----:R-:W-:Y:S08]  /*145d50*/  HMMA.1688.F32.TF32 R16, R88.reuse, R210, R120 ;  /* 0x000000d25810723c */ /* 0x042ff00000081078 */
[C---:B----4-:R-:W-:Y:S08]  /*145d60*/  HMMA.1688.F32.TF32 R8, R88.reuse, R218, R96 ;  /* 0x000000da5808723c */ /* 0x050ff00000081060 */
[C---:B------:R-:W-:Y:S07]  /*145d70*/  HMMA.1688.F32.TF32 R4, R88.reuse, R138, R132 ;  /* 0x0000008a5804723c */ /* 0x040fee0000081084 */
        /* <DEDUP_REMOVED lines=8> */
[----:B------:R-:W-:Y:S11]  /*145e00*/  MOV R104, R139 ;  /* 0x0000008b00687202 */ /* 0x000ff60000000f00 */
[----:B------:R-:W-:Y:S10]  /*145e10*/  @!UPT UIADD3 URZ, URZ, URZ, URZ ;  /* 0x0000003f3f3ff290 */ /* 0x000ff4000fffe03f */
[----:B------:R-:W-:Y:S01]  /*145e20*/  STL.64 [R1+0x68c0], R6 ;  /* 0x0068c00601007387 */ /* 0x000fe20000100a00 */
        /* <DEDUP_REMOVED lines=12> */
[----:B-1----:R-:W-:Y:S01]  /*145ef0*/  MOV R5, R191 ;  /* 0x000000bf00057202 */ /* 0x002fe20000000f00 */
[----:B------:R-:W-:Y:S01]  /*145f00*/  IMAD.MOV.U32 R4, RZ, RZ, R154 ;  /* 0x000000ffff047224 */ /* 0x000fe200078e009a */
[C---:B--2---:R-:W-:Y:S11]  /*145f10*/  HMMA.1688.F32.TF32 R8, R88.reuse, R158, R148 ;  /* 0x0000009e5808723c */ /* 0x044ff60000081094 */
[----:B------:R-:W-:Y:S11]  /*145f20*/  @!UPT UIADD3 URZ, URZ, URZ, URZ ;  /* 0x0000003f3f3ff290 */ /* 0x000ff6000fffe03f */
[----:B------:R-:W-:Y:S01]  /*145f30*/  @!UPT UIADD3 URZ, URZ, URZ, URZ ;  /* 0x0000003f3f3ff290 */ /* 0x000fe2000fffe03f */
        /* <DEDUP_REMOVED lines=9> */
[----:B------:R-:W2:Y:S01]  /*145fd0*/  LDL.LU R151, [R1+0x101c] ;  /* 0x00101c0001977983 */ /* 0x000ea20000300800 */
[----:B-1----:R-:W-:Y:S01]  /*145fe0*/  MOV R9, R183 ;  /* 0x000000b700097202 */ /* 0x002fe20000000f00 */
[----:B---3--:R-:W-:Y:S01]  /*145ff0*/  HMMA.1688.F32.TF32 R100, R88, R182, R164 ;  /* 0x000000b65864723c */ /* 0x008fe200000810a4 */
[----:B------:R-:W3:Y:S01]  /*146000*/  LDL.LU R164, [R1+0xff0] ;  /* 0x000ff00001a47983 */ /* 0x000ee20000300800 */
[----:B------:R-:W3:Y:S02]  /*146010*/  LDL.LU R165, [R1+0xff4] ;  /* 0x000ff40001a57983 */ /* 0x000ee40000300800 */
[----:B------:R-:W3:Y:S02]  /*146020*/  LDL.LU R166, [R1+0xff8] ;  /* 0x000ff80001a67983 */ /* 0x000ee40000300800 */
[----:B------:R-:W3:Y:S01]  /*146030*/  LDL.LU R167, [R1+0xffc] ;  /* 0x000ffc0001a77983 */ /* 0x000ee20000300800 */
[----:B------:R-:W3:Y:S01]  /*146040*/  LDL.LU R180, [R1+0xfe0] ;  /* 0x000fe00001b47983 */ /* 0x000ee20000300800 */
[----:B------:R-:W3:Y:S02]  /*146050*/  LDL.LU R181, [R1+0xfe4] ;  /* 0x000fe40001b57983 */ /* 0x000ee40000300800 */
[----:B------:R-:W3:Y:S02]  /*146060*/  LDL.LU R182, [R1+0xfe8] ;  /* 0x000fe80001b67983 */ /* 0x000ee40000300800 */
[----:B------:R-:W3:Y:S02]  /*146070*/  LDL.LU R183, [R1+0xfec] ;  /* 0x000fec0001b77983 */ /* 0x000ee40000300800 */
[----:B------:R-:W-:-:S09]  /*146080*/  IMAD.MOV.U32 R8, RZ, RZ, R190 ;  /* 0x000000ffff087224 */ /* 0x000fd200078e00be */
[----:B------:R1:W-:Y:S01]  /*146090*/  STL.64 [R1+0x68b0], R102 ;  /* 0x0068b06601007387 */ /* 0x0003e20000100a00 */
[----:B------:R4:W-:Y:S02]  /*1460a0*/  STL.64 [R1+0x68a8], R100 ;  /* 0x0068a86401007387 */ /* 0x0009e40000100a00 */
[----:B------:R-:W3:Y:S02]  /*1460b0*/  LDL.LU R188, [R1+0xfd0] ;  /* 0x000fd00001bc7983 */ /* 0x000ee40000300800 */
[----:B------:R-:W3:Y:S02]  /*1460c0*/  LDL.LU R189, [R1+0xfd4] ;  /* 0x000fd40001bd7983 */ /* 0x000ee40000300800 */
[----:B-1----:R-:W-:Y:S01]  /*1460d0*/  IMAD.MOV.U32 R102, RZ, RZ, R12 ;  /* 0x000000ffff667224 */ /* 0x002fe200078e000c */
[----:B------:R-:W-:Y:S01]  /*1460e0*/  MOV R103, R3 ;  /* 0x0000000300677202 */ /* 0x000fe20000000f00 */
[----:B------:R-:W-:Y:S01]  /*1460f0*/  MOV R3, R155 ;  /* 0x0000009b00037202 */ /* 0x000fe20000000f00 */
[C---:B----4-:R-:W-:Y:S01]  /*146100*/  HMMA.1688.F32.TF32 R96, R88.reuse, R190, R136 ;  /* 0x000000be5860723c */ /* 0x050fe20000081088 */
[----:B------:R-:W4:Y:S01]  /*146110*/  LDL.LU R190, [R1+0xfd8] ;  /* 0x000fd80001be7983 */ /* 0x000f220000300800 */
[----:B------:R-:W4:Y:S06]  /*146120*/  LDL.LU R191, [R1+0xfdc] ;  /* 0x000fdc0001bf7983 */ /* 0x000f2c0000300800 */
[C---:B------:R-:W-:Y:S11]  /*146130*/  HMMA.1688.F32.TF32 R12, R88.reuse, R154, R140 ;  /* 0x0000009a580c723c */ /* 0x040ff6000008108c */
[----:B------:R-:W-:Y:S04]  /*146140*/  @!UPT UIADD3 URZ, URZ, URZ, URZ ;  /* 0x0000003f3f3ff290 */ /* 0x000fe8000fffe03f */
[----:B------:R-:W-:Y:S01]  /*146150*/  STL.64 [R1+0x68a0], R98 ;  /* 0x0068a06201007387 */ /* 0x000fe20000100a00 */
[----:B------:R1:W-:Y:S02]  /*146160*/  STL.64 [R1+0x6898], R96 ;  /* 0x0068986001007387 */ /* 0x0003e40000100a00 */
        /* <DEDUP_REMOVED lines=8> */
[----:B------:R2:W-:Y:S01]  /*1461f0*/  STL.64 [R1+0x6890], R14 ;  /* 0x0068900e01007387 */ /* 0x0005e20000100a00 */
[----:B------:R-:W-:Y:S02]  /*146200*/  STL.64 [R1+0x6888], R12 ;  /* 0x0068880c01007387 */ /* 0x000fe40000100a00 */
[----:B------:R-:W-:Y:S01]  /*146210*/  IMAD.MOV.U32 R137, RZ, RZ, R198 ;  /* 0x000000ffff897224 */ /* 0x000fe200078e00c6 */
[----:B------:R-:W-:Y:S01]  /*146220*/  MOV R136, R199 ;  /* 0x000000c700887202 */ /* 0x000fe20000000f00 */
[----:B------:R-:W-:Y:S01]  /*146230*/  IMAD.MOV.U32 R101, RZ, RZ, R214 ;  /* 0x000000ffff657224 */ /* 0x000fe200078e00d6 */
[----:B------:R-:W-:Y:S01]  /*146240*/  MOV R100, R215 ;  /* 0x000000d700647202 */ /* 0x000fe20000000f00 */
[----:B-1----:R-:W-:Y:S01]  /*146250*/  IMAD.MOV.U32 R97, RZ, RZ, R186 ;  /* 0x000000ffff617224 */ /* 0x002fe200078e00ba */
[----:B------:R-:W-:Y:S01]  /*146260*/  MOV R96, R187 ;  /* 0x000000bb00607202 */ /* 0x000fe20000000f00 */
[C---:B--2---:R-:W-:Y:S08]  /*146270*/  HMMA.1688.F32.TF32 R20, R88.reuse, R250, R156 ;  /* 0x000000fa5814723c */ /* 0x044ff0000008109c */
[C---:B------:R-:W-:Y:S08]  /*146280*/  HMMA.1688.F32.TF32 R16, R88.reuse, R102, R148 ;  /* 0x000000665810723c */ /* 0x040ff00000081094 */
[C---:B---3--:R-:W-:Y:S08]  /*146290*/  HMMA.1688.F32.TF32 R24, R88.reuse, R174, R164 ;  /* 0x000000ae5818723c */ /* 0x048ff000000810a4 */
[C---:B------:R-:W-:Y:S07]  /*1462a0*/  HMMA.1688.F32.TF32 R28, R88.reuse, R198, R180 ;  /* 0x000000c6581c723c */ /* 0x040fee00000810b4 */
[----:B------:R-:W-:Y:S01]  /*1462b0*/  STL.64 [R1+0x6880], R18 ;  /* 0x0068801201007387 */ /* 0x000fe20000100a00 */
[----:B------:R-:W-:Y:S02]  /*1462c0*/  STL.64 [R1+0x6878], R16 ;  /* 0x0068781001007387 */ /* 0x000fe40000100a00 */
[----:B------:R-:W-:Y:S02]  /*1462d0*/  STL.64 [R1+0x6870], R22 ;  /* 0x0068701601007387 */ /* 0x000fe40000100a00 */
[----:B------:R-:W-:Y:S03]  /*1462e0*/  STL.64 [R1+0x6868], R20 ;  /* 0x0068681401007387 */ /* 0x000fe60000100a00 */
[----:B------:R-:W-:Y:S01]  /*1462f0*/  STL.64 [R1+0x68e0], R26 ;  /* 0x0068e01a01007387 */ /* 0x000fe20000100a00 */
[----:B------:R-:W-:Y:S02]  /*146300*/  STL.64 [R1+0x68d8], R24 ;  /* 0x0068d81801007387 */ /* 0x000fe40000100a00 */
[----:B------:R-:W2:Y:S02]  /*146310*/  LDL.LU R196, [R1+0xfb0] ;  /* 0x000fb00001c47983 */ /* 0x000ea40000300800 */
[----:B------:R-:W2:Y:S01]  /*146320*/  LDL.LU R197, [R1+0xfb4] ;  /* 0x000fb40001c57983 */ /* 0x000ea20000300800 */
[----:B------:R-:W2:Y:S01]  /*146330*/  LDL.LU R198, [R1+0xfb8] ;  /* 0x000fb80001c67983 */ /* 0x000ea20000300800 */
[----:B------:R-:W2:Y:S02]  /*146340*/  LDL.LU R199, [R1+0xfbc] ;  /* 0x000fbc0001c77983 */ /* 0x000ea40000300800 */
[----:B------:R-:W-:Y:S02]  /*146350*/  STL.64 [R1+0x6860], R30 ;  /* 0x0068601e01007387 */ /* 0x000fe40000100a00 */
[----:B------:R-:W-:Y:S01]  /*146360*/  STL.64 [R1+0x6858], R28 ;  /* 0x0068581c01007387 */ /* 0x000fe20000100a00 */
[----:B------:R-:W3:Y:S01]  /*146370*/  LDL.LU R212, [R1+0xfa0] ;  /* 0x000fa00001d47983 */ /* 0x000ee20000300800 */
[----:B------:R-:W3:Y:S01]  /*146380*/  LDL.LU R213, [R1+0xfa4] ;  /* 0x000fa40001d57983 */ /* 0x000ee20000300800 */
[C---:B----4-:R-:W-:Y:S02]  /*146390*/  HMMA.1688.F32.TF32 R32, R88.reuse, R214, R188 ;  /* 0x000000d65820723c */ /* 0x050fe400000810bc */
[----:B------:R-:W3:Y:S01]  /*1463a0*/  LDL.LU R214, [R1+0xfa8] ;  /* 0x000fa80001d67983 */ /* 0x000ee20000300800 */
[----:B------:R-:W3:Y:S11]  /*1463b0*/  LDL.LU R215, [R1+0xfac] ;  /* 0x000fac0001d77983 */ /* 0x000ef60000300800 */
[----:B------:R-:W-:Y:S09]  /*1463c0*/  @!UPT UIADD3 URZ, URZ, URZ, URZ ;  /* 0x0000003f3f3ff290 */ /* 0x000ff2000fffe03f */
[----:B------:R-:W-:Y:S01]  /*1463d0*/  STL.64 [R1+0x6850], R34 ;  /* 0x0068502201007387 */ /* 0x000fe20000100a00 */
[----:B------:R-:W-:Y:S01]  /*1463e0*/  STL.64 [R1+0x6848], R32 ;  /* 0x0068482001007387 */ /* 0x000fe20000100a00 */
[----:B------:R-:W-:Y:S02]  /*1463f0*/  HMMA.1688.F32.TF32 R36, R88, R186, R152 ;  /* 0x000000ba5824723c */ /* 0x000fe40000081098 */
[----:B------:R-:W4:Y:S01]  /*146400*/  LDL.LU R152, [R1+0xf90] ;  /* 0x000f900001987983 */ /* 0x000f220000300800 */
[----:B------:R-:W4:Y:S02]  /*146410*/  LDL.LU R153, [R1+0xf94] ;  /* 0x000f940001997983 */ /* 0x000f240000300800 */
[----:B------:R-:W4:Y:S02]  /*146420*/  LDL.LU R154, [R1+0xf98] ;  /* 0x000f9800019a7983 */ /* 0x000f240000300800 */
[----:B------:R-:W4:Y:S01]  /*146430*/  LDL.LU R155, [R1+0xf9c] ;  /* 0x000f9c00019b7983 */ /* 0x000f220000300800 */
[----:B------:R-:W4:Y:S01]  /*146440*/  LDL.LU R184, [R1+0xf80] ;  /* 0x000f800001b87983 */ /* 0x000f220000300800 */
[----:B------:R-:W4:Y:S02]  /*146450*/  LDL.LU R185, [R1+0xf84] ;  /* 0x000f840001b97983 */ /* 0x000f240000300800 */
[----:B------:R-:W4:Y:S02]  /*146460*/  LDL.LU R186, [R1+0xf88] ;  /* 0x000f880001ba7983 */ /* 0x000f240000300800 */
[----:B------:R-:W4:Y:S02]  /*146470*/  LDL.LU R187, [R1+0xf8c] ;  /* 0x000f8c0001bb7983 */ /* 0x000f240000300800 */
[----:B------:R-:W-:Y:S01]  /*146480*/  IMAD.MOV.U32 R6, RZ, RZ, R43 ;  /* 0x000000ffff067224 */ /* 0x000fe200078e002b */
[----:B------:R-:W-:Y:S01]  /*146490*/  MOV R7, R42 ;  /* 0x0000002a00077202 */ /* 0x000fe20000000f00 */
[----:B------:R-:W-:Y:S01]  /*1464a0*/  IMAD.MOV.U32 R14, RZ, RZ, R47 ;  /* 0x000000ffff0e7224 */ /* 0x000fe200078e002f */
[----:B------:R-:W-:Y:S01]  /*1464b0*/  MOV R15, R46 ;  /* 0x0000002e000f7202 */ /* 0x000fe20000000f00 */
[----:B------:R-:W-:Y:S01]  /*1464c0*/  IMAD.MOV.U32 R10, RZ, RZ, R45 ;  /* 0x000000ffff0a7224 */ /* 0x000fe200078e002d */
[----:B------:R-:W-:-:S03]  /*1464d0*/  MOV R11, R44 ;  /* 0x0000002c000b7202 */ /* 0x000fc60000000f00 */
[----:B------:R1:W-:Y:S02]  /*1464e0*/  STL.64 [R1+0x68f0], R38 ;  /* 0x0068f02601007387 */ /* 0x0003e40000100a00 */
[----:B-1----:R-:W-:Y:S01]  /*1464f0*/  IMAD.MOV.U32 R38, RZ, RZ, R41 ;  /* 0x000000ffff267224 */ /* 0x002fe200078e0029 */
[----:B------:R-:W-:Y:S01]  /*146500*/  MOV R39, R40 ;  /* 0x0000002800277202 */ /* 0x000fe20000000f00 */
[----:B------:R1:W-:Y:S01]  /*146510*/  STL.64 [R1+0x68e8], R36 ;  /* 0x0068e82401007387 */ /* 0x0003e20000100a00 */
[----:B------:R-:W-:Y:S01]  /*146520*/  IMAD.MOV.U32 R30, RZ, RZ, R51 ;  /* 0x000000ffff1e7224 */ /* 0x000fe200078e0033 */
[----:B------:R-:W-:Y:S01]  /*146530*/  MOV R31, R50 ;  /* 0x00000032001f7202 */ /* 0x000fe20000000f00 */
[----:B------:R-:W-:Y:S01]  /*146540*/  IMAD.MOV.U32 R98, RZ, RZ, R53 ;  /* 0x000000ffff627224 */ /* 0x000fe200078e0035 */
[----:B------:R-:W-:Y:S02]  /*146550*/  MOV R99, R52 ;  /* 0x0000003400637202 */ /* 0x000fe40000000f00 */
[----:B------:R-:W-:Y:S01]  /*146560*/  MOV R33, R207 ;  /* 0x000000cf00217202 */ /* 0x000fe20000000f00 */
[----:B-1----:R-:W-:Y:S01]  /*146570*/  IMAD.MOV.U32 R36, RZ, RZ, R206 ;  /* 0x000000ffff247224 */ /* 0x002fe200078e00ce */
[C---:B--2---:R-:W-:Y:S11]  /*146580*/  HMMA.1688.F32.TF32 R40, R88.reuse, R206, R196 ;  /* 0x000000ce5828723c */ /* 0x044ff600000810c4 */
[----:B------:R-:W-:Y:S11]  /*146590*/  @!UPT UIADD3 URZ, URZ, URZ, URZ ;  /* 0x0000003f3f3ff290 */ /* 0x000ff6000fffe03f */
[----:B------:R-:W-:Y:S01]  /*1465a0*/  @!UPT UIADD3 URZ, URZ, URZ, URZ ;  /* 0x0000003f3f3ff290 */ /* 0x000fe2000fffe03f */
[----:B------:R-:W-:Y:S01]  /*1465b0*/  STL.64 [R1+0x6840], R42 ;  /* 0x0068402a01007387 */ /* 0x000fe20000100a00 */
[----:B------:R-:W-:Y:S01]  /*1465c0*/  STL.64 [R1+0x6838], R40 ;  /* 0x0068382801007387 */ /* 0x000fe20000100a00 */
[C---:B---3--:R-:W-:Y:S11]  /*1465d0*/  HMMA.1688.F32.TF32 R44, R88.reuse, R230, R212 ;  /* 0x000000e6582c723c */ /* 0x048ff600000810d4 */
[----:B------:R-:W-:Y:S11]  /*1465e0*/  @!UPT UIADD3 URZ, URZ, URZ, URZ ;  /* 0x0000003f3f3ff290 */ /* 0x000ff6000fffe03f */
[----:B------:R-:W-:Y:S01]  /*1465f0*/  @!UPT UIADD3 URZ, URZ, URZ, URZ ;  /* 0x0000003f3f3ff290 */ /* 0x000fe2000fffe03f */
[----:B------:R1:W-:Y:S02]  /*146600*/  STL.64 [R1+0x6830], R46 ;  /* 0x0068302e01007387 */ /* 0x0003e40000100a00 */
[----:B-1----:R-:W-:Y:S01]  /*146610*/  IMAD.MOV.U32 R46, RZ, RZ, R49 ;  /* 0x000000ffff2e7224 */ /* 0x002fe200078e0031 */
[----:B------:R-:W-:Y:S02]  /*146620*/  MOV R47, R48 ;  /* 0x00000030002f7202 */ /* 0x000fe40000000f00 */
[C---:B----4-:R-:W-:Y:S01]  /*146630*/  HMMA.1688.F32.TF32 R48, R88.reuse, R170, R152 ;  /* 0x000000aa5830723c */ /* 0x050fe20000081098 */
[----:B------:R-:W-:Y:S07]  /*146640*/  STL.64 [R1+0x6828], R44 ;  /* 0x0068282c01007387 */ /* 0x000fee0000100a00 */
[----:B------:R-:W-:Y:S11]  /*146650*/  HMMA.1688.F32.TF32 R52, R88, R226, R184 ;  /* 0x000000e25834723c */ /* 0x000ff600000810b8 */
[----:B------:R-:W-:Y:S04]  /*146660*/  @!UPT UIADD3 URZ, URZ, URZ, URZ ;  /* 0x0000003f3f3ff290 */ /* 0x000fe8000fffe03f */
[----:B------:R-:W-:Y:S01]  /*146670*/  STL.64 [R1+0x6820], R50 ;  /* 0x0068203201007387 */ /* 0x000fe20000100a00 */
[----:B------:R-:W-:Y:S02]  /*146680*/  STL.64 [R1+0x6818], R48 ;  /* 0x0068183001007387 */ /* 0x000fe40000100a00 */
        /* <DEDUP_REMOVED lines=21> */
[----:B------:R-:W-:Y:S01]  /*1467e0*/  IMAD.MOV.U32 R26, RZ, RZ, R226 ;  /* 0x000000ffff1a7224 */ /* 0x000fe200078e00e2 */
[----:B------:R-:W3:Y:S01]  /*1467f0*/  LDL.LU R225, [R1+0xf04] ;  /* 0x000f040001e17983 */ /* 0x000ee20000300800 */
[----:B------:R-:W-:Y:S01]  /*146800*/  MOV R25, R227 ;  /* 0x000000e300197202 */ /* 0x000fe20000000f00 */
[----:B------:R-:W3:Y:S02]  /*146810*/  LDL.LU R226, [R1+0xf08] ;  /* 0x000f080001e27983 */ /* 0x000ee40000300800 */
[----:B------:R-:W3:Y:S01]  /*146820*/  LDL.LU R227, [R1+0xf0c] ;  /* 0x000f0c0001e37983 */ /* 0x000ee20000300800 */
[----:B------:R-:W3:Y:S01]  /*146830*/  LDL.LU R228, [R1+0xf20] ;  /* 0x000f200001e47983 */ /* 0x000ee20000300800 */
[----:B------:R-:W-:-:S02]  /*146840*/  IMAD.MOV.U32 R32, RZ, RZ, R230 ;  /* 0x000000ffff207224 */ /* 0x000fc400078e00e6 */
[----:B------:R-:W3:Y:S01]  /*146850*/  LDL.LU R229, [R1+0xf24] ;  /* 0x000f240001e57983 */ /* 0x000ee20000300800 */
[----:B------:R-:W-:Y:S01]  /*146860*/  MOV R29, R231 ;  /* 0x000000e7001d7202 */ /* 0x000fe20000000f00 */
        /* <DEDUP_REMOVED lines=8> */
[----:B------:R1:W-:Y:S01]  /*1468f0*/  STL.64 [R1+0x6810], R54 ;  /* 0x0068103601007387 */ /* 0x0003e20000100a00 */
[----:B------:R-:W-:Y:S02]  /*146900*/  STL.64 [R1+0x6808], R52 ;  /* 0x0068083401007387 */ /* 0x000fe40000100a00 */
[----:B-1----:R-:W-:Y:S01]  /*146910*/  IMAD.MOV.U32 R54, RZ, RZ, R57 ;  /* 0x000000ffff367224 */ /* 0x002fe200078e0039 */
[----:B------:R-:W-:-:S07]  /*146920*/  MOV R55, R56 ;  /* 0x0000003800377202 */ /* 0x000fce0000000f00 */
[C---:B--2---:R-:W-:Y:S01]  /*146930*/  HMMA.1688.F32.TF32 R56, R88.reuse, R54, R184 ;  /* 0x000000365838723c */ /* 0x044fe200000810b8 */
[----:B------:R-:W2:Y:S01]  /*146940*/  LDL.LU R184, [R1+0xe60] ;  /* 0x000e600001b87983 */ /* 0x000ea20000300800 */
[----:B------:R-:W2:Y:S02]  /*146950*/  LDL.LU R185, [R1+0xe64] ;  /* 0x000e640001b97983 */ /* 0x000ea40000300800 */
[----:B------:R-:W2:Y:S02]  /*146960*/  LDL.LU R186, [R1+0xe68] ;  /* 0x000e680001ba7983 */ /* 0x000ea40000300800 */
[----:B------:R-:W2:Y:S02]  /*146970*/  LDL.LU R187, [R1+0xe6c] ;  /* 0x000e6c0001bb7983 */ /* 0x000ea40000300800 */
[C---:B----4-:R-:W-:Y:S08]  /*146980*/  HMMA.1688.F32.TF32 R60, R88.reuse, R46, R196 ;  /* 0x0000002e583c723c */ /* 0x050ff000000810c4 */
[C---:B---3--:R-:W-:Y:S08]  /*146990*/  HMMA.1688.F32.TF32 R64, R88.reuse, R38, R204 ;  /* 0x000000265840723c */ /* 0x048ff000000810cc */
[C---:B------:R-:W-:Y:S08]  /*1469a0*/  HMMA.1688.F32.TF32 R68, R88.reuse, R98, R212 ;  /* 0x000000625844723c */ /* 0x040ff000000810d4 */
[C---:B------:R-:W-:Y:S01]  /*1469b0*/  HMMA.1688.F32.TF32 R72, R88.reuse, R6, R152 ;  /* 0x000000065848723c */ /* 0x040fe20000081098 */
[----:B------:R-:W-:Y:S01]  /*1469c0*/  STL.64 [R1+0x6800], R58 ;  /* 0x0068003a01007387 */ /* 0x000fe20000100a00 */
[----:B------:R-:W-:Y:S03]  /*1469d0*/  STL.64 [R1+0x67f8], R56 ;  /* 0x0067f83801007387 */ /* 0x000fe60000100a00 */
[----:B------:R-:W-:Y:S01]  /*1469e0*/  STL.64 [R1+0x67d0], R62 ;  /* 0x0067d03e01007387 */ /* 0x000fe20000100a00 */
[----:B------:R-:W-:Y:S03]  /*1469f0*/  STL.64 [R1+0x67c8], R60 ;  /* 0x0067c83c01007387 */ /* 0x000fe60000100a00 */
[----:B------:R1:W-:Y:S01]  /*146a00*/  STL.64 [R1+0x67e0], R66 ;  /* 0x0067e04201007387 */ /* 0x0003e20000100a00 */
[----:B------:R-:W-:Y:S05]  /*146a10*/  STL.64 [R1+0x67d8], R64 ;  /* 0x0067d84001007387 */ /* 0x000fea0000100a00 */
[----:B------:R3:W-:Y:S01]  /*146a20*/  STL.64 [R1+0x67f0], R70 ;  /* 0x0067f04601007387 */ /* 0x0007e20000100a00 */
[----:B------:R-:W-:Y:S02]  /*146a30*/  STL.64 [R1+0x67e8], R68 ;  /* 0x0067e84401007387 */ /* 0x000fe40000100a00 */
[----:B------:R-:W4:Y:S02]  /*146a40*/  LDL.LU R152, [R1+0xe50] ;  /* 0x000e500001987983 */ /* 0x000f240000300800 */
[----:B------:R-:W4:Y:S01]  /*146a50*/  LDL.LU R153, [R1+0xe54] ;  /* 0x000e540001997983 */ /* 0x000f220000300800 */
[----:B------:R-:W4:Y:S01]  /*146a60*/  LDL.LU R154, [R1+0xe58] ;  /* 0x000e5800019a7983 */ /* 0x000f220000300800 */
[----:B------:R-:W4:Y:S01]  /*146a70*/  LDL.LU R155, [R1+0xe5c] ;  /* 0x000e5c00019b7983 */ /* 0x000f220000300800 */
[C---:B------:R-:W-:Y:S08]  /*146a80*/  HMMA.1688.F32.TF32 R76, R88.reuse, R30, R228 ;  /* 0x0000001e584c723c */ /* 0x040ff000000810e4 */
[C---:B------:R-:W-:Y:S01]  /*146a90*/  HMMA.1688.F32.TF32 R80, R88.reuse, R14, R168 ;  /* 0x0000000e5850723c */ /* 0x040fe200000810a8 */
[----:B------:R-:W-:Y:S01]  /*146aa0*/  STL.64 [R1+0x6900], R74 ;  /* 0x0069004a01007387 */ /* 0x000fe20000100a00 */
[----:B------:R-:W-:Y:S06]  /*146ab0*/  STL.64 [R1+0x68f8], R72 ;  /* 0x0068f84801007387 */ /* 0x000fec0000100a00 */
[----:B------:R-:W-:Y:S01]  /*146ac0*/  HMMA.1688.F32.TF32 R84, R88, R10, R224 ;  /* 0x0000000a5854723c */ /* 0x000fe200000810e0 */
[----:B------:R-:W-:Y:S01]  /*146ad0*/  IMAD.MOV.U32 R110, RZ, RZ, R222 ;  /* 0x000000ffff6e7224 */ /* 0x000fe200078e00de */
[----:B------:R-:W-:Y:S01]  /*146ae0*/  MOV R109, R223 ;  /* 0x000000df006d7202 */ /* 0x000fe20000000f00 */
[----:B------:R-:W-:Y:S04]  /*146af0*/  LDS R222, [R2+0x36500] ;  /* 0x0365000002de7984 */ /* 0x000fe80000000800 */
[----:B------:R-:W4:Y:S01]  /*146b00*/  LDS R223, [R0+0x36500] ;  /* 0x0365000000df7984 */ /* 0x000f220000000800 */
[----:B------:R-:W-:Y:S01]  /*146b10*/  IMAD.MOV.U32 R20, RZ, RZ, R202 ;  /* 0x000000ffff147224 */ /* 0x000fe200078e00ca */
[----:B------:R-:W-:Y:S01]  /*146b20*/  MOV R19, R203 ;  /* 0x000000cb00137202 */ /* 0x000fe20000000f00 */
[----:B-1----:R-:W-:Y:S01]  /*146b30*/  IMAD.MOV.U32 R66, RZ, RZ, R107 ;  /* 0x000000ffff427224 */ /* 0x002fe200078e006b */
        /* <DEDUP_REMOVED lines=11> */
[----:B------:R-:W-:Y:S01]  /*146bf0*/  STL.64 [R1+0x6910], R78 ;  /* 0x0069104e01007387 */ /* 0x000fe20000100a00 */
[----:B------:R-:W-:Y:S02]  /*146c00*/  STL.64 [R1+0x6908], R76 ;  /* 0x0069084c01007387 */ /* 0x000fe40000100a00 */
[----:B------:R-:W-:Y:S02]  /*146c10*/  STL.64 [R1+0x6920], R82 ;  /* 0x0069205201007387 */ /* 0x000fe40000100a00 */
[----:B------:R-:W-:Y:S01]  /*146c20*/  STL.64 [R1+0x6918], R80 ;  /* 0x0069185001007387 */ /* 0x000fe20000100a00 */
[----:B------:R-:W4:Y:S01]  /*146c30*/  LDL.LU R224, [R1+0xe40] ;  /* 0x000e400001e07983 */ /* 0x000f220000300800 */
[----:B------:R-:W4:Y:S02]  /*146c40*/  LDL.LU R225, [R1+0xe44] ;  /* 0x000e440001e17983 */ /* 0x000f240000300800 */
[----:B------:R-:W4:Y:S02]  /*146c50*/  LDL.LU R226, [R1+0xe48] ;  /* 0x000e480001e27983 */ /* 0x000f240000300800 */
[----:B------:R-:W4:Y:S01]  /*146c60*/  LDL.LU R227, [R1+0xe4c] ;  /* 0x000e4c0001e37983 */ /* 0x000f220000300800 */
[----:B------:R-:W-:Y:S01]  /*146c70*/  STL.64 [R1+0x67c0], R86 ;  /* 0x0067c05601007387 */ /* 0x000fe20000100a00 */
[----:B------:R-:W-:Y:S02]  /*146c80*/  STL.64 [R1+0x67b8], R84 ;  /* 0x0067b85401007387 */ /* 0x000fe40000100a00 */
        /* <DEDUP_REMOVED lines=9> */
[----:B---3--:R-:W-:Y:S01]  /*146d20*/  IMAD.MOV.U32 R70, RZ, RZ, R28 ;  /* 0x000000ffff467224 */ /* 0x008fe200078e001c */
[----:B------:R-:W-:Y:S01]  /*146d30*/  MOV R71, R27 ;  /* 0x0000001b00477202 */ /* 0x000fe20000000f00 */
[----:B------:R-:W-:Y:S01]  /*146d40*/  IMAD.MOV.U32 R62, RZ, RZ, R26 ;  /* 0x000000ffff3e7224 */ /* 0x000fe200078e001a */
[----:B------:R-:W-:Y:S01]  /*146d50*/  MOV R63, R25 ;  /* 0x00000019003f7202 */ /* 0x000fe20000000f00 */
[----:B------:R-:W-:Y:S04]  /*146d60*/  LDS R228, [R2+0x34580] ;  /* 0x0345800002e47984 */ /* 0x000fe80000000800 */
[----:B------:R-:W-:Y:S04]  /*146d70*/  LDS R230, [R2+0x36580] ;  /* 0x0365800002e67984 */ /* 0x000fe80000000800 */
[----:B------:R-:W-:Y:S04]  /*146d80*/  LDS R229, [R0+0x34580] ;  /* 0x0345800000e57984 */ /* 0x000fe80000000800 */
[----:B------:R-:W1:Y:S01]  /*146d90*/  LDS R231, [R0+0x36580] ;  /* 0x0365800000e77984 */ /* 0x000e620000000800 */
[----:B--2---:R-:W-:Y:S03]  /*146da0*/  HMMA.1688.F32.TF32 R88, R88, R242, R184 ;  /* 0x000000f25858723c */ /* 0x004fe600000810b8 */
[----:B------:R-:W2:Y:S01]  /*146db0*/  LDL.LU R184, [R1+0xe20] ;  /* 0x000e200001b87983 */ /* 0x000ea20000300800 */
[----:B------:R-:W2:Y:S02]  /*146dc0*/  LDL.LU R185, [R1+0xe24] ;  /* 0x000e240001b97983 */ /* 0x000ea40000300800 */
[----:B------:R-:W2:Y:S02]  /*146dd0*/  LDL.LU R186, [R1+0xe28] ;  /* 0x000e280001ba7983 */ /* 0x000ea40000300800 */
[----:B------:R-:W2:Y:S11]  /*146de0*/  LDL.LU R187, [R1+0xe2c] ;  /* 0x000e2c0001bb7983 */ /* 0x000eb60000300800 */
[----:B------:R-:W-:Y:S04]  /*146df0*/  @!UPT UIADD3 URZ, URZ, URZ, URZ ;  /* 0x0000003f3f3ff290 */ /* 0x000fe8000fffe03f */
[----:B------:R-:W-:Y:S01]  /*146e00*/  STL.64 [R1+0x6930], R90 ;  /* 0x0069305a01007387 */ /* 0x000fe20000100a00 */
[----:B------:R-:W-:Y:S02]  /*146e10*/  STL.64 [R1+0x6928], R88 ;  /* 0x0069285801007387 */ /* 0x000fe40000100a00 */
[----:B------:R-:W3:Y:S02]  /*146e20*/  LDL.LU R200, [R1+0xe10] ;  /* 0x000e100001c87983 */ /* 0x000ee40000300800 */
[----:B------:R-:W3:Y:S01]  /*146e30*/  LDL.LU R201, [R1+0xe14] ;  /* 0x000e140001c97983 */ /* 0x000ee20000300800 */
[C---:B----4-:R-:W-:Y:S01]  /*146e40*/  HMMA.1688.F32.TF32 R92, R220.reuse, R202, R152 ;  /* 0x000000cadc5c723c */ /* 0x050fe20000081098 */
[----:B------:R-:W3:Y:S01]  /*146e50*/  LDL.LU R202, [R1+0xe18] ;  /* 0x000e180001ca7983 */ /* 0x000ee20000300800 */
[----:B------:R-:W3:Y:S06]  /*146e60*/  LDL.LU R203, [R1+0xe1c] ;  /* 0x000e1c0001cb7983 */ /* 0x000eec0000300800 */
[----:B------:R-:W-:Y:S11]  /*146e70*/  HMMA.1688.F32.TF32 R224, R220, R162, R224 ;  /* 0x000000a2dce0723c */ /* 0x000ff600000810e0 */
[----:B------:R-:W-:Y:S04]  /*146e80*/  @!UPT UIADD3 URZ, URZ, URZ, URZ ;  /* 0x0000003f3f3ff290 */ /* 0x000fe8000fffe03f */
[----:B------:R-:W-:Y:S01]  /*146e90*/  STL.64 [R1+0x67b0], R94 ;  /* 0x0067b05e01007387 */ /* 0x000fe20000100a00 */
[----:B------:R-:W-:Y:S07]  /*146ea0*/  STL.64 [R1+0x67a8], R92 ;  /* 0x0067a85c01007387 */ /* 0x000fee0000100a00 */
[----:B------:R4:W-:Y:S01]  /*146eb0*/  STL.64 [R1+0x6790], R226 ;  /* 0x006790e201007387 */ /* 0x0009e20000100a00 */
[----:B------:R-:W-:Y:S02]  /*146ec0*/  STL.64 [R1+0x6788], R224 ;  /* 0x006788e001007387 */ /* 0x000fe40000100a00 */
[----:B------:R-:W3:Y:S02]  /*146ed0*/  LDL.LU R176, [R1+0xe00] ;  /* 0x000e000001b07983 */ /* 0x000ee40000300800 */
[----:B------:R-:W3:Y:S02]  /*146ee0*/  LDL.LU R177, [R1+0xe04] ;  /* 0x000e040001b17983 */ /* 0x000ee40000300800 */
[----:B----4-:R-:W-:Y:S01]  /*146ef0*/  IMAD.MOV.U32 R226, RZ, RZ, R105 ;  /* 0x000000ffffe27224 */ /* 0x010fe200078e0069 */
[----:B------:R-:W-:-:S02]  /*146f00*/  MOV R227, R104 ;  /* 0x0000006800e37202 */ /* 0x000fc40000000f00 */
[C---:B------:R-:W-:Y:S01]  /*146f10*/  HMMA.1688.F32.TF32 R104, R220.reuse, R178, R168 ;  /* 0x000000b2dc68723c */ /* 0x040fe200000810a8 */
[----:B------:R-:W4:Y:S01]  /*146f20*/  LDL.LU R178, [R1+0xe08] ;  /* 0x000e080001b27983 */ /* 0x000f220000300800 */
[----:B------:R-:W4:Y:S02]  /*146f30*/  LDL.LU R179, [R1+0xe0c] ;  /* 0x000e0c0001b37983 */ /* 0x000f240000300800 */
[----:B------:R-:W-:Y:S01]  /*146f40*/  IMAD.MOV.U32 R82, RZ, RZ, R110 ;  /* 0x000000ffff527224 */ /* 0x000fe200078e006e */
[----:B------:R-:W-:Y:S11]  /*146f50*/  MOV R83, R109 ;  /* 0x0000006d00537202 */ /* 0x000ff60000000f00 */
[----:B------:R-:W-:Y:S07]  /*146f60*/  @!UPT UIADD3 URZ, URZ, URZ, URZ ;  /* 0x0000003f3f3ff290 */ /* 0x000fee000fffe03f */
[----:B------:R-:W-:Y:S01]  /*146f70*/  STL.64 [R1+0x67a0], R106 ;  /* 0x0067a06a01007387 */ /* 0x000fe20000100a00 */
[----:B------:R-:W-:Y:S01]  /*146f80*/  STL.64 [R1+0x6798], R104 ;  /* 0x0067986801007387 */ /* 0x000fe20000100a00 */
[----:B------:R-:W-:Y:S01]  /*146f90*/  MOV R9, R235 ;  /* 0x000000eb00097202 */ /* 0x000fe20000000f00 */
[C---:B--2---:R-:W-:Y:S01]  /*146fa0*/  HMMA.1688.F32.TF32 R108, R220.reuse, R194, R184 ;  /* 0x000000c2dc6c723c */ /* 0x044fe200000810b8 */
[----:B------:R-:W2:Y:S01]  /*146fb0*/  LDL.LU R184, [R1+0xdf0] ;  /* 0x000df00001b87983 */ /* 0x000ea20000300800 */
[----:B------:R-:W2:Y:S02]  /*146fc0*/  LDL.LU R185, [R1+0xdf4] ;  /* 0x000df40001b97983 */ /* 0x000ea40000300800 */
[----:B------:R-:W2:Y:S02]  /*146fd0*/  LDL.LU R186, [R1+0xdf8] ;  /* 0x000df80001ba7983 */ /* 0x000ea40000300800 */
[----:B------:R-:W2:Y:S11]  /*146fe0*/  LDL.LU R187, [R1+0xdfc] ;  /* 0x000dfc0001bb7983 */ /* 0x000eb60000300800 */
[----:B------:R-:W-:Y:S06]  /*146ff0*/  @!UPT UIADD3 URZ, URZ, URZ, URZ ;  /* 0x0000003f3f3ff290 */ /* 0x000fec000fffe03f */
[----:B------:R-:W-:Y:S01]  /*147000*/  STL.64 [R1+0x6780], R110 ;  /* 0x0067806e01007387 */ /* 0x000fe20000100a00 */
[----:B------:R-:W-:Y:S02]  /*147010*/  STL.64 [R1+0x6778], R108 ;  /* 0x0067786c01007387 */ /* 0x000fe40000100a00 */
[----:B------:R-:W2:Y:S02]  /*147020*/  LDL.LU R232, [R1+0xde0] ;  /* 0x000de00001e87983 */ /* 0x000ea40000300800 */
[----:B------:R-:W2:Y:S01]  /*147030*/  LDL.LU R233, [R1+0xde4] ;  /* 0x000de40001e97983 */ /* 0x000ea20000300800 */
        /* <DEDUP_REMOVED lines=11> */
[----:B------:R-:W-:Y:S01]  /*1470f0*/  IMAD.MOV.U32 R8, RZ, RZ, R210 ;  /* 0x000000ffff087224 */ /* 0x000fe200078e00d2 */
[----:B------:R-:W-:-:S06]  /*147100*/  MOV R5, R211 ;  /* 0x000000d300057202 */ /* 0x000fcc0000000f00 */
[----:B------:R-:W-:Y:S01]  /*147110*/  STL.64 [R1+0x6940], R114 ;  /* 0x0069407201007387 */ /* 0x000fe20000100a00 */
[----:B------:R-:W-:Y:S02]  /*147120*/  STL.64 [R1+0x6938], R112 ;  /* 0x0069387001007387 */ /* 0x000fe40000100a00 */
[----:B------:R-:W3:Y:S02]  /*147130*/  LDL.LU R208, [R1+0xdb0] ;  /* 0x000db00001d07983 */ /* 0x000ee40000300800 */
[----:B------:R-:W3:Y:S02]  /*147140*/  LDL.LU R209, [R1+0xdb4] ;  /* 0x000db40001d17983 */ /* 0x000ee40000300800 */
[----:B------:R-:W-:Y:S01]  /*147150*/  IMAD.MOV.U32 R4, RZ, RZ, R218 ;  /* 0x000000ffff047224 */ /* 0x000fe200078e00da */
[----:B------:R-:W-:Y:S01]  /*147160*/  MOV R3, R219 ;  /* 0x000000db00037202 */ /* 0x000fe20000000f00 */
[C---:B----4-:R-:W-:Y:S01]  /*147170*/  HMMA.1688.F32.TF32 R116, R220.reuse, R210, R176 ;  /* 0x000000d2dc74723c */ /* 0x050fe200000810b0 */
[----:B------:R-:W4:Y:S01]  /*147180*/  LDL.LU R210, [R1+0xdb8] ;  /* 0x000db80001d27983 */ /* 0x000f220000300800 */
[----:B------:R-:W4:Y:S11]  /*147190*/  LDL.LU R211, [R1+0xdbc] ;  /* 0x000dbc0001d37983 */ /* 0x000f360000300800 */
[----:B------:R-:W-:Y:S10]  /*1471a0*/  @!UPT UIADD3 URZ, URZ, URZ, URZ ;  /* 0x0000003f3f3ff290 */ /* 0x000ff4000fffe03f */
[----:B------:R1:W-:Y:S01]  /*1471b0*/  STL.64 [R1+0x6950], R118 ;  /* 0x0069507601007387 */ /* 0x0003e20000100a00 */
[----:B------:R-:W-:Y:S02]  /*1471c0*/  STL.64 [R1+0x6948], R116 ;  /* 0x0069487401007387 */ /* 0x000fe40000100a00 */
[----:B------:R-:W4:Y:S02]  /*1471d0*/  LDL.LU R216, [R1+0xda0] ;  /* 0x000da00001d87983 */ /* 0x000f240000300800 */
[----:B------:R-:W4:Y:S01]  /*1471e0*/  LDL.LU R217, [R1+0xda4] ;  /* 0x000da40001d97983 */ /* 0x000f220000300800 */
[C---:B--2---:R-:W-:Y:S01]  /*1471f0*/  HMMA.1688.F32.TF32 R120, R220.reuse, R218, R184 ;  /* 0x000000dadc78723c */ /* 0x044fe200000810b8 */
[----:B------:R-:W2:Y:S01]  /*147200*/  LDL.LU R218, [R1+0xda8] ;  /* 0x000da80001da7983 */ /* 0x000ea20000300800 */
[----:B------:R-:W2:Y:S11]  /*147210*/  LDL.LU R219, [R1+0xdac] ;  /* 0x000dac0001db7983 */ /* 0x000eb60000300800 */
[----:B------:R-:W-:Y:S10]  /*147220*/  @!UPT UIADD3 URZ, URZ, URZ, URZ ;  /* 0x0000003f3f3ff290 */ /* 0x000ff4000fffe03f */
[----:B------:R-:W-:Y:S01]  /*147230*/  STL.64 [R1+0x6960], R122 ;  /* 0x0069607a01007387 */ /* 0x000fe20000100a00 */
[----:B------:R-:W-:Y:S01]  /*147240*/  STL.64 [R1+0x6958], R120 ;  /* 0x0069587801007387 */ /* 0x000fe20000100a00 */
[C---:B---3--:R-:W-:Y:S02]  /*147250*/  HMMA.1688.F32.TF32 R124, R220.reuse, R226, R232 ;  /* 0x000000e2dc7c723c */ /* 0x048fe400000810e8 */
[----:B------:R-:W3:Y:S01]  /*147260*/  LDL.LU R232, [R1+0xd90] ;  /* 0x000d900001e87983 */ /* 0x000ee20000300800 */
[----:B------:R-:W3:Y:S02]  /*147270*/  LDL.LU R233, [R1+0xd94] ;  /* 0x000d940001e97983 */ /* 0x000ee40000300800 */
[----:B------:R-:W3:Y:S02]  /*147280*/  LDL.LU R234, [R1+0xd98] ;  /* 0x000d980001ea7983 */ /* 0x000ee40000300800 */
[----:B------:R-:W3:Y:S01]  /*147290*/  LDL.LU R235, [R1+0xd9c] ;  /* 0x000d9c0001eb7983 */ /* 0x000ee20000300800 */
[C---:B------:R-:W-:Y:S08]  /*1472a0*/  HMMA.1688.F32.TF32 R128, R220.reuse, R82, R192 ;  /* 0x00000052dc80723c */ /* 0x040ff000000810c0 */
[----:B------:R-:W-:Y:S01]  /*1472b0*/  HMMA.1688.F32.TF32 R132, R220, R66, R200 ;  /* 0x00000042dc84723c */ /* 0x000fe200000810c8 */
[----:B-1----:R-:W-:Y:S01]  /*1472c0*/  IMAD.MOV.U32 R118, RZ, RZ, R137 ;  /* 0x000000ffff767224 */ /* 0x002fe200078e0089 */
[----:B------:R-:W-:-:S05]  /*1472d0*/  MOV R119, R136 ;  /* 0x0000008800777202 */ /* 0x000fca0000000f00 */
[----:B------:R1:W-:Y:S01]  /*1472e0*/  STL.64 [R1+0x6970], R126 ;  /* 0x0069707e01007387 */ /* 0x0003e20000100a00 */
[----:B------:R-:W-:Y:S07]  /*1472f0*/  STL.64 [R1+0x6968], R124 ;  /* 0x0069687c01007387 */ /* 0x000fee0000100a00 */
[----:B------:R-:W-:Y:S01]  /*147300*/  STL.64 [R1+0x6980], R130 ;  /* 0x0069808201007387 */ /* 0x000fe20000100a00 */
[----:B------:R-:W-:Y:S07]  /*147310*/  STL.64 [R1+0x6978], R128 ;  /* 0x0069788001007387 */ /* 0x000fee0000100a00 */
[----:B------:R-:W-:Y:S02]  /*147320*/  STL.64 [R1+0x6990], R134 ;  /* 0x0069908601007387 */ /* 0x000fe40000100a00 */
[----:B------:R-:W-:Y:S01]  /*147330*/  STL.64 [R1+0x6988], R132 ;  /* 0x0069888401007387 */ /* 0x000fe20000100a00 */
[----:B------:R-:W3:Y:S01]  /*147340*/  LDL.LU R184, [R1+0xd80] ;  /* 0x000d800001b87983 */ /* 0x000ee20000300800 */
[----:B------:R-:W3:Y:S02]  /*147350*/  LDL.LU R185, [R1+0xd84] ;  /* 0x000d840001b97983 */ /* 0x000ee40000300800 */
[----:B------:R-:W3:Y:S02]  /*147360*/  LDL.LU R186, [R1+0xd88] ;  /* 0x000d880001ba7983 */ /* 0x000ee40000300800 */
[----:B-1----:R-:W-:Y:S01]  /*147370*/  IMAD.MOV.U32 R126, RZ, RZ, R139 ;  /* 0x000000ffff7e7224 */ /* 0x002fe200078e008b */
[----:B------:R-:W-:Y:S01]  /*147380*/  MOV R127, R138 ;  /* 0x0000008a007f7202 */ /* 0x000fe20000000f00 */
[----:B------:R-:W3:Y:S01]  /*147390*/  LDL.LU R187, [R1+0xd8c] ;  /* 0x000d8c0001bb7983 */ /* 0x000ee20000300800 */
[C---:B----4-:R-:W-:Y:S11]  /*1473a0*/  HMMA.1688.F32.TF32 R136, R220.reuse, R50, R208 ;  /* 0x00000032dc88723c */ /* 0x050ff600000810d0 */
[----:B------:R-:W-:Y:S11]  /*1473b0*/  @!UPT UIADD3 URZ, URZ, URZ, URZ ;  /* 0x0000003f3f3ff290 */ /* 0x000ff6000fffe03f */
[----:B------:R-:W-:Y:S01]  /*1473c0*/  @!UPT UIADD3 URZ, URZ, URZ, URZ ;  /* 0x0000003f3f3ff290 */ /* 0x000fe2000fffe03f */
[----:B------:R-:W-:Y:S01]  /*1473d0*/  STL.64 [R1+0x69a0], R138 ;  /* 0x0069a08a01007387 */ /* 0x000fe20000100a00 */
[----:B------:R-:W-:Y:S01]  /*1473e0*/  STL.64 [R1+0x6998], R136 ;  /* 0x0069988801007387 */ /* 0x000fe20000100a00 */
[C---:B--2---:R-:W-:Y:S02]  /*1473f0*/  HMMA.1688.F32.TF32 R140, R220.reuse, R34, R216 ;  /* 0x00000022dc8c723c */ /* 0x044fe400000810d8 */
[----:B------:R-:W2:Y:S01]  /*147400*/  LDL.LU R216, [R1+0xd70] ;  /* 0x000d700001d87983 */ /* 0x000ea20000300800 */
[----:B------:R-:W2:Y:S02]  /*147410*/  LDL.LU R217, [R1+0xd74] ;  /* 0x000d740001d97983 */ /* 0x000ea40000300800 */
[----:B------:R-:W2:Y:S02]  /*147420*/  LDL.LU R218, [R1+0xd78] ;  /* 0x000d780001da7983 */ /* 0x000ea40000300800 */
[----:B------:R-:W2:Y:S11]  /*147430*/  LDL.LU R219, [R1+0xd7c] ;  /* 0x000d7c0001db7983 */ /* 0x000eb60000300800 */
[----:B------:R-:W-:Y:S05]  /*147440*/  @!UPT UIADD3 URZ, URZ, URZ, URZ ;  /* 0x0000003f3f3ff290 */ /* 0x000fea000fffe03f */
[----:B------:R-:W-:Y:S01]  /*147450*/  STL.64 [R1+0x69b0], R142 ;  /* 0x0069b08e01007387 */ /* 0x000fe20000100a00 */
[----:B------:R-:W-:Y:S01]  /*147460*/  STL.64 [R1+0x69a8], R140 ;  /* 0x0069a88c01007387 */ /* 0x000fe20000100a00 */
[C---:B---3--:R-:W-:Y:S02]  /*147470*/  HMMA.1688.F32.TF32 R144, R220.reuse, R22, R232 ;  /* 0x00000016dc90723c */ /* 0x048fe400000810e8 */
        /* <DEDUP_REMOVED lines=17> */
[----:B------:R-:W-:Y:S01]  /*147590*/  STL.64 [R1+0x69c0], R146 ;  /* 0x0069c09201007387 */ /* 0x000fe20000100a00 */
[----:B------:R-:W-:Y:S11]  /*1475a0*/  STL.64 [R1+0x69b8], R144 ;  /* 0x0069b89001007387 */ /* 0x000ff60000100a00 */
[----:B------:R-:W-:Y:S10]  /*1475b0*/  @!UPT UIADD3 URZ, URZ, URZ, URZ ;  /* 0x0000003f3f3ff290 */ /* 0x000ff4000fffe03f */
[----:B------:R-:W-:Y:S01]  /*1475c0*/  STL.64 [R1+0x69d0], R150 ;  /* 0x0069d09601007387 */ /* 0x000fe20000100a00 */
[----:B------:R-:W-:Y:S02]  /*1475d0*/  STL.64 [R1+0x69c8], R148 ;  /* 0x0069c89401007387 */ /* 0x000fe40000100a00 */
[----:B------:R-:W-:Y:S01]  /*1475e0*/  IMAD.MOV.U32 R106, RZ, RZ, R101 ;  /* 0x000000ffff6a7224 */ /* 0x000fe200078e0065 */
        /* <DEDUP_REMOVED lines=8> */
[----:B------:R-:W-:Y:S01]  /*147670*/  STL.64 [R1+0x69d8], R152 ;  /* 0x0069d89801007387 */ /* 0x000fe20000100a00 */
[C---:B---3--:R-:W-:Y:S02]  /*147680*/  HMMA.1688.F32.TF32 R156, R220.reuse, R126, R232 ;  /* 0x0000007edc9c723c */ /* 0x048fe400000810e8 */
[----:B------:R-:W3:Y:S01]  /*147690*/  LDL.LU R232, [R1+0xd10] ;  /* 0x000d100001e87983 */ /* 0x000ee20000300800 */
[----:B------:R-:W3:Y:S02]  /*1476a0*/  LDL.LU R233, [R1+0xd14] ;  /* 0x000d140001e97983 */ /* 0x000ee40000300800 */
[----:B------:R-:W3:Y:S02]  /*1476b0*/  LDL.LU R234, [R1+0xd18] ;  /* 0x000d180001ea7983 */ /* 0x000ee40000300800 */
[----:B------:R-:W3:Y:S01]  /*1476c0*/  LDL.LU R235, [R1+0xd1c] ;  /* 0x000d1c0001eb7983 */ /* 0x000ee20000300800 */
[C---:B----4-:R-:W-:Y:S08]  /*1476d0*/  HMMA.1688.F32.TF32 R160, R220.reuse, R118, R192 ;  /* 0x00000076dca0723c */ /* 0x050ff000000810c0 */
[----:B------:R-:W-:Y:S07]  /*1476e0*/  HMMA.1688.F32.TF32 R164, R220, R106, R200 ;  /* 0x0000006adca4723c */ /* 0x000fee00000810c8 */
[----:B------:R-:W-:Y:S01]  /*1476f0*/  STL.64 [R1+0x69f0], R158 ;  /* 0x0069f09e01007387 */ /* 0x000fe20000100a00 */
[----:B------:R-:W-:Y:S07]  /*147700*/  STL.64 [R1+0x69e8], R156 ;  /* 0x0069e89c01007387 */ /* 0x000fee0000100a00 */
[----:B------:R-:W-:Y:S01]  /*147710*/  STL.64 [R1+0x6a00], R162 ;  /* 0x006a00a201007387 */ /* 0x000fe20000100a00 */
[----:B------:R-:W-:Y:S07]  /*147720*/  STL.64 [R1+0x69f8], R160 ;  /* 0x0069f8a001007387 */ /* 0x000fee0000100a00 */
[----:B------:R-:W-:Y:S02]  /*147730*/  STL.64 [R1+0x6a10], R166 ;  /* 0x006a10a601007387 */ /* 0x000fe40000100a00 */
[----:B------:R-:W-:Y:S01]  /*147740*/  STL.64 [R1+0x6a08], R164 ;  /* 0x006a08a401007387 */ /* 0x000fe20000100a00 */
        /* <DEDUP_REMOVED lines=11> */
[----:B------:R-:W-:-:S05]  /*147800*/  MOV R87, R33 ;  /* 0x0000002100577202 */ /* 0x000fca0000000f00 */
[C---:B------:R-:W-:Y:S01]  /*147810*/  HMMA.1688.F32.TF32 R168, R220.reuse, R94, R208 ;  /* 0x0000005edca8723c */ /* 0x040fe200000810d0 */
[----:B------:R-:W4:Y:S01]  /*147820*/  LDL.LU R208, [R1+0xce0] ;  /* 0x000ce00001d07983 */ /* 0x000f220000300800 */
[----:B------:R-:W4:Y:S02]  /*147830*/  LDL.LU R209, [R1+0xce4] ;  /* 0x000ce40001d17983 */ /* 0x000f240000300800 */
[----:B------:R-:W4:Y:S02]  /*147840*/  LDL.LU R210, [R1+0xce8] ;  /* 0x000ce80001d27983 */ /* 0x000f240000300800 */
[----:B------:R-:W4:Y:S11]  /*147850*/  LDL.LU R211, [R1+0xcec] ;  /* 0x000cec0001d37983 */ /* 0x000f360000300800 */
[----:B------:R-:W-:Y:S06]  /*147860*/  @!UPT UIADD3 URZ, URZ, URZ, URZ ;  /* 0x0000003f3f3ff290 */ /* 0x000fec000fffe03f */
[----:B------:R-:W-:Y:S01]  /*147870*/  STL [R1+0x6728], R168 ;  /* 0x006728a801007387 */ /* 0x000fe20000100800 */
[----:B------:R-:W-:Y:S02]  /*147880*/  STL [R1+0x6724], R169 ;  /* 0x006724a901007387 */ /* 0x000fe40000100800 */
[----:B------:R-:W-:Y:S02]  /*147890*/  STL [R1+0x6720], R170 ;  /* 0x006720aa01007387 */ /* 0x000fe40000100800 */
[----:B------:R-:W-:Y:S02]  /*1478a0*/  STL [R1+0x671c], R171 ;  /* 0x00671cab01007387 */ /* 0x000fe40000100800 */
[----:B------:R-:W-:Y:S01]  /*1478b0*/  IMAD.MOV.U32 R78, RZ, RZ, R32 ;  /* 0x000000ffff4e7224 */ /* 0x000fe200078e0020 */
[----:B------:R-:W-:Y:S01]  /*1478c0*/  MOV R79, R29 ;  /* 0x0000001d004f7202 */ /* 0x000fe20000000f00 */
[C---:B--2---:R-:W-:Y:S11]  /*1478d0*/  HMMA.1688.F32.TF32 R172, R220.reuse, R86, R216 ;  /* 0x00000056dcac723c */ /* 0x044ff600000810d8 */
[----:B------:R-:W-:Y:S11]  /*1478e0*/  @!UPT UIADD3 URZ, URZ, URZ, URZ ;  /* 0x0000003f3f3ff290 */ /* 0x000ff6000fffe03f */
[----:B------:R-:W-:Y:S01]  /*1478f0*/  @!UPT UIADD3 URZ, URZ, URZ, URZ ;  /* 0x0000003f3f3ff290 */ /* 0x000fe2000fffe03f */
[----:B------:R-:W-:Y:S01]  /*147900*/  STL [R1+0x6738], R172 ;  /* 0x006738ac01007387 */ /* 0x000fe20000100800 */
[----:B------:R-:W-:Y:S02]  /*147910*/  STL [R1+0x6734], R173 ;  /* 0x006734ad01007387 */ /* 0x000fe40000100800 */
[----:B------:R-:W-:Y:S02]  /*147920*/  STL [R1+0x6730], R174 ;  /* 0x006730ae01007387 */ /* 0x000fe40000100800 */
[----:B------:R-:W-:Y:S01]  /*147930*/  STL [R1+0x672c], R175 ;  /* 0x00672caf01007387 */ /* 0x000fe20000100800 */
[----:B------:R-:W2:Y:S01]  /*147940*/  LDL.LU R216, [R1+0xbf0] ;  /* 0x000bf00001d87983 */ /* 0x000ea20000300800 */
[----:B------:R-:W2:Y:S02]  /*147950*/  LDL.LU R217, [R1+0xbf4] ;  /* 0x000bf40001d97983 */ /* 0x000ea40000300800 */
[----:B------:R-:W2:Y:S02]  /*147960*/  LDL.LU R218, [R1+0xbf8] ;  /* 0x000bf80001da7983 */ /* 0x000ea40000300800 */
[----:B------:R-:W2:Y:S01]  /*147970*/  LDL.LU R219, [R1+0xbfc] ;  /* 0x000bfc0001db7983 */ /* 0x000ea20000300800 */
[C---:B---3--:R-:W-:Y:S01]  /*147980*/  HMMA.1688.F32.TF32 R176, R220.reuse, R78, R232 ;  /* 0x0000004edcb0723c */ /* 0x048fe200000810e8 */
[----:B------:R-:W3:Y:S01]  /*147990*/  LDL.LU R232, [R1+0xbd0] ;  /* 0x000bd00001e87983 */ /* 0x000ee20000300800 */
[----:B------:R-:W3:Y:S02]  /*1479a0*/  LDL.LU R233, [R1+0xbd4] ;  /* 0x000bd40001e97983 */ /* 0x000ee40000300800 */
[----:B------:R-:W3:Y:S02]  /*1479b0*/  LDL.LU R234, [R1+0xbd8] ;  /* 0x000bd80001ea7983 */ /* 0x000ee40000300800 */
[----:B------:R-:W3:Y:S02]  /*1479c0*/  LDL.LU R235, [R1+0xbdc] ;  /* 0x000bdc0001eb7983 */ /* 0x000ee40000300800 */
[C---:B----4-:R-:W-:Y:S08]  /*1479d0*/  HMMA.1688.F32.TF32 R180, R220.reuse, R70, R192 ;  /* 0x00000046dcb4723c */ /* 0x050ff000000810c0 */
[C---:B------:R-:W-:Y:S07]  /*1479e0*/  HMMA.1688.F32.TF32 R184, R220.reuse, R62, R200 ;  /* 0x0000003edcb8723c */ /* 0x040fee00000810c8 */
        /* <DEDUP_REMOVED lines=26> */
[----:B------:R-:W-:Y:S01]  /*147b90*/  STL [R1+0x6758], R191 ;  /* 0x006758bf01007387 */ /* 0x000fe20000100800 */
        /* <DEDUP_REMOVED lines=24> */
[C---:B----4-:R-:W-:Y:S11]  /*147d20*/  HMMA.1688.F32.TF32 R200, R220.reuse, R98, R200 ;  /* 0x00000062dcc8723c */ /* 0x050ff600000810c8 */
[----:B------:R-:W-:Y:S04]  /*147d30*/  @!UPT UIADD3 URZ, URZ, URZ, URZ ;  /* 0x0000003f3f3ff290 */ /* 0x000fe8000fffe03f */
[----:B------:R-:W-:Y:S01]  /*147d40*/  STL [R1+0x6774], R197 ;  /* 0x006774c501007387 */ /* 0x000fe20000100800 */
[----:B------:R-:W-:Y:S02]  /*147d50*/  STL [R1+0x6700], R198 ;  /* 0x006700c601007387 */ /* 0x000fe40000100800 */
[----:B------:R-:W-:Y:S05]  /*147d60*/  STL [R1+0x66fc], R199 ;  /* 0x0066fcc701007387 */ /* 0x000fea0000100800 */
[----:B------:R-:W-:Y:S01]  /*147d70*/  STL [R1+0x66f8], R203 ;  /* 0x0066f8cb01007387 */ /* 0x000fe20000100800 */
        /* <DEDUP_REMOVED lines=8> */
[C---:B------:R-:W-:Y:S11]  /*147e00*/  HMMA.1688.F32.TF32 R204, R220.reuse, R6, R204 ;  /* 0x00000006dccc723c */ /* 0x040ff600000810cc */
[----:B------:R-:W-:Y:S11]  /*147e10*/  @!UPT UIADD3 URZ, URZ, URZ, URZ ;  /* 0x0000003f3f3ff290 */ /* 0x000ff6000fffe03f */
[----:B------:R-:W-:Y:S01]  /*147e20*/  @!UPT UIADD3 URZ, URZ, URZ, URZ ;  /* 0x0000003f3f3ff290 */ /* 0x000fe2000fffe03f */
[----:B------:R1:W-:Y:S01]  /*147e30*/  STL.64 [R1+0x6a20], R206 ;  /* 0x006a20ce01007387 */ /* 0x0003e20000100a00 */
[----:B------:R-:W-:Y:S01]  /*147e40*/  STL.64 [R1+0x6a18], R204 ;  /* 0x006a18cc01007387 */ /* 0x000fe20000100a00 */
[C---:B--2---:R-:W-:Y:S08]  /*147e50*/  HMMA.1688.F32.TF32 R208, R220.reuse, R30, R208 ;  /* 0x0000001edcd0723c */ /* 0x044ff000000810d0 */
[C---:B------:R-:W-:Y:S08]  /*147e60*/  HMMA.1688.F32.TF32 R212, R220.reuse, R14, R212 ;  /* 0x0000000edcd4723c */ /* 0x040ff000000810d4 */
[C---:B------:R-:W-:Y:S08]  /*147e70*/  HMMA.1688.F32.TF32 R216, R220.reuse, R10, R216 ;  /* 0x0000000adcd8723c */ /* 0x040ff000000810d8 */
[----:B---3--:R-:W-:Y:S01]  /*147e80*/  HMMA.1688.F32.TF32 R220, R220, R242, R232 ;  /* 0x000000f2dcdc723c */ /* 0x008fe200000810e8 */
[----:B------:R-:W-:Y:S01]  /*147e90*/  STL.64 [R1+0x6a30], R210 ;  /* 0x006a30d201007387 */ /* 0x000fe20000100a00 */
[----:B------:R-:W-:Y:S05]  /*147ea0*/  STL.64 [R1+0x6a28], R208 ;  /* 0x006a28d001007387 */ /* 0x000fea0000100a00 */
[----:B------:R-:W-:Y:S02]  /*147eb0*/  STL.64 [R1+0x6a40], R214 ;  /* 0x006a40d601007387 */ /* 0x000fe40000100a00 */
[----:B------:R2:W-:Y:S06]  /*147ec0*/  STL.64 [R1+0x6a38], R212 ;  /* 0x006a38d401007387 */ /* 0x0005ec0000100a00 */
[----:B------:R-:W-:Y:S01]  /*147ed0*/  STL.64 [R1+0x6a50], R218 ;  /* 0x006a50da01007387 */ /* 0x000fe20000100a00 */
[----:B------:R3:W-:Y:S02]  /*147ee0*/  STL.64 [R1+0x6a48], R216 ;  /* 0x006a48d801007387 */ /* 0x0007e40000100a00 */
[----:B------:R-:W2:Y:S02]  /*147ef0*/  LDL.LU R232, [R1+0x480] ;  /* 0x0004800001e87983 */ /* 0x000ea40000300800 */
[----:B------:R-:W2:Y:S01]  /*147f00*/  LDL.LU R233, [R1+0x484] ;  /* 0x0004840001e97983 */ /* 0x000ea20000300800 */
[----:B------:R-:W2:Y:S01]  /*147f10*/  LDL.LU R234, [R1+0x488] ;  /* 0x0004880001ea7983 */ /* 0x000ea20000300800 */
[----:B------:R-:W2:Y:S02]  /*147f20*/  LDL.LU R235, [R1+0x48c] ;  /* 0x00048c0001eb7983 */ /* 0x000ea40000300800 */
[----:B-1----:R-:W-:Y:S01]  /*147f30*/  IMAD.MOV.U32 R206, RZ, RZ, R20 ;  /* 0x000000ffffce7224 */ /* 0x002fe200078e0014 */
[----:B------:R-:W-:Y:S01]  /*147f40*/  MOV R207, R19 ;  /* 0x0000001300cf7202 */ /* 0x000fe20000000f00 */
[----:B------:R-:W-:Y:S01]  /*147f50*/  IMAD.MOV.U32 R110, RZ, RZ, R18 ;  /* 0x000000ffff6e7224 */ /* 0x000fe200078e0012 */
[----:B------:R-:W-:Y:S01]  /*147f60*/  MOV R111, R17 ;  /* 0x00000011006f7202 */ /* 0x000fe20000000f00 */
[----:B------:R-:W-:-:S02]  /*147f70*/  IMAD.MOV.U32 R150, RZ, RZ, R16 ;  /* 0x000000ffff967224 */ /* 0x000fc400078e0010 */
[----:B------:R-:W-:Y:S01]  /*147f80*/  IMAD.MOV.U32 R162, RZ, RZ, R24 ;  /* 0x000000ffffa27224 */ /* 0x000fe200078e0018 */
[----:B------:R-:W-:Y:S01]  /*147f90*/  MOV R163, R21 ;  /* 0x0000001500a37202 */ /* 0x000fe20000000f00 */
[C---:B----4-:R-:W-:Y:S01]  /*147fa0*/  HMMA.1688.F32.TF32 R16, R228.reuse, R206, R236 ;  /* 0x000000cee410723c */ /* 0x050fe200000810ec */
[----:B------:R-:W-:Y:S01]  /*147fb0*/  STL.64 [R1+0x6a60], R222 ;  /* 0x006a60de01007387 */ /* 0x000fe20000100a00 */
[----:B------:R1:W-:Y:S02]  /*147fc0*/  STL.64 [R1+0x6a58], R220 ;  /* 0x006a58dc01007387 */ /* 0x0003e40000100a00 */
[----:B------:R-:W4:Y:S02]  /*147fd0*/  LDL.LU R24, [R1+0x490] ;  /* 0x0004900001187983 */ /* 0x000f240000300800 */
[----:B------:R-:W4:Y:S01]  /*147fe0*/  LDL.LU R25, [R1+0x494] ;  /* 0x0004940001197983 */ /* 0x000f220000300800 */
[----:B------:R-:W4:Y:S01]  /*147ff0*/  LDL.LU R26, [R1+0x498] ;  /* 0x00049800011a7983 */ /* 0x000f220000300800 */
[----:B------:R-:W4:Y:S11]  /*148000*/  LDL.LU R27, [R1+0x49c] ;  /* 0x00049c00011b7983 */ /* 0x000f360000300800 */
[----:B------:R-:W-:Y:S05]  /*148010*/  @!UPT UIADD3 URZ, URZ, URZ, URZ ;  /* 0x0000003f3f3ff290 */ /* 0x000fea000fffe03f */
[----:B------:R-:W-:Y:S01]  /*148020*/  IMAD.MOV.U32 R173, RZ, RZ, R16 ;  /* 0x000000ffffad7224 */ /* 0x000fe200078e0010 */
[----:B------:R-:W-:Y:S01]  /*148030*/  MOV R174, R17 ;  /* 0x0000001100ae7202 */ /* 0x000fe20000000f00 */
[----:B------:R-:W-:Y:S01]  /*148040*/  IMAD.MOV.U32 R175, RZ, RZ, R18 ;  /* 0x000000ffffaf7224 */ /* 0x000fe200078e0012 */
[----:B------:R-:W-:Y:S02]  /*148050*/  MOV R168, R19 ;  /* 0x0000001300a87202 */ /* 0x000fe40000000f00 */
[C---:B------:R-:W-:Y:S01]  /*148060*/  HMMA.1688.F32.TF32 R16, R228.reuse, R162, R244 ;  /* 0x000000a2e410723c */ /* 0x040fe200000810f4 */
[----:B------:R-:W-:Y:S11]  /*148070*/  STL.64 [R1+0x6b88], R162 ;  /* 0x006b88a201007387 */ /* 0x000ff60000100a00 */
[----:B------:R-:W-:Y:S11]  /*148080*/  @!UPT UIADD3 URZ, URZ, URZ, URZ ;  /* 0x0000003f3f3ff290 */ /* 0x000ff6000fffe03f */
[----:B------:R-:W-:Y:S01]  /*148090*/  @!UPT UIADD3 URZ, URZ, URZ, URZ ;  /* 0x0000003f3f3ff290 */ /* 0x000fe2000fffe03f */
[----:B------:R-:W-:Y:S01]  /*1480a0*/  IMAD.MOV.U32 R176, RZ, RZ, R16 ;  /* 0x000000ffffb07224 */ /* 0x000fe200078e0010 */
[----:B------:R-:W-:Y:S01]  /*1480b0*/  MOV R177, R17 ;  /* 0x0000001100b17202 */ /* 0x000fe20000000f00 */
[----:B------:R-:W3:Y:S01]  /*1480c0*/  LDL.LU R16, [R1+0x4a0] ;  /* 0x0004a00001107983 */ /* 0x000ee20000300800 */
[----:B------:R-:W-:Y:S02]  /*1480d0*/  IMAD.MOV.U32 R178, RZ, RZ, R18 ;  /* 0x000000ffffb27224 */ /* 0x000fe400078e0012 */
[----:B------:R-:W3:Y:S01]  /*1480e0*/  LDL.LU R17, [R1+0x4a4] ;  /* 0x0004a40001117983 */ /* 0x000ee20000300800 */
[----:B------:R-:W-:Y:S01]  /*1480f0*/  MOV R172, R19 ;  /* 0x0000001300ac7202 */ /* 0x000fe20000000f00 */
        /* <DEDUP_REMOVED lines=10> */
[----:B------:R-:W-:Y:S02]  /*1481a0*/  STL.64 [R1+0x6ab8], R174 ;  /* 0x006ab8ae01007387 */ /* 0x000fe40000100a00 */
[----:B------:R1:W-:Y:S01]  /*1481b0*/  STL.64 [R1+0x6ab0], R172 ;  /* 0x006ab0ac01007387 */ /* 0x0003e20000100a00 */
[----:B--2---:R-:W-:Y:S01]  /*1481c0*/  HMMA.1688.F32.TF32 R40, R228, R110, R232 ;  /* 0x0000006ee428723c */ /* 0x004fe200000810e8 */
[----:B------:R-:W2:Y:S01]  /*1481d0*/  LDL.LU R232, [R1+0x4d0] ;  /* 0x0004d00001e87983 */ /* 0x000ea20000300800 */
[----:B------:R-:W2:Y:S02]  /*1481e0*/  LDL.LU R233, [R1+0x4d4] ;  /* 0x0004d40001e97983 */ /* 0x000ea40000300800 */
[----:B------:R-:W2:Y:S02]  /*1481f0*/  LDL.LU R234, [R1+0x4d8] ;  /* 0x0004d80001ea7983 */ /* 0x000ea40000300800 */
[----:B------:R-:W2:Y:S02]  /*148200*/  LDL.LU R235, [R1+0x4dc] ;  /* 0x0004dc0001eb7983 */ /* 0x000ea40000300800 */
[----:B------:R-:W-:Y:S01]  /*148210*/  IMAD.MOV.U32 R142, RZ, RZ, R12 ;  /* 0x000000ffff8e7224 */ /* 0x000fe200078e000c */
[----:B------:R-:W-:Y:S01]  /*148220*/  MOV R143, R9 ;  /* 0x00000009008f7202 */ /* 0x000fe20000000f00 */
[----:B------:R-:W-:Y:S01]  /*148230*/  IMAD.MOV.U32 R134, RZ, RZ, R8 ;  /* 0x000000ffff867224 */ /* 0x000fe200078e0008 */
[----:B------:R-:W-:Y:S01]  /*148240*/  MOV R135, R5 ;  /* 0x0000000500877202 */ /* 0x000fe20000000f00 */
[----:B------:R-:W-:Y:S01]  /*148250*/  IMAD.MOV.U32 R122, RZ, RZ, R4 ;  /* 0x000000ffff7a7224 */ /* 0x000fe200078e0004 */
[----:B------:R-:W-:-:S02]  /*148260*/  MOV R123, R3 ;  /* 0x00000003007b7202 */ /* 0x000fc40000000f00 */
[----:B------:R-:W-:Y:S01]  /*148270*/  MOV R151, R13 ;  /* 0x0000000d00977202 */ /* 0x000fe20000000f00 */
[C---:B---3--:R-:W-:Y:S11]  /*148280*/  HMMA.1688.F32.TF32 R16, R228.reuse, R142, R16 ;  /* 0x0000008ee410723c */ /* 0x048ff60000081010 */
[----:B------:R-:W-:Y:S11]  /*148290*/  @!UPT UIADD3 URZ, URZ, URZ, URZ ;  /* 0x0000003f3f3ff290 */ /* 0x000ff6000fffe03f */
[----:B------:R-:W-:Y:S02]  /*1482a0*/  @!UPT UIADD3 URZ, URZ, URZ, URZ ;  /* 0x0000003f3f3ff290 */ /* 0x000fe4000fffe03f */
[----:B------:R-:W-:Y:S01]  /*1482b0*/  IMAD.MOV.U32 R188, RZ, RZ, R16 ;  /* 0x000000ffffbc7224 */ /* 0x000fe200078e0010 */
[----:B------:R-:W-:Y:S01]  /*1482c0*/  MOV R189, R17 ;  /* 0x0000001100bd7202 */ /* 0x000fe20000000f00 */
[----:B------:R-:W-:Y:S01]  /*1482d0*/  IMAD.MOV.U32 R190, RZ, RZ, R18 ;  /* 0x000000ffffbe7224 */ /* 0x000fe200078e0012 */
[----:B------:R-:W-:Y:S02]  /*1482e0*/  MOV R191, R19 ;  /* 0x0000001300bf7202 */ /* 0x000fe40000000f00 */
[C---:B----4-:R-:W-:Y:S08]  /*1482f0*/  HMMA.1688.F32.TF32 R16, R228.reuse, R134, R236 ;  /* 0x00000086e410723c */ /* 0x050ff000000810ec */
[C---:B------:R-:W-:Y:S11]  /*148300*/  HMMA.1688.F32.TF32 R24, R228.reuse, R150, R24 ;  /* 0x00000096e418723c */ /* 0x040ff60000081018 */
[----:B------:R-:W-:Y:S05]  /*148310*/  @!UPT UIADD3 URZ, URZ, URZ, URZ ;  /* 0x0000003f3f3ff290 */ /* 0x000fea000fffe03f */
[----:B------:R-:W-:Y:S01]  /*148320*/  IMAD.MOV.U32 R197, RZ, RZ, R16 ;  /* 0x000000ffffc57224 */ /* 0x000fe200078e0010 */
[----:B------:R-:W-:Y:S01]  /*148330*/  MOV R192, R17 ;  /* 0x0000001100c07202 */ /* 0x000fe20000000f00 */
[----:B------:R-:W-:Y:S01]  /*148340*/  IMAD.MOV.U32 R193, RZ, RZ, R18 ;  /* 0x000000ffffc17224 */ /* 0x000fe200078e0012 */
[----:B------:R-:W-:Y:S02]  /*148350*/  MOV R194, R19 ;  /* 0x0000001300c27202 */ /* 0x000fe40000000f00 */
[----:B------:R-:W-:Y:S01]  /*148360*/  HMMA.1688.F32.TF32 R16, R228, R122, R244 ;  /* 0x0000007ae410723c */ /* 0x000fe200000810f4 */
[----:B------:R-:W-:Y:S02]  /*148370*/  MOV R179, R43 ;  /* 0x0000002b00b37202 */ /* 0x000fe40000000f00 */
[----:B------:R-:W-:Y:S01]  /*148380*/  MOV R170, R41 ;  /* 0x0000002900aa7202 */ /* 0x000fe20000000f00 */
[----:B------:R-:W-:Y:S02]  /*148390*/  IMAD.MOV.U32 R171, RZ, RZ, R42 ;  /* 0x000000ffffab7224 */ /* 0x000fe400078e002a */
[----:B------:R-:W-:-:S02]  /*1483a0*/  IMAD.MOV.U32 R169, RZ, RZ, R40 ;  /* 0x000000ffffa97224 */ /* 0x000fc400078e0028 */
[----:B------:R-:W-:Y:S01]  /*1483b0*/  IMAD.MOV.U32 R186, RZ, RZ, R26 ;  /* 0x000000ffffba7224 */ /* 0x000fe200078e001a */
[----:B------:R-:W-:Y:S01]  /*1483c0*/  MOV R187, R27 ;  /* 0x0000001b00bb7202 */ /* 0x000fe20000000f00 */
[----:B------:R-:W-:Y:S01]  /*1483d0*/  STL.64 [R1+0x6ad8], R178 ;  /* 0x006ad8b201007387 */ /* 0x000fe20000100a00 */
[----:B------:R-:W-:Y:S01]  /*1483e0*/  IMAD.MOV.U32 R184, RZ, RZ, R24 ;  /* 0x000000ffffb87224 */ /* 0x000fe200078e0018 */
[----:B------:R-:W-:Y:S01]  /*1483f0*/  MOV R185, R25 ;  /* 0x0000001900b97202 */ /* 0x000fe20000000f00 */
[----:B------:R3:W-:Y:S01]  /*148400*/  STL.64 [R1+0x6ad0], R176 ;  /* 0x006ad0b001007387 */ /* 0x0007e20000100a00 */
[----:B------:R-:W-:Y:S01]  /*148410*/  STL.64 [R1+0x6ac8], R170 ;  /* 0x006ac8aa01007387 */ /* 0x000fe20000100a00 */
[----:B------:R4:W-:Y:S09]  /*148420*/  STL.64 [R1+0x6ac0], R168 ;  /* 0x006ac0a801007387 */ /* 0x0009f20000100a00 */
[----:B------:R-:W-:Y:S01]  /*148430*/  IMAD.MOV.U32 R180, RZ, RZ, R16 ;  /* 0x000000ffffb47224 */ /* 0x000fe200078e0010 */
[----:B------:R-:W-:Y:S01]  /*148440*/  MOV R181, R17 ;  /* 0x0000001100b57202 */ /* 0x000fe20000000f00 */
[----:B------:R-:W-:Y:S01]  /*148450*/  IMAD.MOV.U32 R182, RZ, RZ, R18 ;  /* 0x000000ffffb67224 */ /* 0x000fe200078e0012 */
[----:B------:R-:W-:Y:S01]  /*148460*/  MOV R183, R19 ;  /* 0x0000001300b77202 */ /* 0x000fe20000000f00 */
[----:B------:R-:W-:Y:S01]  /*148470*/  STL.64 [R1+0x6ae8], R186 ;  /* 0x006ae8ba01007387 */ /* 0x000fe20000100a00 */
[----:B------:R-:W-:Y:S02]  /*148480*/  STL.64 [R1+0x6ae0], R184 ;  /* 0x006ae0b801007387 */ /* 0x000fe40000100a00 */
[----:B------:R-:W-:Y:S02]  /*148490*/  STL.64 [R1+0x6af8], R190 ;  /* 0x006af8be01007387 */ /* 0x000fe40000100a00 */
[----:B------:R-:W-:Y:S01]  /*1484a0*/  STL.64 [R1+0x6af0], R188 ;  /* 0x006af0bc01007387 */ /* 0x000fe20000100a00 */
        /* <DEDUP_REMOVED lines=10> */
[C---:B--2---:R-:W-:Y:S11]  /*148550*/  HMMA.1688.F32.TF32 R16, R228.reuse, R226, R232 ;  /* 0x000000e2e410723c */ /* 0x044ff600000810e8 */
[----:B------:R-:W-:Y:S11]  /*148560*/  @!UPT UIADD3 URZ, URZ, URZ, URZ ;  /* 0x0000003f3f3ff290 */ /* 0x000ff6000fffe03f */
[----:B------:R-:W-:Y:S02]  /*148570*/  @!UPT UIADD3 URZ, URZ, URZ, URZ ;  /* 0x0000003f3f3ff290 */ /* 0x000fe4000fffe03f */
[----:B------:R-:W-:Y:S01]  /*148580*/  IMAD.MOV.U32 R195, RZ, RZ, R16 ;  /* 0x000000ffffc37224 */ /* 0x000fe200078e0010 */
[----:B------:R-:W-:Y:S01]  /*148590*/  MOV R198, R17 ;  /* 0x0000001100c67202 */ /* 0x000fe20000000f00 */
[----:B------:R-:W2:Y:S01]  /*1485a0*/  LDL.LU R16, [R1+0x690] ;  /* 0x0006900001107983 */ /* 0x000ea20000300800 */
[----:B------:R-:W-:Y:S02]  /*1485b0*/  IMAD.MOV.U32 R199, RZ, RZ, R18 ;  /* 0x000000ffffc77224 */ /* 0x000fe400078e0012 */
[----:B------:R-:W2:Y:S01]  /*1485c0*/  LDL.LU R17, [R1+0x694] ;  /* 0x0006940001117983 */ /* 0x000ea20000300800 */
[----:B------:R-:W-:Y:S01]  /*1485d0*/  MOV R203, R19 ;  /* 0x0000001300cb7202 */ /* 0x000fe20000000f00 */
        /* <DEDUP_REMOVED lines=54> */
[----:B---3--:R-:W3:Y:S02]  /*148940*/  LDL.LU R176, [R1+0x500] ;  /* 0x0005000001b07983 */ /* 0x008ee40000300800 */
[----:B------:R-:W3:Y:S01]  /*148950*/  LDL.LU R177, [R1+0x504] ;  /* 0x0005040001b17983 */ /* 0x000ee20000300800 */
[----:B------:R-:W3:Y:S01]  /*148960*/  LDL.LU R178, [R1+0x508] ;  /* 0x0005080001b27983 */ /* 0x000ee20000300800 */
[----:B------:R-:W3:Y:S02]  /*148970*/  LDL.LU R179, [R1+0x50c] ;  /* 0x00050c0001b37983 */ /* 0x000ee40000300800 */
[----:B------:R-:W2:Y:S02]  /*148980*/  LDL.LU R232, [R1+0x4e0] ;  /* 0x0004e00001e87983 */ /* 0x000ea40000300800 */
[----:B------:R-:W2:Y:S01]  /*148990*/  LDL.LU R233, [R1+0x4e4] ;  /* 0x0004e40001e97983 */ /* 0x000ea20000300800 */
[----:B------:R-:W2:Y:S01]  /*1489a0*/  LDL.LU R234, [R1+0x4e8] ;  /* 0x0004e80001ea7983 */ /* 0x000ea20000300800 */
[----:B------:R-:W2:Y:S02]  /*1489b0*/  LDL.LU R235, [R1+0x4ec] ;  /* 0x0004ec0001eb7983 */ /* 0x000ea40000300800 */
[----:B----4-:R-:W4:Y:S01]  /*1489c0*/  LDL.LU R168, [R1+0xaf0] ;  /* 0x000af00001a87983 */ /* 0x010f220000300800 */
[----:B------:R-:W4:Y:S04]  /*1489d0*/  LDL.LU R169, [R1+0xaf4] ;  /* 0x000af40001a97983 */ /* 0x000f280000300800 */
        /* <DEDUP_REMOVED lines=23> */
[----:B------:R-:W-:Y:S01]  /*148b50*/  STL.64 [R1+0x6b30], R200 ;  /* 0x006b30c801007387 */ /* 0x000fe20000100a00 */
[----:B------:R-:W-:Y:S01]  /*148b60*/  STL.64 [R1+0x6b28], R198 ;  /* 0x006b28c601007387 */ /* 0x000fe20000100a00 */
[----:B------:R-:W-:Y:S02]  /*148b70*/  STL.64 [R1+0x6b20], R196 ;  /* 0x006b20c401007387 */ /* 0x000fe40000100a00 */
[----:B------:R-:W-:Y:S02]  /*148b80*/  STL.64 [R1+0x6b18], R194 ;  /* 0x006b18c201007387 */ /* 0x000fe40000100a00 */
[----:B------:R-:W-:Y:S01]  /*148b90*/  STL.64 [R1+0x6b10], R192 ;  /* 0x006b10c001007387 */ /* 0x000fe20000100a00 */
[C---:B--2---:R-:W-:Y:S08]  /*148ba0*/  HMMA.1688.F32.TF32 R180, R228.reuse, R82, R232 ;  /* 0x00000052e4b4723c */ /* 0x044ff000000810e8 */
[C---:B----4-:R-:W-:Y:S08]  /*148bb0*/  HMMA.1688.F32.TF32 R168, R228.reuse, R66, R168 ;  /* 0x00000042e4a8723c */ /* 0x050ff000000810a8 */
[C---:B---3--:R-:W-:Y:S01]  /*148bc0*/  HMMA.1688.F32.TF32 R176, R228.reuse, R50, R176 ;  /* 0x00000032e4b0723c */ /* 0x048fe200000810b0 */
[----:B------:R-:W-:Y:S04]  /*148bd0*/  LDS R232, [R2+0x34600] ;  /* 0x0346000002e87984 */ /* 0x000fe80000000800 */
[----:B------:R-:W-:Y:S04]  /*148be0*/  LDS R234, [R2+0x36600] ;  /* 0x0366000002ea7984 */ /* 0x000fe80000000800 */
[----:B------:R-:W-:Y:S04]  /*148bf0*/  LDS R233, [R0+0x34600] ;  /* 0x0346000000e97984 */ /* 0x000fe80000000800 */
[----:B------:R-:W1:Y:S04]  /*148c00*/  LDS R235, [R0+0x36600] ;  /* 0x0366000000eb7984 */ /* 0x000e680000000800 */
[----:B------:R-:W-:Y:S01]  /*148c10*/  STL.64 [R1+0x4e0], R180 ;  /* 0x0004e0b401007387 */ /* 0x000fe20000100a00 */
[----:B------:R-:W-:Y:S03]  /*148c20*/  STL.64 [R1+0x4e8], R182 ;  /* 0x0004e8b601007387 */ /* 0x000fe60000100a00 */
[----:B------:R-:W-:Y:S01]  /*148c30*/  STL.64 [R1+0x4f0], R168 ;  /* 0x0004f0a801007387 */ /* 0x000fe20000100a00 */
[----:B------:R2:W-:Y:S02]  /*148c40*/  STL.64 [R1+0x4f8], R170 ;  /* 0x0004f8aa01007387 */ /* 0x0005e40000100a00 */
[C---:B--2---:R-:W-:Y:S08]  /*148c50*/  HMMA.1688.F32.TF32 R168, R228.reuse, R34, R172 ;  /* 0x00000022e4a8723c */ /* 0x044ff000000810ac */
[C---:B------:R-:W-:Y:S08]  /*148c60*/  HMMA.1688.F32.TF32 R172, R228.reuse, R22, R160 ;  /* 0x00000016e4ac723c */ /* 0x040ff000000810a0 */
[C---:B------:R-:W-:Y:S01]  /*148c70*/  HMMA.1688.F32.TF32 R160, R228.reuse, R102, R220 ;  /* 0x00000066e4a0723c */ /* 0x040fe200000810dc */
[----:B------:R-:W-:Y:S01]  /*148c80*/  STL.64 [R1+0x500], R176 ;  /* 0x000500b001007387 */ /* 0x000fe20000100a00 */
[----:B------:R-:W-:Y:S05]  /*148c90*/  STL.64 [R1+0x508], R178 ;  /* 0x000508b201007387 */ /* 0x000fea0000100a00 */
        /* <DEDUP_REMOVED lines=12> */
[----:B------:R-:W-:Y:S06]  /*148d60*/  STL.64 [R1+0x558], R174 ;  /* 0x000558ae01007387 */ /* 0x000fec0000100a00 */
[----:B------:R-:W-:Y:S01]  /*148d70*/  STL.64 [R1+0x560], R160 ;  /* 0x000560a001007387 */ /* 0x000fe20000100a00 */
[----:B------:R3:W-:Y:S01]  /*148d80*/  STL.64 [R1+0x568], R162 ;  /* 0x000568a201007387 */ /* 0x0007e20000100a00 */
[C---:B--2---:R-:W-:Y:S08]  /*148d90*/  HMMA.1688.F32.TF32 R168, R228.reuse, R106, R164 ;  /* 0x0000006ae4a8723c */ /* 0x044ff000000810a4 */
        /* <DEDUP_REMOVED lines=17> */
[----:B------:R-:W2:Y:S04]  /*148eb0*/  LDS R231, [R0+0x36680] ;  /* 0x0366800000e77984 */ /* 0x000ea80000000800 */
        /* <DEDUP_REMOVED lines=26> */
[----:B------:R-:W3:Y:S02]  /*149060*/  LDL.LU R236, [R1+0xa70] ;  /* 0x000a700001ec7983 */ /* 0x000ee40000300800 */
[----:B------:R-:W-:Y:S01]  /*149070*/  STL.64 [R1+0x6c0], R24 ;  /* 0x0006c01801007387 */ /* 0x000fe20000100a00 */
[----:B------:R-:W-:Y:S01]  /*149080*/  STL.64 [R1+0x6c8], R26 ;  /* 0x0006c81a01007387 */ /* 0x000fe20000100a00 */
[----:B------:R4:W-:Y:S02]  /*149090*/  STL.64 [R1+0x6b0], R16 ;  /* 0x0006b01001007387 */ /* 0x0009e40000100a00 */
[----:B------:R1:W-:Y:S02]  /*1490a0*/  STL.64 [R1+0x6b8], R18 ;  /* 0x0006b81201007387 */ /* 0x0003e40000100a00 */
[----:B------:R-:W3:Y:S01]  /*1490b0*/  LDL.LU R237, [R1+0xa74] ;  /* 0x000a740001ed7983 */ /* 0x000ee20000300800 */
[----:B------:R-:W3:Y:S01]  /*1490c0*/  LDL.LU R238, [R1+0xa78] ;  /* 0x000a780001ee7983 */ /* 0x000ee20000300800 */
[----:B------:R-:W3:Y:S03]  /*1490d0*/  LDL.LU R239, [R1+0xa7c] ;  /* 0x000a7c0001ef7983 */ /* 0x000ee60000300800 */
        /* <DEDUP_REMOVED lines=118> */
[C---:B---3--:R-:W-:Y:S08]  /*149840*/  HMMA.1688.F32.TF32 R192, R232.reuse, R110, R192 ;  /* 0x0000006ee8c0723c */ /* 0x048ff000000810c0 */
[C---:B--2---:R-:W-:Y:S11]  /*149850*/  HMMA.1688.F32.TF32 R244, R232.reuse, R162, R244 ;  /* 0x000000a2e8f4723c */ /* 0x044ff600000810f4 */
[----:B------:R-:W-:Y:S11]  /*149860*/  @!UPT UIADD3 URZ, URZ, URZ, URZ ;  /* 0x0000003f3f3ff290 */ /* 0x000ff6000fffe03f */
[----:B------:R-:W-:Y:S01]  /*149870*/  @!UPT UIADD3 URZ, URZ, URZ, URZ ;  /* 0x0000003f3f3ff290 */ /* 0x000fe2000fffe03f */
[----:B------:R1:W-:Y:S01]  /*149880*/  STL.64 [R1+0x700], R244 ;  /* 0x000700f401007387 */ /* 0x0003e20000100a00 */
[----:B------:R-:W-:Y:S03]  /*149890*/  STL.64 [R1+0x708], R246 ;  /* 0x000708f601007387 */ /* 0x000fe60000100a00 */
[----:B-1----:R-:W2:Y:S01]  /*1498a0*/  LDL.LU R245, [R1+0x6b80] ;  /* 0x006b800001f57983 */ /* 0x002ea20000300800 */
[----:B------:R-:W-:Y:S02]  /*1498b0*/  STL.64 [R1+0x720], R192 ;  /* 0x000720c001007387 */ /* 0x000fe40000100a00 */
[----:B------:R1:W-:Y:S02]  /*1498c0*/  STL.64 [R1+0x728], R194 ;  /* 0x000728c201007387 */ /* 0x0003e40000100a00 */
[C---:B-1----:R-:W-:Y:S08]  /*1498d0*/  HMMA.1688.F32.TF32 R192, R232.reuse, R150, R196 ;  /* 0x00000096e8c0723c */ /* 0x042ff000000810c4 */
[C---:B------:R-:W-:Y:S11]  /*1498e0*/  HMMA.1688.F32.TF32 R196, R232.reuse, R142, R200 ;  /* 0x0000008ee8c4723c */ /* 0x040ff600000810c8 */
[----:B------:R-:W-:Y:S04]  /*1498f0*/  @!UPT UIADD3 URZ, URZ, URZ, URZ ;  /* 0x0000003f3f3ff290 */ /* 0x000fe8000fffe03f */
[----:B------:R-:W-:Y:S01]  /*149900*/  STL.64 [R1+0x740], R192 ;  /* 0x000740c001007387 */ /* 0x000fe20000100a00 */
[----:B------:R1:W-:Y:S02]  /*149910*/  STL.64 [R1+0x748], R194 ;  /* 0x000748c201007387 */ /* 0x0003e40000100a00 */
[C---:B-1----:R-:W-:Y:S08]  /*149920*/  HMMA.1688.F32.TF32 R192, R232.reuse, R134, R180 ;  /* 0x00000086e8c0723c */ /* 0x042ff000000810b4 */
[C---:B------:R-:W-:Y:S01]  /*149930*/  HMMA.1688.F32.TF32 R180, R232.reuse, R122, R188 ;  /* 0x0000007ae8b4723c */ /* 0x040fe200000810bc */
[----:B------:R-:W-:Y:S01]  /*149940*/  STL.64 [R1+0x760], R196 ;  /* 0x000760c401007387 */ /* 0x000fe20000100a00 */
[----:B------:R-:W-:Y:S06]  /*149950*/  STL.64 [R1+0x768], R198 ;  /* 0x000768c601007387 */ /* 0x000fec0000100a00 */
        /* <DEDUP_REMOVED lines=12> */
[C---:B------:R-:W-:Y:S08]  /*149a20*/  HMMA.1688.F32.TF32 R176, R232.reuse, R34, R220 ;  /* 0x00000022e8b0723c */ /* 0x040ff000000810dc */
[C---:B------:R-:W-:Y:S05]  /*149a30*/  HMMA.1688.F32.TF32 R172, R232.reuse, R22, R216 ;  /* 0x00000016e8ac723c */ /* 0x040fea00000810d8 */
[----:B------:R-:W-:Y:S01]  /*149a40*/  STL.64 [R1+0x810], R180 ;  /* 0x000810b401007387 */ /* 0x000fe20000100a00 */
[----:B------:R-:W-:Y:S02]  /*149a50*/  STL.64 [R1+0x818], R182 ;  /* 0x000818b601007387 */ /* 0x000fe40000100a00 */
[----:B------:R-:W-:Y:S02]  /*149a60*/  STL.64 [R1+0x830], R168 ;  /* 0x000830a801007387 */ /* 0x000fe40000100a00 */
[----:B------:R1:W-:Y:S02]  /*149a70*/  STL.64 [R1+0x838], R170 ;  /* 0x000838aa01007387 */ /* 0x0003e40000100a00 */
[C---:B-1----:R-:W-:Y:S03]  /*149a80*/  HMMA.1688.F32.TF32 R168, R232.reuse, R102, R212 ;  /* 0x00000066e8a8723c */ /* 0x042fe600000810d4 */
[----:B------:R-:W-:Y:S01]  /*149a90*/  STL.64 [R1+0x850], R176 ;  /* 0x000850b001007387 */ /* 0x000fe20000100a00 */
[----:B------:R1:W-:Y:S07]  /*149aa0*/  STL.64 [R1+0x858], R178 ;  /* 0x000858b201007387 */ /* 0x0003ee0000100a00 */
[----:B------:R-:W-:Y:S02]  /*149ab0*/  STL.64 [R1+0x870], R172 ;  /* 0x000870ac01007387 */ /* 0x000fe40000100a00 */
[----:B------:R3:W-:Y:S01]  /*149ac0*/  STL.64 [R1+0x878], R174 ;  /* 0x000878ae01007387 */ /* 0x0007e20000100a00 */
[C---:B-1----:R-:W-:Y:S08]  /*149ad0*/  HMMA.1688.F32.TF32 R176, R232.reuse, R250, R208 ;  /* 0x000000fae8b0723c */ /* 0x042ff000000810d0 */
[C---:B---3--:R-:W-:Y:S08]  /*149ae0*/  HMMA.1688.F32.TF32 R172, R232.reuse, R126, R164 ;  /* 0x0000007ee8ac723c */ /* 0x048ff000000810a4 */
[C---:B------:R-:W-:Y:S01]  /*149af0*/  HMMA.1688.F32.TF32 R164, R232.reuse, R106, R152 ;  /* 0x0000006ae8a4723c */ /* 0x040fe20000081098 */
[----:B------:R-:W-:Y:S01]  /*149b00*/  STL.64 [R1+0x890], R168 ;  /* 0x000890a801007387 */ /* 0x000fe20000100a00 */
[----:B------:R1:W-:Y:S06]  /*149b10*/  STL.64 [R1+0x898], R170 ;  /* 0x000898aa01007387 */ /* 0x0003ec0000100a00 */
[C---:B------:R-:W-:Y:S08]  /*149b20*/  HMMA.1688.F32.TF32 R152, R232.reuse, R86, R136 ;  /* 0x00000056e898723c */ /* 0x040ff00000081088 */
[C---:B------:R-:W-:Y:S08]  /*149b30*/  HMMA.1688.F32.TF32 R136, R232.reuse, R70, R112 ;  /* 0x00000046e888723c */ /* 0x040ff00000081070 */
[C---:B-1----:R-:W-:Y:S08]  /*149b40*/  HMMA.1688.F32.TF32 R168, R232.reuse, R118, R156 ;  /* 0x00000076e8a8723c */ /* 0x042ff0000008109c */
[C---:B------:R-:W-:Y:S08]  /*149b50*/  HMMA.1688.F32.TF32 R156, R232.reuse, R94, R144 ;  /* 0x0000005ee89c723c */ /* 0x040ff00000081090 */
[C---:B------:R-:W-:Y:S08]  /*149b60*/  HMMA.1688.F32.TF32 R144, R232.reuse, R78, R128 ;  /* 0x0000004ee890723c */ /* 0x040ff00000081080 */
[C---:B------:R-:W-:Y:S08]  /*149b70*/  HMMA.1688.F32.TF32 R128, R232.reuse, R62, R88 ;  /* 0x0000003ee880723c */ /* 0x040ff00000081058 */
[C---:B------:R-:W-:Y:S08]  /*149b80*/  HMMA.1688.F32.TF32 R112, R232.reuse, R54, R72 ;  /* 0x00000036e870723c */ /* 0x040ff00000081048 */
[C---:B------:R-:W-:Y:S08]  /*149b90*/  HMMA.1688.F32.TF32 R88, R232.reuse, R46, R56 ;  /* 0x0000002ee858723c */ /* 0x040ff00000081038 */
[C---:B------:R-:W-:Y:S01]  /*149ba0*/  HMMA.1688.F32.TF32 R72, R232.reuse, R38, R40 ;  /* 0x00000026e848723c */ /* 0x040fe20000081028 */
[----:B------:R-:W-:Y:S01]  /*149bb0*/  STL.64 [R1+0x8b0], R176 ;  /* 0x0008b0b001007387 */ /* 0x000fe20000100a00 */
[----:B------:R-:W-:Y:S06]  /*149bc0*/  STL.64 [R1+0x8b8], R178 ;  /* 0x0008b8b201007387 */ /* 0x000fec0000100a00 */
[C---:B------:R-:W-:Y:S01]  /*149bd0*/  HMMA.1688.F32.TF32 R56, R232.reuse, R98, R24 ;  /* 0x00000062e838723c */ /* 0x040fe20000081018 */
[----:B------:R-:W-:Y:S01]  /*149be0*/  STL.64 [R1+0x8d0], R172 ;  /* 0x0008d0ac01007387 */ /* 0x000fe20000100a00 */
[----:B------:R-:W-:Y:S06]  /*149bf0*/  STL.64 [R1+0x8d8], R174 ;  /* 0x0008d8ae01007387 */ /* 0x000fec0000100a00 */
[C---:B----4-:R-:W-:Y:S08]  /*149c00*/  HMMA.1688.F32.TF32 R40, R232.reuse, R6, R16 ;  /* 0x00000006e828723c */ /* 0x050ff00000081010 */
        /* <DEDUP_REMOVED lines=31> */
[----:B-1----:R-:W2:Y:S01]  /*149e00*/  LDL.LU R24, [R1+0xc70] ;  /* 0x000c700001187983 */ /* 0x002ea20000300800 */
[----:B------:R-:W2:Y:S02]  /*149e10*/  LDL.LU R25, [R1+0xc74] ;  /* 0x000c740001197983 */ /* 0x000ea40000300800 */
[----:B----4-:R-:W4:Y:S02]  /*149e20*/  LDL.LU R26, [R1+0xc78] ;  /* 0x000c7800011a7983 */ /* 0x010f240000300800 */
        /* <DEDUP_REMOVED lines=112> */
[----:B------:R4:W-:Y:S01]  /*14a530*/  STL.64 [R1+0xb18], R174 ;  /* 0x000b18ae01007387 */ /* 0x0009e20000100a00 */
[----:B------:R-:W-:Y:S01]  /*14a540*/  STL.64 [R1+0x6b48], R246 ;  /* 0x006b48f601007387 */ /* 0x000fe20000100a00 */
[C---:B--2---:R-:W-:Y:S08]  /*14a550*/  HMMA.1688.F32.TF32 R176, R228.reuse, R142, R216 ;  /* 0x0000008ee4b0723c */ /* 0x044ff000000810d8 */
[C---:B----4-:R-:W-:Y:S07]  /*14a560*/  HMMA.1688.F32.TF32 R172, R228.reuse, R134, R212 ;  /* 0x00000086e4ac723c */ /* 0x050fee00000810d4 */
[----:B------:R-:W-:Y:S01]  /*14a570*/  STL.64 [R1+0xb30], R168 ;  /* 0x000b30a801007387 */ /* 0x000fe20000100a00 */
[----:B------:R2:W-:Y:S01]  /*14a580*/  STL.64 [R1+0xb38], R170 ;  /* 0x000b38aa01007387 */ /* 0x0005e20000100a00 */
[C---:B------:R-:W-:Y:S08]  /*14a590*/  HMMA.1688.F32.TF32 R152, R228.reuse, R66, R152 ;  /* 0x00000042e498723c */ /* 0x040ff00000081098 */
[C---:B------:R-:W-:Y:S08]  /*14a5a0*/  HMMA.1688.F32.TF32 R144, R228.reuse, R50, R144 ;  /* 0x00000032e490723c */ /* 0x040ff00000081090 */
[C---:B--2---:R-:W-:Y:S08]  /*14a5b0*/  HMMA.1688.F32.TF32 R168, R228.reuse, R122, R208 ;  /* 0x0000007ae4a8723c */ /* 0x044ff000000810d0 */
[C---:B------:R-:W-:Y:S01]  /*14a5c0*/  HMMA.1688.F32.TF32 R112, R228.reuse, R102, R112 ;  /* 0x00000066e470723c */ /* 0x040fe20000081070 */
[----:B------:R-:W-:Y:S01]  /*14a5d0*/  STL.64 [R1+0x6b40], R244 ;  /* 0x006b40f401007387 */ /* 0x000fe20000100a00 */
[----:B------:R-:W-:Y:S02]  /*14a5e0*/  STL.64 [R1+0xb70], R176 ;  /* 0x000b70b001007387 */ /* 0x000fe40000100a00 */
[----:B------:R-:W-:Y:S02]  /*14a5f0*/  STL.64 [R1+0xb78], R178 ;  /* 0x000b78b201007387 */ /* 0x000fe40000100a00 */
[----:B------:R-:W-:Y:S01]  /*14a600*/  STL.64 [R1+0xb90], R172 ;  /* 0x000b90ac01007387 */ /* 0x000fe20000100a00 */
[----:B------:R-:W-:Y:S08]  /*14a610*/  STL.64 [R1+0xb98], R174 ;  /* 0x000b98ae01007387 */ /* 0x000ff00000100a00 */
        /* <DEDUP_REMOVED lines=15> */
[----:B------:R3:W-:Y:S02]  /*14a710*/  STL [R1+0xca8], R114 ;  /* 0x000ca87201007387 */ /* 0x0007e40000100800 */
[----:B------:R-:W-:Y:S01]  /*14a720*/  IMAD.MOV.U32 R3, RZ, RZ, R115 ;  /* 0x000000ffff037224 */ /* 0x000fe200078e0073 */
[C---:B--2---:R-:W-:Y:S08]  /*14a730*/  HMMA.1688.F32.TF32 R128, R228.reuse, R250, R88 ;  /* 0x000000fae480723c */ /* 0x044ff00000081058 */
[C---:B---3--:R-:W-:Y:S08]  /*14a740*/  HMMA.1688.F32.TF32 R112, R228.reuse, R126, R72 ;  /* 0x0000007ee470723c */ /* 0x048ff00000081048 */
        /* <DEDUP_REMOVED lines=17> */
[----:B------:R-:W-:Y:S04]  /*14a860*/  STL.64 [R1+0xd68], R42 ;  /* 0x000d682a01007387 */ /* 0x000fe80000100a00 */
[----:B------:R3:W-:Y:S02]  /*14a870*/  STL.64 [R1+0xd80], R24 ;  /* 0x000d801801007387 */ /* 0x0007e40000100a00 */
[----:B------:R4:W-:Y:S02]  /*14a880*/  STL.64 [R1+0xd88], R26 ;  /* 0x000d881a01007387 */ /* 0x0009e40000100a00 */
[----:B------:R-:W2:Y:S01]  /*14a890*/  LDL.LU R17, [R1+0x804] ;  /* 0x0008040001117983 */ /* 0x000ea20000300800 */
[----:B------:R-:W2:Y:S01]  /*14a8a0*/  LDL.LU R18, [R1+0x808] ;  /* 0x0008080001127983 */ /* 0x000ea20000300800 */
[----:B------:R-:W2:Y:S03]  /*14a8b0*/  LDL.LU R19, [R1+0x80c] ;  /* 0x00080c0001137983 */ /* 0x000ea60000300800 */
[----:B---3--:R-:W3:Y:S01]  /*14a8c0*/  LDL.LU R24, [R1+0x820] ;  /* 0x0008200001187983 */ /* 0x008ee20000300800 */
[----:B------:R-:W3:Y:S02]  /*14a8d0*/  LDL.LU R25, [R1+0x824] ;  /* 0x0008240001197983 */ /* 0x000ee40000300800 */
[----:B----4-:R-:W3:Y:S02]  /*14a8e0*/  LDL.LU R26, [R1+0x828] ;  /* 0x00082800011a7983 */ /* 0x010ee40000300800 */
[----:B------:R-:W3:Y:S01]  /*14a8f0*/  LDL.LU R27, [R1+0x82c] ;  /* 0x00082c00011b7983 */ /* 0x000ee20000300800 */
        /* <DEDUP_REMOVED lines=28> */
[----:B------:R-:W1:Y:S01]  /*14aac0*/  LDL.LU R164, [R1+0x980] ;  /* 0x0009800001a47983 */ /* 0x000e620000300800 */
[----:B------:R-:W1:Y:S02]  /*14aad0*/  LDL.LU R165, [R1+0x984] ;  /* 0x0009840001a57983 */ /* 0x000e640000300800 */
[----:B------:R-:W1:Y:S02]  /*14aae0*/  LDL.LU R166, [R1+0x988] ;  /* 0x0009880001a67983 */ /* 0x000e640000300800 */
[----:B------:R-:W1:Y:S01]  /*14aaf0*/  LDL.LU R167, [R1+0x98c] ;  /* 0x00098c0001a77983 */ /* 0x000e620000300800 */
        /* <DEDUP_REMOVED lines=64> */
[C---:B--2---:R-:W-:Y:S08]  /*14af00*/  HMMA.1688.F32.TF32 R244, R228.reuse, R70, R196 ;  /* 0x00000046e4f4723c */ /* 0x044ff000000810c4 */
[C---:B------:R-:W-:Y:S08]  /*14af10*/  HMMA.1688.F32.TF32 R196, R228.reuse, R62, R200 ;  /* 0x0000003ee4c4723c */ /* 0x040ff000000810c8 */
        /* <DEDUP_REMOVED lines=13> */
[C---:B----4-:R-:W-:Y:S01]  /*14aff0*/  HMMA.1688.F32.TF32 R180, R228.reuse, R6, R176 ;  /* 0x00000006e4b4723c */ /* 0x050fe200000810b0 */
[----:B------:R-:W-:Y:S01]  /*14b000*/  STL.64 [R1+0xe10], R188 ;  /* 0x000e10bc01007387 */ /* 0x000fe20000100a00 */
[----:B------:R-:W-:Y:S02]  /*14b010*/  STL.64 [R1+0xe18], R190 ;  /* 0x000e18be01007387 */ /* 0x000fe40000100a00 */
[----:B------:R-:W-:Y:S02]  /*14b020*/  STL.64 [R1+0xe30], R184 ;  /* 0x000e30b801007387 */ /* 0x000fe40000100a00 */
[----:B------:R-:W-:Y:S02]  /*14b030*/  STL.64 [R1+0xe38], R186 ;  /* 0x000e38ba01007387 */ /* 0x000fe40000100a00 */
[C---:B------:R-:W-:Y:S08]  /*14b040*/  HMMA.1688.F32.TF32 R176, R228.reuse, R14, R220 ;  /* 0x0000000ee4b0723c */ /* 0x040ff000000810dc */
[C---:B------:R-:W-:Y:S07]  /*14b050*/  HMMA.1688.F32.TF32 R172, R228.reuse, R10, R216 ;  /* 0x0000000ae4ac723c */ /* 0x040fee00000810d8 */
[----:B------:R-:W-:Y:S01]  /*14b060*/  STL.64 [R1+0xe50], R180 ;  /* 0x000e50b401007387 */ /* 0x000fe20000100a00 */
[----:B------:R-:W-:Y:S02]  /*14b070*/  STL.64 [R1+0xe58], R182 ;  /* 0x000e58b601007387 */ /* 0x000fe40000100a00 */
[----:B------:R-:W-:Y:S02]  /*14b080*/  STL.64 [R1+0xe70], R168 ;  /* 0x000e70a801007387 */ /* 0x000fe40000100a00 */
[----:B------:R2:W-:Y:S02]  /*14b090*/  STL.64 [R1+0xe78], R170 ;  /* 0x000e78aa01007387 */ /* 0x0005e40000100a00 */
[----:B--2---:R-:W-:Y:S01]  /*14b0a0*/  HMMA.1688.F32.TF32 R168, R228, R242, R212 ;  /* 0x000000f2e4a8723c */ /* 0x004fe200000810d4 */
[----:B------:R-:W-:Y:S01]  /*14b0b0*/  STL.64 [R1+0xe90], R176 ;  /* 0x000e90b001007387 */ /* 0x000fe20000100a00 */
[----:B------:R-:W-:Y:S07]  /*14b0c0*/  STL.64 [R1+0xe98], R178 ;  /* 0x000e98b201007387 */ /* 0x000fee0000100a00 */
[----:B------:R-:W-:Y:S02]  /*14b0d0*/  STL.64 [R1+0xec0], R172 ;  /* 0x000ec0ac01007387 */ /* 0x000fe40000100a00 */
[----:B------:R-:W-:Y:S01]  /*14b0e0*/  STL.64 [R1+0xec8], R174 ;  /* 0x000ec8ae01007387 */ /* 0x000fe20000100a00 */
[C---:B-1----:R-:W-:Y:S08]  /*14b0f0*/  HMMA.1688.F32.TF32 R160, R232.reuse, R162, R164 ;  /* 0x000000a2e8a0723c */ /* 0x042ff000000810a4 */
        /* <DEDUP_REMOVED lines=18> */
[C---:B------:R-:W-:Y:S08]  /*14b220*/  HMMA.1688.F32.TF32 R24, R232.reuse, R102, R16 ;  /* 0x00000066e818723c */ /* 0x040ff00000081010 */
[C---:B------:R-:W-:Y:S01]  /*14b230*/  HMMA.1688.F32.TF32 R20, R232.reuse, R250, R236 ;  /* 0x000000fae814723c */ /* 0x040fe200000810ec */
[----:B------:R-:W-:Y:S01]  /*14b240*/  STL.64 [R1+0xee0], R168 ;  /* 0x000ee0a801007387 */ /* 0x000fe20000100a00 */
[----:B------:R-:W-:Y:S02]  /*14b250*/  STL.64 [R1+0xee8], R170 ;  /* 0x000ee8aa01007387 */ /* 0x000fe40000100a00 */
[----:B------:R-:W1:Y:S02]  /*14b260*/  LDL.64 R108, [R1+0x13a0] ;  /* 0x0013a000016c7983 */ /* 0x000e640000100a00 */
        /* <DEDUP_REMOVED lines=24> */
[----:B------:R-:W2:Y:S01]  /*14b3f0*/  LDL.LU R16, [R1+0x5e0] ;  /* 0x0005e00001107983 */ /* 0x000ea20000300800 */
[----:B------:R3:W-:Y:S01]  /*14b400*/  STL.64 [R1+0x1090], R24 ;  /* 0x0010901801007387 */ /* 0x0007e20000100a00 */
[----:B------:R4:W-:Y:S02]  /*14b410*/  STL.64 [R1+0x1098], R26 ;  /* 0x0010981a01007387 */ /* 0x0009e40000100a00 */
        /* <DEDUP_REMOVED lines=8> */
[----:B------:R-:W2:Y:S01]  /*14b4a0*/  LDL.LU R103, [R1+0x64c] ;  /* 0x00064c0001677983 */ /* 0x000ea20000300800 */
        /* <DEDUP_REMOVED lines=60> */
[----:B------:R-:W1:Y:S01]  /*14b870*/  LDL.LU R248, [R1+0x34e0] ;  /* 0x0034e00001f87983 */ /* 0x000e620000300800 */
[----:B------:R-:W1:Y:S02]  /*14b880*/  LDL.LU R249, [R1+0x34e4] ;  /* 0x0034e40001f97983 */ /* 0x000e640000300800 */
[----:B------:R-:W1:Y:S02]  /*14b890*/  LDL.LU R250, [R1+0x34e8] ;  /* 0x0034e80001fa7983 */ /* 0x000e640000300800 */
[----:B------:R-:W1:Y:S01]  /*14b8a0*/  LDL.LU R251, [R1+0x34ec] ;  /* 0x0034ec0001fb7983 */ /* 0x000e620000300800 */
[C---:B----4-:R-:W-:Y:S08]  /*14b8b0*/  HMMA.1688.F32.TF32 R52, R232.reuse, R54, R56 ;  /* 0x00000036e834723c */ /* 0x050ff00000081038 */
        /* <DEDUP_REMOVED lines=22> */
[C---:B------:R-:W-:Y:S01]  /*14ba20*/  HMMA.1688.F32.TF32 R28, R232.reuse, R30, R32 ;  /* 0x0000001ee81c723c */ /* 0x040fe20000081020 */
[----:B------:R-:W-:Y:S01]  /*14ba30*/  STL.64 [R1+0x1430], R76 ;  /* 0x0014304c01007387 */ /* 0x000fe20000100a00 */
[----:B------:R-:W-:Y:S06]  /*14ba40*/  STL.64 [R1+0x1438], R78 ;  /* 0x0014384e01007387 */ /* 0x000fec0000100a00 */
[C---:B------:R-:W-:Y:S01]  /*14ba50*/  HMMA.1688.F32.TF32 R20, R232.reuse, R14, R20 ;  /* 0x0000000ee814723c */ /* 0x040fe20000081014 */
[----:B------:R-:W-:Y:S02]  /*14ba60*/  STL.64 [R1+0x1460], R68 ;  /* 0x0014604401007387 */ /* 0x000fe40000100a00 */
[----:B------:R-:W-:Y:S05]  /*14ba70*/  STL.64 [R1+0x1468], R70 ;  /* 0x0014684601007387 */ /* 0x000fea0000100a00 */
[C---:B------:R-:W-:Y:S01]  /*14ba80*/  HMMA.1688.F32.TF32 R8, R232.reuse, R10, R16 ;  /* 0x0000000ae808723c */ /* 0x040fe20000081010 */
[----:B------:R-:W2:Y:S01]  /*14ba90*/  LDL.64 R112, [R1+0x1390] ;  /* 0x0013900001707983 */ /* 0x000ea20000100a00 */
[----:B------:R-:W-:Y:S02]  /*14baa0*/  STL.64 [R1+0x1470], R60 ;  /* 0x0014703c01007387 */ /* 0x000fe40000100a00 */
[----:B------:R-:W-:Y:S02]  /*14bab0*/  STL.64 [R1+0x1478], R62 ;  /* 0x0014783e01007387 */ /* 0x000fe40000100a00 */
[----:B------:R-:W3:Y:S01]  /*14bac0*/  LDL.64 R88, [R1+0x1380] ;  /* 0x0013800001587983 */ /* 0x000ee20000100a00 */
[----:B------:R-:W-:Y:S01]  /*14bad0*/  STL.64 [R1+0x1480], R52 ;  /* 0x0014803401007387 */ /* 0x000fe20000100a00 */
[----:B------:R-:W-:Y:S02]  /*14bae0*/  STL.64 [R1+0x1488], R54 ;  /* 0x0014883601007387 */ /* 0x000fe40000100a00 */
[----:B------:R-:W4:Y:S02]  /*14baf0*/  LDL.64 R80, [R1+0x1370] ;  /* 0x0013700001507983 */ /* 0x000f240000100a00 */
[----:B------:R-:W2:Y:S01]  /*14bb00*/  LDL.64 R72, [R1+0x1360] ;  /* 0x0013600001487983 */ /* 0x000ea20000100a00 */
[----:B------:R-:W-:Y:S01]  /*14bb10*/  STL.64 [R1+0x1490], R48 ;  /* 0x0014903001007387 */ /* 0x000fe20000100a00 */
[----:B------:R-:W-:Y:S02]  /*14bb20*/  STL.64 [R1+0x1498], R50 ;  /* 0x0014983201007387 */ /* 0x000fe40000100a00 */
[----:B------:R-:W-:Y:S02]  /*14bb30*/  STL.64 [R1+0x14a0], R44 ;  /* 0x0014a02c01007387 */ /* 0x000fe40000100a00 */
[----:B------:R-:W-:Y:S01]  /*14bb40*/  STL.64 [R1+0x14a8], R46 ;  /* 0x0014a82e01007387 */ /* 0x000fe20000100a00 */
[----:B------:R-:W2:Y:S01]  /*14bb50*/  LDL.64 R24, [R1+0x1350] ;  /* 0x0013500001187983 */ /* 0x000ea20000100a00 */
[----:B------:R-:W-:Y:S02]  /*14bb60*/  STL.64 [R1+0x14b0], R40 ;  /* 0x0014b02801007387 */ /* 0x000fe40000100a00 */
[----:B------:R-:W-:Y:S02]  /*14bb70*/  STL.64 [R1+0x14b8], R42 ;  /* 0x0014b82a01007387 */ /* 0x000fe40000100a00 */
[----:B------:R-:W2:Y:S01]  /*14bb80*/  LDL.64 R4, [R1+0x1340] ;  /* 0x0013400001047983 */ /* 0x000ea20000100a00 */
[----:B------:R-:W-:Y:S01]  /*14bb90*/  STL.64 [R1+0x14c0], R36 ;  /* 0x0014c02401007387 */ /* 0x000fe20000100a00 */
[----:B------:R-:W-:Y:S02]  /*14bba0*/  STL.64 [R1+0x14c8], R38 ;  /* 0x0014c82601007387 */ /* 0x000fe40000100a00 */
[----:B------:R-:W2:Y:S02]  /*14bbb0*/  LDL.64 R100, [R1+0x1330] ;  /* 0x0013300001647983 */ /* 0x000ea40000100a00 */
[----:B------:R-:W2:Y:S01]  /*14bbc0*/  LDL.64 R96, [R1+0x1320] ;  /* 0x0013200001607983 */ /* 0x000ea20000100a00 */
[----:B------:R-:W2:Y:S01]  /*14bbd0*/  LDL.64 R12, [R1+0x13b0] ;  /* 0x0013b000010c7983 */ /* 0x000ea20000100a00 */
[----:B------:R1:W-:Y:S02]  /*14bbe0*/  STL.64 [R1+0x14d0], R28 ;  /* 0x0014d01c01007387 */ /* 0x0003e40000100a00 */
[----:B------:R-:W-:Y:S02]  /*14bbf0*/  STL.64 [R1+0x14d8], R30 ;  /* 0x0014d81e01007387 */ /* 0x000fe40000100a00 */
[----:B------:R1:W-:Y:S01]  /*14bc00*/  STL.64 [R1+0x14e0], R20 ;  /* 0x0014e01401007387 */ /* 0x0003e20000100a00 */
[----:B------:R-:W-:Y:S01]  /*14bc10*/  STL.64 [R1+0x14e8], R22 ;  /* 0x0014e81601007387 */ /* 0x000fe20000100a00 */
[----:B------:R-:W-:Y:S01]  /*14bc20*/  STL.64 [R1+0x1500], R8 ;  /* 0x0015000801007387 */ /* 0x000fe20000100a00 */
[----:B------:R-:W-:Y:S01]  /*14bc30*/  HMMA.1688.F32.TF32 R32, R232, R242, R236 ;  /* 0x000000f2e820723c */ /* 0x000fe200000810ec */
[----:B------:R1:W-:Y:S01]  /*14bc40*/  STL [R1+0x1508], R10 ;  /* 0x0015080a01007387 */ /* 0x0003e20000100800 */
[----:B------:R-:W-:Y:S01]  /*14bc50*/  MOV R252, R11 ;  /* 0x0000000b00fc7202 */ /* 0x000fe20000000f00 */
[----:B------:R-:W2:Y:S04]  /*14bc60*/  LDL.64 R16, [R1+0x13c0] ;  /* 0x0013c00001107983 */ /* 0x000ea80000100a00 */
[----:B------:R-:W-:Y:S04]  /*14bc70*/  LDS R232, [R2+0x38080] ;  /* 0x0380800002e87984 */ /* 0x000fe80000000800 */
[----:B-1----:R-:W2:Y:S04]  /*14bc80*/  LDL.64 R28, [R1+0x15e0] ;  /* 0x0015e000011c7983 */ /* 0x002ea80000100a00 */
[----:B------:R-:W-:Y:S04]  /*14bc90*/  LDS R234, [R2+0x3a080] ;  /* 0x03a0800002ea7984 */ /* 0x000fe80000000800 */
[----:B------:R-:W2:Y:S04]  /*14bca0*/  LDL.64 R20, [R1+0x13d0] ;  /* 0x0013d00001147983 */ /* 0x000ea80000100a00 */
[----:B------:R-:W-:Y:S04]  /*14bcb0*/  LDS R233, [R0+0x38080] ;  /* 0x0380800000e97984 */ /* 0x000fe80000000800 */
[----:B------:R-:W1:Y:S01]  /*14bcc0*/  LDS R235, [R0+0x3a080] ;  /* 0x03a0800000eb7984 */ /* 0x000e620000000800 */
[C---:B------:R-:W-:Y:S01]  /*14bcd0*/  HMMA.1688.F32.TF32 R8, R228.reuse, R108, R248 ;  /* 0x0000006ce408723c */ /* 0x040fe200000810f8 */
[----:B------:R-:W2:Y:S02]  /*14bce0*/  LDL.LU R248, [R1+0x3610] ;  /* 0x0036100001f87983 */ /* 0x000ea40000300800 */
[----:B------:R-:W-:Y:S01]  /*14bcf0*/  STL.64 [R1+0x14f0], R32 ;  /* 0x0014f02001007387 */ /* 0x000fe20000100a00 */
[----:B------:R-:W-:Y:S11]  /*14bd00*/  STL.64 [R1+0x14f8], R34 ;  /* 0x0014f82201007387 */ /* 0x000ff60000100a00 */
[----:B------:R-:W-:Y:S08]  /*14bd10*/  @!UPT UIADD3 URZ, URZ, URZ, URZ ;  /* 0x0000003f3f3ff290 */ /* 0x000ff0000fffe03f */
        /* <DEDUP_REMOVED lines=60> */
[C---:B----4-:R-:W-:Y:S08]  /*14c0e0*/  HMMA.1688.F32.TF32 R76, R228.reuse, R80, R76 ;  /* 0x00000050e44c723c */ /* 0x050ff0000008104c */
[C---:B---3--:R-:W-:Y:S08]  /*14c0f0*/  HMMA.1688.F32.TF32 R84, R228.reuse, R88, R84 ;  /* 0x00000058e454723c */ /* 0x048ff00000081054 */
[C---:B--2---:R-:W-:Y:S08]  /*14c100*/  HMMA.1688.F32.TF32 R92, R228.reuse, R112, R92 ;  /* 0x00000070e45c723c */ /* 0x044ff0000008105c */
        /* <DEDUP_REMOVED lines=10> */
[----:B------:R-:W2:Y:S01]  /*14c1b0*/  LDL.64 R120, [R1+0x16a0] ;  /* 0x0016a00001787983 */ /* 0x000ea20000100a00 */
[----:B------:R1:W-:Y:S02]  /*14c1c0*/  STL.64 [R1+0x1820], R76 ;  /* 0x0018204c01007387 */ /* 0x0003e40000100a00 */
[----:B------:R-:W-:Y:S01]  /*14c1d0*/  STL.64 [R1+0x1828], R78 ;  /* 0x0018284e01007387 */ /* 0x000fe20000100a00 */
[----:B-1----:R-:W3:Y:S01]  /*14c1e0*/  LDL.64 R76, [R1+0x16b0] ;  /* 0x0016b000014c7983 */ /* 0x002ee20000100a00 */
[----:B------:R1:W-:Y:S02]  /*14c1f0*/  STL.64 [R1+0x1810], R8 ;  /* 0x0018100801007387 */ /* 0x0003e40000100a00 */
[----:B------:R-:W-:Y:S02]  /*14c200*/  STL.64 [R1+0x1818], R10 ;  /* 0x0018180a01007387 */ /* 0x000fe40000100a00 */
[----:B------:R-:W4:Y:S01]  /*14c210*/  LDL.64 R140, [R1+0x16d0] ;  /* 0x0016d000018c7983 */ /* 0x000f220000100a00 */
[----:B------:R-:W2:Y:S04]  /*14c220*/  LDL.64 R84, [R1+0x16e0] ;  /* 0x0016e00001547983 */ /* 0x000ea80000100a00 */
[----:B------:R-:W2:Y:S04]  /*14c230*/  LDL.64 R92, [R1+0x16f0] ;  /* 0x0016f000015c7983 */ /* 0x000ea80000100a00 */
[----:B------:R-:W2:Y:S04]  /*14c240*/  LDL.64 R104, [R1+0x1710] ;  /* 0x0017100001687983 */ /* 0x000ea80000100a00 */
[----:B------:R-:W2:Y:S04]  /*14c250*/  LDL.64 R224, [R1+0x1700] ;  /* 0x0017000001e07983 */ /* 0x000ea80000100a00 */
[----:B-1----:R-:W2:Y:S01]  /*14c260*/  LDL.64 R8, [R1+0x16c0] ;  /* 0x0016c00001087983 */ /* 0x002ea20000100a00 */
        /* <DEDUP_REMOVED lines=8> */
[----:B------:R-:W-:Y:S02]  /*14c2f0*/  STL.64 [R1+0x6b78], R12 ;  /* 0x006b780c01007387 */ /* 0x000fe40000100a00 */
[----:B------:R-:W-:Y:S02]  /*14c300*/  STL.64 [R1+0x17c0], R36 ;  /* 0x0017c02401007387 */ /* 0x000fe40000100a00 */
[----:B------:R1:W-:Y:S02]  /*14c310*/  STL.64 [R1+0x17c8], R38 ;  /* 0x0017c82601007387 */ /* 0x0003e40000100a00 */
[C---:B-1----:R-:W-:Y:S08]  /*14c320*/  HMMA.1688.F32.TF32 R116, R228.reuse, R16, R236 ;  /* 0x00000010e474723c */ /* 0x042ff000000810ec */
[C---:B------:R-:W-:Y:S08]  /*14c330*/  HMMA.1688.F32.TF32 R36, R228.reuse, R20, R240 ;  /* 0x00000014e424723c */ /* 0x040ff000000810f0 */
[C---:B------:R-:W-:Y:S07]  /*14c340*/  HMMA.1688.F32.TF32 R12, R228.reuse, R28, R248 ;  /* 0x0000001ce40c723c */ /* 0x040fee00000810f8 */
[----:B------:R-:W-:Y:S01]  /*14c350*/  STL.64 [R1+0x17b0], R116 ;  /* 0x0017b07401007387 */ /* 0x000fe20000100a00 */
[----:B------:R-:W-:Y:S02]  /*14c360*/  STL.64 [R1+0x17b8], R118 ;  /* 0x0017b87601007387 */ /* 0x000fe40000100a00 */
[----:B------:R-:W2:Y:S05]  /*14c370*/  LDL.LU R240, [R1+0x31e0] ;  /* 0x0031e00001f07983 */ /* 0x000eaa0000300800 */
[----:B------:R1:W-:Y:S01]  /*14c380*/  STL.64 [R1+0x17a0], R36 ;  /* 0x0017a02401007387 */ /* 0x0003e20000100a00 */
[----:B------:R1:W-:Y:S07]  /*14c390*/  STL.64 [R1+0x17a8], R38 ;  /* 0x0017a82601007387 */ /* 0x0003ee0000100a00 */
[----:B------:R-:W-:Y:S02]  /*14c3a0*/  STL.64 [R1+0x1790], R12 ;  /* 0x0017900c01007387 */ /* 0x000fe40000100a00 */
        /* <DEDUP_REMOVED lines=8> */
[----:B-1----:R-:W2:Y:S01]  /*14c430*/  LDL.LU R36, [R1+0x3200] ;  /* 0x0032000001247983 */ /* 0x002ea20000300800 */
[----:B------:R-:W2:Y:S04]  /*14c440*/  LDL.LU R37, [R1+0x3204] ;  /* 0x0032040001257983 */ /* 0x000ea80000300800 */
        /* <DEDUP_REMOVED lines=108> */
[----:B------:R-:W-:Y:S02]  /*14cb10*/  STL.64 [R1+0x1768], R194 ;  /* 0x001768c201007387 */ /* 0x000fe40000100a00 */
[C---:B------:R-:W-:Y:S07]  /*14cb20*/  HMMA.1688.F32.TF32 R180, R228.reuse, R48, R184 ;  /* 0x00000030e4b4723c */ /* 0x040fee00000810b8 */
[----:B------:R-:W-:Y:S01]  /*14cb30*/  STL.64 [R1+0x1750], R12 ;  /* 0x0017500c01007387 */ /* 0x000fe20000100a00 */
[----:B------:R4:W-:Y:S02]  /*14cb40*/  STL.64 [R1+0x1758], R14 ;  /* 0x0017580e01007387 */ /* 0x0009e40000100a00 */
[C---:B----4-:R-:W-:Y:S05]  /*14cb50*/  HMMA.1688.F32.TF32 R12, R228.reuse, R52, R168 ;  /* 0x00000034e40c723c */ /* 0x050fea00000810a8 */
        /* <DEDUP_REMOVED lines=21> */
[----:B------:R-:W-:Y:S01]  /*14ccb0*/  STL.64 [R1+0x1598], R174 ;  /* 0x001598ae01007387 */ /* 0x000fe20000100a00 */
[C---:B------:R-:W-:Y:S08]  /*14ccc0*/  HMMA.1688.F32.TF32 R160, R228.reuse, R140, R160 ;  /* 0x0000008ce4a0723c */ /* 0x040ff000000810a0 */
[C---:B-1----:R-:W-:Y:S01]  /*14ccd0*/  HMMA.1688.F32.TF32 R168, R228.reuse, R8, R204 ;  /* 0x00000008e4a8723c */ /* 0x042fe200000810cc */
[----:B------:R-:W-:Y:S01]  /*14cce0*/  STL.64 [R1+0x1580], R12 ;  /* 0x0015800c01007387 */ /* 0x000fe20000100a00 */
[----:B------:R1:W-:Y:S06]  /*14ccf0*/  STL.64 [R1+0x1588], R14 ;  /* 0x0015880e01007387 */ /* 0x0003ec0000100a00 */
[C---:B-1----:R-:W-:Y:S11]  /*14cd00*/  HMMA.1688.F32.TF32 R12, R228.reuse, R84, R152 ;  /* 0x00000054e40c723c */ /* 0x042ff60000081098 */
[----:B------:R-:W-:Y:S04]  /*14cd10*/  @!UPT UIADD3 URZ, URZ, URZ, URZ ;  /* 0x0000003f3f3ff290 */ /* 0x000fe8000fffe03f */
[----:B------:R-:W-:Y:S01]  /*14cd20*/  STL.64 [R1+0x1570], R168 ;  /* 0x001570a801007387 */ /* 0x000fe20000100a00 */
[----:B------:R-:W-:Y:S01]  /*14cd30*/  STL.64 [R1+0x1578], R170 ;  /* 0x001578aa01007387 */ /* 0x000fe20000100a00 */
[C---:B------:R-:W-:Y:S01]  /*14cd40*/  HMMA.1688.F32.TF32 R148, R228.reuse, R92, R148 ;  /* 0x0000005ce494723c */ /* 0x040fe20000081094 */
[----:B------:R-:W-:Y:S01]  /*14cd50*/  STL.64 [R1+0x1560], R160 ;  /* 0x001560a001007387 */ /* 0x000fe20000100a00 */
[----:B------:R-:W-:Y:S06]  /*14cd60*/  STL.64 [R1+0x1568], R162 ;  /* 0x001568a201007387 */ /* 0x000fec0000100a00 */
        /* <DEDUP_REMOVED lines=16> */
[C---:B------:R-:W-:Y:S01]  /*14ce70*/  HMMA.1688.F32.TF32 R128, R232.reuse, R88, R124 ;  /* 0x00000058e880723c */ /* 0x040fe2000008107c */
[----:B------:R-:W-:Y:S01]  /*14ce80*/  STL.64 [R1+0x1520], R132 ;  /* 0x0015208401007387 */ /* 0x000fe20000100a00 */
[----:B------:R-:W-:Y:S06]  /*14ce90*/  STL.64 [R1+0x1528], R134 ;  /* 0x0015288601007387 */ /* 0x000fec0000100a00 */
[C---:B------:R-:W-:Y:S07]  /*14cea0*/  HMMA.1688.F32.TF32 R124, R232.reuse, R80, R116 ;  /* 0x00000050e87c723c */ /* 0x040fee0000081074 */
[----:B------:R-:W-:Y:S01]  /*14ceb0*/  STL.64 [R1+0x1860], R12 ;  /* 0x0018600c01007387 */ /* 0x000fe20000100a00 */
[----:B------:R2:W-:Y:S02]  /*14cec0*/  STL.64 [R1+0x1868], R14 ;  /* 0x0018680e01007387 */ /* 0x0005e40000100a00 */
[C---:B--2---:R-:W-:Y:S05]  /*14ced0*/  HMMA.1688.F32.TF32 R12, R232.reuse, R72, R36 ;  /* 0x00000048e80c723c */ /* 0x044fea0000081024 */
        /* <DEDUP_REMOVED lines=8> */
[C---:B--2---:R-:W-:Y:S05]  /*14cf60*/  HMMA.1688.F32.TF32 R12, R232.reuse, R100, R248 ;  /* 0x00000064e80c723c */ /* 0x044fea00000810f8 */
[----:B------:R-:W-:Y:S01]  /*14cf70*/  STL.64 [R1+0x18a0], R116 ;  /* 0x0018a07401007387 */ /* 0x000fe20000100a00 */
[----:B------:R-:W-:Y:S02]  /*14cf80*/  STL.64 [R1+0x18a8], R118 ;  /* 0x0018a87601007387 */ /* 0x000fe40000100a00 */
[----:B------:R-:W2:Y:S05]  /*14cf90*/  LDL.LU R240, [R1+0x1b40] ;  /* 0x001b400001f07983 */ /* 0x000eaa0000300800 */
[----:B------:R3:W-:Y:S01]  /*14cfa0*/  STL.64 [R1+0x18b0], R36 ;  /* 0x0018b02401007387 */ /* 0x0007e20000100a00 */
[----:B------:R4:W-:Y:S09]  /*14cfb0*/  STL.64 [R1+0x18b8], R38 ;  /* 0x0018b82601007387 */ /* 0x0009f20000100a00 */
[----:B------:R1:W-:Y:S01]  /*14cfc0*/  STL.64 [R1+0x18c0], R12 ;  /* 0x0018c00c01007387 */ /* 0x0003e20000100a00 */
[----:B------:R1:W-:Y:S02]  /*14cfd0*/  STL.64 [R1+0x18c8], R14 ;  /* 0x0018c80e01007387 */ /* 0x0003e40000100a00 */
[----:B------:R-:W2:Y:S02]  /*14cfe0*/  LDL.LU R241, [R1+0x1b44] ;  /* 0x001b440001f17983 */ /* 0x000ea40000300800 */
[----:B------:R-:W2:Y:S01]  /*14cff0*/  LDL.LU R242, [R1+0x1b48] ;  /* 0x001b480001f27983 */ /* 0x000ea20000300800 */
[----:B------:R-:W2:Y:S01]  /*14d000*/  LDL.LU R243, [R1+0x1b4c] ;  /* 0x001b4c0001f37983 */ /* 0x000ea20000300800 */
[----:B---3--:R-:W3:Y:S02]  /*14d010*/  LDL.LU R36, [R1+0x1b60] ;  /* 0x001b600001247983 */ /* 0x008ee40000300800 */
[----:B------:R-:W3:Y:S02]  /*14d020*/  LDL.LU R37, [R1+0x1b64] ;  /* 0x001b640001257983 */ /* 0x000ee40000300800 */
[----:B----4-:R-:W3:Y:S01]  /*14d030*/  LDL.LU R38, [R1+0x1b68] ;  /* 0x001b680001267983 */ /* 0x010ee20000300800 */
[----:B------:R-:W3:Y:S01]  /*14d040*/  LDL.LU R39, [R1+0x1b6c] ;  /* 0x001b6c0001277983 */ /* 0x000ee20000300800 */
        /* <DEDUP_REMOVED lines=113> */
[----:B-1----:R-:W2:Y:S01]  /*14d760*/  LDL.LU.64 R12, [R1+0x6b78] ;  /* 0x006b7800010c7983 */ /* 0x002ea20000300a00 */
[C---:B---3--:R-:W-:Y:S08]  /*14d770*/  HMMA.1688.F32.TF32 R192, R232.reuse, R16, R192 ;  /* 0x00000010e8c0723c */ /* 0x048ff000000810c0 */
[C---:B--2---:R-:W-:Y:S11]  /*14d780*/  HMMA.1688.F32.TF32 R244, R232.reuse, R12, R244 ;  /* 0x0000000ce8f4723c */ /* 0x044ff600000810f4 */
[----:B------:R-:W-:Y:S11]  /*14d790*/  @!UPT UIADD3 URZ, URZ, URZ, URZ ;  /* 0x0000003f3f3ff290 */ /* 0x000ff6000fffe03f */
[----:B------:R-:W-:Y:S01]  /*14d7a0*/  @!UPT UIADD3 URZ, URZ, URZ, URZ ;  /* 0x0000003f3f3ff290 */ /* 0x000fe2000fffe03f */
[----:B------:R-:W-:Y:S01]  /*14d7b0*/  STL.64 [R1+0x1a50], R244 ;  /* 0x001a50f401007387 */ /* 0x000fe20000100a00 */
[----:B------:R1:W-:Y:S02]  /*14d7c0*/  STL.64 [R1+0x1a58], R246 ;  /* 0x001a58f601007387 */ /* 0x0003e40000100a00 */
[----:B------:R-:W-:Y:S02]  /*14d7d0*/  STL.64 [R1+0x1a40], R192 ;  /* 0x001a40c001007387 */ /* 0x000fe40000100a00 */
[----:B------:R2:W-:Y:S01]  /*14d7e0*/  STL.64 [R1+0x1a48], R194 ;  /* 0x001a48c201007387 */ /* 0x0005e20000100a00 */
[C---:B-1----:R-:W-:Y:S08]  /*14d7f0*/  HMMA.1688.F32.TF32 R244, R232.reuse, R20, R196 ;  /* 0x00000014e8f4723c */ /* 0x042ff000000810c4 */
[C---:B------:R-:W-:Y:S08]  /*14d800*/  HMMA.1688.F32.TF32 R196, R232.reuse, R28, R200 ;  /* 0x0000001ce8c4723c */ /* 0x040ff000000810c8 */
[C---:B--2---:R-:W-:Y:S08]  /*14d810*/  HMMA.1688.F32.TF32 R192, R232.reuse, R164, R180 ;  /* 0x000000a4e8c0723c */ /* 0x044ff000000810b4 */
        /* <DEDUP_REMOVED lines=12> */
[C---:B-1----:R-:W-:Y:S01]  /*14d8e0*/  HMMA.1688.F32.TF32 R180, R232.reuse, R44, R176 ;  /* 0x0000002ce8b4723c */ /* 0x042fe200000810b0 */
        /* <DEDUP_REMOVED lines=10> */
[C---:B-1----:R-:W-:Y:S01]  /*14d990*/  HMMA.1688.F32.TF32 R168, R232.reuse, R68, R212 ;  /* 0x00000044e8a8723c */ /* 0x042fe200000810d4 */
[----:B------:R-:W-:Y:S01]  /*14d9a0*/  STL.64 [R1+0x19b0], R176 ;  /* 0x0019b0b001007387 */ /* 0x000fe20000100a00 */
[----:B------:R1:W-:Y:S07]  /*14d9b0*/  STL.64 [R1+0x19b8], R178 ;  /* 0x0019b8b201007387 */ /* 0x0003ee0000100a00 */
[----:B------:R-:W-:Y:S02]  /*14d9c0*/  STL.64 [R1+0x19a0], R172 ;  /* 0x0019a0ac01007387 */ /* 0x000fe40000100a00 */
[----:B------:R2:W-:Y:S01]  /*14d9d0*/  STL.64 [R1+0x19a8], R174 ;  /* 0x0019a8ae01007387 */ /* 0x0005e20000100a00 */
[C---:B-1----:R-:W-:Y:S08]  /*14d9e0*/  HMMA.1688.F32.TF32 R176, R232.reuse, R64, R208 ;  /* 0x00000040e8b0723c */ /* 0x042ff000000810d0 */
[C---:B--2---:R-:W-:Y:S03]  /*14d9f0*/  HMMA.1688.F32.TF32 R172, R232.reuse, R60, R204 ;  /* 0x0000003ce8ac723c */ /* 0x044fe600000810cc */
[----:B------:R-:W-:Y:S01]  /*14da00*/  STL.64 [R1+0x1990], R168 ;  /* 0x001990a801007387 */ /* 0x000fe20000100a00 */
[----:B------:R1:W-:Y:S04]  /*14da10*/  STL.64 [R1+0x1998], R170 ;  /* 0x001998aa01007387 */ /* 0x0003e80000100a00 */
[C---:B-1----:R-:W-:Y:S08]  /*14da20*/  HMMA.1688.F32.TF32 R168, R232.reuse, R120, R160 ;  /* 0x00000078e8a8723c */ /* 0x042ff000000810a0 */
[C---:B------:R-:W-:Y:S08]  /*14da30*/  HMMA.1688.F32.TF32 R160, R232.reuse, R76, R152 ;  /* 0x0000004ce8a0723c */ /* 0x040ff00000081098 */
[C---:B------:R-:W-:Y:S08]  /*14da40*/  HMMA.1688.F32.TF32 R152, R232.reuse, R8, R148 ;  /* 0x00000008e898723c */ /* 0x040ff00000081094 */
[C---:B------:R-:W-:Y:S08]  /*14da50*/  HMMA.1688.F32.TF32 R148, R232.reuse, R140, R144 ;  /* 0x0000008ce894723c */ /* 0x040ff00000081090 */
[C---:B------:R-:W-:Y:S08]  /*14da60*/  HMMA.1688.F32.TF32 R144, R232.reuse, R84, R136 ;  /* 0x00000054e890723c */ /* 0x040ff00000081088 */
[C---:B------:R-:W-:Y:S08]  /*14da70*/  HMMA.1688.F32.TF32 R136, R232.reuse, R92, R132 ;  /* 0x0000005ce888723c */ /* 0x040ff00000081084 */
[C---:B------:R-:W-:Y:S08]  /*14da80*/  HMMA.1688.F32.TF32 R132, R232.reuse, R104, R128 ;  /* 0x00000068e884723c */ /* 0x040ff00000081080 */
[----:B------:R-:W-:Y:S08]  /*14da90*/  HMMA.1688.F32.TF32 R128, R232, R224, R124 ;  /* 0x000000e0e880723c */ /* 0x000ff0000008107c */
[C---:B----4-:R-:W-:Y:S01]  /*14daa0*/  HMMA.1688.F32.TF32 R124, R228.reuse, R108, R116 ;  /* 0x0000006ce47c723c */ /* 0x050fe20000081074 */
[----:B------:R-:W-:Y:S07]  /*14dab0*/  STL.64 [R1+0x1980], R176 ;  /* 0x001980b001007387 */ /* 0x000fee0000100a00 */
[C---:B------:R-:W-:Y:S01]  /*14dac0*/  HMMA.1688.F32.TF32 R116, R228.reuse, R112, R36 ;  /* 0x00000070e474723c */ /* 0x040fe20000081024 */
[----:B------:R-:W-:Y:S02]  /*14dad0*/  STL.64 [R1+0x1988], R178 ;  /* 0x001988b201007387 */ /* 0x000fe40000100a00 */
[----:B------:R-:W-:Y:S01]  /*14dae0*/  STL.64 [R1+0x1970], R172 ;  /* 0x001970ac01007387 */ /* 0x000fe20000100a00 */
[----:B------:R-:W-:Y:S04]  /*14daf0*/  STL.64 [R1+0x1978], R174 ;  /* 0x001978ae01007387 */ /* 0x000fe80000100a00 */
        /* <DEDUP_REMOVED lines=29> */
[C---:B--2---:R-:W-:Y:S08]  /*14dcd0*/  HMMA.1688.F32.TF32 R88, R228.reuse, R80, R240 ;  /* 0x00000050e458723c */ /* 0x044ff000000810f0 */
[C---:B---3--:R-:W-:Y:S01]  /*14dce0*/  HMMA.1688.F32.TF32 R36, R228.reuse, R72, R248 ;  /* 0x00000048e424723c */ /* 0x048fe200000810f8 */
[----:B------:R-:W2:Y:S11]  /*14dcf0*/  LDL.LU R240, [R1+0x2ee0] ;  /* 0x002ee00001f07983 */ /* 0x000eb60000300800 */
[----:B------:R-:W-:Y:S03]  /*14dd00*/  @!UPT UIADD3 URZ, URZ, URZ, URZ ;  /* 0x0000003f3f3ff290 */ /* 0x000fe6000fffe03f */
[----:B------:R-:W-:Y:S01]  /*14dd10*/  STL.64 [R1+0x1c20], R88 ;  /* 0x001c205801007387 */ /* 0x000fe20000100a00 */
[----:B------:R-:W-:Y:S07]  /*14dd20*/  STL.64 [R1+0x1c28], R90 ;  /* 0x001c285a01007387 */ /* 0x000fee0000100a00 */
        /* <DEDUP_REMOVED lines=111> */
[C---:B---3--:R-:W-:Y:S07]  /*14e420*/  HMMA.1688.F32.TF32 R112, R228.reuse, R100, R200 ;  /* 0x00000064e470723c */ /* 0x048fee00000810c8 */
[----:B------:R-:W-:Y:S01]  /*14e430*/  STL.64 [R1+0x1c00], R88 ;  /* 0x001c005801007387 */ /* 0x000fe20000100a00 */
[----:B------:R2:W-:Y:S02]  /*14e440*/  STL.64 [R1+0x1c08], R90 ;  /* 0x001c085a01007387 */ /* 0x0005e40000100a00 */
[C---:B--2---:R-:W-:Y:S05]  /*14e450*/  HMMA.1688.F32.TF32 R88, R228.reuse, R96, R180 ;  /* 0x00000060e458723c */ /* 0x044fea00000810b4 */
        /* <DEDUP_REMOVED lines=16> */
[----:B------:R2:W-:Y:S02]  /*14e560*/  STL.64 [R1+0x1ba8], R114 ;  /* 0x001ba87201007387 */ /* 0x0005e40000100a00 */
[C---:B--2---:R-:W-:Y:S07]  /*14e570*/  HMMA.1688.F32.TF32 R112, R228.reuse, R156, R220 ;  /* 0x0000009ce470723c */ /* 0x044fee00000810dc */
        /* <DEDUP_REMOVED lines=13> */
[----:B------:R-:W-:Y:S01]  /*14e650*/  STL.64 [R1+0x1b58], R170 ;  /* 0x001b58aa01007387 */ /* 0x000fe20000100a00 */
[C---:B------:R-:W-:Y:S06]  /*14e660*/  HMMA.1688.F32.TF32 R160, R228.reuse, R52, R160 ;  /* 0x00000034e4a0723c */ /* 0x040fec00000810a0 */
[----:B------:R-:W-:Y:S01]  /*14e670*/  STL.64 [R1+0x1b40], R112 ;  /* 0x001b407001007387 */ /* 0x000fe20000100a00 */
[----:B------:R2:W-:Y:S02]  /*14e680*/  STL.64 [R1+0x1b48], R114 ;  /* 0x001b487201007387 */ /* 0x0005e40000100a00 */
[C---:B--2---:R-:W-:Y:S05]  /*14e690*/  HMMA.1688.F32.TF32 R112, R228.reuse, R56, R152 ;  /* 0x00000038e470723c */ /* 0x044fea0000081098 */
[----:B------:R-:W-:Y:S01]  /*14e6a0*/  STL.64 [R1+0x1b30], R88 ;  /* 0x001b305801007387 */ /* 0x000fe20000100a00 */
[----:B------:R2:W-:Y:S02]  /*14e6b0*/  STL.64 [R1+0x1b38], R90 ;  /* 0x001b385a01007387 */ /* 0x0005e40000100a00 */
[C---:B--2---:R-:W-:Y:S06]  /*14e6c0*/  HMMA.1688.F32.TF32 R88, R228.reuse, R68, R148 ;  /* 0x00000044e458723c */ /* 0x044fec0000081094 */
[----:B------:R-:W-:Y:S01]  /*14e6d0*/  STL.64 [R1+0x1b20], R160 ;  /* 0x001b20a001007387 */ /* 0x000fe20000100a00 */
[----:B------:R-:W-:Y:S01]  /*14e6e0*/  STL.64 [R1+0x1b28], R162 ;  /* 0x001b28a201007387 */ /* 0x000fe20000100a00 */
[C---:B------:R-:W-:Y:S07]  /*14e6f0*/  HMMA.1688.F32.TF32 R144, R228.reuse, R64, R144 ;  /* 0x00000040e490723c */ /* 0x040fee0000081090 */
[----:B------:R-:W-:Y:S01]  /*14e700*/  STL.64 [R1+0x1b10], R112 ;  /* 0x001b107001007387 */ /* 0x000fe20000100a00 */
[----:B------:R2:W-:Y:S02]  /*14e710*/  STL.64 [R1+0x1b18], R114 ;  /* 0x001b187201007387 */ /* 0x0005e40000100a00 */
[C---:B--2---:R-:W-:Y:S05]  /*14e720*/  HMMA.1688.F32.TF32 R112, R228.reuse, R60, R136 ;  /* 0x0000003ce470723c */ /* 0x044fea0000081088 */
[----:B------:R-:W-:Y:S01]  /*14e730*/  STL.64 [R1+0x1b00], R88 ;  /* 0x001b005801007387 */ /* 0x000fe20000100a00 */
[----:B------:R2:W-:Y:S02]  /*14e740*/  STL.64 [R1+0x1b08], R90 ;  /* 0x001b085a01007387 */ /* 0x0005e40000100a00 */
[C---:B--2---:R-:W-:Y:S05]  /*14e750*/  HMMA.1688.F32.TF32 R88, R228.reuse, R120, R132 ;  /* 0x00000078e458723c */ /* 0x044fea0000081084 */
[----:B------:R-:W-:Y:S01]  /*14e760*/  STL.64 [R1+0x1af0], R144 ;  /* 0x001af09001007387 */ /* 0x000fe20000100a00 */
[----:B------:R-:W-:Y:S02]  /*14e770*/  STL.64 [R1+0x1af8], R146 ;  /* 0x001af89201007387 */ /* 0x000fe40000100a00 */
[C---:B------:R-:W-:Y:S07]  /*14e780*/  HMMA.1688.F32.TF32 R128, R228.reuse, R76, R128 ;  /* 0x0000004ce480723c */ /* 0x040fee0000081080 */
[----:B------:R-:W-:Y:S01]  /*14e790*/  STL.64 [R1+0x1ae0], R112 ;  /* 0x001ae07001007387 */ /* 0x000fe20000100a00 */
[----:B------:R2:W-:Y:S01]  /*14e7a0*/  STL.64 [R1+0x1ae8], R114 ;  /* 0x001ae87201007387 */ /* 0x0005e20000100a00 */
[C---:B------:R-:W-:Y:S08]  /*14e7b0*/  HMMA.1688.F32.TF32 R36, R228.reuse, R84, R36 ;  /* 0x00000054e424723c */ /* 0x040ff00000081024 */
[C---:B--2---:R-:W-:Y:S01]  /*14e7c0*/  HMMA.1688.F32.TF32 R112, R228.reuse, R8, R124 ;  /* 0x00000008e470723c */ /* 0x044fe2000008107c */
[----:B------:R-:W-:Y:S01]  /*14e7d0*/  STL.64 [R1+0x1ad0], R88 ;  /* 0x001ad05801007387 */ /* 0x000fe20000100a00 */
[----:B------:R2:W-:Y:S06]  /*14e7e0*/  STL.64 [R1+0x1ad8], R90 ;  /* 0x001ad85a01007387 */ /* 0x0005ec0000100a00 */
[C---:B--2---:R-:W-:Y:S01]  /*14e7f0*/  HMMA.1688.F32.TF32 R88, R228.reuse, R140, R116 ;  /* 0x0000008ce458723c */ /* 0x044fe20000081074 */
[----:B------:R-:W-:Y:S01]  /*14e800*/  STL.64 [R1+0x1ac0], R128 ;  /* 0x001ac08001007387 */ /* 0x000fe20000100a00 */
[----:B------:R-:W-:Y:S11]  /*14e810*/  STL.64 [R1+0x1ac8], R130 ;  /* 0x001ac88201007387 */ /* 0x000ff60000100a00 */
[----:B------:R-:W-:Y:S02]  /*14e820*/  @!UPT UIADD3 URZ, URZ, URZ, URZ ;  /* 0x0000003f3f3ff290 */ /* 0x000fe4000fffe03f */
[----:B------:R-:W-:Y:S02]  /*14e830*/  STL.64 [R1+0x1ab0], R112 ;  /* 0x001ab07001007387 */ /* 0x000fe40000100a00 */
[----:B------:R2:W-:Y:S02]  /*14e840*/  STL.64 [R1+0x1ab8], R114 ;  /* 0x001ab87201007387 */ /* 0x0005e40000100a00 */
[C---:B--2---:R-:W-:Y:S04]  /*14e850*/  HMMA.1688.F32.TF32 R112, R228.reuse, R92, R236 ;  /* 0x0000005ce470723c */ /* 0x044fe800000810ec */
[----:B------:R-:W-:Y:S01]  /*14e860*/  STL.64 [R1+0x1aa0], R88 ;  /* 0x001aa05801007387 */ /* 0x000fe20000100a00 */
[----:B------:R2:W-:Y:S02]  /*14e870*/  STL.64 [R1+0x1aa8], R90 ;  /* 0x001aa85a01007387 */ /* 0x0005e40000100a00 */
[----:B------:R-:W-:Y:S02]  /*14e880*/  STL.64 [R1+0x1a90], R36 ;  /* 0x001a902401007387 */ /* 0x000fe40000100a00 */
[----:B------:R3:W-:Y:S01]  /*14e890*/  STL.64 [R1+0x1a98], R38 ;  /* 0x001a982601007387 */ /* 0x0007e20000100a00 */
[C---:B--2---:R-:W-:Y:S08]  /*14e8a0*/  HMMA.1688.F32.TF32 R88, R228.reuse, R104, R240 ;  /* 0x00000068e458723c */ /* 0x044ff000000810f0 */
[----:B---3--:R-:W-:Y:S01]  /*14e8b0*/  HMMA.1688.F32.TF32 R36, R228, R224, R248 ;  /* 0x000000e0e424723c */ /* 0x008fe200000810f8 */
[----:B------:R-:W-:Y:S04]  /*14e8c0*/  LDS R228, [R2+0x38200] ;  /* 0x0382000002e47984 */ /* 0x000fe80000000800 */
[----:B------:R-:W-:Y:S01]  /*14e8d0*/  STL.64 [R1+0x1a80], R112 ;  /* 0x001a807001007387 */ /* 0x000fe20000100a00 */
[----:B------:R-:W-:Y:S02]  /*14e8e0*/  STL.64 [R1+0x1a88], R114 ;  /* 0x001a887201007387 */ /* 0x000fe40000100a00 */
[----:B------:R-:W2:Y:S01]  /*14e8f0*/  LDL.LU R248, [R1+0x29a0] ;  /* 0x0029a00001f87983 */ /* 0x000ea20000300800 */
[----:B------:R-:W-:Y:S04]  /*14e900*/  LDS R230, [R2+0x3a200] ;  /* 0x03a2000002e67984 */ /* 0x000fe80000000800 */
[----:B------:R-:W-:Y:S04]  /*14e910*/  LDS R229, [R0+0x38200] ;  /* 0x0382000000e57984 */ /* 0x000fe80000000800 */
[----:B------:R-:W3:Y:S04]  /*14e920*/  LDS R231, [R0+0x3a200] ;  /* 0x03a2000000e77984 */ /* 0x000ee80000000800 */
        /* <DEDUP_REMOVED lines=87> */
[----:B----4-:R-:W4:Y:S01]  /*14eea0*/  LDL.LU R88, [R1+0x2b60] ;  /* 0x002b600001587983 */ /* 0x010f220000300800 */
[----:B------:R-:W4:Y:S01]  /*14eeb0*/  LDL.LU R89, [R1+0x2b64] ;  /* 0x002b640001597983 */ /* 0x000f220000300800 */
[----:B-1----:R-:W4:Y:S02]  /*14eec0*/  LDL.LU R90, [R1+0x2b68] ;  /* 0x002b6800015a7983 */ /* 0x002f240000300800 */
[----:B------:R-:W4:Y:S02]  /*14eed0*/  LDL.LU R91, [R1+0x2b6c] ;  /* 0x002b6c00015b7983 */ /* 0x000f240000300800 */
        /* <DEDUP_REMOVED lines=35> */
[----:B------:R1:W-:Y:S01]  /*14f110*/  STL.64 [R1+0x1a60], R112 ;  /* 0x001a607001007387 */ /* 0x0003e20000100a00 */
[----:B------:R-:W-:Y:S03]  /*14f120*/  STL.64 [R1+0x1a68], R114 ;  /* 0x001a687201007387 */ /* 0x000fe60000100a00 */
[----:B-1----:R-:W4:Y:S02]  /*14f130*/  LDL.LU.64 R112, [R1+0x6b70] ;  /* 0x006b700001707983 */ /* 0x002f240000300a00 */
[C---:B----4-:R-:W-:Y:S11]  /*14f140*/  HMMA.1688.F32.TF32 R88, R232.reuse, R112, R88 ;  /* 0x00000070e858723c */ /* 0x050ff60000081058 */
[----:B------:R-:W-:Y:S11]  /*14f150*/  @!UPT UIADD3 URZ, URZ, URZ, URZ ;  /* 0x0000003f3f3ff290 */ /* 0x000ff6000fffe03f */
[----:B------:R-:W-:Y:S01]  /*14f160*/  @!UPT UIADD3 URZ, URZ, URZ, URZ ;  /* 0x0000003f3f3ff290 */ /* 0x000fe2000fffe03f */
[----:B------:R1:W-:Y:S01]  /*14f170*/  STL.64 [R1+0x1c70], R88 ;  /* 0x001c705801007387 */ /* 0x0003e20000100a00 */
[----:B------:R-:W-:Y:S03]  /*14f180*/  STL.64 [R1+0x1c78], R90 ;  /* 0x001c785a01007387 */ /* 0x000fe60000100a00 */
[----:B-1----:R-:W2:Y:S01]  /*14f190*/  LDL.LU.64 R88, [R1+0x6b68] ;  /* 0x006b680001587983 */ /* 0x002ea20000300a00 */
        /* <DEDUP_REMOVED lines=17> */
[----:B------:R-:W-:Y:S01]  /*14f2b0*/  STL.64 [R1+0x1c90], R244 ;  /* 0x001c90f401007387 */ /* 0x000fe20000100a00 */
[----:B------:R1:W-:Y:S02]  /*14f2c0*/  STL.64 [R1+0x1c98], R246 ;  /* 0x001c98f601007387 */ /* 0x0003e40000100a00 */
[C---:B-1----:R-:W-:Y:S08]  /*14f2d0*/  HMMA.1688.F32.TF32 R244, R232.reuse, R80, R192 ;  /* 0x00000050e8f4723c */ /* 0x042ff000000810c0 */
        /* <DEDUP_REMOVED lines=9> */
[----:B------:R1:W-:Y:S02]  /*14f370*/  STL.64 [R1+0x1d18], R182 ;  /* 0x001d18b601007387 */ /* 0x0003e40000100a00 */
[C---:B-1----:R-:W-:Y:S08]  /*14f380*/  HMMA.1688.F32.TF32 R180, R232.reuse, R12, R168 ;  /* 0x0000000ce8b4723c */ /* 0x042ff000000810a8 */
[C---:B------:R-:W-:Y:S01]  /*14f390*/  HMMA.1688.F32.TF32 R168, R232.reuse, R16, R176 ;  /* 0x00000010e8a8723c */ /* 0x040fe200000810b0 */
[----:B------:R-:W-:Y:S01]  /*14f3a0*/  STL.64 [R1+0x1d30], R188 ;  /* 0x001d30bc01007387 */ /* 0x000fe20000100a00 */
[----:B------:R-:W-:Y:S02]  /*14f3b0*/  STL.64 [R1+0x1d38], R190 ;  /* 0x001d38be01007387 */ /* 0x000fe40000100a00 */
[----:B------:R-:W-:Y:S02]  /*14f3c0*/  STL.64 [R1+0x1d50], R184 ;  /* 0x001d50b801007387 */ /* 0x000fe40000100a00 */
[----:B------:R-:W-:Y:S02]  /*14f3d0*/  STL.64 [R1+0x1d58], R186 ;  /* 0x001d58ba01007387 */ /* 0x000fe40000100a00 */
        /* <DEDUP_REMOVED lines=44> */
[----:B---3--:R-:W-:Y:S07]  /*14f6a0*/  HMMA.1688.F32.TF32 R36, R232, R92, R248 ;  /* 0x0000005ce824723c */ /* 0x008fee00000810f8 */
[----:B------:R-:W-:Y:S01]  /*14f6b0*/  STL.64 [R1+0x1dd0], R124 ;  /* 0x001dd07c01007387 */ /* 0x000fe20000100a00 */
[----:B------:R-:W-:Y:S02]  /*14f6c0*/  STL.64 [R1+0x1dd8], R126 ;  /* 0x001dd87e01007387 */ /* 0x000fe40000100a00 */
[----:B------:R-:W2:Y:S05]  /*14f6d0*/  LDL.LU R240, [R1+0x2690] ;  /* 0x0026900001f07983 */ /* 0x000eaa0000300800 */
[----:B------:R-:W-:Y:S01]  /*14f6e0*/  STL.64 [R1+0x1dc0], R116 ;  /* 0x001dc07401007387 */ /* 0x000fe20000100a00 */
[----:B------:R-:W-:Y:S07]  /*14f6f0*/  STL.64 [R1+0x1dc8], R118 ;  /* 0x001dc87601007387 */ /* 0x000fee0000100a00 */
[----:B------:R1:W-:Y:S02]  /*14f700*/  STL.64 [R1+0x1db0], R36 ;  /* 0x001db02401007387 */ /* 0x0003e40000100a00 */
[----:B------:R3:W-:Y:S02]  /*14f710*/  STL.64 [R1+0x1db8], R38 ;  /* 0x001db82601007387 */ /* 0x0007e40000100a00 */
[----:B------:R-:W2:Y:S01]  /*14f720*/  LDL.LU R241, [R1+0x2694] ;  /* 0x0026940001f17983 */ /* 0x000ea20000300800 */
[----:B------:R-:W2:Y:S01]  /*14f730*/  LDL.LU R242, [R1+0x2698] ;  /* 0x0026980001f27983 */ /* 0x000ea20000300800 */
[----:B------:R-:W2:Y:S02]  /*14f740*/  LDL.LU R243, [R1+0x269c] ;  /* 0x00269c0001f37983 */ /* 0x000ea40000300800 */
[----:B------:R-:W4:Y:S02]  /*14f750*/  LDL.LU R236, [R1+0x26a0] ;  /* 0x0026a00001ec7983 */ /* 0x000f240000300800 */
[----:B------:R-:W4:Y:S01]  /*14f760*/  LDL.LU R237, [R1+0x26a4] ;  /* 0x0026a40001ed7983 */ /* 0x000f220000300800 */
[----:B------:R-:W4:Y:S01]  /*14f770*/  LDL.LU R238, [R1+0x26a8] ;  /* 0x0026a80001ee7983 */ /* 0x000f220000300800 */
[----:B------:R-:W4:Y:S03]  /*14f780*/  LDL.LU R239, [R1+0x26ac] ;  /* 0x0026ac0001ef7983 */ /* 0x000f260000300800 */
        /* <DEDUP_REMOVED lines=100> */
[----:B--2---:R-:W-:Y:S08]  /*14fdd0*/  HMMA.1688.F32.TF32 R180, R228, R112, R180 ;  /* 0x00000070e4b4723c */ /* 0x004ff000000810b4 */
        /* <DEDUP_REMOVED lines=24> */
[C---:B----4-:R-:W-:Y:S08]  /*14ff60*/  HMMA.1688.F32.TF32 R180, R228.reuse, R72, R168 ;  /* 0x00000048e4b4723c */ /* 0x050ff000000810a8 */
        /* <DEDUP_REMOVED lines=11> */
[C---:B--2---:R-:W-:Y:S04]  /*150020*/  HMMA.1688.F32.TF32 R168, R228.reuse, R96, R216 ;  /* 0x00000060e4a8723c */ /* 0x044fe800000810d8 */
[----:B------:R-:W-:Y:S01]  /*150030*/  STL.64 [R1+0x20a0], R176 ;  /* 0x0020a0b001007387 */ /* 0x000fe20000100a00 */
[----:B------:R-:W-:Y:S07]  /*150040*/  STL.64 [R1+0x20a8], R178 ;  /* 0x0020a8b201007387 */ /* 0x000fee0000100a00 */
[----:B------:R-:W-:Y:S02]  /*150050*/  STL.64 [R1+0x2090], R172 ;  /* 0x002090ac01007387 */ /* 0x000fe40000100a00 */
[----:B------:R-:W-:Y:S09]  /*150060*/  STL.64 [R1+0x2098], R174 ;  /* 0x002098ae01007387 */ /* 0x000ff20000100a00 */
[----:B------:R-:W-:Y:S01]  /*150070*/  STL.64 [R1+0x2080], R168 ;  /* 0x002080a801007387 */ /* 0x000fe20000100a00 */
[----:B------:R2:W-:Y:S02]  /*150080*/  STL.64 [R1+0x2088], R170 ;  /* 0x002088aa01007387 */ /* 0x0005e40000100a00 */
[C---:B--2---:R-:W-:Y:S08]  /*150090*/  HMMA.1688.F32.TF32 R168, R228.reuse, R12, R212 ;  /* 0x0000000ce4a8723c */ /* 0x044ff000000810d4 */
[C---:B------:R-:W-:Y:S08]  /*1500a0*/  HMMA.1688.F32.TF32 R172, R228.reuse, R16, R208 ;  /* 0x00000010e4ac723c */ /* 0x040ff000000810d0 */
[C---:B------:R-:W-:Y:S08]  /*1500b0*/  HMMA.1688.F32.TF32 R160, R228.reuse, R28, R160 ;  /* 0x0000001ce4a0723c */ /* 0x040ff000000810a0 */
[C---:B------:R-:W-:Y:S01]  /*1500c0*/  HMMA.1688.F32.TF32 R136, R228.reuse, R40, R136 ;  /* 0x00000028e488723c */ /* 0x040fe20000081088 */
[----:B------:R-:W-:Y:S01]  /*1500d0*/  STL.64 [R1+0x2070], R168 ;  /* 0x002070a801007387 */ /* 0x000fe20000100a00 */
[----:B------:R2:W-:Y:S06]  /*1500e0*/  STL.64 [R1+0x2078], R170 ;  /* 0x002078aa01007387 */ /* 0x0005ec0000100a00 */
[C---:B--2---:R-:W-:Y:S08]  /*1500f0*/  HMMA.1688.F32.TF32 R168, R228.reuse, R20, R204 ;  /* 0x00000014e4a8723c */ /* 0x044ff000000810cc */
[C---:B------:R-:W-:Y:S01]  /*150100*/  HMMA.1688.F32.TF32 R116, R228.reuse, R56, R116 ;  /* 0x00000038e474723c */ /* 0x040fe20000081074 */
[----:B------:R-:W-:Y:S01]  /*150110*/  STL.64 [R1+0x2060], R172 ;  /* 0x002060ac01007387 */ /* 0x000fe20000100a00 */
[----:B------:R-:W-:Y:S11]  /*150120*/  STL.64 [R1+0x2068], R174 ;  /* 0x002068ae01007387 */ /* 0x000ff60000100a00 */
        /* <DEDUP_REMOVED lines=144> */
[C---:B------:R-:W-:Y:S01]  /*150a30*/  HMMA.1688.F32.TF32 R168, R228.reuse, R224, R168 ;  /* 0x000000e0e4a8723c */ /* 0x040fe200000810a8 */
[----:B------:R-:W-:Y:S01]  /*150a40*/  STL.64 [R1+0x1f70], R192 ;  /* 0x001f70c001007387 */ /* 0x000fe20000100a00 */
[----:B------:R2:W-:Y:S06]  /*150a50*/  STL.64 [R1+0x1f78], R194 ;  /* 0x001f78c201007387 */ /* 0x0005ec0000100a00 */
[C---:B--2---:R-:W-:Y:S08]  /*150a60*/  HMMA.1688.F32.TF32 R192, R228.reuse, R84, R180 ;  /* 0x00000054e4c0723c */ /* 0x044ff000000810b4 */
[----:B------:R-:W-:Y:S01]  /*150a70*/  HMMA.1688.F32.TF32 R180, R228, R104, R184 ;  /* 0x00000068e4b4723c */ /* 0x000fe200000810b8 */
[----:B------:R-:W-:Y:S01]  /*150a80*/  STL.64 [R1+0x1f60], R244 ;  /* 0x001f60f401007387 */ /* 0x000fe20000100a00 */
[----:B------:R-:W-:Y:S02]  /*150a90*/  STL.64 [R1+0x1f68], R246 ;  /* 0x001f68f601007387 */ /* 0x000fe40000100a00 */
[----:B------:R-:W-:Y:S02]  /*150aa0*/  STL.64 [R1+0x1f50], R196 ;  /* 0x001f50c401007387 */ /* 0x000fe40000100a00 */
[----:B------:R-:W-:Y:S01]  /*150ab0*/  STL.64 [R1+0x1f58], R198 ;  /* 0x001f58c601007387 */ /* 0x000fe20000100a00 */
        /* <DEDUP_REMOVED lines=12> */
[C---:B-1----:R-:W-:Y:S08]  /*150b80*/  HMMA.1688.F32.TF32 R180, R232.reuse, R108, R176 ;  /* 0x0000006ce8b4723c */ /* 0x042ff000000810b0 */
[C---:B---3--:R-:W-:Y:S08]  /*150b90*/  HMMA.1688.F32.TF32 R168, R232.reuse, R112, R172 ;  /* 0x00000070e8a8723c */ /* 0x048ff000000810ac */
[C---:B------:R-:W-:Y:S08]  /*150ba0*/  HMMA.1688.F32.TF32 R176, R232.reuse, R88, R220 ;  /* 0x00000058e8b0723c */ /* 0x040ff000000810dc */
[C---:B----4-:R-:W-:Y:S01]  /*150bb0*/  HMMA.1688.F32.TF32 R172, R232.reuse, R80, R216 ;  /* 0x00000050e8ac723c */ /* 0x050fe200000810d8 */
        /* <DEDUP_REMOVED lines=44> */
[----:B------:R-:W-:Y:S01]  /*150e80*/  STL.64 [R1+0x23d0], R124 ;  /* 0x0023d07c01007387 */ /* 0x000fe20000100a00 */
[----:B------:R1:W-:Y:S02]  /*150e90*/  STL.64 [R1+0x23d8], R126 ;  /* 0x0023d87e01007387 */ /* 0x0003e40000100a00 */
[----:B------:R-:W-:Y:S02]  /*150ea0*/  STL.64 [R1+0x23c0], R116 ;  /* 0x0023c07401007387 */ /* 0x000fe40000100a00 */
[----:B------:R3:W-:Y:S02]  /*150eb0*/  STL.64 [R1+0x23c8], R118 ;  /* 0x0023c87601007387 */ /* 0x0007e40000100a00 */
[C---:B-1----:R-:W-:Y:S08]  /*150ec0*/  HMMA.1688.F32.TF32 R124, R232.reuse, R48, R240 ;  /* 0x00000030e87c723c */ /* 0x042ff000000810f0 */
[C---:B---3--:R-:W-:Y:S07]  /*150ed0*/  HMMA.1688.F32.TF32 R116, R232.reuse, R52, R248 ;  /* 0x00000034e874723c */ /* 0x048fee00000810f8 */
[----:B------:R1:W-:Y:S01]  /*150ee0*/  STL.64 [R1+0x23b0], R36 ;  /* 0x0023b02401007387 */ /* 0x0003e20000100a00 */
[----:B------:R3:W-:Y:S03]  /*150ef0*/  STL.64 [R1+0x23b8], R38 ;  /* 0x0023b82601007387 */ /* 0x0007e60000100a00 */
[----:B-1----:R-:W4:Y:S04]  /*150f00*/  LDL.LU R36, [R1+0x1f00] ;  /* 0x001f000001247983 */ /* 0x002f280000300800 */
[----:B------:R-:W-:Y:S02]  /*150f10*/  STL.64 [R1+0x23a0], R124 ;  /* 0x0023a07c01007387 */ /* 0x000fe40000100a00 */
[----:B------:R-:W-:Y:S06]  /*150f20*/  STL.64 [R1+0x23a8], R126 ;  /* 0x0023a87e01007387 */ /* 0x000fec0000100a00 */
[----:B------:R1:W-:Y:S01]  /*150f30*/  STL.64 [R1+0x2390], R116 ;  /* 0x0023907401007387 */ /* 0x0003e20000100a00 */
[----:B------:R2:W-:Y:S01]  /*150f40*/  STL.64 [R1+0x2398], R118 ;  /* 0x0023987601007387 */ /* 0x0005e20000100a00 */
[----:B------:R-:W4:Y:S02]  /*150f50*/  LDL.LU R37, [R1+0x1f04] ;  /* 0x001f040001257983 */ /* 0x000f240000300800 */
[----:B---3--:R-:W4:Y:S02]  /*150f60*/  LDL.LU R38, [R1+0x1f08] ;  /* 0x001f080001267983 */ /* 0x008f240000300800 */
[----:B------:R-:W4:Y:S01]  /*150f70*/  LDL.LU R39, [R1+0x1f0c] ;  /* 0x001f0c0001277983 */ /* 0x000f220000300800 */
[----:B-1----:R-:W3:Y:S01]  /*150f80*/  LDL.LU R116, [R1+0x2110] ;  /* 0x0021100001747983 */ /* 0x002ee20000300800 */
[----:B------:R-:W3:Y:S02]  /*150f90*/  LDL.LU R117, [R1+0x2114] ;  /* 0x0021140001757983 */ /* 0x000ee40000300800 */
[----:B--2---:R-:W3:Y:S02]  /*150fa0*/  LDL.LU R118, [R1+0x2118] ;  /* 0x0021180001767983 */ /* 0x004ee40000300800 */
        /* <DEDUP_REMOVED lines=111> */
[----:B------:R-:W-:Y:S08]  /*1516a0*/  HMMA.1688.F32.TF32 R160, R232, R224, R160 ;  /* 0x000000e0e8a0723c */ /* 0x000ff000000810a0 */
[----:B------:R-:W-:Y:S08]  /*1516b0*/  HMMA.1688.F32.TF32 R152, R228, R108, R152 ;  /* 0x0000006ce498723c */ /* 0x000ff00000081098 */
[C---:B-1----:R-:W-:Y:S08]  /*1516c0*/  HMMA.1688.F32.TF32 R176, R232.reuse, R84, R212 ;  /* 0x00000054e8b0723c */ /* 0x042ff000000810d4 */
[----:B--2---:R-:W-:Y:S01]  /*1516d0*/  HMMA.1688.F32.TF32 R172, R232, R92, R208 ;  /* 0x0000005ce8ac723c */ /* 0x004fe200000810d0 */
[----:B------:R-:W-:Y:S01]  /*1516e0*/  STL.64 [R1+0x2310], R168 ;  /* 0x002310a801007387 */ /* 0x000fe20000100a00 */
[----:B------:R1:W-:Y:S06]  /*1516f0*/  STL.64 [R1+0x2318], R170 ;  /* 0x002318aa01007387 */ /* 0x0003ec0000100a00 */
[C---:B------:R-:W-:Y:S08]  /*151700*/  HMMA.1688.F32.TF32 R148, R228.reuse, R112, R148 ;  /* 0x00000070e494723c */ /* 0x040ff00000081094 */
[----:B------:R-:W-:Y:S08]  /*151710*/  HMMA.1688.F32.TF32 R144, R228, R88, R144 ;  /* 0x00000058e490723c */ /* 0x000ff00000081090 */
[----:B-1----:R-:W-:Y:S08]  /*151720*/  HMMA.1688.F32.TF32 R168, R232, R104, R204 ;  /* 0x00000068e8a8723c */ /* 0x002ff000000810cc */
[C---:B------:R-:W-:Y:S08]  /*151730*/  HMMA.1688.F32.TF32 R136, R228.reuse, R80, R136 ;  /* 0x00000050e488723c */ /* 0x040ff00000081088 */
[C---:B------:R-:W-:Y:S08]  /*151740*/  HMMA.1688.F32.TF32 R132, R228.reuse, R72, R132 ;  /* 0x00000048e484723c */ /* 0x040ff00000081084 */
[C---:B------:R-:W-:Y:S08]  /*151750*/  HMMA.1688.F32.TF32 R128, R228.reuse, R24, R128 ;  /* 0x00000018e480723c */ /* 0x040ff00000081080 */
[C---:B------:R-:W-:Y:S01]  /*151760*/  HMMA.1688.F32.TF32 R124, R228.reuse, R4, R124 ;  /* 0x00000004e47c723c */ /* 0x040fe2000008107c */
[----:B------:R-:W-:Y:S07]  /*151770*/  STL.64 [R1+0x2300], R176 ;  /* 0x002300b001007387 */ /* 0x000fee0000100a00 */
[C---:B------:R-:W-:Y:S01]  /*151780*/  HMMA.1688.F32.TF32 R116, R228.reuse, R100, R116 ;  /* 0x00000064e474723c */ /* 0x040fe20000081074 */
[----:B------:R-:W-:Y:S02]  /*151790*/  STL.64 [R1+0x2308], R178 ;  /* 0x002308b201007387 */ /* 0x000fe40000100a00 */
[----:B------:R-:W-:Y:S05]  /*1517a0*/  STL.64 [R1+0x22f0], R172 ;  /* 0x0022f0ac01007387 */ /* 0x000fea0000100a00 */
[C---:B------:R-:W-:Y:S01]  /*1517b0*/  HMMA.1688.F32.TF32 R36, R228.reuse, R96, R36 ;  /* 0x00000060e424723c */ /* 0x040fe20000081024 */
[----:B------:R-:W-:Y:S04]  /*1517c0*/  STL.64 [R1+0x22f8], R174 ;  /* 0x0022f8ae01007387 */ /* 0x000fe80000100a00 */
        /* <DEDUP_REMOVED lines=27> */
[C---:B--2---:R-:W-:Y:S01]  /*151980*/  HMMA.1688.F32.TF32 R36, R228.reuse, R12, R236 ;  /* 0x0000000ce424723c */ /* 0x044fe200000810ec */
[----:B------:R2:W-:Y:S07]  /*151990*/  STL.64 [R1+0x6b58], R12 ;  /* 0x006b580c01007387 */ /* 0x0005ee0000100a00 */
[C---:B--2---:R-:W-:Y:S11]  /*1519a0*/  HMMA.1688.F32.TF32 R12, R228.reuse, R20, R248 ;  /* 0x00000014e40c723c */ /* 0x044ff600000810f8 */
[----:B------:R-:W-:Y:S04]  /*1519b0*/  @!UPT UIADD3 URZ, URZ, URZ, URZ ;  /* 0x0000003f3f3ff290 */ /* 0x000fe8000fffe03f */
[----:B------:R-:W-:Y:S01]  /*1519c0*/  STL.64 [R1+0x25a0], R36 ;  /* 0x0025a02401007387 */ /* 0x000fe20000100a00 */
[----:B------:R2:W-:Y:S02]  /*1519d0*/  STL.64 [R1+0x25a8], R38 ;  /* 0x0025a82601007387 */ /* 0x0005e40000100a00 */
[C---:B--2---:R-:W-:Y:S01]  /*1519e0*/  HMMA.1688.F32.TF32 R36, R228.reuse, R16, R240 ;  /* 0x00000010e424723c */ /* 0x044fe200000810f0 */
[----:B------:R-:W-:Y:S11]  /*1519f0*/  STL.64 [R1+0x6b50], R16 ;  /* 0x006b501001007387 */ /* 0x000ff60000100a00 */
[----:B------:R-:W-:Y:S11]  /*151a00*/  @!UPT UIADD3 URZ, URZ, URZ, URZ ;  /* 0x0000003f3f3ff290 */ /* 0x000ff6000fffe03f */
[----:B------:R2:W-:Y:S01]  /*151a10*/  STL.64 [R1+0x2590], R36 ;  /* 0x0025902401007387 */ /* 0x0005e20000100a00 */
[----:B------:R3:W-:Y:S02]  /*151a20*/  STL.64 [R1+0x2598], R38 ;  /* 0x0025982601007387 */ /* 0x0007e40000100a00 */
[----:B------:R-:W4:Y:S02]  /*151a30*/  LDL.LU R240, [R1+0x200] ;  /* 0x0002000001f07983 */ /* 0x000f240000300800 */
[----:B------:R-:W-:Y:S01]  /*151a40*/  STL.64 [R1+0x2580], R12 ;  /* 0x0025800c01007387 */ /* 0x000fe20000100a00 */
[----:B------:R1:W-:Y:S01]  /*151a50*/  STL.64 [R1+0x2588], R14 ;  /* 0x0025880e01007387 */ /* 0x0003e20000100a00 */
[----:B------:R-:W4:Y:S02]  /*151a60*/  LDL.LU R241, [R1+0x204] ;  /* 0x0002040001f17983 */ /* 0x000f240000300800 */
[----:B------:R-:W4:Y:S02]  /*151a70*/  LDL.LU R242, [R1+0x208] ;  /* 0x0002080001f27983 */ /* 0x000f240000300800 */
[----:B------:R-:W4:Y:S01]  /*151a80*/  LDL.LU R243, [R1+0x20c] ;  /* 0x00020c0001f37983 */ /* 0x000f220000300800 */
[----:B------:R-:W4:Y:S01]  /*151a90*/  LDL.LU R236, [R1+0x210] ;  /* 0x0002100001ec7983 */ /* 0x000f220000300800 */
[----:B------:R-:W4:Y:S02]  /*151aa0*/  LDL.LU R237, [R1+0x214] ;  /* 0x0002140001ed7983 */ /* 0x000f240000300800 */
[----:B------:R-:W4:Y:S02]  /*151ab0*/  LDL.LU R238, [R1+0x218] ;  /* 0x0002180001ee7983 */ /* 0x000f240000300800 */
[----:B------:R-:W4:Y:S01]  /*151ac0*/  LDL.LU R239, [R1+0x21c] ;  /* 0x00021c0001ef7983 */ /* 0x000f220000300800 */
[----:B--2---:R-:W2:Y:S01]  /*151ad0*/  LDL.LU R36, [R1+0x220] ;  /* 0x0002200001247983 */ /* 0x004ea20000300800 */
        /* <DEDUP_REMOVED lines=99> */
[C---:B-1----:R-:W-:Y:S08]  /*152110*/  HMMA.1688.F32.TF32 R12, R228.reuse, R164, R196 ;  /* 0x000000a4e40c723c */ /* 0x042ff000000810c4 */
[C---:B--2---:R-:W-:Y:S08]  /*152120*/  HMMA.1688.F32.TF32 R16, R228.reuse, R28, R192 ;  /* 0x0000001ce410723c */ /* 0x044ff000000810c0 */
        /* <DEDUP_REMOVED lines=15> */
[C---:B---3--:R-:W-:Y:S08]  /*152220*/  HMMA.1688.F32.TF32 R16, R228.reuse, R48, R168 ;  /* 0x00000030e410723c */ /* 0x048ff000000810a8 */
[C---:B-1----:R-:W-:Y:S01]  /*152230*/  HMMA.1688.F32.TF32 R12, R228.reuse, R52, R176 ;  /* 0x00000034e40c723c */ /* 0x042fe200000810b0 */
        /* <DEDUP_REMOVED lines=53> */
[----:B------:R-:W-:Y:S02]  /*152590*/  STL.64 [R1+0x22b8], R98 ;  /* 0x0022b86201007387 */ /* 0x000fe40000100a00 */
[C---:B----4-:R-:W-:Y:S05]  /*1525a0*/  HMMA.1688.F32.TF32 R36, R232.reuse, R72, R236 ;  /* 0x00000048e824723c */ /* 0x050fea00000810ec */
[----:B------:R-:W-:Y:S01]  /*1525b0*/  STL.64 [R1+0x22a0], R16 ;  /* 0x0022a01001007387 */ /* 0x000fe20000100a00 */
[----:B------:R2:W-:Y:S02]  /*1525c0*/  STL.64 [R1+0x22a8], R18 ;  /* 0x0022a81201007387 */ /* 0x0005e40000100a00 */
[C---:B--2---:R-:W-:Y:S07]  /*1525d0*/  HMMA.1688.F32.TF32 R16, R232.reuse, R24, R240 ;  /* 0x00000018e810723c */ /* 0x044fee00000810f0 */
[----:B------:R-:W-:Y:S01]  /*1525e0*/  STL.64 [R1+0x2290], R12 ;  /* 0x0022900c01007387 */ /* 0x000fe20000100a00 */
[----:B------:R2:W-:Y:S02]  /*1525f0*/  STL.64 [R1+0x2298], R14 ;  /* 0x0022980e01007387 */ /* 0x0005e40000100a00 */
[C---:B--2---:R-:W-:Y:S05]  /*152600*/  HMMA.1688.F32.TF32 R12, R232.reuse, R4, R248 ;  /* 0x00000004e80c723c */ /* 0x044fea00000810f8 */
[----:B------:R-:W-:Y:S01]  /*152610*/  STL.64 [R1+0x2280], R36 ;  /* 0x0022802401007387 */ /* 0x000fe20000100a00 */
[----:B------:R-:W-:Y:S02]  /*152620*/  STL.64 [R1+0x2288], R38 ;  /* 0x0022882601007387 */ /* 0x000fe40000100a00 */
[----:B------:R-:W2:Y:S05]  /*152630*/  LDL.LU R116, [R1+0x10] ;  /* 0x0000100001747983 */ /* 0x000eaa0000300800 */
[----:B------:R-:W-:Y:S01]  /*152640*/  STL.64 [R1+0x2270], R16 ;  /* 0x0022701001007387 */ /* 0x000fe20000100a00 */
[----:B------:R-:W-:Y:S09]  /*152650*/  STL.64 [R1+0x2278], R18 ;  /* 0x0022781201007387 */ /* 0x000ff20000100a00 */
        /* <DEDUP_REMOVED lines=13> */
[----:B------:R-:W1:Y:S02]  /*152730*/  LDL.LU R136, [R1+0x50] ;  /* 0x0000500001887983 */ /* 0x000e640000300800 */
[----:B------:R-:W1:Y:S02]  /*152740*/  LDL.LU R137, [R1+0x54] ;  /* 0x0000540001897983 */ /* 0x000e640000300800 */
[----:B------:R-:W1:Y:S01]  /*152750*/  LDL.LU R138, [R1+0x58] ;  /* 0x00005800018a7983 */ /* 0x000e620000300800 */
[----:B------:R-:W1:Y:S01]  /*152760*/  LDL.LU R139, [R1+0x5c] ;  /* 0x00005c00018b7983 */ /* 0x000e620000300800 */
        /* <DEDUP_REMOVED lines=104> */
[----:B------:R-:W2:Y:S02]  /*152df0*/  LDL.LU R36, [R1] ;  /* 0x0000000001247983 */ /* 0x000ea40000300800 */
[----:B------:R-:W2:Y:S02]  /*152e00*/  LDL.LU R37, [R1+0x4] ;  /* 0x0000040001257983 */ /* 0x000ea40000300800 */
[----:B------:R-:W2:Y:S01]  /*152e10*/  LDL.LU R38, [R1+0x8] ;  /* 0x0000080001267983 */ /* 0x000ea20000300800 */
[----:B------:R-:W2:Y:S01]  /*152e20*/  LDL.LU R39, [R1+0xc] ;  /* 0x00000c0001277983 */ /* 0x000ea20000300800 */
[C---:B----4-:R-:W-:Y:S11]  /*152e30*/  HMMA.1688.F32.TF32 R96, R232.reuse, R100, R96 ;  /* 0x00000064e860723c */ /* 0x050ff60000081060 */
[----:B------:R-:W-:Y:S11]  /*152e40*/  @!UPT UIADD3 URZ, URZ, URZ, URZ ;  /* 0x0000003f3f3ff290 */ /* 0x000ff6000fffe03f */
[----:B------:R-:W-:Y:S01]  /*152e50*/  @!UPT UIADD3 URZ, URZ, URZ, URZ ;  /* 0x0000003f3f3ff290 */ /* 0x000fe2000fffe03f */
[----:B------:R4:W-:Y:S01]  /*152e60*/  STL.64 [R1+0x2250], R96 ;  /* 0x0022506001007387 */ /* 0x0009e20000100a00 */
[----:B------:R-:W-:Y:S03]  /*152e70*/  STL.64 [R1+0x2258], R98 ;  /* 0x0022586201007387 */ /* 0x000fe60000100a00 */
[----:B----4-:R-:W3:Y:S02]  /*152e80*/  LDL.LU.64 R96, [R1+0x6b60] ;  /* 0x006b600001607983 */ /* 0x010ee40000300a00 */
[C---:B---3--:R-:W-:Y:S11]  /*152e90*/  HMMA.1688.F32.TF32 R12, R232.reuse, R96, R12 ;  /* 0x00000060e80c723c */ /* 0x048ff6000008100c */
[----:B------:R-:W-:Y:S11]  /*152ea0*/  @!UPT UIADD3 URZ, URZ, URZ, URZ ;  /* 0x0000003f3f3ff290 */ /* 0x000ff6000fffe03f */
[----:B------:R-:W-:Y:S01]  /*152eb0*/  @!UPT UIADD3 URZ, URZ, URZ, URZ ;  /* 0x0000003f3f3ff290 */ /* 0x000fe2000fffe03f */
[----:B------:R3:W-:Y:S01]  /*152ec0*/  STL.64 [R1+0x2240], R12 ;  /* 0x0022400c01007387 */ /* 0x0007e20000100a00 */
[----:B------:R-:W-:Y:S03]  /*152ed0*/  STL.64 [R1+0x2248], R14 ;  /* 0x0022480e01007387 */ /* 0x000fe60000100a00 */
[----:B---3--:R-:W2:Y:S02]  /*152ee0*/  LDL.LU.64 R12, [R1+0x6b58] ;  /* 0x006b5800010c7983 */ /* 0x008ea40000300a00 */
[C---:B--2---:R-:W-:Y:S11]  /*152ef0*/  HMMA.1688.F32.TF32 R16, R232.reuse, R12, R16 ;  /* 0x0000000ce810723c */ /* 0x044ff60000081010 */
[----:B------:R-:W-:Y:S11]  /*152f00*/  @!UPT UIADD3 URZ, URZ, URZ, URZ ;  /* 0x0000003f3f3ff290 */ /* 0x000ff6000fffe03f */
[----:B------:R-:W-:Y:S01]  /*152f10*/  @!UPT UIADD3 URZ, URZ, URZ, URZ ;  /* 0x0000003f3f3ff290 */ /* 0x000fe2000fffe03f */
[----:B------:R2:W-:Y:S01]  /*152f20*/  STL.64 [R1+0x2440], R16 ;  /* 0x0024401001007387 */ /* 0x0005e20000100a00 */
[----:B------:R-:W-:Y:S03]  /*152f30*/  STL.64 [R1+0x2448], R18 ;  /* 0x0024481201007387 */ /* 0x000fe60000100a00 */
[----:B--2---:R-:W2:Y:S01]  /*152f40*/  LDL.LU.64 R16, [R1+0x6b50] ;  /* 0x006b500001107983 */ /* 0x004ea20000300a00 */
        /* <DEDUP_REMOVED lines=16> */
[----:B------:R2:W-:Y:S03]  /*153050*/  STL.64 [R1+0x2238], R246 ;  /* 0x002238f601007387 */ /* 0x0005e60000100a00 */
[----:B--2---:R-:W2:Y:S01]  /*153060*/  LDL.LU.64 R246, [R1+0x6b48] ;  /* 0x006b480001f67983 */ /* 0x004ea20000300a00 */
[----:B------:R-:W2:Y:S02]  /*153070*/  LDL.LU.64 R244, [R1+0x6b40] ;  /* 0x006b400001f47983 */ /* 0x000ea40000300a00 */
[----:B------:R-:W-:Y:S02]  /*153080*/  STL.64 [R1+0x2210], R200 ;  /* 0x002210c801007387 */ /* 0x000fe40000100a00 */
[----:B------:R3:W-:Y:S02]  /*153090*/  STL.64 [R1+0x2218], R202 ;  /* 0x002218ca01007387 */ /* 0x0007e40000100a00 */
[----:B---3--:R-:W3:Y:S01]  /*1530a0*/  LDL.LU.64 R202, [R1+0x6b38] ;  /* 0x006b380001ca7983 */ /* 0x008ee20000300a00 */
        /* <DEDUP_REMOVED lines=43> */
[----:B-1----:R-:W3:Y:S01]  /*153360*/  LDL.LU.64 R250, [R1+0x6a88] ;  /* 0x006a880001fa7983 */ /* 0x002ee20000300a00 */
[----:B------:R-:W3:Y:S01]  /*153370*/  LDL.LU.64 R248, [R1+0x6a80] ;  /* 0x006a800001f87983 */ /* 0x000ee20000300a00 */
[C---:B------:R-:W-:Y:S08]  /*153380*/  HMMA.1688.F32.TF32 R220, R232.reuse, R120, R220 ;  /* 0x00000078e8dc723c */ /* 0x040ff000000810dc */
[C---:B------:R-:W-:Y:S11]  /*153390*/  HMMA.1688.F32.TF32 R216, R232.reuse, R76, R216 ;  /* 0x0000004ce8d8723c */ /* 0x040ff600000810d8 */
[----:B------:R-:W-:Y:S04]  /*1533a0*/  @!UPT UIADD3 URZ, URZ, URZ, URZ ;  /* 0x0000003f3f3ff290 */ /* 0x000fe8000fffe03f */
[----:B------:R-:W-:Y:S01]  /*1533b0*/  STL.64 [R1+0x1d40], R220 ;  /* 0x001d40dc01007387 */ /* 0x000fe20000100a00 */
[----:B------:R1:W-:Y:S07]  /*1533c0*/  STL.64 [R1+0x1d48], R222 ;  /* 0x001d48de01007387 */ /* 0x0003ee0000100a00 */
[----:B------:R-:W-:Y:S02]  /*1533d0*/  STL.64 [R1+0x1d20], R216 ;  /* 0x001d20d801007387 */ /* 0x000fe40000100a00 */
[----:B------:R1:W-:Y:S02]  /*1533e0*/  STL.64 [R1+0x1d28], R218 ;  /* 0x001d28da01007387 */ /* 0x0003e40000100a00 */
[C---:B-1----:R-:W-:Y:S08]  /*1533f0*/  HMMA.1688.F32.TF32 R220, R232.reuse, R8, R212 ;  /* 0x00000008e8dc723c */ /* 0x042ff000000810d4 */
        /* <DEDUP_REMOVED lines=38> */
[----:B-1----:R-:W4:Y:S01]  /*153660*/  LDL.LU R124, [R1+0x2d0] ;  /* 0x0002d000017c7983 */ /* 0x002f220000300800 */
[C---:B--2---:R-:W-:Y:S08]  /*153670*/  HMMA.1688.F32.TF32 R36, R228.reuse, R100, R240 ;  /* 0x00000064e424723c */ /* 0x044ff000000810f0 */
[----:B---3--:R-:W-:Y:S01]  /*153680*/  HMMA.1688.F32.TF32 R116, R228, R4, R248 ;  /* 0x00000004e474723c */ /* 0x008fe200000810f8 */
[----:B------:R-:W-:Y:S11]  /*153690*/  IMAD.MOV.U32 R127, RZ, RZ, R236 ;  /* 0x000000ffff7f7224 */ /* 0x000ff600078e00ec */
[----:B------:R-:W-:Y:S11]  /*1536a0*/  @!UPT UIADD3 URZ, URZ, URZ, URZ ;  /* 0x0000003f3f3ff290 */ /* 0x000ff6000fffe03f */
[----:B------:R1:W-:Y:S01]  /*1536b0*/  STL.64 [R1+0x10c0], R116 ;  /* 0x0010c07401007387 */ /* 0x0003e20000100a00 */
[----:B------:R2:W-:Y:S02]  /*1536c0*/  STL.64 [R1+0x10c8], R118 ;  /* 0x0010c87601007387 */ /* 0x0005e40000100a00 */
[----:B------:R3:W-:Y:S02]  /*1536d0*/  STL.64 [R1+0x10a0], R36 ;  /* 0x0010a02401007387 */ /* 0x0007e40000100a00 */
[----:B------:R1:W-:Y:S01]  /*1536e0*/  STL.64 [R1+0x10a8], R38 ;  /* 0x0010a82601007387 */ /* 0x0003e20000100a00 */
[----:B------:R-:W4:Y:S01]  /*1536f0*/  LDL.LU R125, [R1+0x2d4] ;  /* 0x0002d400017d7983 */ /* 0x000f220000300800 */
[----:B------:R-:W4:Y:S02]  /*153700*/  LDL.LU R126, [R1+0x2d8] ;  /* 0x0002d800017e7983 */ /* 0x000f240000300800 */
        /* <DEDUP_REMOVED lines=56> */
[----:B-1----:R-:W-:Y:S01]  /*153a90*/  IMAD.MOV.U32 R116, RZ, RZ, R237 ;  /* 0x000000ffff747224 */ /* 0x002fe200078e00ed */
[----:B------:R-:W-:Y:S01]  /*153aa0*/  MOV R117, R238 ;  /* 0x000000ee00757202 */ /* 0x000fe20000000f00 */
[----:B--2---:R-:W-:Y:S01]  /*153ab0*/  IMAD.MOV.U32 R118, RZ, RZ, R239 ;  /* 0x000000ffff767224 */ /* 0x004fe200078e00ef */
[----:B---3--:R-:W-:-:S02]  /*153ac0*/  MOV R135, R236 ;  /* 0x000000ec00877202 */ /* 0x008fc40000000f00 */
        /* <DEDUP_REMOVED lines=9> */
[C---:B--2---:R-:W-:Y:S03]  /*153b60*/  HMMA.1688.F32.TF32 R232, R228.reuse, R96, R236 ;  /* 0x00000060e4e8723c */ /* 0x044fe600000810ec */
[----:B------:R-:W2:Y:S11]  /*153b70*/  LDL.LU R236, [R1+0x340] ;  /* 0x0003400001ec7983 */ /* 0x000eb60000300800 */
[----:B------:R-:W-:Y:S09]  /*153b80*/  @!UPT UIADD3 URZ, URZ, URZ, URZ ;  /* 0x0000003f3f3ff290 */ /* 0x000ff2000fffe03f */
[----:B------:R-:W-:Y:S01]  /*153b90*/  STL.64 [R1+0x1080], R232 ;  /* 0x001080e801007387 */ /* 0x000fe20000100a00 */
[----:B------:R-:W-:Y:S02]  /*153ba0*/  STL.64 [R1+0x1088], R234 ;  /* 0x001088ea01007387 */ /* 0x000fe40000100a00 */
[----:B------:R-:W2:Y:S02]  /*153bb0*/  LDL.LU R237, [R1+0x344] ;  /* 0x0003440001ed7983 */ /* 0x000ea40000300800 */
[----:B------:R-:W2:Y:S01]  /*153bc0*/  LDL.LU R238, [R1+0x348] ;  /* 0x0003480001ee7983 */ /* 0x000ea20000300800 */
[----:B------:R-:W2:Y:S01]  /*153bd0*/  LDL.LU R239, [R1+0x34c] ;  /* 0x00034c0001ef7983 */ /* 0x000ea20000300800 */
[C---:B----4-:R-:W-:Y:S08]  /*153be0*/  HMMA.1688.F32.TF32 R220, R228.reuse, R12, R220 ;  /* 0x0000000ce4dc723c */ /* 0x050ff000000810dc */
        /* <DEDUP_REMOVED lines=9> */
[----:B------:R-:W-:Y:S01]  /*153c80*/  MOV R51, R156 ;  /* 0x0000009c00337202 */ /* 0x000fe20000000f00 */
[----:B------:R-:W-:-:S04]  /*153c90*/  IMAD.MOV.U32 R50, RZ, RZ, R157 ;  /* 0x000000ffff327224 */ /* 0x000fc800078e009d */
[C---:B------:R-:W-:Y:S08]  /*153ca0*/  HMMA.1688.F32.TF32 R240, R228.reuse, R48, R240 ;  /* 0x00000030e4f0723c */ /* 0x040ff000000810f0 */
[C---:B------:R-:W-:Y:S08]  /*153cb0*/  HMMA.1688.F32.TF32 R144, R228.reuse, R56, R144 ;  /* 0x00000038e490723c */ /* 0x040ff00000081090 */
[C---:B------:R-:W-:Y:S08]  /*153cc0*/  HMMA.1688.F32.TF32 R136, R228.reuse, R68, R136 ;  /* 0x00000044e488723c */ /* 0x040ff00000081088 */
[C---:B------:R-:W-:Y:S08]  /*153cd0*/  HMMA.1688.F32.TF32 R132, R228.reuse, R64, R132 ;  /* 0x00000040e484723c */ /* 0x040ff00000081084 */
[C---:B------:R-:W-:Y:S08]  /*153ce0*/  HMMA.1688.F32.TF32 R128, R228.reuse, R60, R128 ;  /* 0x0000003ce480723c */ /* 0x040ff00000081080 */
[C---:B------:R-:W-:Y:S08]  /*153cf0*/  HMMA.1688.F32.TF32 R124, R228.reuse, R120, R124 ;  /* 0x00000078e47c723c */ /* 0x040ff0000008107c */
[C---:B---3--:R-:W-:Y:S08]  /*153d00*/  HMMA.1688.F32.TF32 R116, R228.reuse, R76, R116 ;  /* 0x0000004ce474723c */ /* 0x048ff00000081074 */
[C---:B------:R-:W-:Y:S01]  /*153d10*/  HMMA.1688.F32.TF32 R36, R228.reuse, R8, R36 ;  /* 0x00000008e424723c */ /* 0x040fe20000081024 */
[----:B------:R-:W-:Y:S01]  /*153d20*/  MOV R43, R76 ;  /* 0x0000004c002b7202 */ /* 0x000fe20000000f00 */
[----:B------:R-:W-:Y:S01]  /*153d30*/  IMAD.MOV.U32 R42, RZ, RZ, R77 ;  /* 0x000000ffff2a7224 */ /* 0x000fe200078e004d */
[----:B------:R-:W-:Y:S01]  /*153d40*/  MOV R35, R120 ;  /* 0x0000007800237202 */ /* 0x000fe20000000f00 */
[----:B------:R-:W-:Y:S01]  /*153d50*/  STL.64 [R1+0x1060], R220 ;  /* 0x001060dc01007387 */ /* 0x000fe20000100a00 */
[----:B------:R1:W-:Y:S02]  /*153d60*/  STL.64 [R1+0x1068], R222 ;  /* 0x001068de01007387 */ /* 0x0003e40000100a00 */
[----:B------:R-:W-:Y:S01]  /*153d70*/  IMAD.MOV.U32 R34, RZ, RZ, R121 ;  /* 0x000000ffff227224 */ /* 0x000fe200078e0079 */
[----:B------:R-:W-:Y:S01]  /*153d80*/  MOV R47, R8 ;  /* 0x00000008002f7202 */ /* 0x000fe20000000f00 */
[----:B------:R-:W-:Y:S01]  /*153d90*/  IMAD.MOV.U32 R46, RZ, RZ, R9 ;  /* 0x000000ffff2e7224 */ /* 0x000fe200078e0009 */
[----:B------:R-:W-:Y:S04]  /*153da0*/  LDS R232, [R2+0x38480] ;  /* 0x0384800002e87984 */ /* 0x000fe80000000800 */
[----:B------:R-:W-:Y:S04]  /*153db0*/  LDS R234, [R2+0x3a480] ;  /* 0x03a4800002ea7984 */ /* 0x000fe80000000800 */
[----:B------:R-:W-:Y:S04]  /*153dc0*/  LDS R233, [R0+0x38480] ;  /* 0x0384800000e97984 */ /* 0x000fe80000000800 */
[----:B------:R-:W3:Y:S04]  /*153dd0*/  LDS R235, [R0+0x3a480] ;  /* 0x03a4800000eb7984 */ /* 0x000ee80000000800 */
[----:B-1----:R-:W4:Y:S01]  /*153de0*/  LDL.LU.64 R222, [R1+0x6a60] ;  /* 0x006a600001de7983 */ /* 0x002f220000300a00 */
[----:B------:R-:W4:Y:S02]  /*153df0*/  LDL.LU.64 R220, [R1+0x6a58] ;  /* 0x006a580001dc7983 */ /* 0x000f240000300a00 */
[----:B------:R-:W-:Y:S02]  /*153e00*/  STL.64 [R1+0x1040], R216 ;  /* 0x001040d801007387 */ /* 0x000fe40000100a00 */
[----:B------:R1:W-:Y:S02]  /*153e10*/  STL.64 [R1+0x1048], R218 ;  /* 0x001048da01007387 */ /* 0x0003e40000100a00 */
[----:B-1----:R-:W3:Y:S01]  /*153e20*/  LDL.LU.64 R218, [R1+0x6a50] ;  /* 0x006a500001da7983 */ /* 0x002ee20000300a00 */
[----:B------:R-:W3:Y:S02]  /*153e30*/  LDL.LU.64 R216, [R1+0x6a48] ;  /* 0x006a480001d87983 */ /* 0x000ee40000300a00 */
        /* <DEDUP_REMOVED lines=12> */
[----:B------:R-:W3:Y:S02]  /*153f00*/  LDL.LU.64 R166, [R1+0x6a10] ;  /* 0x006a100001a67983 */ /* 0x000ee40000300a00 */
[----:B------:R-:W3:Y:S01]  /*153f10*/  LDL.LU.64 R164, [R1+0x6a08] ;  /* 0x006a080001a47983 */ /* 0x000ee20000300a00 */
[----:B------:R-:W-:Y:S01]  /*153f20*/  STL.64 [R1+0xfd0], R160 ;  /* 0x000fd0a001007387 */ /* 0x000fe20000100a00 */
[----:B------:R1:W-:Y:S03]  /*153f30*/  STL.64 [R1+0xfd8], R162 ;  /* 0x000fd8a201007387 */ /* 0x0003e60000100a00 */
        /* <DEDUP_REMOVED lines=8> */
[----:B------:R-:W-:Y:S02]  /*153fc0*/  STL.64 [R1+0xf90], R148 ;  /* 0x000f909401007387 */ /* 0x000fe40000100a00 */
[----:B------:R1:W-:Y:S02]  /*153fd0*/  STL.64 [R1+0xf98], R150 ;  /* 0x000f989601007387 */ /* 0x0003e40000100a00 */
[----:B-1----:R-:W3:Y:S01]  /*153fe0*/  LDL.LU.64 R150, [R1+0x69d0] ;  /* 0x0069d00001967983 */ /* 0x002ee20000300a00 */
[----:B------:R-:W3:Y:S01]  /*153ff0*/  LDL.LU.64 R148, [R1+0x69c8] ;  /* 0x0069c80001947983 */ /* 0x000ee20000300a00 */
[C---:B--2---:R-:W-:Y:S11]  /*154000*/  HMMA.1688.F32.TF32 R236, R228.reuse, R44, R236 ;  /* 0x0000002ce4ec723c */ /* 0x044ff600000810ec */
[----:B------:R-:W-:Y:S11]  /*154010*/  @!UPT UIADD3 URZ, URZ, URZ, URZ ;  /* 0x0000003f3f3ff290 */ /* 0x000ff6000fffe03f */
[----:B------:R-:W-:Y:S01]  /*154020*/  @!UPT UIADD3 URZ, URZ, URZ, URZ ;  /* 0x0000003f3f3ff290 */ /* 0x000fe2000fffe03f */
[----:B------:R-:W-:Y:S01]  /*154030*/  STL.64 [R1+0xf70], R236 ;  /* 0x000f70ec01007387 */ /* 0x000fe20000100a00 */
[----:B------:R1:W-:Y:S02]  /*154040*/  STL.64 [R1+0xf78], R238 ;  /* 0x000f78ee01007387 */ /* 0x0003e40000100a00 */
[C---:B-1----:R-:W-:Y:S01]  /*154050*/  HMMA.1688.F32.TF32 R236, R228.reuse, R52, R248 ;  /* 0x00000034e4ec723c */ /* 0x042fe200000810f8 */
[----:B------:R-:W-:Y:S01]  /*154060*/  STL.64 [R1+0xf50], R240 ;  /* 0x000f50f001007387 */ /* 0x000fe20000100a00 */
[----:B------:R-:W-:Y:S11]  /*154070*/  STL.64 [R1+0xf58], R242 ;  /* 0x000f58f201007387 */ /* 0x000ff60000100a00 */
        /* <DEDUP_REMOVED lines=59> */
[----:B----4-:R-:W4:Y:S02]  /*154430*/  LDL.LU R38, [R1+0x388] ;  /* 0x0003880001267983 */ /* 0x010f240000300800 */
        /* <DEDUP_REMOVED lines=17> */
[C---:B--2---:R-:W-:Y:S08]  /*154550*/  HMMA.1688.F32.TF32 R144, R228.reuse, R140, R144 ;  /* 0x0000008ce490723c */ /* 0x044ff00000081090 */
[C---:B---3--:R-:W-:Y:S08]  /*154560*/  HMMA.1688.F32.TF32 R136, R228.reuse, R84, R136 ;  /* 0x00000054e488723c */ /* 0x048ff00000081088 */
[C---:B------:R-:W-:Y:S08]  /*154570*/  HMMA.1688.F32.TF32 R132, R228.reuse, R92, R132 ;  /* 0x0000005ce484723c */ /* 0x040ff00000081084 */
[C---:B------:R-:W-:Y:S08]  /*154580*/  HMMA.1688.F32.TF32 R128, R228.reuse, R104, R128 ;  /* 0x00000068e480723c */ /* 0x040ff00000081080 */
[----:B------:R-:W-:Y:S08]  /*154590*/  HMMA.1688.F32.TF32 R228, R228, R224, R124 ;  /* 0x000000e0e4e4723c */ /* 0x000ff0000008107c */
[C---:B------:R-:W-:Y:S08]  /*1545a0*/  HMMA.1688.F32.TF32 R116, R232.reuse, R112, R116 ;  /* 0x00000070e874723c */ /* 0x040ff00000081074 */
        /* <DEDUP_REMOVED lines=10> */
[C---:B------:R-:W-:Y:S08]  /*154650*/  HMMA.1688.F32.TF32 R236, R232.reuse, R80, R236 ;  /* 0x00000050e8ec723c */ /* 0x040ff000000810ec */
[C---:B------:R-:W-:Y:S01]  /*154660*/  HMMA.1688.F32.TF32 R76, R232.reuse, R72, R76 ;  /* 0x00000048e84c723c */ /* 0x040fe2000008104c */
[----:B-1----:R-:W2:Y:S01]  /*154670*/  LDL.LU.64 R138, [R1+0x69a0] ;  /* 0x0069a000018a7983 */ /* 0x002ea20000300a00 */
[----:B------:R-:W2:Y:S02]  /*154680*/  LDL.LU.64 R136, [R1+0x6998] ;  /* 0x0069980001887983 */ /* 0x000ea40000300a00 */
[----:B------:R-:W-:Y:S02]  /*154690*/  STL.64 [R1+0xde0], R132 ;  /* 0x000de08401007387 */ /* 0x000fe40000100a00 */
[----:B------:R1:W-:Y:S02]  /*1546a0*/  STL.64 [R1+0xde8], R134 ;  /* 0x000de88601007387 */ /* 0x0003e40000100a00 */
[C---:B----4-:R-:W-:Y:S01]  /*1546b0*/  HMMA.1688.F32.TF32 R36, R232.reuse, R24, R36 ;  /* 0x00000018e824723c */ /* 0x050fe20000081024 */
[----:B-1----:R-:W4:Y:S01]  /*1546c0*/  LDL.LU.64 R134, [R1+0x6990] ;  /* 0x0069900001867983 */ /* 0x002f220000300a00 */
[----:B------:R-:W4:Y:S02]  /*1546d0*/  LDL.LU.64 R132, [R1+0x6988] ;  /* 0x0069880001847983 */ /* 0x000f240000300a00 */
        /* <DEDUP_REMOVED lines=10> */
[C---:B------:R-:W-:Y:S08]  /*154780*/  HMMA.1688.F32.TF32 R8, R232.reuse, R4, R8 ;  /* 0x00000004e808723c */ /* 0x040ff00000081008 */
[----:B------:R-:W-:Y:S01]  /*154790*/  HMMA.1688.F32.TF32 R248, R232, R100, R248 ;  /* 0x00000064e8f8723c */ /* 0x000fe200000810f8 */
[----:B------:R-:W-:Y:S01]  /*1547a0*/  MOV R107, R100 ;  /* 0x00000064006b7202 */ /* 0x000fe20000000f00 */
[----:B------:R-:W-:Y:S01]  /*1547b0*/  IMAD.MOV.U32 R106, RZ, RZ, R101 ;  /* 0x000000ffff6a7224 */ /* 0x000fe200078e0065 */
[----:B------:R-:W-:Y:S01]  /*1547c0*/  MOV R87, R28 ;  /* 0x0000001c00577202 */ /* 0x000fe20000000f00 */
[----:B------:R-:W-:Y:S01]  /*1547d0*/  IMAD.MOV.U32 R86, RZ, RZ, R29 ;  /* 0x000000ffff567224 */ /* 0x000fe200078e001d */
[----:B------:R-:W-:Y:S04]  /*1547e0*/  LDS R228, [R2+0x38500] ;  /* 0x0385000002e47984 */ /* 0x000fe80000000800 */
[----:B------:R-:W-:Y:S04]  /*1547f0*/  LDS R230, [R2+0x3a500] ;  /* 0x03a5000002e67984 */ /* 0x000fe80000000800 */
[----:B------:R-:W-:Y:S04]  /*154800*/  LDS R229, [R0+0x38500] ;  /* 0x0385000000e57984 */ /* 0x000fe80000000800 */
[----:B-1----:R-:W2:Y:S01]  /*154810*/  LDL.LU.64 R122, [R1+0x6960] ;  /* 0x00696000017a7983 */ /* 0x002ea20000300a00 */
[----:B------:R-:W2:Y:S02]  /*154820*/  LDL.LU.64 R120, [R1+0x6958] ;  /* 0x0069580001787983 */ /* 0x000ea40000300a00 */
[----:B------:R-:W-:Y:S02]  /*154830*/  STL.64 [R1+0xd50], R116 ;  /* 0x000d507401007387 */ /* 0x000fe40000100a00 */
[----:B------:R1:W-:Y:S01]  /*154840*/  STL.64 [R1+0xd58], R118 ;  /* 0x000d587601007387 */ /* 0x0003e20000100a00 */
[----:B------:R-:W2:Y:S04]  /*154850*/  LDS R231, [R0+0x3a500] ;  /* 0x03a5000000e77984 */ /* 0x000ea80000000800 */
[----:B-1----:R-:W2:Y:S01]  /*154860*/  LDL.LU.64 R118, [R1+0x6950] ;  /* 0x0069500001767983 */ /* 0x002ea20000300a00 */
[----:B------:R-:W2:Y:S02]  /*154870*/  LDL.LU.64 R116, [R1+0x6948] ;  /* 0x0069480001747983 */ /* 0x000ea40000300a00 */
[----:B------:R-:W2:Y:S02]  /*154880*/  LDL.LU.64 R114, [R1+0x6940] ;  /* 0x0069400001727983 */ /* 0x000ea40000300a00 */
[----:B------:R-:W2:Y:S01]  /*154890*/  LDL.LU.64 R112, [R1+0x6938] ;  /* 0x0069380001707983 */ /* 0x000ea20000300a00 */
[----:B------:R1:W-:Y:S01]  /*1548a0*/  STL.64 [R1+0xd30], R240 ;  /* 0x000d30f001007387 */ /* 0x0003e20000100a00 */
[----:B------:R-:W-:Y:S02]  /*1548b0*/  STL.64 [R1+0xd38], R242 ;  /* 0x000d38f201007387 */ /* 0x000fe40000100a00 */
[----:B------:R-:W2:Y:S01]  /*1548c0*/  LDL.LU.64 R90, [R1+0x6930] ;  /* 0x00693000015a7983 */ /* 0x000ea20000300a00 */
[----:B-1----:R-:W-:Y:S01]  /*1548d0*/  MOV R241, R88 ;  /* 0x0000005800f17202 */ /* 0x002fe20000000f00 */
[----:B------:R-:W-:-:S02]  /*1548e0*/  IMAD.MOV.U32 R240, RZ, RZ, R89 ;  /* 0x000000fffff07224 */ /* 0x000fc400078e0059 */
[----:B------:R-:W2:Y:S01]  /*1548f0*/  LDL.LU.64 R88, [R1+0x6928] ;  /* 0x0069280001587983 */ /* 0x000ea20000300a00 */
[----:B------:R-:W-:Y:S02]  /*154900*/  STL.64 [R1+0xd10], R236 ;  /* 0x000d10ec01007387 */ /* 0x000fe40000100a00 */
[----:B------:R1:W-:Y:S02]  /*154910*/  STL.64 [R1+0xd18], R238 ;  /* 0x000d18ee01007387 */ /* 0x0003e40000100a00 */
[----:B------:R-:W2:Y:S01]  /*154920*/  LDL.LU.64 R82, [R1+0x6920] ;  /* 0x0069200001527983 */ /* 0x000ea20000300a00 */
[----:B-1----:R-:W-:Y:S01]  /*154930*/  MOV R239, R80 ;  /* 0x0000005000ef7202 */ /* 0x002fe20000000f00 */
[----:B------:R-:W-:Y:S02]  /*154940*/  IMAD.MOV.U32 R238, RZ, RZ, R81 ;  /* 0x000000ffffee7224 */ /* 0x000fe400078e0051 */
[----:B------:R-:W2:Y:S01]  /*154950*/  LDL.LU.64 R80, [R1+0x6918] ;  /* 0x0069180001507983 */ /* 0x000ea20000300a00 */
[----:B------:R-:W-:Y:S02]  /*154960*/  STL.64 [R1+0xcf0], R76 ;  /* 0x000cf04c01007387 */ /* 0x000fe40000100a00 */
[----:B------:R1:W-:Y:S01]  /*154970*/  STL.64 [R1+0xcf8], R78 ;  /* 0x000cf84e01007387 */ /* 0x0003e20000100a00 */
[----:B------:R-:W-:Y:S01]  /*154980*/  MOV R237, R24 ;  /* 0x0000001800ed7202 */ /* 0x000fe20000000f00 */
[----:B------:R-:W-:Y:S01]  /*154990*/  IMAD.MOV.U32 R236, RZ, RZ, R25 ;  /* 0x000000ffffec7224 */ /* 0x000fe200078e0019 */
        /* <DEDUP_REMOVED lines=17> */
[----:B------:R2:W-:Y:S02]  /*154ab0*/  STL.64 [R1+0xc98], R250 ;  /* 0x000c98fa01007387 */ /* 0x0005e40000100a00 */
[----:B------:R-:W3:Y:S02]  /*154ac0*/  LDL.LU.64 R102, [R1+0x68b0] ;  /* 0x0068b00001667983 */ /* 0x000ee40000300a00 */
[----:B------:R-:W3:Y:S01]  /*154ad0*/  LDL.LU.64 R100, [R1+0x68a8] ;  /* 0x0068a80001647983 */ /* 0x000ee20000300a00 */
[C---:B--2---:R-:W-:Y:S07]  /*154ae0*/  HMMA.1688.F32.TF32 R248, R232.reuse, R96, R4 ;  /* 0x00000060e8f8723c */ /* 0x044fee0000081004 */
[----:B------:R-:W-:Y:S01]  /*154af0*/  MOV R5, R96 ;  /* 0x0000006000057202 */ /* 0x000fe20000000f00 */
[----:B------:R-:W-:Y:S11]  /*154b00*/  IMAD.MOV.U32 R4, RZ, RZ, R97 ;  /* 0x000000ffff047224 */ /* 0x000ff600078e0061 */
[----:B------:R-:W-:Y:S04]  /*154b10*/  @!UPT UIADD3 URZ, URZ, URZ, URZ ;  /* 0x0000003f3f3ff290 */ /* 0x000fe8000fffe03f */
[----:B------:R-:W-:Y:S01]  /*154b20*/  STL.64 [R1+0xc70], R248 ;  /* 0x000c70f801007387 */ /* 0x000fe20000100a00 */
[----:B------:R-:W-:Y:S02]  /*154b30*/  STL.64 [R1+0xc78], R250 ;  /* 0x000c78fa01007387 */ /* 0x000fe40000100a00 */
[----:B------:R-:W2:Y:S02]  /*154b40*/  LDL.LU.64 R98, [R1+0x68a0] ;  /* 0x0068a00001627983 */ /* 0x000ea40000300a00 */
[----:B------:R-:W2:Y:S01]  /*154b50*/  LDL.LU.64 R96, [R1+0x6898] ;  /* 0x0068980001607983 */ /* 0x000ea20000300a00 */
[C---:B------:R-:W-:Y:S01]  /*154b60*/  HMMA.1688.F32.TF32 R8, R232.reuse, R12, R8 ;  /* 0x0000000ce808723c */ /* 0x040fe20000081008 */
[----:B------:R-:W-:Y:S01]  /*154b70*/  MOV R243, R12 ;  /* 0x0000000c00f37202 */ /* 0x000fe20000000f00 */
[----:B------:R-:W-:Y:S11]  /*154b80*/  IMAD.MOV.U32 R242, RZ, RZ, R13 ;  /* 0x000000fffff27224 */ /* 0x000ff600078e000d */
[----:B------:R-:W-:Y:S10]  /*154b90*/  @!UPT UIADD3 URZ, URZ, URZ, URZ ;  /* 0x0000003f3f3ff290 */ /* 0x000ff4000fffe03f */
[----:B------:R-:W-:Y:S01]  /*154ba0*/  STL.64 [R1+0xc60], R8 ;  /* 0x000c600801007387 */ /* 0x000fe20000100a00 */
[----:B------:R3:W-:Y:S02]  /*154bb0*/  STL.64 [R1+0xc68], R10 ;  /* 0x000c680a01007387 */ /* 0x0007e40000100a00 */
[----:B------:R-:W4:Y:S02]  /*154bc0*/  LDL.LU.64 R14, [R1+0x6890] ;  /* 0x00689000010e7983 */ /* 0x000f240000300a00 */
[----:B------:R-:W4:Y:S01]  /*154bd0*/  LDL.LU.64 R12, [R1+0x6888] ;  /* 0x00688800010c7983 */ /* 0x000f220000300a00 */
[C---:B---3--:R-:W-:Y:S11]  /*154be0*/  HMMA.1688.F32.TF32 R8, R232.reuse, R16, R100 ;  /* 0x00000010e808723c */ /* 0x048ff60000081064 */
[----:B------:R-:W-:Y:S11]  /*154bf0*/  @!UPT UIADD3 URZ, URZ, URZ, URZ ;  /* 0x0000003f3f3ff290 */ /* 0x000ff6000fffe03f */
[----:B------:R-:W-:Y:S01]  /*154c00*/  @!UPT UIADD3 URZ, URZ, URZ, URZ ;  /* 0x0000003f3f3ff290 */ /* 0x000fe2000fffe03f */
[----:B------:R-:W-:Y:S01]  /*154c10*/  STL.64 [R1+0xc40], R8 ;  /* 0x000c400801007387 */ /* 0x000fe20000100a00 */
[----:B------:R2:W-:Y:S01]  /*154c20*/  STL.64 [R1+0xc48], R10 ;  /* 0x000c480a01007387 */ /* 0x0005e20000100a00 */
[----:B------:R-:W-:Y:S01]  /*154c30*/  MOV R103, R16 ;  /* 0x0000001000677202 */ /* 0x000fe20000000f00 */
[----:B------:R-:W-:Y:S01]  /*154c40*/  IMAD.MOV.U32 R102, RZ, RZ, R17 ;  /* 0x000000ffff667224 */ /* 0x000fe200078e0011 */
[----:B------:R-:W3:Y:S01]  /*154c50*/  LDL.LU.64 R18, [R1+0x6880] ;  /* 0x0068800001127983 */ /* 0x000ee20000300a00 */
[----:B------:R-:W3:Y:S01]  /*154c60*/  LDL.LU.64 R16, [R1+0x6878] ;  /* 0x0068780001107983 */ /* 0x000ee20000300a00 */
[----:B------:R-:W-:Y:S01]  /*154c70*/  MOV R100, R23 ;  /* 0x0000001700647202 */ /* 0x000fe20000000f00 */
[----:B------:R-:W-:Y:S01]  /*154c80*/  IMAD.MOV.U32 R101, RZ, RZ, R22 ;  /* 0x000000ffff657224 */ /* 0x000fe200078e0016 */
[C---:B--2---:R-:W-:Y:S07]  /*154c90*/  HMMA.1688.F32.TF32 R8, R232.reuse, R20, R96 ;  /* 0x00000014e808723c */ /* 0x044fee0000081060 */
[----:B------:R-:W-:Y:S01]  /*154ca0*/  MOV R97, R20 ;  /* 0x0000001400617202 */ /* 0x000fe20000000f00 */
[----:B------:R-:W-:Y:S11]  /*154cb0*/  IMAD.MOV.U32 R96, RZ, RZ, R21 ;  /* 0x000000ffff607224 */ /* 0x000ff600078e0015 */
[----:B------:R-:W-:Y:S04]  /*154cc0*/  @!UPT UIADD3 URZ, URZ, URZ, URZ ;  /* 0x0000003f3f3ff290 */ /* 0x000fe8000fffe03f */
[----:B------:R-:W-:Y:S01]  /*154cd0*/  STL.64 [R1+0xc20], R8 ;  /* 0x000c200801007387 */ /* 0x000fe20000100a00 */
[----:B------:R4:W-:Y:S02]  /*154ce0*/  STL.64 [R1+0xc28], R10 ;  /* 0x000c280a01007387 */ /* 0x0009e40000100a00 */
[----:B------:R-:W2:Y:S02]  /*154cf0*/  LDL.LU.64 R22, [R1+0x6870] ;  /* 0x0068700001167983 */ /* 0x000ea40000300a00 */
[----:B------:R-:W2:Y:S01]  /*154d00*/  LDL.LU.64 R20, [R1+0x6868] ;  /* 0x0068680001147983 */ /* 0x000ea20000300a00 */
[C---:B----4-:R-:W-:Y:S11]  /*154d10*/  HMMA.1688.F32.TF32 R8, R232.reuse, R28, R12 ;  /* 0x0000001ce808723c */ /* 0x050ff6000008100c */
[----:B------:R-:W-:Y:S11]  /*154d20*/  @!UPT UIADD3 URZ, URZ, URZ, URZ ;  /* 0x0000003f3f3ff290 */ /* 0x000ff6000fffe03f */
[----:B------:R-:W-:Y:S01]  /*154d30*/  @!UPT UIADD3 URZ, URZ, URZ, URZ ;  /* 0x0000003f3f3ff290 */ /* 0x000fe2000fffe03f */
[----:B------:R-:W-:Y:S01]  /*154d40*/  STL.64 [R1+0xc00], R8 ;  /* 0x000c000801007387 */ /* 0x000fe20000100a00 */
[----:B------:R3:W-:Y:S02]  /*154d50*/  STL.64 [R1+0xc08], R10 ;  /* 0x000c080a01007387 */ /* 0x0007e40000100a00 */
[----:B------:R-:W4:Y:S02]  /*154d60*/  LDL.LU.64 R30, [R1+0x6860] ;  /* 0x00686000011e7983 */ /* 0x000f240000300a00 */
[----:B------:R-:W4:Y:S01]  /*154d70*/  LDL.LU.64 R28, [R1+0x6858] ;  /* 0x00685800011c7983 */ /* 0x000f220000300a00 */
[C---:B---3--:R-:W-:Y:S07]  /*154d80*/  HMMA.1688.F32.TF32 R8, R232.reuse, R100, R16 ;  /* 0x00000064e808723c */ /* 0x048fee0000081010 */
[----:B------:R-:W-:Y:S01]  /*154d90*/  MOV R16, R51 ;  /* 0x0000003300107202 */ /* 0x000fe20000000f00 */
[----:B------:R-:W-:Y:S01]  /*154da0*/  IMAD.MOV.U32 R17, RZ, RZ, R50 ;  /* 0x000000ffff117224 */ /* 0x000fe200078e0032 */
[----:B------:R-:W-:Y:S01]  /*154db0*/  MOV R12, R35 ;  /* 0x00000023000c7202 */ /* 0x000fe20000000f00 */
[----:B------:R-:W-:Y:S11]  /*154dc0*/  IMAD.MOV.U32 R13, RZ, RZ, R34 ;  /* 0x000000ffff0d7224 */ /* 0x000ff600078e0022 */
[----:B------:R-:W-:Y:S02]  /*154dd0*/  @!UPT UIADD3 URZ, URZ, URZ, URZ ;  /* 0x0000003f3f3ff290 */ /* 0x000fe4000fffe03f */
[----:B------:R1:W-:Y:S01]  /*154de0*/  STL.64 [R1+0xbe0], R8 ;  /* 0x000be00801007387 */ /* 0x0003e20000100a00 */
[----:B------:R-:W-:Y:S01]  /*154df0*/  STL.64 [R1+0xbe8], R10 ;  /* 0x000be80a01007387 */ /* 0x000fe20000100a00 */
[----:B-1----:R-:W-:Y:S01]  /*154e00*/  MOV R9, R32 ;  /* 0x0000002000097202 */ /* 0x002fe20000000f00 */
[----:B------:R-:W-:Y:S01]  /*154e10*/  IMAD.MOV.U32 R8, RZ, RZ, R33 ;  /* 0x000000ffff087224 */ /* 0x000fe200078e0021 */
[C---:B--2---:R-:W-:Y:S08]  /*154e20*/  HMMA.1688.F32.TF32 R248, R232.reuse, R16, R20 ;  /* 0x00000010e8f8723c */ /* 0x044ff00000081014 */
[C---:B------:R-:W-:Y:S11]  /*154e30*/  HMMA.1688.F32.TF32 R20, R232.reuse, R32, R24 ;  /* 0x00000020e814723c */ /* 0x040ff60000081018 */
[----:B------:R-:W-:Y:S04]  /*154e40*/  @!UPT UIADD3 URZ, URZ, URZ, URZ ;  /* 0x0000003f3f3ff290 */ /* 0x000fe8000fffe03f */
[----:B------:R-:W-:Y:S01]  /*154e50*/  STL.64 [R1+0xbc0], R248 ;  /* 0x000bc0f801007387 */ /* 0x000fe20000100a00 */
[----:B------:R-:W-:Y:S07]  /*154e60*/  STL.64 [R1+0xbc8], R250 ;  /* 0x000bc8fa01007387 */ /* 0x000fee0000100a00 */
[----:B------:R-:W-:Y:S02]  /*154e70*/  STL.64 [R1+0xba0], R20 ;  /* 0x000ba01401007387 */ /* 0x000fe40000100a00 */
[----:B------:R4:W-:Y:S01]  /*154e80*/  STL.64 [R1+0xba8], R22 ;  /* 0x000ba81601007387 */ /* 0x0009e20000100a00 */
[----:B------:R-:W2:Y:S01]  /*154e90*/  LDL.LU.64 R34, [R1+0x6850] ;  /* 0x0068500001227983 */ /* 0x000ea20000300a00 */
[----:B------:R-:W2:Y:S01]  /*154ea0*/  LDL.LU.64 R32, [R1+0x6848] ;  /* 0x0068480001207983 */ /* 0x000ea20000300a00 */
[C---:B----4-:R-:W-:Y:S01]  /*154eb0*/  HMMA.1688.F32.TF32 R20, R232.reuse, R40, R28 ;  /* 0x00000028e814723c */ /* 0x050fe2000008101c */
[----:B------:R-:W-:Y:S01]  /*154ec0*/  MOV R24, R43 ;  /* 0x0000002b00187202 */ /* 0x000fe20000000f00 */
[----:B------:R-:W-:Y:S01]  /*154ed0*/  IMAD.MOV.U32 R25, RZ, RZ, R42 ;  /* 0x000000ffff197224 */ /* 0x000fe200078e002a */
[----:B------:R-:W-:Y:S01]  /*154ee0*/  MOV R11, R40 ;  /* 0x00000028000b7202 */ /* 0x000fe20000000f00 */
[----:B------:R-:W-:Y:S11]  /*154ef0*/  IMAD.MOV.U32 R10, RZ, RZ, R41 ;  /* 0x000000ffff0a7224 */ /* 0x000ff600078e0029 */
[----:B------:R-:W-:Y:S08]  /*154f00*/  @!UPT UIADD3 URZ, URZ, URZ, URZ ;  /* 0x0000003f3f3ff290 */ /* 0x000ff0000fffe03f */
[----:B------:R-:W-:Y:S01]  /*154f10*/  STL.64 [R1+0xb80], R20 ;  /* 0x000b801401007387 */ /* 0x000fe20000100a00 */
[----:B------:R2:W-:Y:S02]  /*154f20*/  STL.64 [R1+0xb88], R22 ;  /* 0x000b881601007387 */ /* 0x0005e40000100a00 */
[----:B------:R-:W3:Y:S02]  /*154f30*/  LDL.LU.64 R42, [R1+0x6840] ;  /* 0x00684000012a7983 */ /* 0x000ee40000300a00 */
[----:B------:R-:W3:Y:S01]  /*154f40*/  LDL.LU.64 R40, [R1+0x6838] ;  /* 0x0068380001287983 */ /* 0x000ee20000300a00 */
[----:B------:R-:W-:Y:S01]  /*154f50*/  MOV R28, R47 ;  /* 0x0000002f001c7202 */ /* 0x000fe20000000f00 */
[----:B------:R-:W-:Y:S01]  /*154f60*/  IMAD.MOV.U32 R29, RZ, RZ, R46 ;  /* 0x000000ffff1d7224 */ /* 0x000fe200078e002e */
[----:B------:R-:W-:Y:S01]  /*154f70*/  MOV R31, R44 ;  /* 0x0000002c001f7202 */ /* 0x000fe20000000f00 */
[----:B------:R-:W-:Y:S01]  /*154f80*/  IMAD.MOV.U32 R30, RZ, RZ, R45 ;  /* 0x000000ffff1e7224 */ /* 0x000fe200078e002d */
[C---:B--2---:R-:W-:Y:S11]  /*154f90*/  HMMA.1688.F32.TF32 R20, R232.reuse, R44, R32 ;  /* 0x0000002ce814723c */ /* 0x044ff60000081020 */
[----:B------:R-:W-:Y:S11]  /*154fa0*/  @!UPT UIADD3 URZ, URZ, URZ, URZ ;  /* 0x0000003f3f3ff290 */ /* 0x000ff6000fffe03f */
[----:B------:R-:W-:Y:S01]  /*154fb0*/  @!UPT UIADD3 URZ, URZ, URZ, URZ ;  /* 0x0000003f3f3ff290 */ /* 0x000fe2000fffe03f */
[----:B------:R-:W-:Y:S01]  /*154fc0*/  STL.64 [R1+0xb60], R20 ;  /* 0x000b601401007387 */ /* 0x000fe20000100a00 */
[----:B------:R1:W-:Y:S02]  /*154fd0*/  STL.64 [R1+0xb68], R22 ;  /* 0x000b681601007387 */ /* 0x0003e40000100a00 */
[----:B------:R-:W2:Y:S02]  /*154fe0*/  LDL.LU.64 R46, [R1+0x6830] ;  /* 0x00683000012e7983 */ /* 0x000ea40000300a00 */
[----:B------:R-:W2:Y:S01]  /*154ff0*/  LDL.LU.64 R44, [R1+0x6828] ;  /* 0x00682800012c7983 */ /* 0x000ea20000300a00 */
[C---:B-1----:R-:W-:Y:S01]  /*155000*/  HMMA.1688.F32.TF32 R20, R232.reuse, R48, R36 ;  /* 0x00000030e814723c */ /* 0x042fe20000081024 */
[----:B------:R-:W-:Y:S01]  /*155010*/  MOV R27, R48 ;  /* 0x00000030001b7202 */ /* 0x000fe20000000f00 */
[----:B------:R-:W-:Y:S11]  /*155020*/  IMAD.MOV.U32 R26, RZ, RZ, R49 ;  /* 0x000000ffff1a7224 */ /* 0x000ff600078e0031 */
[----:B------:R-:W-:Y:S10]  /*155030*/  @!UPT UIADD3 URZ, URZ, URZ, URZ ;  /* 0x0000003f3f3ff290 */ /* 0x000ff4000fffe03f */
[----:B------:R-:W-:Y:S01]  /*155040*/  STL.64 [R1+0xb40], R20 ;  /* 0x000b401401007387 */ /* 0x000fe20000100a00 */
[----:B------:R3:W-:Y:S02]  /*155050*/  STL.64 [R1+0xb48], R22 ;  /* 0x000b481601007387 */ /* 0x0007e40000100a00 */
[----:B------:R-:W4:Y:S02]  /*155060*/  LDL.LU.64 R50, [R1+0x6820] ;  /* 0x0068200001327983 */ /* 0x000f240000300a00 */
[----:B------:R-:W4:Y:S01]  /*155070*/  LDL.LU.64 R48, [R1+0x6818] ;  /* 0x0068180001307983 */ /* 0x000f220000300a00 */
[C---:B---3--:R-:W-:Y:S01]  /*155080*/  HMMA.1688.F32.TF32 R20, R232.reuse, R52, R40 ;  /* 0x00000034e814723c */ /* 0x048fe20000081028 */
[----:B------:R-:W-:Y:S01]  /*155090*/  MOV R19, R52 ;  /* 0x0000003400137202 */ /* 0x000fe20000000f00 */
[----:B------:R-:W-:Y:S11]  /*1550a0*/  IMAD.MOV.U32 R18, RZ, RZ, R53 ;  /* 0x000000ffff127224 */ /* 0x000ff600078e0035 */
[----:B------:R-:W-:Y:S10]  /*1550b0*/  @!UPT UIADD3 URZ, URZ, URZ, URZ ;  /* 0x0000003f3f3ff290 */ /* 0x000ff4000fffe03f */
[----:B------:R-:W-:Y:S01]  /*1550c0*/  STL.64 [R1+0xb20], R20 ;  /* 0x000b201401007387 */ /* 0x000fe20000100a00 */
[----:B------:R2:W-:Y:S02]  /*1550d0*/  STL.64 [R1+0xb28], R22 ;  /* 0x000b281601007387 */ /* 0x0005e40000100a00 */
[----:B------:R-:W3:Y:S02]  /*1550e0*/  LDL.LU.64 R54, [R1+0x6810] ;  /* 0x0068100001367983 */ /* 0x000ee40000300a00 */
[----:B------:R-:W3:Y:S01]  /*1550f0*/  LDL.LU.64 R52, [R1+0x6808] ;  /* 0x0068080001347983 */ /* 0x000ee20000300a00 */
        /* <DEDUP_REMOVED lines=13> */
[----:B------:R3:W-:Y:S01]  /*1551d0*/  STL.64 [R1+0xae8], R22 ;  /* 0x000ae81601007387 */ /* 0x0007e20000100a00 */
[----:B------:R-:W-:Y:S01]  /*1551e0*/  MOV R7, R68 ;  /* 0x0000004400077202 */ /* 0x000fe20000000f00 */
[----:B------:R-:W-:Y:S01]  /*1551f0*/  IMAD.MOV.U32 R6, RZ, RZ, R69 ;  /* 0x000000ffff067224 */ /* 0x000fe200078e0045 */
[----:B------:R-:W4:Y:S01]  /*155200*/  LDL.LU.64 R70, [R1+0x67f0] ;  /* 0x0067f00001467983 */ /* 0x000f220000300a00 */
        /* <DEDUP_REMOVED lines=17> */
[----:B------:R1:W-:Y:S01]  /*155320*/  STL.64 [R1+0xaa0], R20 ;  /* 0x000aa01401007387 */ /* 0x0003e20000100a00 */
[----:B------:R-:W-:Y:S02]  /*155330*/  STL.64 [R1+0xaa8], R22 ;  /* 0x000aa81601007387 */ /* 0x000fe40000100a00 */
[----:B------:R-:W2:Y:S02]  /*155340*/  LDL.LU.64 R62, [R1+0x67d0] ;  /* 0x0067d000013e7983 */ /* 0x000ea40000300a00 */
        /* <DEDUP_REMOVED lines=9> */
[----:B-1----:R-:W-:Y:S01]  /*1553e0*/  MOV R20, R87 ;  /* 0x0000005700147202 */ /* 0x002fe20000000f00 */
[----:B------:R-:W-:Y:S01]  /*1553f0*/  IMAD.MOV.U32 R21, RZ, RZ, R86 ;  /* 0x000000ffff157224 */ /* 0x000fe200078e0056 */
[----:B--2---:R-:W-:Y:S07]  /*155400*/  HMMA.1688.F32.TF32 R240, R232, R12, R60 ;  /* 0x0000000ce8f0723c */ /* 0x004fee000008103c */
[----:B------:R-:W-:Y:S01]  /*155410*/  MOV R60, R9 ;  /* 0x00000009003c7202 */ /* 0x000fe20000000f00 */
[----:B------:R-:W-:-:S02]  /*155420*/  IMAD.MOV.U32 R61, RZ, RZ, R8 ;  /* 0x000000ffff3d7224 */ /* 0x000fc400078e0008 */
[C---:B------:R-:W-:Y:S11]  /*155430*/  HMMA.1688.F32.TF32 R8, R232.reuse, R48, R72 ;  /* 0x00000030e808723c */ /* 0x040ff60000081048 */
[----:B------:R-:W-:Y:S02]  /*155440*/  @!UPT UIADD3 URZ, URZ, URZ, URZ ;  /* 0x0000003f3f3ff290 */ /* 0x000fe4000fffe03f */
[----:B------:R-:W-:Y:S01]  /*155450*/  STL.64 [R1+0xa80], R240 ;  /* 0x000a80f001007387 */ /* 0x000fe20000100a00 */
[----:B------:R3:W-:Y:S02]  /*155460*/  STL.64 [R1+0xa88], R242 ;  /* 0x000a88f201007387 */ /* 0x0007e40000100a00 */
[C---:B---3--:R-:W-:Y:S08]  /*155470*/  HMMA.1688.F32.TF32 R240, R232.reuse, R24, R64 ;  /* 0x00000018e8f0723c */ /* 0x048ff00000081040 */
[C---:B----4-:R-:W-:Y:S11]  /*155480*/  HMMA.1688.F32.TF32 R64, R232.reuse, R28, R68 ;  /* 0x0000001ce840723c */ /* 0x050ff60000081044 */
[----:B------:R-:W-:Y:S04]  /*155490*/  @!UPT UIADD3 URZ, URZ, URZ, URZ ;  /* 0x0000003f3f3ff290 */ /* 0x000fe8000fffe03f */
[----:B------:R-:W-:Y:S01]  /*1554a0*/  STL.64 [R1+0xa60], R240 ;  /* 0x000a60f001007387 */ /* 0x000fe20000100a00 */
[----:B------:R-:W-:Y:S07]  /*1554b0*/  STL.64 [R1+0xa68], R242 ;  /* 0x000a68f201007387 */ /* 0x000fee0000100a00 */
[----:B------:R-:W-:Y:S02]  /*1554c0*/  STL.64 [R1+0xa40], R64 ;  /* 0x000a404001007387 */ /* 0x000fe40000100a00 */
[----:B------:R-:W-:Y:S01]  /*1554d0*/  STL.64 [R1+0xa48], R66 ;  /* 0x000a484201007387 */ /* 0x000fe20000100a00 */
[----:B------:R-:W-:Y:S01]  /*1554e0*/  STL.64 [R1+0xa20], R8 ;  /* 0x000a200801007387 */ /* 0x000fe20000100a00 */
[----:B------:R1:W-:Y:S02]  /*1554f0*/  STL.64 [R1+0xa28], R10 ;  /* 0x000a280a01007387 */ /* 0x0003e40000100a00 */
[C---:B-1----:R-:W-:Y:S11]  /*155500*/  HMMA.1688.F32.TF32 R8, R232.reuse, R84, R76 ;  /* 0x00000054e808723c */ /* 0x042ff6000008104c */
        /* <DEDUP_REMOVED lines=8> */
[----:B------:R-:W-:Y:S01]  /*155590*/  IMAD.MOV.U32 R73, RZ, RZ, R4 ;  /* 0x000000ffff497224 */ /* 0x000fe200078e0004 */
[----:B------:R-:W-:Y:S01]  /*1555a0*/  MOV R76, R95 ;  /* 0x0000005f004c7202 */ /* 0x000fe20000000f00 */
[----:B------:R-:W-:Y:S01]  /*1555b0*/  IMAD.MOV.U32 R77, RZ, RZ, R94 ;  /* 0x000000ffff4d7224 */ /* 0x000fe200078e005e */
[----:B------:R-:W-:Y:S01]  /*1555c0*/  MOV R5, R92 ;  /* 0x0000005c00057202 */ /* 0x000fe20000000f00 */
[----:B------:R-:W-:Y:S11]  /*1555d0*/  IMAD.MOV.U32 R4, RZ, RZ, R93 ;  /* 0x000000ffff047224 */ /* 0x000ff600078e005d */
[----:B------:R-:W-:Y:S06]  /*1555e0*/  @!UPT UIADD3 URZ, URZ, URZ, URZ ;  /* 0x0000003f3f3ff290 */ /* 0x000fec000fffe03f */
        /* <DEDUP_REMOVED lines=23> */
[----:B-1----:R-:W-:Y:S11]  /*155760*/  HMMA.1688.F32.TF32 R64, R232, R224, R88 ;  /* 0x000000e0e840723c */ /* 0x002ff60000081058 */
[----:B------:R-:W-:Y:S11]  /*155770*/  @!UPT UIADD3 URZ, URZ, URZ, URZ ;  /* 0x0000003f3f3ff290 */ /* 0x000ff6000fffe03f */
[----:B------:R-:W-:Y:S01]  /*155780*/  @!UPT UIADD3 URZ, URZ, URZ, URZ ;  /* 0x0000003f3f3ff290 */ /* 0x000fe2000fffe03f */
        /* <DEDUP_REMOVED lines=21> */
[C---:B----4-:R-:W-:Y:S11]  /*1558e0*/  HMMA.1688.F32.TF32 R68, R228.reuse, R76, R224 ;  /* 0x0000004ce444723c */ /* 0x050ff600000810e0 */
[----:B------:R-:W-:Y:S11]  /*1558f0*/  @!UPT UIADD3 URZ, URZ, URZ, URZ ;  /* 0x0000003f3f3ff290 */ /* 0x000ff6000fffe03f */
[----:B------:R-:W-:Y:S01]  /*155900*/  @!UPT UIADD3 URZ, URZ, URZ, URZ ;  /* 0x0000003f3f3ff290 */ /* 0x000fe2000fffe03f */
[----:B------:R-:W-:Y:S01]  /*155910*/  STL.64 [R1+0x960], R68 ;  /* 0x0009604401007387 */ /* 0x000fe20000100a00 */
[----:B------:R-:W-:Y:S02]  /*155920*/  STL.64 [R1+0x968], R70 ;  /* 0x0009684601007387 */ /* 0x000fe40000100a00 */
[----:B------:R-:W-:Y:S02]  /*155930*/  STL.64 [R1+0x940], R64 ;  /* 0x0009404001007387 */ /* 0x000fe40000100a00 */
[----:B------:R1:W-:Y:S01]  /*155940*/  STL.64 [R1+0x948], R66 ;  /* 0x0009484201007387 */ /* 0x0003e20000100a00 */
[C---:B---3--:R-:W-:Y:S08]  /*155950*/  HMMA.1688.F32.TF32 R224, R228.reuse, R56, R108 ;  /* 0x00000038e4e0723c */ /* 0x048ff0000008106c */
[C---:B-1----:R-:W-:Y:S11]  /*155960*/  HMMA.1688.F32.TF32 R64, R228.reuse, R96, R112 ;  /* 0x00000060e440723c */ /* 0x042ff60000081070 */
[----:B------:R-:W-:Y:S04]  /*155970*/  @!UPT UIADD3 URZ, URZ, URZ, URZ ;  /* 0x0000003f3f3ff290 */ /* 0x000fe8000fffe03f */
[----:B------:R-:W-:Y:S01]  /*155980*/  STL.64 [R1+0x920], R224 ;  /* 0x000920e001007387 */ /* 0x000fe20000100a00 */
[----:B------:R-:W-:Y:S07]  /*155990*/  STL.64 [R1+0x928], R226 ;  /* 0x000928e201007387 */ /* 0x000fee0000100a00 */
[----:B------:R-:W-:Y:S02]  /*1559a0*/  STL.64 [R1+0x900], R64 ;  /* 0x0009004001007387 */ /* 0x000fe40000100a00 */
[----:B------:R1:W-:Y:S02]  /*1559b0*/  STL.64 [R1+0x908], R66 ;  /* 0x0009084201007387 */ /* 0x0003e40000100a00 */
[----:B-1----:R-:W-:Y:S01]  /*1559c0*/  HMMA.1688.F32.TF32 R64, R228, R92, R116 ;  /* 0x0000005ce440723c */ /* 0x002fe20000081074 */
[----:B------:R-:W-:Y:S01]  /*1559d0*/  MOV R108, R11 ;  /* 0x0000000b006c7202 */ /* 0x000fe20000000f00 */
[----:B------:R-:W-:-:S06]  /*1559e0*/  IMAD.MOV.U32 R109, RZ, RZ, R10 ;  /* 0x000000ffff6d7224 */ /* 0x000fcc00078e000a */
        /* <DEDUP_REMOVED lines=8> */
[----:B------:R-:W-:Y:S01]  /*155a70*/  STL.64 [R1+0x8a8], R114 ;  /* 0x0008a87201007387 */ /* 0x000fe20000100a00 */
        /* <DEDUP_REMOVED lines=31> */
[C---:B-1----:R-:W-:Y:S08]  /*155c70*/  HMMA.1688.F32.TF32 R64, R228.reuse, R32, R132 ;  /* 0x00000020e440723c */ /* 0x042ff00000081084 */
[C---:B------:R-:W-:Y:S01]  /*155c80*/  HMMA.1688.F32.TF32 R112, R228.reuse, R40, R140 ;  /* 0x00000028e470723c */ /* 0x040fe2000008108c */
[----:B------:R-:W-:Y:S01]  /*155c90*/  MOV R104, R43 ;  /* 0x0000002b00687202 */ /* 0x000fe20000000f00 */
[----:B------:R-:W-:Y:S01]  /*155ca0*/  IMAD.MOV.U32 R105, RZ, RZ, R42 ;  /* 0x000000ffff697224 */ /* 0x000fe200078e002a */
        /* <DEDUP_REMOVED lines=8> */
[----:B------:R-:W-:Y:S02]  /*155d30*/  STL.64 [R1+0x848], R118 ;  /* 0x0008487601007387 */ /* 0x000fe40000100a00 */
[----:B------:R-:W-:Y:S02]  /*155d40*/  STL.64 [R1+0x820], R112 ;  /* 0x0008207001007387 */ /* 0x000fe40000100a00 */
[----:B------:R-:W-:Y:S11]  /*155d50*/  STL.64 [R1+0x828], R114 ;  /* 0x0008287201007387 */ /* 0x000ff60000100a00 */
[----:B------:R-:W-:Y:S06]  /*155d60*/  @!UPT UIADD3 URZ, URZ, URZ, URZ ;  /* 0x0000003f3f3ff290 */ /* 0x000fec000fffe03f */
[----:B------:R-:W-:Y:S01]  /*155d70*/  STL.64 [R1+0x800], R64 ;  /* 0x0008004001007387 */ /* 0x000fe20000100a00 */
[----:B------:R2:W-:Y:S02]  /*155d80*/  STL.64 [R1+0x808], R66 ;  /* 0x0008084201007387 */ /* 0x0005e40000100a00 */
[C---:B--2---:R-:W-:Y:S11]  /*155d90*/  HMMA.1688.F32.TF32 R64, R228.reuse, R100, R148 ;  /* 0x00000064e440723c */ /* 0x044ff60000081094 */
[----:B------:R-:W-:Y:S11]  /*155da0*/  @!UPT UIADD3 URZ, URZ, URZ, URZ ;  /* 0x0000003f3f3ff290 */ /* 0x000ff6000fffe03f */
[----:B------:R-:W-:Y:S01]  /*155db0*/  @!UPT UIADD3 URZ, URZ, URZ, URZ ;  /* 0x0000003f3f3ff290 */ /* 0x000fe2000fffe03f */
[----:B------:R-:W-:Y:S01]  /*155dc0*/  STL.64 [R1+0x7f0], R64 ;  /* 0x0007f04001007387 */ /* 0x000fe20000100a00 */
[----:B------:R2:W-:Y:S02]  /*155dd0*/  STL.64 [R1+0x7f8], R66 ;  /* 0x0007f84201007387 */ /* 0x0005e40000100a00 */
[C---:B--2---:R-:W-:Y:S11]  /*155de0*/  HMMA.1688.F32.TF32 R64, R228.reuse, R16, R152 ;  /* 0x00000010e440723c */ /* 0x044ff60000081098 */
[----:B------:R-:W-:Y:S11]  /*155df0*/  @!UPT UIADD3 URZ, URZ, URZ, URZ ;  /* 0x0000003f3f3ff290 */ /* 0x000ff6000fffe03f */
[----:B------:R-:W-:Y:S01]  /*155e00*/  @!UPT UIADD3 URZ, URZ, URZ, URZ ;  /* 0x0000003f3f3ff290 */ /* 0x000fe2000fffe03f */
[----:B------:R-:W-:Y:S01]  /*155e10*/  STL.64 [R1+0x7d0], R64 ;  /* 0x0007d04001007387 */ /* 0x000fe20000100a00 */
[----:B------:R2:W-:Y:S02]  /*155e20*/  STL.64 [R1+0x7d8], R66 ;  /* 0x0007d84201007387 */ /* 0x0005e40000100a00 */
[C---:B--2---:R-:W-:Y:S01]  /*155e30*/  HMMA.1688.F32.TF32 R64, R228.reuse, R60, R156 ;  /* 0x0000003ce440723c */ /* 0x044fe2000008109c */
[----:B------:R-:W-:Y:S01]  /*155e40*/  MOV R144, R31 ;  /* 0x0000001f00907202 */ /* 0x000fe20000000f00 */
[----:B------:R-:W-:Y:S11]  /*155e50*/  IMAD.MOV.U32 R145, RZ, RZ, R30 ;  /* 0x000000ffff917224 */ /* 0x000ff600078e001e */
[----:B------:R-:W-:Y:S10]  /*155e60*/  @!UPT UIADD3 URZ, URZ, URZ, URZ ;  /* 0x0000003f3f3ff290 */ /* 0x000ff4000fffe03f */
[----:B------:R-:W-:Y:S01]  /*155e70*/  STL.64 [R1+0x7b0], R64 ;  /* 0x0007b04001007387 */ /* 0x000fe20000100a00 */
[----:B------:R2:W-:Y:S02]  /*155e80*/  STL.64 [R1+0x7b8], R66 ;  /* 0x0007b84201007387 */ /* 0x0005e40000100a00 */
[C---:B--2---:R-:W-:Y:S11]  /*155e90*/  HMMA.1688.F32.TF32 R64, R228.reuse, R52, R160 ;  /* 0x00000034e440723c */ /* 0x044ff600000810a0 */
[----:B------:R-:W-:Y:S11]  /*155ea0*/  @!UPT UIADD3 URZ, URZ, URZ, URZ ;  /* 0x0000003f3f3ff290 */ /* 0x000ff6000fffe03f */
[----:B------:R-:W-:Y:S01]  /*155eb0*/  @!UPT UIADD3 URZ, URZ, URZ, URZ ;  /* 0x0000003f3f3ff290 */ /* 0x000fe2000fffe03f */
[----:B------:R-:W-:Y:S01]  /*155ec0*/  STL.64 [R1+0x790], R64 ;  /* 0x0007904001007387 */ /* 0x000fe20000100a00 */
[----:B------:R2:W-:Y:S02]  /*155ed0*/  STL.64 [R1+0x798], R66 ;  /* 0x0007984201007387 */ /* 0x0005e40000100a00 */
[----:B------:R-:W3:Y:S01]  /*155ee0*/  LDL.LU R197, [R1+0x6774] ;  /* 0x0067740001c57983 */ /* 0x000ee20000300800 */
[----:B--2---:R-:W-:Y:S01]  /*155ef0*/  HMMA.1688.F32.TF32 R64, R228, R144, R164 ;  /* 0x00000090e440723c */ /* 0x004fe200000810a4 */
[----:B------:R-:W-:Y:S01]  /*155f00*/  MOV R112, R169 ;  /* 0x000000a900707202 */ /* 0x000fe20000000f00 */
[----:B------:R-:W-:Y:S11]  /*155f10*/  IMAD.MOV.U32 R113, RZ, RZ, R170 ;  /* 0x000000ffff717224 */ /* 0x000ff600078e00aa */
[----:B------:R-:W-:Y:S10]  /*155f20*/  @!UPT UIADD3 URZ, URZ, URZ, URZ ;  /* 0x0000003f3f3ff290 */ /* 0x000ff4000fffe03f */
[----:B------:R2:W-:Y:S01]  /*155f30*/  STL.64 [R1+0x770], R64 ;  /* 0x0007704001007387 */ /* 0x0005e20000100a00 */
[----:B------:R4:W-:Y:S02]  /*155f40*/  STL.64 [R1+0x778], R66 ;  /* 0x0007784201007387 */ /* 0x0009e40000100a00 */
[----:B------:R-:W3:Y:S02]  /*155f50*/  LDL.LU R192, [R1+0x6770] ;  /* 0x0067700001c07983 */ /* 0x000ee40000300800 */
[----:B------:R-:W3:Y:S01]  /*155f60*/  LDL.LU R193, [R1+0x676c] ;  /* 0x00676c0001c17983 */ /* 0x000ee20000300800 */
[----:B------:R-:W3:Y:S01]  /*155f70*/  LDL.LU R194, [R1+0x6768] ;  /* 0x0067680001c27983 */ /* 0x000ee20000300800 */
[----:B--2---:R-:W-:Y:S01]  /*155f80*/  MOV R64, R188 ;  /* 0x000000bc00407202 */ /* 0x004fe20000000f00 */
[----:B------:R-:W-:Y:S02]  /*155f90*/  IMAD.MOV.U32 R65, RZ, RZ, R189 ;  /* 0x000000ffff417224 */ /* 0x000fe400078e00bd */
[----:B------:R-:W2:Y:S01]  /*155fa0*/  LDL.LU R188, [R1+0x6764] ;  /* 0x0067640001bc7983 */ /* 0x000ea20000300800 */
[----:B------:R-:W2:Y:S01]  /*155fb0*/  LDL.LU R189, [R1+0x6760] ;  /* 0x0067600001bd7983 */ /* 0x000ea20000300800 */
[----:B----4-:R-:W-:Y:S01]  /*155fc0*/  MOV R66, R190 ;  /* 0x000000be00427202 */ /* 0x010fe20000000f00 */
[----:B------:R-:W-:Y:S01]  /*155fd0*/  IMAD.MOV.U32 R67, RZ, RZ, R191 ;  /* 0x000000ffff437224 */ /* 0x000fe200078e00bf */
[----:B------:R-:W2:Y:S01]  /*155fe0*/  LDL.LU R190, [R1+0x675c] ;  /* 0x00675c0001be7983 */ /* 0x000ea20000300800 */
[----:B------:R-:W2:Y:S02]  /*155ff0*/  LDL.LU R191, [R1+0x6758] ;  /* 0x0067580001bf7983 */ /* 0x000ea40000300800 */
        /* <DEDUP_REMOVED lines=14> */
[----:B------:R-:W-:-:S02]  /*1560e0*/  MOV R114, R171 ;  /* 0x000000ab00727202 */ /* 0x000fc40000000f00 */
[----:B------:R-:W3:Y:S01]  /*1560f0*/  LDL.LU R171, [R1+0x671c] ;  /* 0x00671c0001ab7983 */ /* 0x000ee20000300800 */
[----:B------:R-:W-:Y:S02]  /*156100*/  IMAD.MOV.U32 R115, RZ, RZ, R179 ;  /* 0x000000ffff737224 */ /* 0x000fe400078e00b3 */
[----:B------:R-:W3:Y:S01]  /*156110*/  LDL.LU R179, [R1+0x6718] ;  /* 0x0067180001b37983 */ /* 0x000ee20000300800 */
[----:B------:R-:W-:Y:S01]  /*156120*/  MOV R148, R27 ;  /* 0x0000001b00947202 */ /* 0x000fe20000000f00 */
[----:B------:R-:W-:Y:S01]  /*156130*/  IMAD.MOV.U32 R149, RZ, RZ, R26 ;  /* 0x000000ffff957224 */ /* 0x000fe200078e001a */
[----:B------:R-:W-:Y:S01]  /*156140*/  MOV R152, R19 ;  /* 0x0000001300987202 */ /* 0x000fe20000000f00 */
[----:B------:R-:W-:Y:S01]  /*156150*/  IMAD.MOV.U32 R153, RZ, RZ, R18 ;  /* 0x000000ffff997224 */ /* 0x000fe200078e0012 */
[----:B------:R-:W-:Y:S01]  /*156160*/  MOV R156, R15 ;  /* 0x0000000f009c7202 */ /* 0x000fe20000000f00 */
[----:B------:R-:W-:Y:S01]  /*156170*/  IMAD.MOV.U32 R157, RZ, RZ, R14 ;  /* 0x000000ffff9d7224 */ /* 0x000fe200078e000e */
[----:B------:R-:W4:Y:S01]  /*156180*/  LDL.LU R180, [R1+0x6714] ;  /* 0x0067140001b47983 */ /* 0x000f220000300800 */
[----:B------:R-:W4:Y:S02]  /*156190*/  LDL.LU R181, [R1+0x6710] ;  /* 0x0067100001b57983 */ /* 0x000f240000300800 */
[----:B------:R-:W4:Y:S02]  /*1561a0*/  LDL.LU R182, [R1+0x670c] ;  /* 0x00670c0001b67983 */ /* 0x000f240000300800 */
[----:B------:R-:W4:Y:S01]  /*1561b0*/  LDL.LU R183, [R1+0x6708] ;  /* 0x0067080001b77983 */ /* 0x000f220000300800 */
[C---:B--2---:R-:W-:Y:S08]  /*1561c0*/  HMMA.1688.F32.TF32 R132, R228.reuse, R152, R172 ;  /* 0x00000098e484723c */ /* 0x044ff000000810ac */
[C---:B---3--:R-:W-:Y:S08]  /*1561d0*/  HMMA.1688.F32.TF32 R136, R228.reuse, R148, R168 ;  /* 0x00000094e488723c */ /* 0x048ff000000810a8 */
[----:B------:R-:W-:Y:S11]  /*1561e0*/  HMMA.1688.F32.TF32 R128, R228, R156, R176 ;  /* 0x0000009ce480723c */ /* 0x000ff600000810b0 */
[----:B------:R-:W-:Y:S04]  /*1561f0*/  @!UPT UIADD3 URZ, URZ, URZ, URZ ;  /* 0x0000003f3f3ff290 */ /* 0x000fe8000fffe03f */
[----:B------:R-:W-:Y:S01]  /*156200*/  STL.64 [R1+0x750], R136 ;  /* 0x0007508801007387 */ /* 0x000fe20000100a00 */
[----:B------:R-:W-:Y:S02]  /*156210*/  STL.64 [R1+0x758], R138 ;  /* 0x0007588a01007387 */ /* 0x000fe40000100a00 */
[----:B------:R-:W-:Y:S02]  /*156220*/  STL.64 [R1+0x730], R132 ;  /* 0x0007308401007387 */ /* 0x000fe40000100a00 */
[----:B------:R4:W-:Y:S03]  /*156230*/  STL.64 [R1+0x738], R134 ;  /* 0x0007388601007387 */ /* 0x0009e60000100a00 */
[----:B------:R-:W-:Y:S01]  /*156240*/  STL.64 [R1+0x710], R128 ;  /* 0x0007108001007387 */ /* 0x000fe20000100a00 */
[----:B------:R2:W-:Y:S02]  /*156250*/  STL.64 [R1+0x718], R130 ;  /* 0x0007188201007387 */ /* 0x0005e40000100a00 */
[----:B------:R-:W3:Y:S02]  /*156260*/  LDL.LU R195, [R1+0x6704] ;  /* 0x0067040001c37983 */ /* 0x000ee40000300800 */
[----:B------:R-:W3:Y:S01]  /*156270*/  LDL.LU R198, [R1+0x6700] ;  /* 0x0067000001c67983 */ /* 0x000ee20000300800 */
[----:B------:R-:W3:Y:S01]  /*156280*/  LDL.LU R199, [R1+0x66fc] ;  /* 0x0066fc0001c77983 */ /* 0x000ee20000300800 */
[----:B------:R-:W3:Y:S01]  /*156290*/  LDL.LU R203, [R1+0x66f8] ;  /* 0x0066f80001cb7983 */ /* 0x000ee20000300800 */
[----:B------:R-:W-:Y:S01]  /*1562a0*/  MOV R160, R7 ;  /* 0x0000000700a07202 */ /* 0x000fe20000000f00 */
[----:B------:R-:W-:-:S07]  /*1562b0*/  IMAD.MOV.U32 R161, RZ, RZ, R6 ;  /* 0x000000ffffa17224 */ /* 0x000fce00078e0006 */
[C---:B----4-:R-:W-:Y:S08]  /*1562c0*/  HMMA.1688.F32.TF32 R132, R228.reuse, R160, R180 ;  /* 0x000000a0e484723c */ /* 0x050ff000000810b4 */
[----:B--2---:R-:W-:Y:S01]  /*1562d0*/  HMMA.1688.F32.TF32 R128, R228, R84, R184 ;  /* 0x00000054e480723c */ /* 0x004fe200000810b8 */
[----:B------:R-:W-:Y:S01]  /*1562e0*/  MOV R176, R5 ;  /* 0x0000000500b07202 */ /* 0x000fe20000000f00 */
[----:B------:R-:W-:-:S06]  /*1562f0*/  IMAD.MOV.U32 R177, RZ, RZ, R4 ;  /* 0x000000ffffb17224 */ /* 0x000fcc00078e0004 */
[----:B------:R-:W-:Y:S07]  /*156300*/  HMMA.1688.F32.TF32 R4, R228, R68, R188 ;  /* 0x00000044e404723c */ /* 0x000fee00000810bc */
[----:B------:R-:W-:Y:S01]  /*156310*/  STL.64 [R1+0x6f0], R132 ;  /* 0x0006f08401007387 */ /* 0x000fe20000100a00 */
[----:B------:R3:W-:Y:S07]  /*156320*/  STL.64 [R1+0x6f8], R134 ;  /* 0x0006f88601007387 */ /* 0x0007ee0000100a00 */
[----:B------:R-:W-:Y:S02]  /*156330*/  STL.64 [R1+0x6d0], R128 ;  /* 0x0006d08001007387 */ /* 0x000fe40000100a00 */
[----:B------:R2:W-:Y:S06]  /*156340*/  STL.64 [R1+0x6d8], R130 ;  /* 0x0006d88201007387 */ /* 0x0005ec0000100a00 */
[----:B------:R-:W-:Y:S01]  /*156350*/  STL.64 [R1+0x6a0], R4 ;  /* 0x0006a00401007387 */ /* 0x000fe20000100a00 */
[----:B------:R4:W-:Y:S01]  /*156360*/  STL.64 [R1+0x6a8], R6 ;  /* 0x0006a80601007387 */ /* 0x0009e20000100a00 */
[----:B------:R-:W-:Y:S01]  /*156370*/  MOV R116, R23 ;  /* 0x0000001700747202 */ /* 0x000fe20000000f00 */
[----:B------:R-:W-:Y:S01]  /*156380*/  IMAD.MOV.U32 R117, RZ, RZ, R22 ;  /* 0x000000ffff757224 */ /* 0x000fe200078e0016 */
[C---:B-1----:R-:W-:Y:S08]  /*156390*/  HMMA.1688.F32.TF32 R248, R8.reuse, R88, R248 ;  /* 0x0000005808f8723c */ /* 0x042ff000000810f8 */
[----:B------:R-:W-:Y:S08]  /*1563a0*/  HMMA.1688.F32.TF32 R240, R8, R80, R240 ;  /* 0x0000005008f0723c */ /* 0x000ff000000810f0 */
[C---:B---3--:R-:W-:Y:S08]  /*1563b0*/  HMMA.1688.F32.TF32 R132, R228.reuse, R12, R192 ;  /* 0x0000000ce484723c */ /* 0x048ff000000810c0 */
[C---:B--2---:R-:W-:Y:S08]  /*1563c0*/  HMMA.1688.F32.TF32 R128, R228.reuse, R24, R196 ;  /* 0x00000018e480723c */ /* 0x044ff000000810c4 */
[C---:B----4-:R-:W-:Y:S07]  /*1563d0*/  HMMA.1688.F32.TF32 R4, R228.reuse, R28, R200 ;  /* 0x0000001ce404723c */ /* 0x050fee00000810c8 */
        /* <DEDUP_REMOVED lines=16> */
[----:B------:R-:W-:Y:S02]  /*1564e0*/  STL.64 [R1+0x5e8], R6 ;  /* 0x0005e80601007387 */ /* 0x000fe40000100a00 */
[----:B------:R-:W-:Y:S04]  /*1564f0*/  LDS R4, [R2+0x38600] ;  /* 0x0386000002047984 */ /* 0x000fe80000000800 */
[----:B------:R-:W-:Y:S01]  /*156500*/  LDS R6, [R2+0x3a600] ;  /* 0x03a6000002067984 */ /* 0x000fe20000000800 */
[----:B------:R-:W-:Y:S04]  /*156510*/  LDS R5, [R0+0x38600] ;  /* 0x0386000000057984 */ /* 0x000fe80000000800 */
[----:B------:R-:W1:Y:S04]  /*156520*/  LDS R7, [R0+0x3a600] ;  /* 0x03a6000000077984 */ /* 0x000e680000000800 */
[----:B------:R-:W-:Y:S01]  /*156530*/  STL.64 [R1+0x460], R132 ;  /* 0x0004608401007387 */ /* 0x000fe20000100a00 */
[----:B------:R2:W-:Y:S05]  /*156540*/  STL.64 [R1+0x468], R134 ;  /* 0x0004688601007387 */ /* 0x0005ea0000100a00 */
[----:B------:R-:W-:Y:S02]  /*156550*/  STL.64 [R1+0x60], R128 ;  /* 0x0000608001007387 */ /* 0x000fe40000100a00 */
[----:B------:R3:W-:Y:S01]  /*156560*/  STL.64 [R1+0x68], R130 ;  /* 0x0000688201007387 */ /* 0x0007e20000100a00 */
        /* <DEDUP_REMOVED lines=10> */
[----:B------:R2:W-:Y:S01]  /*156610*/  STL.64 [R1+0x30], R124 ;  /* 0x0000307c01007387 */ /* 0x0005e20000100a00 */
[----:B------:R3:W-:Y:S02]  /*156620*/  STL.64 [R1+0x38], R126 ;  /* 0x0000387e01007387 */ /* 0x0007e40000100a00 */
[----:B------:R-:W-:Y:S02]  /*156630*/  STL.64 [R1+0x20], R120 ;  /* 0x0000207801007387 */ /* 0x000fe40000100a00 */
[----:B------:R-:W-:Y:S03]  /*156640*/  STL.64 [R1+0x28], R122 ;  /* 0x0000287a01007387 */ /* 0x000fe60000100a00 */
[----:B------:R2:W-:Y:S01]  /*156650*/  STL.64 [R1+0x10], R112 ;  /* 0x0000107001007387 */ /* 0x0005e20000100a00 */
[----:B------:R1:W-:Y:S02]  /*156660*/  STL.64 [R1+0x18], R114 ;  /* 0x0000187201007387 */ /* 0x0003e40000100a00 */
[----:B------:R-:W4:Y:S05]  /*156670*/  LDL.LU R236, [R1+0x4e0] ;  /* 0x0004e00001ec7983 */ /* 0x000f2a0000300800 */
[----:B------:R1:W-:Y:S01]  /*156680*/  STL.64 [R1], R64 ;  /* 0x0000004001007387 */ /* 0x0003e20000100a00 */
[----:B------:R1:W-:Y:S01]  /*156690*/  STL.64 [R1+0x8], R66 ;  /* 0x0000084201007387 */ /* 0x0003e20000100a00 */
[----:B------:R-:W4:Y:S02]  /*1566a0*/  LDL.LU R237, [R1+0x4e4] ;  /* 0x0004e40001ed7983 */ /* 0x000f240000300800 */
[----:B------:R-:W4:Y:S02]  /*1566b0*/  LDL.LU R238, [R1+0x4e8] ;  /* 0x0004e80001ee7983 */ /* 0x000f240000300800 */
[----:B------:R-:W4:Y:S01]  /*1566c0*/  LDL.LU R239, [R1+0x4ec] ;  /* 0x0004ec0001ef7983 */ /* 0x000f220000300800 */
[----:B------:R-:W-:Y:S01]  /*1566d0*/  STL [R1+0x6624], R248 ;  /* 0x006624f801007387 */ /* 0x000fe20000100800 */
[----:B------:R-:W-:Y:S02]  /*1566e0*/  STL [R1+0x6620], R249 ;  /* 0x006620f901007387 */ /* 0x000fe40000100800 */
[----:B------:R-:W-:Y:S02]  /*1566f0*/  STL [R1+0x661c], R250 ;  /* 0x00661cfa01007387 */ /* 0x000fe40000100800 */
[----:B------:R-:W-:Y:S01]  /*156700*/  STL [R1+0x6618], R251 ;  /* 0x006618fb01007387 */ /* 0x000fe20000100800 */
        /* <DEDUP_REMOVED lines=20> */
[----:B------:R-:W3:Y:S01]  /*156850*/  LDL.LU R120, [R1+0x530] ;  /* 0x0005300001787983 */ /* 0x000ee20000300800 */
[----:B------:R-:W3:Y:S02]  /*156860*/  LDL.LU R121, [R1+0x534] ;  /* 0x0005340001797983 */ /* 0x000ee40000300800 */
[----:B------:R-:W3:Y:S02]  /*156870*/  LDL.LU R122, [R1+0x538] ;  /* 0x00053800017a7983 */ /* 0x000ee40000300800 */
[----:B------:R-:W3:Y:S01]  /*156880*/  LDL.LU R123, [R1+0x53c] ;  /* 0x00053c00017b7983 */ /* 0x000ee20000300800 */
[----:B------:R-:W-:Y:S01]  /*156890*/  STL [R1+0x6634], R240 ;  /* 0x006634f001007387 */ /* 0x000fe20000100800 */
[----:B------:R-:W-:Y:S02]  /*1568a0*/  STL [R1+0x6630], R241 ;  /* 0x006630f101007387 */ /* 0x000fe40000100800 */
[----:B------:R-:W-:Y:S02]  /*1568b0*/  STL [R1+0x662c], R242 ;  /* 0x00662cf201007387 */ /* 0x000fe40000100800 */
[----:B------:R-:W-:Y:S01]  /*1568c0*/  STL [R1+0x6628], R243 ;  /* 0x006628f301007387 */ /* 0x000fe20000100800 */
        /* <DEDUP_REMOVED lines=12> */
[C---:B----4-:R-:W-:Y:S08]  /*156990*/  HMMA.1688.F32.TF32 R236, R8.reuse, R72, R236 ;  /* 0x0000004808ec723c */ /* 0x050ff000000810ec */
[C---:B--2---:R-:W-:Y:S08]  /*1569a0*/  HMMA.1688.F32.TF32 R164, R8.reuse, R32, R140 ;  /* 0x0000002008a4723c */ /* 0x044ff0000008108c */
[C---:B---3--:R-:W-:Y:S08]  /*1569b0*/  HMMA.1688.F32.TF32 R140, R8.reuse, R36, R136 ;  /* 0x00000024088c723c */ /* 0x048ff00000081088 */
[C---:B------:R-:W-:Y:S08]  /*1569c0*/  HMMA.1688.F32.TF32 R136, R8.reuse, R40, R128 ;  /* 0x000000280888723c */ /* 0x040ff00000081080 */
[C---:B------:R-:W-:Y:S01]  /*1569d0*/  HMMA.1688.F32.TF32 R124, R8.reuse, R20, R124 ;  /* 0x00000014087c723c */ /* 0x040fe2000008107c */
[----:B------:R-:W-:Y:S01]  /*1569e0*/  STL [R1+0x6644], R236 ;  /* 0x006644ec01007387 */ /* 0x000fe20000100800 */
[----:B------:R-:W-:Y:S02]  /*1569f0*/  STL [R1+0x6640], R237 ;  /* 0x006640ed01007387 */ /* 0x000fe40000100800 */
[----:B------:R-:W-:Y:S02]  /*156a00*/  STL [R1+0x663c], R238 ;  /* 0x00663cee01007387 */ /* 0x000fe40000100800 */
[----:B------:R-:W-:Y:S02]  /*156a10*/  STL [R1+0x6638], R239 ;  /* 0x006638ef01007387 */ /* 0x000fe40000100800 */
[C---:B------:R-:W-:Y:S01]  /*156a20*/  HMMA.1688.F32.TF32 R112, R8.reuse, R16, R112 ;  /* 0x000000100870723c */ /* 0x040fe20000081070 */
[----:B------:R-:W-:Y:S01]  /*156a30*/  STL.64 [R1+0x1d0], R164 ;  /* 0x0001d0a401007387 */ /* 0x000fe20000100a00 */
[----:B------:R-:W-:Y:S03]  /*156a40*/  STL.64 [R1+0x1d8], R166 ;  /* 0x0001d8a601007387 */ /* 0x000fe60000100a00 */
[----:B------:R-:W-:Y:S01]  /*156a50*/  STL.64 [R1+0x1c0], R140 ;  /* 0x0001c08c01007387 */ /* 0x000fe20000100a00 */
[----:B------:R-:W-:Y:S03]  /*156a60*/  STL.64 [R1+0x1c8], R142 ;  /* 0x0001c88e01007387 */ /* 0x000fe60000100a00 */
[----:B------:R-:W2:Y:S01]  /*156a70*/  LDL.LU R128, [R1+0x580] ;  /* 0x0005800001807983 */ /* 0x000ea20000300800 */
[----:B------:R-:W-:Y:S02]  /*156a80*/  STL.64 [R1+0x1b0], R136 ;  /* 0x0001b08801007387 */ /* 0x000fe40000100a00 */
[----:B------:R1:W-:Y:S02]  /*156a90*/  STL.64 [R1+0x1b8], R138 ;  /* 0x0001b88a01007387 */ /* 0x0003e40000100a00 */
[C---:B-1----:R-:W-:Y:S01]  /*156aa0*/  HMMA.1688.F32.TF32 R136, R8.reuse, R100, R120 ;  /* 0x000000640888723c */ /* 0x042fe20000081078 */
[----:B------:R1:W-:Y:S01]  /*156ab0*/  STL.64 [R1+0x1a0], R124 ;  /* 0x0001a07c01007387 */ /* 0x0003e20000100a00 */
[----:B------:R3:W-:Y:S02]  /*156ac0*/  STL.64 [R1+0x1a8], R126 ;  /* 0x0001a87e01007387 */ /* 0x0007e40000100a00 */
[----:B------:R-:W2:Y:S02]  /*156ad0*/  LDL.LU R129, [R1+0x584] ;  /* 0x0005840001817983 */ /* 0x000ea40000300800 */
[----:B------:R-:W2:Y:S01]  /*156ae0*/  LDL.LU R130, [R1+0x588] ;  /* 0x0005880001827983 */ /* 0x000ea20000300800 */
[----:B------:R-:W2:Y:S04]  /*156af0*/  LDL.LU R131, [R1+0x58c] ;  /* 0x00058c0001837983 */ /* 0x000ea80000300800 */
[----:B-1----:R-:W4:Y:S01]  /*156b00*/  LDL.LU R124, [R1+0x590] ;  /* 0x00059000017c7983 */ /* 0x002f220000300800 */
[----:B------:R-:W4:Y:S02]  /*156b10*/  LDL.LU R125, [R1+0x594] ;  /* 0x00059400017d7983 */ /* 0x000f240000300800 */
[----:B---3--:R-:W4:Y:S02]  /*156b20*/  LDL.LU R126, [R1+0x598] ;  /* 0x00059800017e7983 */ /* 0x008f240000300800 */
[----:B------:R-:W4:Y:S01]  /*156b30*/  LDL.LU R127, [R1+0x59c] ;  /* 0x00059c00017f7983 */ /* 0x000f220000300800 */
[----:B------:R-:W3:Y:S06]  /*156b40*/  LDL.LU R120, [R1+0x5a0] ;  /* 0x0005a00001787983 */ /* 0x000eec0000300800 */
[----:B------:R-:W-:Y:S01]  /*156b50*/  STL.64 [R1+0x190], R136 ;  /* 0x0001908801007387 */ /* 0x000fe20000100a00 */
[----:B------:R1:W-:Y:S02]  /*156b60*/  STL.64 [R1+0x198], R138 ;  /* 0x0001988a01007387 */ /* 0x0003e40000100a00 */
[----:B------:R1:W-:Y:S02]  /*156b70*/  STL.64 [R1+0x180], R112 ;  /* 0x0001807001007387 */ /* 0x0003e40000100a00 */
[----:B------:R1:W-:Y:S01]  /*156b80*/  STL.64 [R1+0x188], R114 ;  /* 0x0001887201007387 */ /* 0x0003e20000100a00 */
[----:B------:R-:W3:Y:S01]  /*156b90*/  LDL.LU R121, [R1+0x5a4] ;  /* 0x0005a40001797983 */ /* 0x000ee20000300800 */
[----:B------:R-:W3:Y:S02]  /*156ba0*/  LDL.LU R122, [R1+0x5a8] ;  /* 0x0005a800017a7983 */ /* 0x000ee40000300800 */
[----:B------:R-:W3:Y:S01]  /*156bb0*/  LDL.LU R123, [R1+0x5ac] ;  /* 0x0005ac00017b7983 */ /* 0x000ee20000300800 */
[C---:B-1----:R-:W-:Y:S01]  /*156bc0*/  HMMA.1688.F32.TF32 R136, R8.reuse, R60, R132 ;  /* 0x0000003c0888723c */ /* 0x042fe20000081084 */
[----:B------:R-:W3:Y:S01]  /*156bd0*/  LDL.LU R112, [R1+0x5b0] ;  /* 0x0005b00001707983 */ /* 0x000ee20000300800 */
[----:B------:R-:W3:Y:S06]  /*156be0*/  LDL.LU R113, [R1+0x5b4] ;  /* 0x0005b40001717983 */ /* 0x000eec0000300800 */
[C---:B------:R-:W-:Y:S01]  /*156bf0*/  HMMA.1688.F32.TF32 R132, R8.reuse, R52, R224 ;  /* 0x000000340884723c */ /* 0x040fe200000810e0 */
[----:B------:R-:W3:Y:S01]  /*156c00*/  LDL.LU R114, [R1+0x5b8] ;  /* 0x0005b80001727983 */ /* 0x000ee20000300800 */
[----:B------:R-:W3:Y:S01]  /*156c10*/  LDL.LU R115, [R1+0x5bc] ;  /* 0x0005bc0001737983 */ /* 0x000ee20000300800 */
[----:B------:R-:W3:Y:S11]  /*156c20*/  LDL.LU R224, [R1+0x5c0] ;  /* 0x0005c00001e07983 */ /* 0x000ef60000300800 */
[----:B------:R-:W-:Y:S01]  /*156c30*/  @!UPT UIADD3 URZ, URZ, URZ, URZ ;  /* 0x0000003f3f3ff290 */ /* 0x000fe2000fffe03f */
[----:B------:R-:W-:Y:S01]  /*156c40*/  STL.64 [R1+0x170], R136 ;  /* 0x0001708801007387 */ /* 0x000fe20000100a00 */
[----:B------:R-:W-:Y:S07]  /*156c50*/  STL.64 [R1+0x178], R138 ;  /* 0x0001788a01007387 */ /* 0x000fee0000100a00 */
[----:B------:R-:W-:Y:S02]  /*156c60*/  STL.64 [R1+0x160], R132 ;  /* 0x0001608401007387 */ /* 0x000fe40000100a00 */
[----:B------:R-:W-:Y:S01]  /*156c70*/  STL.64 [R1+0x168], R134 ;  /* 0x0001688601007387 */ /* 0x000fe20000100a00 */
[----:B------:R-:W3:Y:S01]  /*156c80*/  LDL.LU R225, [R1+0x5c4] ;  /* 0x0005c40001e17983 */ /* 0x000ee20000300800 */
[----:B------:R-:W3:Y:S02]  /*156c90*/  LDL.LU R226, [R1+0x5c8] ;  /* 0x0005c80001e27983 */ /* 0x000ee40000300800 */
[----:B------:R-:W3:Y:S01]  /*156ca0*/  LDL.LU R227, [R1+0x5cc] ;  /* 0x0005cc0001e37983 */ /* 0x000ee20000300800 */
[C---:B------:R-:W-:Y:S11]  /*156cb0*/  HMMA.1688.F32.TF32 R64, R8.reuse, R144, R64 ;  /* 0x000000900840723c */ /* 0x040ff60000081040 */
[----:B------:R-:W-:Y:S11]  /*156cc0*/  @!UPT UIADD3 URZ, URZ, URZ, URZ ;  /* 0x0000003f3f3ff290 */ /* 0x000ff6000fffe03f */
[----:B------:R-:W-:Y:S02]  /*156cd0*/  @!UPT UIADD3 URZ, URZ, URZ, URZ ;  /* 0x0000003f3f3ff290 */ /* 0x000fe4000fffe03f */
[----:B------:R-:W-:Y:S01]  /*156ce0*/  MOV R236, R64 ;  /* 0x0000004000ec7202 */ /* 0x000fe20000000f00 */
[----:B------:R-:W-:Y:S01]  /*156cf0*/  IMAD.MOV.U32 R237, RZ, RZ, R65 ;  /* 0x000000ffffed7224 */ /* 0x000fe200078e0041 */
[----:B------:R-:W3:Y:S01]  /*156d00*/  LDL.LU R64, [R1+0x5d0] ;  /* 0x0005d00001407983 */ /* 0x000ee20000300800 */
[----:B------:R-:W-:Y:S01]  /*156d10*/  MOV R238, R66 ;  /* 0x0000004200ee7202 */ /* 0x000fe20000000f00 */
[----:B------:R-:W3:Y:S02]  /*156d20*/  LDL.LU R65, [R1+0x5d4] ;  /* 0x0005d40001417983 */ /* 0x000ee40000300800 */
[----:B------:R-:W-:Y:S01]  /*156d30*/  IMAD.MOV.U32 R239, RZ, RZ, R67 ;  /* 0x000000ffffef7224 */ /* 0x000fe200078e0043 */
[----:B------:R-:W3:Y:S01]  /*156d40*/  LDL.LU R66, [R1+0x5d8] ;  /* 0x0005d80001427983 */ /* 0x000ee20000300800 */
[----:B------:R-:W3:Y:S03]  /*156d50*/  LDL.LU R67, [R1+0x5dc] ;  /* 0x0005dc0001437983 */ /* 0x000ee60000300800 */
[----:B------:R-:W-:Y:S01]  /*156d60*/  STL [R1+0x6654], R239 ;  /* 0x006654ef01007387 */ /* 0x000fe20000100800 */
[----:B------:R-:W-:Y:S02]  /*156d70*/  STL [R1+0x6650], R238 ;  /* 0x006650ee01007387 */ /* 0x000fe40000100800 */
[----:B------:R-:W-:Y:S02]  /*156d80*/  STL [R1+0x664c], R237 ;  /* 0x00664ced01007387 */ /* 0x000fe40000100800 */
[----:B------:R1:W-:Y:S01]  /*156d90*/  STL [R1+0x6648], R236 ;  /* 0x006648ec01007387 */ /* 0x0003e20000100800 */
[C---:B--2---:R-:W-:Y:S08]  /*156da0*/  HMMA.1688.F32.TF32 R128, R8.reuse, R148, R128 ;  /* 0x000000940880723c */ /* 0x044ff00000081080 */
[C---:B----4-:R-:W-:Y:S08]  /*156db0*/  HMMA.1688.F32.TF32 R124, R8.reuse, R152, R124 ;  /* 0x00000098087c723c */ /* 0x050ff0000008107c */
[C---:B---3--:R-:W-:Y:S08]  /*156dc0*/  HMMA.1688.F32.TF32 R112, R8.reuse, R160, R112 ;  /* 0x000000a00870723c */ /* 0x048ff00000081070 */
[----:B------:R-:W-:Y:S08]  /*156dd0*/  HMMA.1688.F32.TF32 R120, R8, R156, R120 ;  /* 0x0000009c0878723c */ /* 0x000ff00000081078 */
[----:B-1----:R-:W-:Y:S01]  /*156de0*/  IMAD.MOV.U32 R236, RZ, RZ, R127 ;  /* 0x000000ffffec7224 */ /* 0x002fe200078e007f */
[----:B------:R-:W-:-:S02]  /*156df0*/  MOV R237, R126 ;  /* 0x0000007e00ed7202 */ /* 0x000fc40000000f00 */
[----:B------:R-:W-:Y:S01]  /*156e00*/  MOV R239, R124 ;  /* 0x0000007c00ef7202 */ /* 0x000fe20000000f00 */
[----:B------:R-:W-:Y:S01]  /*156e10*/  STL.64 [R1+0x140], R128 ;  /* 0x0001408001007387 */ /* 0x000fe20000100a00 */
[----:B------:R-:W-:-:S03]  /*156e20*/  IMAD.MOV.U32 R238, RZ, RZ, R125 ;  /* 0x000000ffffee7224 */ /* 0x000fc600078e007d */
[----:B------:R-:W-:Y:S01]  /*156e30*/  MOV R240, R112 ;  /* 0x0000007000f07202 */ /* 0x000fe20000000f00 */
[----:B------:R-:W-:Y:S01]  /*156e40*/  IMAD.MOV.U32 R241, RZ, RZ, R113 ;  /* 0x000000fffff17224 */ /* 0x000fe200078e0071 */
[----:B------:R-:W-:Y:S01]  /*156e50*/  MOV R242, R114 ;  /* 0x0000007200f27202 */ /* 0x000fe20000000f00 */
[----:B------:R-:W-:Y:S02]  /*156e60*/  IMAD.MOV.U32 R243, RZ, RZ, R115 ;  /* 0x000000fffff37224 */ /* 0x000fe400078e0073 */
[----:B------:R-:W-:Y:S01]  /*156e70*/  HMMA.1688.F32.TF32 R112, R8, R84, R224 ;  /* 0x000000540870723c */ /* 0x000fe200000810e0 */
[----:B------:R-:W-:Y:S01]  /*156e80*/  STL.64 [R1+0x148], R130 ;  /* 0x0001488201007387 */ /* 0x000fe20000100a00 */
[----:B------:R-:W-:Y:S02]  /*156e90*/  STL [R1+0x6664], R236 ;  /* 0x006664ec01007387 */ /* 0x000fe40000100800 */
[----:B------:R-:W-:Y:S02]  /*156ea0*/  STL [R1+0x6660], R237 ;  /* 0x006660ed01007387 */ /* 0x000fe40000100800 */
[----:B------:R-:W-:Y:S01]  /*156eb0*/  STL [R1+0x665c], R239 ;  /* 0x00665cef01007387 */ /* 0x000fe20000100800 */
[----:B------:R1:W-:Y:S01]  /*156ec0*/  STL [R1+0x6658], R238 ;  /* 0x006658ee01007387 */ /* 0x0003e20000100800 */
[----:B------:R2:W-:Y:S02]  /*156ed0*/  STL.64 [R1+0x120], R120 ;  /* 0x0001207801007387 */ /* 0x0005e40000100a00 */
[----:B------:R3:W-:Y:S02]  /*156ee0*/  STL.64 [R1+0x128], R122 ;  /* 0x0001287a01007387 */ /* 0x0007e40000100a00 */
[----:B------:R2:W-:Y:S01]  /*156ef0*/  STL [R1+0x6674], R243 ;  /* 0x006674f301007387 */ /* 0x0005e20000100800 */
[----:B------:R1:W-:Y:S01]  /*156f00*/  STL [R1+0x6670], R242 ;  /* 0x006670f201007387 */ /* 0x0003e20000100800 */
[----:B------:R1:W-:Y:S02]  /*156f10*/  STL [R1+0x666c], R241 ;  /* 0x00666cf101007387 */ /* 0x0003e40000100800 */
[----:B------:R1:W-:Y:S08]  /*156f20*/  STL [R1+0x6668], R240 ;  /* 0x006668f001007387 */ /* 0x0003f00000100800 */
[----:B-1----:R-:W-:Y:S01]  /*156f30*/  IMAD.MOV.U32 R238, RZ, RZ, R115 ;  /* 0x000000ffffee7224 */ /* 0x002fe200078e0073 */
[----:B------:R-:W-:-:S02]  /*156f40*/  MOV R239, R114 ;  /* 0x0000007200ef7202 */ /* 0x000fc40000000f00 */
[----:B------:R-:W-:Y:S01]  /*156f50*/  MOV R236, R112 ;  /* 0x0000007000ec7202 */ /* 0x000fe20000000f00 */
[----:B------:R-:W-:Y:S01]  /*156f60*/  IMAD.MOV.U32 R237, RZ, RZ, R113 ;  /* 0x000000ffffed7224 */ /* 0x000fe200078e0071 */
[----:B------:R1:W-:Y:S01]  /*156f70*/  STL [R1+0x6684], R238 ;  /* 0x006684ee01007387 */ /* 0x0003e20000100800 */
[----:B------:R1:W-:Y:S02]  /*156f80*/  STL [R1+0x6680], R239 ;  /* 0x006680ef01007387 */ /* 0x0003e40000100800 */
[----:B------:R1:W-:Y:S02]  /*156f90*/  STL [R1+0x667c], R236 ;  /* 0x00667cec01007387 */ /* 0x0003e40000100800 */
[----:B------:R1:W-:Y:S01]  /*156fa0*/  STL [R1+0x6678], R237 ;  /* 0x006678ed01007387 */ /* 0x0003e20000100800 */
        /* <DEDUP_REMOVED lines=64> */
[----:B------:R-:W4:Y:S11]  /*1573b0*/  LDL.LU R127, [R1+0x76c] ;  /* 0x00076c00017f7983 */ /* 0x000f360000300800 */
[----:B------:R-:W-:Y:S11]  /*1573c0*/  @!UPT UIADD3 URZ, URZ, URZ, URZ ;  /* 0x0000003f3f3ff290 */ /* 0x000ff6000fffe03f */
[----:B------:R-:W-:Y:S01]  /*1573d0*/  MOV R243, R64 ;  /* 0x0000004000f37202 */ /* 0x000fe20000000f00 */
[----:B------:R-:W-:Y:S01]  /*1573e0*/  IMAD.MOV.U32 R242, RZ, RZ, R65 ;  /* 0x000000fffff27224 */ /* 0x000fe200078e0041 */
[----:B------:R-:W4:Y:S01]  /*1573f0*/  LDL.LU R64, [R1+0x7e0] ;  /* 0x0007e00001407983 */ /* 0x000f220000300800 */
[----:B------:R-:W-:Y:S01]  /*157400*/  MOV R241, R66 ;  /* 0x0000004200f17202 */ /* 0x000fe20000000f00 */
[----:B------:R-:W4:Y:S02]  /*157410*/  LDL.LU R65, [R1+0x7e4] ;  /* 0x0007e40001417983 */ /* 0x000f240000300800 */
[----:B------:R-:W-:Y:S01]  /*157420*/  IMAD.MOV.U32 R240, RZ, RZ, R67 ;  /* 0x000000fffff07224 */ /* 0x000fe200078e0043 */
[----:B------:R-:W4:Y:S01]  /*157430*/  LDL.LU R66, [R1+0x7e8] ;  /* 0x0007e80001427983 */ /* 0x000f220000300800 */
[----:B------:R-:W4:Y:S02]  /*157440*/  LDL.LU R67, [R1+0x7ec] ;  /* 0x0007ec0001437983 */ /* 0x000f240000300800 */
[----:B------:R-:W-:Y:S01]  /*157450*/  STL.64 [R1+0x6690], R242 ;  /* 0x006690f201007387 */ /* 0x000fe20000100a00 */
[----:B------:R-:W-:Y:S01]  /*157460*/  STL.64 [R1+0x6688], R240 ;  /* 0x006688f001007387 */ /* 0x000fe20000100a00 */
[C---:B--2---:R-:W-:Y:S08]  /*157470*/  HMMA.1688.F32.TF32 R196, R8.reuse, R12, R196 ;  /* 0x0000000c08c4723c */ /* 0x044ff000000810c4 */
[C---:B---3--:R-:W-:Y:S08]  /*157480*/  HMMA.1688.F32.TF32 R192, R8.reuse, R24, R192 ;  /* 0x0000001808c0723c */ /* 0x048ff000000810c0 */
[C---:B------:R-:W-:Y:S08]  /*157490*/  HMMA.1688.F32.TF32 R184, R8.reuse, R48, R184 ;  /* 0x0000003008b8723c */ /* 0x040ff000000810b8 */
[C---:B------:R-:W-:Y:S08]  /*1574a0*/  HMMA.1688.F32.TF32 R172, R8.reuse, R176, R172 ;  /* 0x000000b008ac723c */ /* 0x040ff000000810ac */
[C---:B------:R-:W-:Y:S08]  /*1574b0*/  HMMA.1688.F32.TF32 R168, R8.reuse, R108, R168 ;  /* 0x0000006c08a8723c */ /* 0x040ff000000810a8 */
[C---:B----4-:R-:W-:Y:S08]  /*1574c0*/  HMMA.1688.F32.TF32 R188, R8.reuse, R28, R188 ;  /* 0x0000001c08bc723c */ /* 0x050ff000000810bc */
[C---:B------:R-:W-:Y:S08]  /*1574d0*/  HMMA.1688.F32.TF32 R180, R8.reuse, R104, R180 ;  /* 0x0000006808b4723c */ /* 0x040ff000000810b4 */
[----:B------:R-:W-:Y:S01]  /*1574e0*/  HMMA.1688.F32.TF32 R8, R8, R232, R164 ;  /* 0x000000e80808723c */ /* 0x000fe200000810a4 */
[----:B-1----:R-:W-:Y:S01]  /*1574f0*/  MOV R238, R196 ;  /* 0x000000c400ee7202 */ /* 0x002fe20000000f00 */
        /* <DEDUP_REMOVED lines=8> */
[----:B------:R-:W-:Y:S02]  /*157580*/  STL.64 [R1+0x6698], R236 ;  /* 0x006698ec01007387 */ /* 0x000fe40000100a00 */
[----:B------:R-:W-:Y:S01]  /*157590*/  STL.64 [R1+0x66b0], R250 ;  /* 0x0066b0fa01007387 */ /* 0x000fe20000100a00 */
[----:B------:R-:W-:Y:S04]  /*1575a0*/  STL.64 [R1+0x66a8], R248 ;  /* 0x0066a8f801007387 */ /* 0x000fe80000100a00 */
[----:B------:R-:W-:Y:S01]  /*1575b0*/  STL.64 [R1+0xc0], R188 ;  /* 0x0000c0bc01007387 */ /* 0x000fe20000100a00 */
[----:B------:R-:W-:Y:S02]  /*1575c0*/  STL.64 [R1+0xc8], R190 ;  /* 0x0000c8be01007387 */ /* 0x000fe40000100a00 */
[----:B------:R-:W-:Y:S01]  /*1575d0*/  STL.64 [R1+0xb0], R184 ;  /* 0x0000b0b801007387 */ /* 0x000fe20000100a00 */
[----:B------:R-:W-:Y:S01]  /*1575e0*/  STL.64 [R1+0xb8], R186 ;  /* 0x0000b8ba01007387 */ /* 0x000fe20000100a00 */
[----:B------:R-:W-:Y:S02]  /*1575f0*/  STL.64 [R1+0xa0], R180 ;  /* 0x0000a0b401007387 */ /* 0x000fe40000100a00 */
[----:B------:R-:W-:Y:S02]  /*157600*/  STL.64 [R1+0xa8], R182 ;  /* 0x0000a8b601007387 */ /* 0x000fe40000100a00 */
[----:B------:R-:W-:Y:S01]  /*157610*/  STL.64 [R1+0x90], R172 ;  /* 0x000090ac01007387 */ /* 0x000fe20000100a00 */
[----:B------:R-:W-:Y:S01]  /*157620*/  STL.64 [R1+0x98], R174 ;  /* 0x000098ae01007387 */ /* 0x000fe20000100a00 */
[C---:B------:R-:W-:Y:S01]  /*157630*/  HMMA.1688.F32.TF32 R140, R4.reuse, R116, R140 ;  /* 0x00000074048c723c */ /* 0x040fe2000008108c */
[----:B------:R-:W-:Y:S02]  /*157640*/  STL.64 [R1+0x80], R168 ;  /* 0x000080a801007387 */ /* 0x000fe40000100a00 */
[----:B------:R-:W-:Y:S05]  /*157650*/  STL.64 [R1+0x88], R170 ;  /* 0x000088aa01007387 */ /* 0x000fea0000100a00 */
[C---:B------:R-:W-:Y:S01]  /*157660*/  HMMA.1688.F32.TF32 R136, R4.reuse, R76, R136 ;  /* 0x0000004c0488723c */ /* 0x040fe20000081088 */
[----:B------:R-:W-:Y:S01]  /*157670*/  STL.64 [R1+0x70], R8 ;  /* 0x0000700801007387 */ /* 0x000fe20000100a00 */
[----:B------:R1:W-:Y:S06]  /*157680*/  STL.64 [R1+0x78], R10 ;  /* 0x0000780a01007387 */ /* 0x0003ec0000100a00 */
[C---:B------:R-:W-:Y:S08]  /*157690*/  HMMA.1688.F32.TF32 R128, R4.reuse, R56, R128 ;  /* 0x000000380480723c */ /* 0x040ff00000081080 */
[C---:B------:R-:W-:Y:S01]  /*1576a0*/  HMMA.1688.F32.TF32 R124, R4.reuse, R96, R124 ;  /* 0x00000060047c723c */ /* 0x040fe2000008107c */
[----:B------:R-:W-:Y:S04]  /*1576b0*/  LDS R184, [R2+0x38680] ;  /* 0x0386800002b87984 */ /* 0x000fe80000000800 */
[----:B------:R-:W-:Y:S04]  /*1576c0*/  LDS R186, [R2+0x3a680] ;  /* 0x03a6800002ba7984 */ /* 0x000fe80000000800 */
[----:B------:R-:W-:Y:S04]  /*1576d0*/  LDS R185, [R0+0x38680] ;  /* 0x0386800000b97984 */ /* 0x000fe80000000800 */
[----:B------:R-:W2:Y:S01]  /*1576e0*/  LDS R187, [R0+0x3a680] ;  /* 0x03a6800000bb7984 */ /* 0x000ea20000000800 */
[C---:B-1----:R-:W-:Y:S03]  /*1576f0*/  HMMA.1688.F32.TF32 R8, R4.reuse, R44, R132 ;  /* 0x0000002c0408723c */ /* 0x042fe60000081084 */
[----:B------:R-:W-:Y:S01]  /*157700*/  STL.64 [R1+0x450], R140 ;  /* 0x0004508c01007387 */ /* 0x000fe20000100a00 */
[----:B------:R-:W-:Y:S02]  /*157710*/  STL.64 [R1+0x458], R142 ;  /* 0x0004588e01007387 */ /* 0x000fe40000100a00 */
[----:B------:R-:W-:Y:S02]  /*157720*/  STL.64 [R1+0x440], R136 ;  /* 0x0004408801007387 */ /* 0x000fe40000100a00 */
[----:B------:R-:W-:Y:S11]  /*157730*/  STL.64 [R1+0x448], R138 ;  /* 0x0004488a01007387 */ /* 0x000ff60000100a00 */
        /* <DEDUP_REMOVED lines=14> */
[----:B------:R-:W-:Y:S02]  /*157820*/  STL.64 [R1+0x3f8], R122 ;  /* 0x0003f87a01007387 */ /* 0x000fe40000100a00 */
[----:B------:R-:W3:Y:S05]  /*157830*/  LDL.LU R64, [R1+0xb30] ;  /* 0x000b300001407983 */ /* 0x000eea0000300800 */
[----:B------:R1:W-:Y:S01]  /*157840*/  STL.64 [R1+0x3e0], R112 ;  /* 0x0003e07001007387 */ /* 0x0003e20000100a00 */
[----:B------:R4:W-:Y:S09]  /*157850*/  STL.64 [R1+0x3e8], R114 ;  /* 0x0003e87201007387 */ /* 0x0009f20000100a00 */
[----:B------:R-:W-:Y:S01]  /*157860*/  STL.64 [R1+0x3d0], R8 ;  /* 0x0003d00801007387 */ /* 0x000fe20000100a00 */
        /* <DEDUP_REMOVED lines=98> */
[----:B----4-:R-:W4:Y:S01]  /*157e90*/  LDL.LU R114, [R1+0xab8] ;  /* 0x000ab80001727983 */ /* 0x010f220000300800 */
        /* <DEDUP_REMOVED lines=14> */
[----:B------:R-:W-:Y:S04]  /*157f80*/  STL.64 [R1+0x3a0], R236 ;  /* 0x0003a0ec01007387 */ /* 0x000fe80000100a00 */
[----:B------:R-:W-:Y:S01]  /*157f90*/  STL.64 [R1+0x3a8], R238 ;  /* 0x0003a8ee01007387 */ /* 0x000fe20000100a00 */
[C---:B------:R-:W-:Y:S05]  /*157fa0*/  HMMA.1688.F32.TF32 R216, R4.reuse, R16, R216 ;  /* 0x0000001004d8723c */ /* 0x040fea00000810d8 */
[----:B------:R-:W-:Y:S01]  /*157fb0*/  STL.64 [R1+0x390], R8 ;  /* 0x0003900801007387 */ /* 0x000fe20000100a00 */
[----:B------:R1:W-:Y:S02]  /*157fc0*/  STL.64 [R1+0x398], R10 ;  /* 0x0003980a01007387 */ /* 0x0003e40000100a00 */
[C---:B-1----:R-:W-:Y:S05]  /*157fd0*/  HMMA.1688.F32.TF32 R8, R4.reuse, R60, R212 ;  /* 0x0000003c0408723c */ /* 0x042fea00000810d4 */
[----:B------:R-:W-:Y:S01]  /*157fe0*/  STL.64 [R1+0x380], R220 ;  /* 0x000380dc01007387 */ /* 0x000fe20000100a00 */
[----:B------:R-:W-:Y:S02]  /*157ff0*/  STL.64 [R1+0x388], R222 ;  /* 0x000388de01007387 */ /* 0x000fe40000100a00 */
[C---:B------:R-:W-:Y:S07]  /*158000*/  HMMA.1688.F32.TF32 R208, R4.reuse, R52, R208 ;  /* 0x0000003404d0723c */ /* 0x040fee00000810d0 */
[----:B------:R-:W-:Y:S01]  /*158010*/  STL.64 [R1+0x370], R216 ;  /* 0x000370d801007387 */ /* 0x000fe20000100a00 */
[----:B------:R-:W-:Y:S01]  /*158020*/  STL.64 [R1+0x378], R218 ;  /* 0x000378da01007387 */ /* 0x000fe20000100a00 */
[C---:B------:R-:W-:Y:S06]  /*158030*/  HMMA.1688.F32.TF32 R204, R4.reuse, R144, R204 ;  /* 0x0000009004cc723c */ /* 0x040fec00000810cc */
[----:B------:R-:W-:Y:S01]  /*158040*/  STL.64 [R1+0x360], R8 ;  /* 0x0003600801007387 */ /* 0x000fe20000100a00 */
[----:B------:R1:W-:Y:S02]  /*158050*/  STL.64 [R1+0x368], R10 ;  /* 0x0003680a01007387 */ /* 0x0003e40000100a00 */
[C---:B-1----:R-:W-:Y:S05]  /*158060*/  HMMA.1688.F32.TF32 R8, R4.reuse, R148, R200 ;  /* 0x000000940408723c */ /* 0x042fea00000810c8 */
[----:B------:R-:W-:Y:S01]  /*158070*/  STL.64 [R1+0x350], R208 ;  /* 0x000350d001007387 */ /* 0x000fe20000100a00 */
[----:B------:R-:W-:Y:S02]  /*158080*/  STL.64 [R1+0x358], R210 ;  /* 0x000358d201007387 */ /* 0x000fe40000100a00 */
[C---:B------:R-:W-:Y:S06]  /*158090*/  HMMA.1688.F32.TF32 R196, R4.reuse, R152, R196 ;  /* 0x0000009804c4723c */ /* 0x040fec00000810c4 */
[----:B------:R-:W-:Y:S01]  /*1580a0*/  STL.64 [R1+0x340], R204 ;  /* 0x000340cc01007387 */ /* 0x000fe20000100a00 */
[----:B------:R-:W-:Y:S01]  /*1580b0*/  STL.64 [R1+0x348], R206 ;  /* 0x000348ce01007387 */ /* 0x000fe20000100a00 */
[C---:B------:R-:W-:Y:S07]  /*1580c0*/  HMMA.1688.F32.TF32 R192, R4.reuse, R156, R192 ;  /* 0x0000009c04c0723c */ /* 0x040fee00000810c0 */
        /* <DEDUP_REMOVED lines=29> */
[C---:B-1----:R-:W-:Y:S08]  /*1582a0*/  HMMA.1688.F32.TF32 R8, R4.reuse, R108, R124 ;  /* 0x0000006c0408723c */ /* 0x042ff0000008107c */
[----:B----4-:R-:W-:Y:S01]  /*1582b0*/  HMMA.1688.F32.TF32 R4, R4, R232, R112 ;  /* 0x000000e80404723c */ /* 0x010fe20000081070 */
[----:B------:R-:W-:Y:S01]  /*1582c0*/  STL.64 [R1+0x290], R132 ;  /* 0x0002908401007387 */ /* 0x000fe20000100a00 */
[----:B------:R-:W-:Y:S03]  /*1582d0*/  STL.64 [R1+0x298], R134 ;  /* 0x0002988601007387 */ /* 0x000fe60000100a00 */
[----:B------:R-:W-:Y:S02]  /*1582e0*/  STL.64 [R1+0x280], R128 ;  /* 0x0002808001007387 */ /* 0x000fe40000100a00 */
[----:B------:R-:W-:Y:S01]  /*1582f0*/  STL.64 [R1+0x288], R130 ;  /* 0x0002888201007387 */ /* 0x000fe20000100a00 */
[C---:B------:R-:W-:Y:S08]  /*158300*/  HMMA.1688.F32.TF32 R116, R184.reuse, R116, R120 ;  /* 0x00000074b874723c */ /* 0x040ff00000081078 */
[C---:B------:R-:W-:Y:S01]  /*158310*/  HMMA.1688.F32.TF32 R244, R184.reuse, R56, R244 ;  /* 0x00000038b8f4723c */ /* 0x040fe200000810f4 */
[----:B------:R-:W-:Y:S01]  /*158320*/  MOV R47, R3 ;  /* 0x00000003002f7202 */ /* 0x000fe20000000f00 */
[----:B------:R-:W-:Y:S04]  /*158330*/  LDS R112, [R2+0x38700] ;  /* 0x0387000002707984 */ /* 0x000fe80000000800 */
[----:B------:R-:W-:Y:S04]  /*158340*/  LDS R114, [R2+0x3a700] ;  /* 0x03a7000002727984 */ /* 0x000fe80000000800 */
[----:B------:R-:W-:Y:S04]  /*158350*/  LDS R113, [R0+0x38700] ;  /* 0x0387000000717984 */ /* 0x000fe80000000800 */
[----:B------:R-:W1:Y:S04]  /*158360*/  LDS R115, [R0+0x3a700] ;  /* 0x03a7000000737984 */ /* 0x000e680000000800 */
[----:B------:R-:W-:Y:S01]  /*158370*/  STL.64 [R1+0x270], R8 ;  /* 0x0002700801007387 */ /* 0x000fe20000100a00 */
[----:B------:R2:W-:Y:S02]  /*158380*/  STL.64 [R1+0x278], R10 ;  /* 0x0002780a01007387 */ /* 0x0005e40000100a00 */
[----:B------:R-:W-:Y:S02]  /*158390*/  STL.64 [R1+0x260], R4 ;  /* 0x0002600401007387 */ /* 0x000fe40000100a00 */
[----:B------:R3:W-:Y:S01]  /*1583a0*/  STL.64 [R1+0x268], R6 ;  /* 0x0002680601007387 */ /* 0x0007e20000100a00 */
[C---:B--2---:R-:W-:Y:S08]  /*1583b0*/  HMMA.1688.F32.TF32 R8, R184.reuse, R76, R224 ;  /* 0x0000004cb808723c */ /* 0x044ff000000810e0 */
[C---:B---3--:R-:W-:Y:S01]  /*1583c0*/  HMMA.1688.F32.TF32 R4, R184.reuse, R44, R64 ;  /* 0x0000002cb804723c */ /* 0x048fe20000081040 */
[----:B------:R2:W-:Y:S01]  /*1583d0*/  STL.64 [R1+0x250], R116 ;  /* 0x0002507401007387 */ /* 0x0005e20000100a00 */
[----:B------:R3:W-:Y:S11]  /*1583e0*/  STL.64 [R1+0x258], R118 ;  /* 0x0002587601007387 */ /* 0x0007f60000100a00 */
[----:B------:R-:W-:Y:S02]  /*1583f0*/  @!UPT UIADD3 URZ, URZ, URZ, URZ ;  /* 0x0000003f3f3ff290 */ /* 0x000fe4000fffe03f */
[----:B------:R-:W-:Y:S01]  /*158400*/  STL.64 [R1+0x240], R8 ;  /* 0x0002400801007387 */ /* 0x000fe20000100a00 */
[----:B------:R-:W-:Y:S02]  /*158410*/  STL.64 [R1+0x248], R10 ;  /* 0x0002480a01007387 */ /* 0x000fe40000100a00 */
[----:B------:R-:W4:Y:S05]  /*158420*/  LDL.LU R224, [R1+0xc80] ;  /* 0x000c800001e07983 */ /* 0x000f2a0000300800 */
        /* <DEDUP_REMOVED lines=40> */
[----:B------:R-:W-:Y:S01]  /*1586b0*/  STL.64 [R1+0x6460], R246 ;  /* 0x006460f601007387 */ /* 0x000fe20000100a00 */
[----:B------:R-:W-:Y:S01]  /*1586c0*/  STL.64 [R1+0x6458], R244 ;  /* 0x006458f401007387 */ /* 0x000fe20000100a00 */
[C---:B-1----:R-:W-:Y:S11]  /*1586d0*/  HMMA.1688.F32.TF32 R4, R184.reuse, R96, R64 ;  /* 0x00000060b804723c */ /* 0x042ff60000081040 */
[----:B------:R-:W-:Y:S11]  /*1586e0*/  @!UPT UIADD3 URZ, URZ, URZ, URZ ;  /* 0x0000003f3f3ff290 */ /* 0x000ff6000fffe03f */
[----:B------:R-:W-:Y:S01]  /*1586f0*/  @!UPT UIADD3 URZ, URZ, URZ, URZ ;  /* 0x0000003f3f3ff290 */ /* 0x000fe2000fffe03f */
[----:B------:R-:W-:Y:S01]  /*158700*/  STL.64 [R1+0x210], R4 ;  /* 0x0002100401007387 */ /* 0x000fe20000100a00 */
[----:B------:R1:W-:Y:S02]  /*158710*/  STL [R1+0x218], R6 ;  /* 0x0002180601007387 */ /* 0x0003e40000100800 */
        /* <DEDUP_REMOVED lines=8> */
[----:B----4-:R-:W-:Y:S01]  /*1587a0*/  HMMA.1688.F32.TF32 R140, R184, R92, R140 ;  /* 0x0000005cb88c723c */ /* 0x010fe2000008108c */
[----:B------:R-:W-:-:S07]  /*1587b0*/  IMAD.MOV.U32 R3, RZ, RZ, R7 ;  /* 0x000000ffff037224 */ /* 0x000fce00078e0007 */
[C---:B-1----:R-:W-:Y:S08]  /*1587c0*/  HMMA.1688.F32.TF32 R4, R184.reuse, R80, R132 ;  /* 0x00000050b804723c */ /* 0x042ff00000081084 */
[C---:B------:R-:W-:Y:S01]  /*1587d0*/  HMMA.1688.F32.TF32 R8, R184.reuse, R88, R136 ;  /* 0x00000058b808723c */ /* 0x040fe20000081088 */
[----:B------:R1:W-:Y:S07]  /*1587e0*/  STL [R1+0x6550], R3 ;  /* 0x0065500301007387 */ /* 0x0003ee0000100800 */
[C---:B--2---:R-:W-:Y:S08]  /*1587f0*/  HMMA.1688.F32.TF32 R116, R184.reuse, R36, R116 ;  /* 0x00000024b874723c */ /* 0x044ff00000081074 */
[----:B------:R-:W-:Y:S01]  /*158800*/  HMMA.1688.F32.TF32 R120, R184, R40, R120 ;  /* 0x00000028b878723c */ /* 0x000fe20000081078 */
[----:B------:R-:W-:Y:S01]  /*158810*/  STL.64 [R1+0x200], R140 ;  /* 0x0002008c01007387 */ /* 0x000fe20000100a00 */
[----:B------:R-:W-:Y:S02]  /*158820*/  STL.64 [R1+0x208], R142 ;  /* 0x0002088e01007387 */ /* 0x000fe40000100a00 */
[----:B------:R-:W-:Y:S03]  /*158830*/  STL.64 [R1+0x1e0], R4 ;  /* 0x0001e00401007387 */ /* 0x000fe60000100a00 */
[----:B------:R-:W-:Y:S01]  /*158840*/  STL.64 [R1+0x1f0], R8 ;  /* 0x0001f00801007387 */ /* 0x000fe20000100a00 */
[----:B------:R-:W-:Y:S01]  /*158850*/  STL.64 [R1+0x1f8], R10 ;  /* 0x0001f80a01007387 */ /* 0x000fe20000100a00 */
[----:B------:R2:W-:Y:S01]  /*158860*/  STL [R1+0x1e8], R6 ;  /* 0x0001e80601007387 */ /* 0x0005e20000100800 */
[----:B-1----:R-:W-:-:S02]  /*158870*/  MOV R3, R7 ;  /* 0x0000000700037202 */ /* 0x002fc40000000f00 */
[C---:B--2---:R-:W-:Y:S08]  /*158880*/  HMMA.1688.F32.TF32 R4, R184.reuse, R72, R128 ;  /* 0x00000048b804723c */ /* 0x044ff00000081080 */
[C---:B------:R-:W-:Y:S08]  /*158890*/  HMMA.1688.F32.TF32 R8, R184.reuse, R32, R124 ;  /* 0x00000020b808723c */ /* 0x040ff0000008107c */
[C---:B------:R-:W-:Y:S08]  /*1588a0*/  HMMA.1688.F32.TF32 R124, R184.reuse, R20, R224 ;  /* 0x00000014b87c723c */ /* 0x040ff000000810e0 */
[C---:B------:R-:W-:Y:S01]  /*1588b0*/  HMMA.1688.F32.TF32 R128, R184.reuse, R100, R44 ;  /* 0x00000064b880723c */ /* 0x040fe2000008102c */
[----:B------:R-:W-:Y:S01]  /*1588c0*/  STL.64 [R1+0x6470], R6 ;  /* 0x0064700601007387 */ /* 0x000fe20000100a00 */
[----:B------:R-:W-:Y:S05]  /*1588d0*/  STL.64 [R1+0x6468], R4 ;  /* 0x0064680401007387 */ /* 0x000fea0000100a00 */
[----:B------:R-:W-:Y:S02]  /*1588e0*/  STL.64 [R1+0x6480], R10 ;  /* 0x0064800a01007387 */ /* 0x000fe40000100a00 */
[----:B------:R-:W-:Y:S01]  /*1588f0*/  STL.64 [R1+0x6478], R8 ;  /* 0x0064780801007387 */ /* 0x000fe20000100a00 */
[----:B------:R-:W-:Y:S01]  /*158900*/  STL.64 [R1+0x6490], R118 ;  /* 0x0064907601007387 */ /* 0x000fe20000100a00 */
[----:B------:R-:W-:Y:S02]  /*158910*/  STL.64 [R1+0x6488], R116 ;  /* 0x0064887401007387 */ /* 0x000fe40000100a00 */
[----:B------:R-:W-:Y:S02]  /*158920*/  STL.64 [R1+0x64a0], R122 ;  /* 0x0064a07a01007387 */ /* 0x000fe40000100a00 */
[----:B------:R1:W-:Y:S01]  /*158930*/  STL.64 [R1+0x6498], R120 ;  /* 0x0064987801007387 */ /* 0x0003e20000100a00 */
        /* <DEDUP_REMOVED lines=8> */
[C---:B---3--:R-:W-:Y:S08]  /*1589c0*/  HMMA.1688.F32.TF32 R132, R184.reuse, R16, R76 ;  /* 0x00000010b884723c */ /* 0x048ff0000008104c */
[C---:B------:R-:W-:Y:S11]  /*1589d0*/  HMMA.1688.F32.TF32 R136, R184.reuse, R60, R64 ;  /* 0x0000003cb888723c */ /* 0x040ff60000081040 */
[----:B------:R-:W-:Y:S04]  /*1589e0*/  @!UPT UIADD3 URZ, URZ, URZ, URZ ;  /* 0x0000003f3f3ff290 */ /* 0x000fe8000fffe03f */
[----:B------:R-:W-:Y:S01]  /*1589f0*/  STL.64 [R1+0x64d8], R134 ;  /* 0x0064d88601007387 */ /* 0x000fe20000100a00 */
[----:B------:R-:W-:Y:S02]  /*158a00*/  STL.64 [R1+0x64d0], R132 ;  /* 0x0064d08401007387 */ /* 0x000fe40000100a00 */
        /* <DEDUP_REMOVED lines=24> */
[----:B------:R-:W-:Y:S02]  /*158b90*/  STL.64 [R1+0x64e8], R138 ;  /* 0x0064e88a01007387 */ /* 0x000fe40000100a00 */
[----:B------:R-:W-:Y:S01]  /*158ba0*/  STL.64 [R1+0x64e0], R136 ;  /* 0x0064e08801007387 */ /* 0x000fe20000100a00 */
        /* <DEDUP_REMOVED lines=16> */
[C---:B----4-:R-:W-:Y:S08]  /*158cb0*/  HMMA.1688.F32.TF32 R144, R184.reuse, R144, R188 ;  /* 0x00000090b890723c */ /* 0x050ff000000810bc */
[C---:B---3--:R-:W-:Y:S08]  /*158cc0*/  HMMA.1688.F32.TF32 R148, R184.reuse, R148, R180 ;  /* 0x00000094b894723c */ /* 0x048ff000000810b4 */
[C---:B------:R-:W-:Y:S08]  /*158cd0*/  HMMA.1688.F32.TF32 R152, R184.reuse, R152, R172 ;  /* 0x00000098b898723c */ /* 0x040ff000000810ac */
[C---:B------:R-:W-:Y:S08]  /*158ce0*/  HMMA.1688.F32.TF32 R160, R184.reuse, R160, R164 ;  /* 0x000000a0b8a0723c */ /* 0x040ff000000810a4 */
[C---:B------:R-:W-:Y:S08]  /*158cf0*/  HMMA.1688.F32.TF32 R156, R184.reuse, R156, R168 ;  /* 0x0000009cb89c723c */ /* 0x040ff000000810a8 */
[C---:B------:R-:W-:Y:S08]  /*158d00*/  HMMA.1688.F32.TF32 R164, R184.reuse, R84, R224 ;  /* 0x00000054b8a4723c */ /* 0x040ff000000810e0 */
[C---:B------:R-:W-:Y:S08]  /*158d10*/  HMMA.1688.F32.TF32 R12, R184.reuse, R12, R64 ;  /* 0x0000000cb80c723c */ /* 0x040ff00000081040 */
[C---:B------:R-:W-:Y:S01]  /*158d20*/  HMMA.1688.F32.TF32 R168, R184.reuse, R68, R76 ;  /* 0x00000044b8a8723c */ /* 0x040fe2000008104c */
[----:B------:R-:W-:Y:S01]  /*158d30*/  STL.64 [R1+0x6508], R146 ;  /* 0x0065089201007387 */ /* 0x000fe20000100a00 */
[----:B------:R-:W-:Y:S03]  /*158d40*/  STL.64 [R1+0x6500], R144 ;  /* 0x0065009001007387 */ /* 0x000fe60000100a00 */
[----:B------:R-:W-:Y:S01]  /*158d50*/  STL.64 [R1+0x6440], R150 ;  /* 0x0064409601007387 */ /* 0x000fe20000100a00 */
[----:B------:R3:W-:Y:S03]  /*158d60*/  STL.64 [R1+0x6438], R148 ;  /* 0x0064389401007387 */ /* 0x0007e60000100a00 */
[----:B------:R-:W-:Y:S01]  /*158d70*/  STL.64 [R1+0x6430], R154 ;  /* 0x0064309a01007387 */ /* 0x000fe20000100a00 */
[----:B------:R4:W-:Y:S03]  /*158d80*/  STL.64 [R1+0x6428], R152 ;  /* 0x0064289801007387 */ /* 0x0009e60000100a00 */
[----:B------:R-:W-:Y:S01]  /*158d90*/  STL.64 [R1+0x6420], R158 ;  /* 0x0064209e01007387 */ /* 0x000fe20000100a00 */
[----:B------:R2:W-:Y:S02]  /*158da0*/  STL.64 [R1+0x6418], R156 ;  /* 0x0064189c01007387 */ /* 0x0005e40000100a00 */
[----:B------:R-:W-:Y:S02]  /*158db0*/  STL.64 [R1+0x6410], R162 ;  /* 0x006410a201007387 */ /* 0x000fe40000100a00 */
[----:B------:R2:W-:Y:S01]  /*158dc0*/  STL.64 [R1+0x6408], R160 ;  /* 0x006408a001007387 */ /* 0x0005e20000100a00 */
[----:B-1----:R-:W3:Y:S04]  /*158dd0*/  LDL.64 R120, [R1+0x13a0] ;  /* 0x0013a00001787983 */ /* 0x002ee80000100a00 */
[----:B------:R-:W3:Y:S04]  /*158de0*/  LDL.64 R122, [R1+0x13a8] ;  /* 0x0013a800017a7983 */ /* 0x000ee80000100a00 */
[----:B------:R-:W3:Y:S04]  /*158df0*/  LDL.64 R8, [R1+0x1390] ;  /* 0x0013900001087983 */ /* 0x000ee80000100a00 */
[----:B------:R-:W3:Y:S04]  /*158e00*/  LDL.64 R10, [R1+0x1398] ;  /* 0x00139800010a7983 */ /* 0x000ee80000100a00 */
[----:B------:R-:W3:Y:S04]  /*158e10*/  LDL.64 R244, [R1+0x1380] ;  /* 0x0013800001f47983 */ /* 0x000ee80000100a00 */
[----:B------:R-:W3:Y:S01]  /*158e20*/  LDL.64 R246, [R1+0x1388] ;  /* 0x0013880001f67983 */ /* 0x000ee20000100a00 */
[----:B------:R-:W-:Y:S02]  /*158e30*/  STL.64 [R1+0x6400], R166 ;  /* 0x006400a601007387 */ /* 0x000fe40000100a00 */
[----:B------:R1:W-:Y:S02]  /*158e40*/  STL.64 [R1+0x63f8], R164 ;  /* 0x0063f8a401007387 */ /* 0x0003e40000100a00 */
[----:B------:R-:W-:Y:S01]  /*158e50*/  STL.64 [R1+0x63f0], R170 ;  /* 0x0063f0aa01007387 */ /* 0x000fe20000100a00 */
[----:B------:R1:W-:Y:S01]  /*158e60*/  STL.64 [R1+0x63e8], R168 ;  /* 0x0063e8a801007387 */ /* 0x0003e20000100a00 */
[----:B------:R-:W-:Y:S02]  /*158e70*/  STL.64 [R1+0x63e0], R14 ;  /* 0x0063e00e01007387 */ /* 0x000fe40000100a00 */
[----:B------:R1:W-:Y:S02]  /*158e80*/  STL.64 [R1+0x63d8], R12 ;  /* 0x0063d80c01007387 */ /* 0x0003e40000100a00 */
        /* <DEDUP_REMOVED lines=40> */
[C---:B--2---:R-:W-:Y:S01]  /*159110*/  HMMA.1688.F32.TF32 R24, R184.reuse, R24, R44 ;  /* 0x00000018b818723c */ /* 0x044fe2000008102c */
[----:B------:R-:W2:Y:S01]  /*159120*/  LDL.LU R44, [R1+0xf60] ;  /* 0x000f6000012c7983 */ /* 0x000ea20000300800 */
[----:B------:R-:W2:Y:S02]  /*159130*/  LDL.LU R45, [R1+0xf64] ;  /* 0x000f6400012d7983 */ /* 0x000ea40000300800 */
[----:B------:R-:W2:Y:S02]  /*159140*/  LDL.LU R46, [R1+0xf68] ;  /* 0x000f6800012e7983 */ /* 0x000ea40000300800 */
[----:B------:R-:W2:Y:S11]  /*159150*/  LDL.LU R47, [R1+0xf6c] ;  /* 0x000f6c00012f7983 */ /* 0x000eb60000300800 */
[----:B------:R-:W-:Y:S06]  /*159160*/  @!UPT UIADD3 URZ, URZ, URZ, URZ ;  /* 0x0000003f3f3ff290 */ /* 0x000fec000fffe03f */
[----:B------:R-:W-:Y:S01]  /*159170*/  STL.64 [R1+0x63d0], R26 ;  /* 0x0063d01a01007387 */ /* 0x000fe20000100a00 */
[----:B------:R1:W-:Y:S01]  /*159180*/  STL.64 [R1+0x63c8], R24 ;  /* 0x0063c81801007387 */ /* 0x0003e20000100a00 */
[C---:B---3--:R-:W-:Y:S08]  /*159190*/  HMMA.1688.F32.TF32 R48, R184.reuse, R48, R192 ;  /* 0x00000030b830723c */ /* 0x048ff000000810c0 */
[C---:B----4-:R-:W-:Y:S08]  /*1591a0*/  HMMA.1688.F32.TF32 R28, R184.reuse, R28, R196 ;  /* 0x0000001cb81c723c */ /* 0x050ff000000810c4 */
[C---:B------:R-:W-:Y:S08]  /*1591b0*/  HMMA.1688.F32.TF32 R172, R184.reuse, R104, R172 ;  /* 0x00000068b8ac723c */ /* 0x040ff000000810ac */
[C---:B------:R-:W-:Y:S08]  /*1591c0*/  HMMA.1688.F32.TF32 R176, R184.reuse, R176, R188 ;  /* 0x000000b0b8b0723c */ /* 0x040ff000000810bc */
[C---:B------:R-:W-:Y:S08]  /*1591d0*/  HMMA.1688.F32.TF32 R180, R184.reuse, R108, R180 ;  /* 0x0000006cb8b4723c */ /* 0x040ff000000810b4 */
[----:B------:R-:W-:Y:S08]  /*1591e0*/  HMMA.1688.F32.TF32 R184, R184, R232, R224 ;  /* 0x000000e8b8b8723c */ /* 0x000ff000000810e0 */
        /* <DEDUP_REMOVED lines=8> */
[----:B------:R-:W-:Y:S01]  /*159270*/  STL.64 [R1+0x63a0], R174 ;  /* 0x0063a0ae01007387 */ /* 0x000fe20000100a00 */
[----:B------:R1:W-:Y:S03]  /*159280*/  STL.64 [R1+0x6398], R172 ;  /* 0x006398ac01007387 */ /* 0x0003e60000100a00 */
        /* <DEDUP_REMOVED lines=11> */
[----:B------:R-:W-:Y:S01]  /*159340*/  STL.64 [R1+0x6530], R196 ;  /* 0x006530c401007387 */ /* 0x000fe20000100a00 */
        /* <DEDUP_REMOVED lines=29> */
[C---:B--2---:R-:W-:Y:S01]  /*159520*/  HMMA.1688.F32.TF32 R204, R112.reuse, R96, R44 ;  /* 0x0000006070cc723c */ /* 0x044fe2000008102c */
        /* <DEDUP_REMOVED lines=8> */
[----:B------:R-:W2:Y:S10]  /*1595b0*/  LDL.LU R99, [R1+0x109c] ;  /* 0x00109c0001637983 */ /* 0x000eb40000300800 */
[----:B------:R1:W-:Y:S01]  /*1595c0*/  STL.64 [R1+0x6360], R206 ;  /* 0x006360ce01007387 */ /* 0x0003e20000100a00 */
[----:B------:R-:W-:Y:S01]  /*1595d0*/  STL.64 [R1+0x6358], R204 ;  /* 0x006358cc01007387 */ /* 0x000fe20000100a00 */
[C---:B---3--:R-:W-:Y:S08]  /*1595e0*/  HMMA.1688.F32.TF32 R212, R112.reuse, R88, R232 ;  /* 0x0000005870d4723c */ /* 0x048ff000000810e8 */
[C---:B----4-:R-:W-:Y:S08]  /*1595f0*/  HMMA.1688.F32.TF32 R208, R112.reuse, R92, R224 ;  /* 0x0000005c70d0723c */ /* 0x050ff000000810e0 */
[C---:B------:R-:W-:Y:S01]  /*159600*/  HMMA.1688.F32.TF32 R216, R112.reuse, R80, R84 ;  /* 0x0000005070d8723c */ /* 0x040fe20000081054 */
[----:B------:R-:W-:Y:S04]  /*159610*/  LDS R232, [R2+0x3c000] ;  /* 0x03c0000002e87984 */ /* 0x000fe80000000800 */
[----:B------:R-:W-:Y:S04]  /*159620*/  LDS R234, [R2+0x3e000] ;  /* 0x03e0000002ea7984 */ /* 0x000fe80000000800 */
[----:B------:R-:W-:Y:S04]  /*159630*/  LDS R233, [R0+0x3c000] ;  /* 0x03c0000000e97984 */ /* 0x000fe80000000800 */
[----:B------:R-:W3:Y:S01]  /*159640*/  LDS R235, [R0+0x3e000] ;  /* 0x03e0000000eb7984 */ /* 0x000ee20000000800 */
[C---:B------:R-:W-:Y:S08]  /*159650*/  HMMA.1688.F32.TF32 R220, R112.reuse, R72, R76 ;  /* 0x0000004870dc723c */ /* 0x040ff0000008104c */
[C---:B------:R-:W-:Y:S08]  /*159660*/  HMMA.1688.F32.TF32 R32, R112.reuse, R32, R68 ;  /* 0x000000207020723c */ /* 0x040ff00000081044 */
[C---:B------:R-:W-:Y:S08]  /*159670*/  HMMA.1688.F32.TF32 R36, R112.reuse, R36, R64 ;  /* 0x000000247024723c */ /* 0x040ff00000081040 */
[C---:B--2---:R-:W-:Y:S08]  /*159680*/  HMMA.1688.F32.TF32 R40, R112.reuse, R40, R56 ;  /* 0x000000287028723c */ /* 0x044ff00000081038 */
[C---:B------:R-:W-:Y:S01]  /*159690*/  HMMA.1688.F32.TF32 R44, R112.reuse, R20, R44 ;  /* 0x00000014702c723c */ /* 0x040fe2000008102c */
[----:B------:R2:W-:Y:S01]  /*1596a0*/  STL.64 [R1+0x6350], R210 ;  /* 0x006350d201007387 */ /* 0x0005e20000100a00 */
[----:B------:R-:W-:Y:S02]  /*1596b0*/  STL.64 [R1+0x6348], R208 ;  /* 0x006348d001007387 */ /* 0x000fe40000100a00 */
[----:B------:R-:W-:Y:S02]  /*1596c0*/  STL.64 [R1+0x6560], R214 ;  /* 0x006560d601007387 */ /* 0x000fe40000100a00 */
[----:B------:R-:W-:Y:S01]  /*1596d0*/  STL.64 [R1+0x6558], R212 ;  /* 0x006558d401007387 */ /* 0x000fe20000100a00 */
[----:B------:R-:W-:Y:S01]  /*1596e0*/  STL.64 [R1+0x6330], R218 ;  /* 0x006330da01007387 */ /* 0x000fe20000100a00 */
[----:B------:R-:W-:Y:S03]  /*1596f0*/  STL.64 [R1+0x6328], R216 ;  /* 0x006328d801007387 */ /* 0x000fe60000100a00 */
[----:B------:R-:W-:Y:S01]  /*159700*/  STL.64 [R1+0x6320], R222 ;  /* 0x006320de01007387 */ /* 0x000fe20000100a00 */
[----:B------:R-:W-:Y:S02]  /*159710*/  STL.64 [R1+0x6318], R220 ;  /* 0x006318dc01007387 */ /* 0x000fe40000100a00 */
[----:B------:R-:W-:Y:S02]  /*159720*/  STL.64 [R1+0x6310], R34 ;  /* 0x0063102201007387 */ /* 0x000fe40000100a00 */
[----:B------:R-:W-:Y:S01]  /*159730*/  STL.64 [R1+0x6308], R32 ;  /* 0x0063082001007387 */ /* 0x000fe20000100a00 */
[----:B------:R-:W-:Y:S01]  /*159740*/  STL.64 [R1+0x6300], R38 ;  /* 0x0063002601007387 */ /* 0x000fe20000100a00 */
[----:B------:R-:W-:Y:S01]  /*159750*/  STL.64 [R1+0x62f8], R36 ;  /* 0x0062f82401007387 */ /* 0x000fe20000100a00 */
[C---:B------:R-:W-:Y:S02]  /*159760*/  HMMA.1688.F32.TF32 R20, R112.reuse, R100, R96 ;  /* 0x000000647014723c */ /* 0x040fe40000081060 */
[----:B------:R-:W-:Y:S01]  /*159770*/  STL.64 [R1+0x62f0], R42 ;  /* 0x0062f02a01007387 */ /* 0x000fe20000100a00 */
[----:B------:R-:W-:Y:S02]  /*159780*/  STL.64 [R1+0x62e8], R40 ;  /* 0x0062e82801007387 */ /* 0x000fe40000100a00 */
[----:B------:R-:W4:Y:S02]  /*159790*/  LDL.64 R148, [R1+0x1630] ;  /* 0x0016300001947983 */ /* 0x000f240000100a00 */
[----:B------:R-:W2:Y:S01]  /*1597a0*/  LDL.LU.64 R150, [R1+0x1638] ;  /* 0x0016380001967983 */ /* 0x000ea20000300a00 */
[----:B------:R-:W-:Y:S01]  /*1597b0*/  STL.64 [R1+0x62e0], R46 ;  /* 0x0062e02e01007387 */ /* 0x000fe20000100a00 */
[----:B------:R-:W-:Y:S02]  /*1597c0*/  STL.64 [R1+0x62d8], R44 ;  /* 0x0062d82c01007387 */ /* 0x000fe40000100a00 */
        /* <DEDUP_REMOVED lines=21> */
[----:B------:R-:W3:Y:S01]  /*159920*/  LDL.LU.64 R154, [R1+0x1648] ;  /* 0x00164800019a7983 */ /* 0x000ee20000300a00 */
[----:B------:R-:W3:Y:S01]  /*159930*/  LDL.64 R156, [R1+0x1650] ;  /* 0x00165000019c7983 */ /* 0x000ee20000100a00 */
[----:B------:R-:W3:Y:S02]  /*159940*/  LDL.LU.64 R158, [R1+0x1658] ;  /* 0x00165800019e7983 */ /* 0x000ee40000300a00 */
[----:B------:R-:W3:Y:S02]  /*159950*/  LDL.64 R160, [R1+0x1660] ;  /* 0x0016600001a07983 */ /* 0x000ee40000100a00 */
[----:B------:R-:W3:Y:S01]  /*159960*/  LDL.LU.64 R162, [R1+0x1668] ;  /* 0x0016680001a27983 */ /* 0x000ee20000300a00 */
[----:B-1----:R-:W3:Y:S01]  /*159970*/  LDL.64 R164, [R1+0x1670] ;  /* 0x0016700001a47983 */ /* 0x002ee20000100a00 */
[----:B------:R-:W3:Y:S02]  /*159980*/  LDL.LU.64 R166, [R1+0x1678] ;  /* 0x0016780001a67983 */ /* 0x000ee40000300a00 */
[----:B------:R-:W3:Y:S02]  /*159990*/  LDL.64 R168, [R1+0x1680] ;  /* 0x0016800001a87983 */ /* 0x000ee40000100a00 */
[----:B------:R-:W3:Y:S01]  /*1599a0*/  LDL.LU.64 R170, [R1+0x1688] ;  /* 0x0016880001aa7983 */ /* 0x000ee20000300a00 */
[----:B------:R-:W3:Y:S01]  /*1599b0*/  LDL.64 R12, [R1+0x1690] ;  /* 0x00169000010c7983 */ /* 0x000ee20000100a00 */
[----:B------:R-:W3:Y:S02]  /*1599c0*/  LDL.LU.64 R14, [R1+0x1698] ;  /* 0x00169800010e7983 */ /* 0x000ee40000300a00 */
[----:B------:R-:W3:Y:S02]  /*1599d0*/  LDL.64 R24, [R1+0x16a0] ;  /* 0x0016a00001187983 */ /* 0x000ee40000100a00 */
[----:B------:R-:W3:Y:S01]  /*1599e0*/  LDL.LU.64 R26, [R1+0x16a8] ;  /* 0x0016a800011a7983 */ /* 0x000ee20000300a00 */
[----:B------:R-:W3:Y:S01]  /*1599f0*/  LDL.64 R28, [R1+0x16b0] ;  /* 0x0016b000011c7983 */ /* 0x000ee20000100a00 */
[----:B------:R-:W3:Y:S02]  /*159a00*/  LDL.LU.64 R30, [R1+0x16b8] ;  /* 0x0016b800011e7983 */ /* 0x000ee40000300a00 */
[----:B------:R-:W3:Y:S02]  /*159a10*/  LDL.64 R48, [R1+0x16c0] ;  /* 0x0016c00001307983 */ /* 0x000ee40000100a00 */
[----:B------:R-:W3:Y:S01]  /*159a20*/  LDL.LU.64 R50, [R1+0x16c8] ;  /* 0x0016c80001327983 */ /* 0x000ee20000300a00 */
[----:B------:R-:W-:Y:S01]  /*159a30*/  STL.64 [R1+0x62d0], R22 ;  /* 0x0062d01601007387 */ /* 0x000fe20000100a00 */
[----:B------:R-:W-:Y:S01]  /*159a40*/  STL.64 [R1+0x62c8], R20 ;  /* 0x0062c81401007387 */ /* 0x000fe20000100a00 */
[C---:B--2---:R-:W-:Y:S08]  /*159a50*/  HMMA.1688.F32.TF32 R16, R112.reuse, R16, R68 ;  /* 0x000000107010723c */ /* 0x044ff00000081044 */
[C---:B---3--:R-:W-:Y:S08]  /*159a60*/  HMMA.1688.F32.TF32 R224, R112.reuse, R60, R64 ;  /* 0x0000003c70e0723c */ /* 0x048ff00000081040 */
[C---:B------:R-:W-:Y:S08]  /*159a70*/  HMMA.1688.F32.TF32 R52, R112.reuse, R52, R56 ;  /* 0x000000347034723c */ /* 0x040ff00000081038 */
[C---:B----4-:R-:W-:Y:S01]  /*159a80*/  HMMA.1688.F32.TF32 R56, R112.reuse, R148, R96 ;  /* 0x000000947038723c */ /* 0x050fe20000081060 */
[----:B------:R1:W-:Y:S01]  /*159a90*/  STL.64 [R1+0x6340], R18 ;  /* 0x0063401201007387 */ /* 0x0003e20000100a00 */
[----:B------:R-:W-:Y:S05]  /*159aa0*/  STL.64 [R1+0x6338], R16 ;  /* 0x0063381001007387 */ /* 0x000fea0000100a00 */
[----:B------:R-:W-:Y:S01]  /*159ab0*/  STL.64 [R1+0x62b0], R226 ;  /* 0x0062b0e201007387 */ /* 0x000fe20000100a00 */
[----:B------:R-:W-:Y:S07]  /*159ac0*/  STL.64 [R1+0x62a8], R224 ;  /* 0x0062a8e001007387 */ /* 0x000fee0000100a00 */
        /* <DEDUP_REMOVED lines=14> */
[----:B------:R-:W-:Y:S02]  /*159bb0*/  STL.64 [R1+0x6290], R58 ;  /* 0x0062903a01007387 */ /* 0x000fe40000100a00 */
[----:B------:R-:W-:Y:S01]  /*159bc0*/  STL.64 [R1+0x6288], R56 ;  /* 0x0062883801007387 */ /* 0x000fe20000100a00 */
        /* <DEDUP_REMOVED lines=13> */
[----:B------:R-:W4:Y:S01]  /*159ca0*/  LDL.64 R172, [R1+0x16d0] ;  /* 0x0016d00001ac7983 */ /* 0x000f220000100a00 */
[----:B------:R-:W4:Y:S02]  /*159cb0*/  LDL.LU.64 R174, [R1+0x16d8] ;  /* 0x0016d80001ae7983 */ /* 0x000f240000300a00 */
[----:B------:R-:W4:Y:S02]  /*159cc0*/  LDL.64 R180, [R1+0x16f0] ;  /* 0x0016f00001b47983 */ /* 0x000f240000100a00 */
[----:B------:R-:W4:Y:S01]  /*159cd0*/  LDL.LU.64 R182, [R1+0x16f8] ;  /* 0x0016f80001b67983 */ /* 0x000f220000300a00 */
[----:B------:R-:W4:Y:S01]  /*159ce0*/  LDL.64 R184, [R1+0x1710] ;  /* 0x0017100001b87983 */ /* 0x000f220000100a00 */
[----:B------:R-:W4:Y:S02]  /*159cf0*/  LDL.LU.64 R186, [R1+0x1718] ;  /* 0x0017180001ba7983 */ /* 0x000f240000300a00 */
[----:B------:R-:W4:Y:S02]  /*159d00*/  LDL.LU.64 R188, [R1+0x1700] ;  /* 0x0017000001bc7983 */ /* 0x000f240000300a00 */
[----:B------:R-:W4:Y:S01]  /*159d10*/  LDL.LU.64 R190, [R1+0x1708] ;  /* 0x0017080001be7983 */ /* 0x000f220000300a00 */
[----:B------:R1:W-:Y:S01]  /*159d20*/  STL.64 [R1+0x62c0], R62 ;  /* 0x0062c03e01007387 */ /* 0x0003e20000100a00 */
[----:B------:R-:W-:Y:S01]  /*159d30*/  STL.64 [R1+0x62b8], R60 ;  /* 0x0062b83c01007387 */ /* 0x000fe20000100a00 */
[C---:B--2---:R-:W-:Y:S08]  /*159d40*/  HMMA.1688.F32.TF32 R64, R112.reuse, R156, R64 ;  /* 0x0000009c7040723c */ /* 0x044ff00000081040 */
[C---:B---3--:R-:W-:Y:S08]  /*159d50*/  HMMA.1688.F32.TF32 R68, R112.reuse, R160, R68 ;  /* 0x000000a07044723c */ /* 0x048ff00000081044 */
[C---:B----4-:R-:W-:Y:S08]  /*159d60*/  HMMA.1688.F32.TF32 R72, R112.reuse, R164, R72 ;  /* 0x000000a47048723c */ /* 0x050ff00000081048 */
[C---:B------:R-:W-:Y:S08]  /*159d70*/  HMMA.1688.F32.TF32 R80, R112.reuse, R168, R76 ;  /* 0x000000a87050723c */ /* 0x040ff0000008104c */
[C---:B------:R-:W-:Y:S01]  /*159d80*/  HMMA.1688.F32.TF32 R84, R112.reuse, R12, R96 ;  /* 0x0000000c7054723c */ /* 0x040fe20000081060 */
[----:B------:R-:W-:Y:S01]  /*159d90*/  STL.64 [R1+0x6570], R66 ;  /* 0x0065704201007387 */ /* 0x000fe20000100a00 */
[----:B------:R-:W-:Y:S02]  /*159da0*/  STL.64 [R1+0x6568], R64 ;  /* 0x0065684001007387 */ /* 0x000fe40000100a00 */
[----:B------:R-:W-:Y:S02]  /*159db0*/  STL.64 [R1+0x6580], R70 ;  /* 0x0065804601007387 */ /* 0x000fe40000100a00 */
[----:B------:R2:W-:Y:S01]  /*159dc0*/  STL.64 [R1+0x6578], R68 ;  /* 0x0065784401007387 */ /* 0x0005e20000100a00 */
        /* <DEDUP_REMOVED lines=8> */
[----:B------:R-:W-:Y:S01]  /*159e50*/  STL.64 [R1+0x6590], R74 ;  /* 0x0065904a01007387 */ /* 0x000fe20000100a00 */
[----:B------:R1:W-:Y:S01]  /*159e60*/  STL.64 [R1+0x6588], R72 ;  /* 0x0065884801007387 */ /* 0x0003e20000100a00 */
[C---:B------:R-:W-:Y:S02]  /*159e70*/  HMMA.1688.F32.TF32 R76, R112.reuse, R24, R100 ;  /* 0x00000018704c723c */ /* 0x040fe40000081064 */
[----:B------:R-:W-:Y:S01]  /*159e80*/  STL.64 [R1+0x65a0], R82 ;  /* 0x0065a05201007387 */ /* 0x000fe20000100a00 */
[----:B------:R-:W-:Y:S02]  /*159e90*/  STL.64 [R1+0x6598], R80 ;  /* 0x0065985001007387 */ /* 0x000fe40000100a00 */
[----:B------:R-:W-:Y:S02]  /*159ea0*/  STL.64 [R1+0x65b0], R86 ;  /* 0x0065b05601007387 */ /* 0x000fe40000100a00 */
[----:B------:R-:W-:Y:S01]  /*159eb0*/  STL.64 [R1+0x65a8], R84 ;  /* 0x0065a85401007387 */ /* 0x000fe20000100a00 */
        /* <DEDUP_REMOVED lines=15> */
[----:B------:R-:W-:Y:S04]  /*159fb0*/  STL.64 [R1+0x65c0], R78 ;  /* 0x0065c04e01007387 */ /* 0x000fe80000100a00 */
[----:B------:R1:W-:Y:S01]  /*159fc0*/  STL.64 [R1+0x65b8], R76 ;  /* 0x0065b84c01007387 */ /* 0x0003e20000100a00 */
[C---:B---3--:R-:W-:Y:S08]  /*159fd0*/  HMMA.1688.F32.TF32 R88, R112.reuse, R28, R88 ;  /* 0x0000001c7058723c */ /* 0x048ff00000081058 */
[C---:B----4-:R-:W-:Y:S08]  /*159fe0*/  HMMA.1688.F32.TF32 R92, R112.reuse, R48, R92 ;  /* 0x00000030705c723c */ /* 0x050ff0000008105c */
[C---:B--2---:R-:W-:Y:S08]  /*159ff0*/  HMMA.1688.F32.TF32 R100, R112.reuse, R180, R100 ;  /* 0x000000b47064723c */ /* 0x044ff00000081064 */
[C---:B------:R-:W-:Y:S08]  /*15a000*/  HMMA.1688.F32.TF32 R96, R112.reuse, R172, R96 ;  /* 0x000000ac7060723c */ /* 0x040ff00000081060 */
[----:B------:R-:W-:Y:S01]  /*15a010*/  HMMA.1688.F32.TF32 R104, R112, R104, R228 ;  /* 0x000000687068723c */ /* 0x000fe200000810e4 */
[----:B------:R-:W-:Y:S01]  /*15a020*/  STL.64 [R1+0x65d0], R90 ;  /* 0x0065d05a01007387 */ /* 0x000fe20000100a00 */
[----:B------:R-:W-:Y:S02]  /*15a030*/  STL.64 [R1+0x65c8], R88 ;  /* 0x0065c85801007387 */ /* 0x000fe40000100a00 */
[----:B------:R-:W-:Y:S02]  /*15a040*/  STL.64 [R1+0x65e0], R94 ;  /* 0x0065e05e01007387 */ /* 0x000fe40000100a00 */
[----:B------:R-:W-:Y:S01]  /*15a050*/  STL.64 [R1+0x65d8], R92 ;  /* 0x0065d85c01007387 */ /* 0x000fe20000100a00 */
[----:B------:R-:W2:Y:S01]  /*15a060*/  LDL.LU.64 R206, [R1+0x1378] ;  /* 0x0013780001ce7983 */ /* 0x000ea20000300a00 */
[----:B------:R-:W3:Y:S02]  /*15a070*/  LDL.LU.64 R210, [R1+0x1368] ;  /* 0x0013680001d27983 */ /* 0x000ee40000300a00 */
[----:B-1----:R-:W4:Y:S02]  /*15a080*/  LDL.LU.64 R18, [R1+0x1358] ;  /* 0x0013580001127983 */ /* 0x002f240000300a00 */
        /* <DEDUP_REMOVED lines=10> */
[----:B------:R-:W2:Y:S03]  /*15a130*/  LDL.LU.64 R58, [R1+0x1628] ;  /* 0x00162800013a7983 */ /* 0x000ea60000300a00 */
[----:B------:R-:W-:Y:S01]  /*15a140*/  STL.64 [R1+0x65f0], R98 ;  /* 0x0065f06201007387 */ /* 0x000fe20000100a00 */
[----:B------:R-:W-:Y:S02]  /*15a150*/  STL.64 [R1+0x65e8], R96 ;  /* 0x0065e86001007387 */ /* 0x000fe40000100a00 */
[----:B------:R-:W-:Y:S02]  /*15a160*/  STL.64 [R1+0x6600], R106 ;  /* 0x0066006a01007387 */ /* 0x000fe40000100a00 */
[----:B------:R-:W-:Y:S01]  /*15a170*/  STL.64 [R1+0x65f8], R104 ;  /* 0x0065f86801007387 */ /* 0x000fe20000100a00 */
[----:B------:R1:W-:Y:S01]  /*15a180*/  STL.64 [R1+0x6280], R102 ;  /* 0x0062806601007387 */ /* 0x0003e20000100a00 */
[----:B------:R-:W-:Y:S02]  /*15a190*/  STL.64 [R1+0x6278], R100 ;  /* 0x0062786401007387 */ /* 0x000fe40000100a00 */
        /* <DEDUP_REMOVED lines=80> */
[----:B------:R-:W-:-:S07]  /*15a6a0*/  IMAD.MOV.U32 R111, RZ, RZ, R252 ;  /* 0x000000ffff6f7224 */ /* 0x000fce00078e00fc */
[C---:B------:R-:W-:Y:S11]  /*15a6b0*/  HMMA.1688.F32.TF32 R108, R112.reuse, R184, R108 ;  /* 0x000000b8706c723c */ /* 0x040ff6000008106c */
[----:B------:R-:W-:Y:S11]  /*15a6c0*/  @!UPT UIADD3 URZ, URZ, URZ, URZ ;  /* 0x0000003f3f3ff290 */ /* 0x000ff6000fffe03f */
[----:B------:R-:W-:Y:S01]  /*15a6d0*/  @!UPT UIADD3 URZ, URZ, URZ, URZ ;  /* 0x0000003f3f3ff290 */ /* 0x000fe2000fffe03f */
[----:B------:R-:W-:Y:S01]  /*15a6e0*/  STL.64 [R1+0x6610], R110 ;  /* 0x0066106e01007387 */ /* 0x000fe20000100a00 */
[----:B------:R-:W-:Y:S01]  /*15a6f0*/  STL.64 [R1+0x6608], R108 ;  /* 0x0066086c01007387 */ /* 0x000fe20000100a00 */
[----:B--2---:R-:W-:Y:S02]  /*15a700*/  HMMA.1688.F32.TF32 R112, R112, R188, R228 ;  /* 0x000000bc7070723c */ /* 0x004fe400000810e4 */
[----:B------:R-:W-:Y:S04]  /*15a710*/  LDS R228, [R2+0x3c080] ;  /* 0x03c0800002e47984 */ /* 0x000fe80000000800 */
[----:B------:R-:W-:Y:S04]  /*15a720*/  LDS R230, [R2+0x3e080] ;  /* 0x03e0800002e67984 */ /* 0x000fe80000000800 */
[----:B------:R-:W-:Y:S04]  /*15a730*/  LDS R229, [R0+0x3c080] ;  /* 0x03c0800000e57984 */ /* 0x000fe80000000800 */
[----:B------:R-:W2:Y:S01]  /*15a740*/  LDS R231, [R0+0x3e080] ;  /* 0x03e0800000e77984 */ /* 0x000ea20000000800 */
[C---:B---3--:R-:W-:Y:S08]  /*15a750*/  HMMA.1688.F32.TF32 R76, R232.reuse, R122, R72 ;  /* 0x0000007ae84c723c */ /* 0x048ff00000081048 */
[C---:B------:R-:W-:Y:S08]  /*15a760*/  HMMA.1688.F32.TF32 R72, R232.reuse, R10, R68 ;  /* 0x0000000ae848723c */ /* 0x040ff00000081044 */
[C---:B----4-:R-:W-:Y:S08]  /*15a770*/  HMMA.1688.F32.TF32 R68, R232.reuse, R246, R64 ;  /* 0x000000f6e844723c */ /* 0x050ff00000081040 */
[C---:B------:R-:W-:Y:S01]  /*15a780*/  HMMA.1688.F32.TF32 R64, R232.reuse, R206, R212 ;  /* 0x000000cee840723c */ /* 0x040fe200000810d4 */
[----:B------:R-:W-:Y:S01]  /*15a790*/  STL.64 [R1+0x66c0], R114 ;  /* 0x0066c07201007387 */ /* 0x000fe20000100a00 */
[----:B------:R-:W-:Y:S02]  /*15a7a0*/  STL.64 [R1+0x66b8], R112 ;  /* 0x0066b87001007387 */ /* 0x000fe40000100a00 */
[----:B-1----:R-:W3:Y:S01]  /*15a7b0*/  LDL.LU.64 R102, [R1+0x16e8] ;  /* 0x0016e80001667983 */ /* 0x002ee20000300a00 */
[----:B------:R-:W-:Y:S01]  /*15a7c0*/  STL.64 [R1+0x2c70], R76 ;  /* 0x002c704c01007387 */ /* 0x000fe20000100a00 */
[----:B------:R-:W-:Y:S02]  /*15a7d0*/  STL.64 [R1+0x2c78], R78 ;  /* 0x002c784e01007387 */ /* 0x000fe40000100a00 */
[----:B------:R-:W-:Y:S02]  /*15a7e0*/  STL.64 [R1+0x2c60], R72 ;  /* 0x002c604801007387 */ /* 0x000fe40000100a00 */
[----:B------:R1:W-:Y:S05]  /*15a7f0*/  STL.64 [R1+0x2c68], R74 ;  /* 0x002c684a01007387 */ /* 0x0003ea0000100a00 */
[----:B------:R-:W-:Y:S01]  /*15a800*/  STL.64 [R1+0x2c50], R68 ;  /* 0x002c504401007387 */ /* 0x000fe20000100a00 */
[----:B------:R4:W-:Y:S07]  /*15a810*/  STL.64 [R1+0x2c58], R70 ;  /* 0x002c584601007387 */ /* 0x0009ee0000100a00 */
[----:B------:R-:W-:Y:S02]  /*15a820*/  STL.64 [R1+0x2c40], R64 ;  /* 0x002c404001007387 */ /* 0x000fe40000100a00 */
[----:B------:R2:W-:Y:S01]  /*15a830*/  STL.64 [R1+0x2c48], R66 ;  /* 0x002c484201007387 */ /* 0x0005e20000100a00 */
[C---:B-1----:R-:W-:Y:S08]  /*15a840*/  HMMA.1688.F32.TF32 R72, R232.reuse, R210, R200 ;  /* 0x000000d2e848723c */ /* 0x042ff000000810c8 */
[C---:B----4-:R-:W-:Y:S08]  /*15a850*/  HMMA.1688.F32.TF32 R68, R232.reuse, R18, R196 ;  /* 0x00000012e844723c */ /* 0x050ff000000810c4 */
[C---:B--2---:R-:W-:Y:S07]  /*15a860*/  HMMA.1688.F32.TF32 R64, R232.reuse, R218, R192 ;  /* 0x000000dae840723c */ /* 0x044fee00000810c0 */
[----:B------:R-:W-:Y:S01]  /*15a870*/  STL.64 [R1+0x2c30], R72 ;  /* 0x002c304801007387 */ /* 0x000fe20000100a00 */
[----:B------:R1:W-:Y:S07]  /*15a880*/  STL.64 [R1+0x2c38], R74 ;  /* 0x002c384a01007387 */ /* 0x0003ee0000100a00 */
[----:B------:R-:W-:Y:S01]  /*15a890*/  STL.64 [R1+0x2c20], R68 ;  /* 0x002c204401007387 */ /* 0x000fe20000100a00 */
[----:B------:R2:W-:Y:S07]  /*15a8a0*/  STL.64 [R1+0x2c28], R70 ;  /* 0x002c284601007387 */ /* 0x0005ee0000100a00 */
[----:B------:R-:W-:Y:S01]  /*15a8b0*/  STL.64 [R1+0x2c10], R64 ;  /* 0x002c104001007387 */ /* 0x000fe20000100a00 */
[----:B------:R4:W-:Y:S01]  /*15a8c0*/  STL.64 [R1+0x2c18], R66 ;  /* 0x002c184201007387 */ /* 0x0009e20000100a00 */
[C---:B-1----:R-:W-:Y:S08]  /*15a8d0*/  HMMA.1688.F32.TF32 R72, R232.reuse, R222, R176 ;  /* 0x000000dee848723c */ /* 0x042ff000000810b0 */
[C---:B--2---:R-:W-:Y:S08]  /*15a8e0*/  HMMA.1688.F32.TF32 R68, R232.reuse, R34, R144 ;  /* 0x00000022e844723c */ /* 0x044ff00000081090 */
[C---:B----4-:R-:W-:Y:S07]  /*15a8f0*/  HMMA.1688.F32.TF32 R64, R232.reuse, R38, R140 ;  /* 0x00000026e840723c */ /* 0x050fee000008108c */
        /* <DEDUP_REMOVED lines=17> */
[C---:B----4-:R-:W-:Y:S08]  /*15aa10*/  HMMA.1688.F32.TF32 R64, R232.reuse, R54, R4 ;  /* 0x00000036e840723c */ /* 0x050ff00000081004 */
[C---:B------:R-:W-:Y:S01]  /*15aa20*/  HMMA.1688.F32.TF32 R4, R232.reuse, R58, R248 ;  /* 0x0000003ae804723c */ /* 0x040fe200000810f8 */
[----:B------:R-:W-:Y:S01]  /*15aa30*/  STL.64 [R1+0x2ba0], R72 ;  /* 0x002ba04801007387 */ /* 0x000fe20000100a00 */
[----:B------:R-:W-:Y:S05]  /*15aa40*/  STL.64 [R1+0x2ba8], R74 ;  /* 0x002ba84a01007387 */ /* 0x000fea0000100a00 */
[----:B------:R-:W-:Y:S01]  /*15aa50*/  STL.64 [R1+0x2b90], R68 ;  /* 0x002b904401007387 */ /* 0x000fe20000100a00 */
[----:B------:R1:W-:Y:S07]  /*15aa60*/  STL.64 [R1+0x2b98], R70 ;  /* 0x002b984601007387 */ /* 0x0003ee0000100a00 */
[----:B------:R-:W-:Y:S01]  /*15aa70*/  STL.64 [R1+0x2b80], R64 ;  /* 0x002b804001007387 */ /* 0x000fe20000100a00 */
[----:B------:R2:W-:Y:S01]  /*15aa80*/  STL.64 [R1+0x2b88], R66 ;  /* 0x002b884201007387 */ /* 0x0005e20000100a00 */
[C---:B-1----:R-:W-:Y:S08]  /*15aa90*/  HMMA.1688.F32.TF32 R68, R232.reuse, R150, R236 ;  /* 0x00000096e844723c */ /* 0x042ff000000810ec */
[C---:B--2---:R-:W-:Y:S01]  /*15aaa0*/  HMMA.1688.F32.TF32 R64, R232.reuse, R154, R240 ;  /* 0x0000009ae840723c */ /* 0x044fe200000810f0 */
[----:B------:R1:W-:Y:S01]  /*15aab0*/  STL.64 [R1+0x2b70], R4 ;  /* 0x002b700401007387 */ /* 0x0003e20000100a00 */
[----:B------:R2:W-:Y:S03]  /*15aac0*/  STL.64 [R1+0x2b78], R6 ;  /* 0x002b780601007387 */ /* 0x0005e60000100a00 */
[----:B-1----:R-:W4:Y:S10]  /*15aad0*/  LDL.LU R4, [R1+0x18d0] ;  /* 0x0018d00001047983 */ /* 0x002f340000300800 */
[----:B------:R-:W-:Y:S01]  /*15aae0*/  STL.64 [R1+0x2b60], R68 ;  /* 0x002b604401007387 */ /* 0x000fe20000100a00 */
[----:B------:R-:W-:Y:S07]  /*15aaf0*/  STL.64 [R1+0x2b68], R70 ;  /* 0x002b684601007387 */ /* 0x000fee0000100a00 */
[----:B------:R1:W-:Y:S02]  /*15ab00*/  STL.64 [R1+0x2b50], R64 ;  /* 0x002b504001007387 */ /* 0x0003e40000100a00 */
[----:B------:R1:W-:Y:S01]  /*15ab10*/  STL.64 [R1+0x2b58], R66 ;  /* 0x002b584201007387 */ /* 0x0003e20000100a00 */
[----:B------:R-:W4:Y:S01]  /*15ab20*/  LDL.LU R5, [R1+0x18d4] ;  /* 0x0018d40001057983 */ /* 0x000f220000300800 */
[----:B--2---:R-:W4:Y:S02]  /*15ab30*/  LDL.LU R6, [R1+0x18d8] ;  /* 0x0018d80001067983 */ /* 0x004f240000300800 */
        /* <DEDUP_REMOVED lines=117> */
[----:B------:R-:W-:Y:S05]  /*15b290*/  STL.64 [R1+0x2af8], R78 ;  /* 0x002af84e01007387 */ /* 0x000fea0000100a00 */
        /* <DEDUP_REMOVED lines=8> */
[C---:B---3--:R-:W-:Y:S07]  /*15b320*/  HMMA.1688.F32.TF32 R64, R232.reuse, R186, R196 ;  /* 0x000000bae840723c */ /* 0x048fee00000810c4 */
[----:B------:R-:W-:Y:S01]  /*15b330*/  STL.64 [R1+0x2ab0], R72 ;  /* 0x002ab04801007387 */ /* 0x000fe20000100a00 */
[----:B------:R1:W-:Y:S07]  /*15b340*/  STL.64 [R1+0x2ab8], R74 ;  /* 0x002ab84a01007387 */ /* 0x0003ee0000100a00 */
[----:B------:R-:W-:Y:S02]  /*15b350*/  STL.64 [R1+0x2aa0], R68 ;  /* 0x002aa04401007387 */ /* 0x000fe40000100a00 */
[----:B------:R2:W-:Y:S06]  /*15b360*/  STL.64 [R1+0x2aa8], R70 ;  /* 0x002aa84601007387 */ /* 0x0005ec0000100a00 */
[----:B------:R-:W-:Y:S01]  /*15b370*/  STL.64 [R1+0x2cc0], R64 ;  /* 0x002cc04001007387 */ /* 0x000fe20000100a00 */
[----:B------:R3:W-:Y:S01]  /*15b380*/  STL.64 [R1+0x2cc8], R66 ;  /* 0x002cc84201007387 */ /* 0x0007e20000100a00 */
[----:B-1----:R-:W-:Y:S08]  /*15b390*/  HMMA.1688.F32.TF32 R72, R232, R190, R192 ;  /* 0x000000bee848723c */ /* 0x002ff000000810c0 */
[C---:B--2---:R-:W-:Y:S08]  /*15b3a0*/  HMMA.1688.F32.TF32 R68, R228.reuse, R122, R176 ;  /* 0x0000007ae444723c */ /* 0x044ff000000810b0 */
[C---:B---3--:R-:W-:Y:S08]  /*15b3b0*/  HMMA.1688.F32.TF32 R64, R228.reuse, R10, R144 ;  /* 0x0000000ae440723c */ /* 0x048ff00000081090 */
[C---:B------:R-:W-:Y:S01]  /*15b3c0*/  HMMA.1688.F32.TF32 R4, R228.reuse, R34, R4 ;  /* 0x00000022e404723c */ /* 0x040fe20000081004 */
        /* <DEDUP_REMOVED lines=23> */
[----:B------:R-:W-:Y:S07]  /*15b540*/  STL.64 [R1+0x568], R74 ;  /* 0x0005684a01007387 */ /* 0x000fee0000100a00 */
[----:B------:R-:W-:Y:S02]  /*15b550*/  STL.64 [R1+0x550], R68 ;  /* 0x0005504401007387 */ /* 0x000fe40000100a00 */
[----:B------:R-:W-:Y:S01]  /*15b560*/  STL.64 [R1+0x558], R70 ;  /* 0x0005584601007387 */ /* 0x000fe20000100a00 */
[----:B------:R-:W-:Y:S05]  /*15b570*/  STL.64 [R1+0x66f0], R34 ;  /* 0x0066f02201007387 */ /* 0x000fea0000100a00 */
[----:B------:R-:W-:Y:S02]  /*15b580*/  STL.64 [R1+0x540], R64 ;  /* 0x0005404001007387 */ /* 0x000fe40000100a00 */
[----:B------:R-:W-:Y:S02]  /*15b590*/  STL.64 [R1+0x548], R66 ;  /* 0x0005484201007387 */ /* 0x000fe40000100a00 */
[----:B------:R-:W-:Y:S01]  /*15b5a0*/  STL.64 [R1+0x530], R4 ;  /* 0x0005300401007387 */ /* 0x000fe20000100a00 */
[----:B------:R2:W-:Y:S02]  /*15b5b0*/  STL.64 [R1+0x538], R6 ;  /* 0x0005380601007387 */ /* 0x0005e40000100a00 */
[C---:B--2---:R-:W-:Y:S02]  /*15b5c0*/  HMMA.1688.F32.TF32 R4, R228.reuse, R38, R248 ;  /* 0x00000026e404723c */ /* 0x044fe400000810f8 */
[----:B------:R-:W-:Y:S06]  /*15b5d0*/  STL.64 [R1+0x66e8], R38 ;  /* 0x0066e82601007387 */ /* 0x000fec0000100a00 */
[C---:B------:R-:W-:Y:S11]  /*15b5e0*/  HMMA.1688.F32.TF32 R32, R228.reuse, R42, R236 ;  /* 0x0000002ae420723c */ /* 0x040ff600000810ec */
[----:B------:R-:W-:Y:S04]  /*15b5f0*/  @!UPT UIADD3 URZ, URZ, URZ, URZ ;  /* 0x0000003f3f3ff290 */ /* 0x000fe8000fffe03f */
[----:B------:R-:W-:Y:S01]  /*15b600*/  STL.64 [R1+0x2a90], R4 ;  /* 0x002a900401007387 */ /* 0x000fe20000100a00 */
[----:B------:R2:W-:Y:S02]  /*15b610*/  STL.64 [R1+0x2a98], R6 ;  /* 0x002a980601007387 */ /* 0x0005e40000100a00 */
[----:B------:R-:W3:Y:S01]  /*15b620*/  LDL.LU R236, [R1+0x1c00] ;  /* 0x001c000001ec7983 */ /* 0x000ee20000300800 */
[C---:B--2---:R-:W-:Y:S04]  /*15b630*/  HMMA.1688.F32.TF32 R4, R228.reuse, R46, R240 ;  /* 0x0000002ee404723c */ /* 0x044fe800000810f0 */
[----:B------:R-:W-:Y:S01]  /*15b640*/  STL.64 [R1+0x2a80], R32 ;  /* 0x002a802001007387 */ /* 0x000fe20000100a00 */
[----:B------:R-:W-:Y:S11]  /*15b650*/  STL.64 [R1+0x2a88], R34 ;  /* 0x002a882201007387 */ /* 0x000ff60000100a00 */
[----:B------:R-:W-:Y:S07]  /*15b660*/  @!UPT UIADD3 URZ, URZ, URZ, URZ ;  /* 0x0000003f3f3ff290 */ /* 0x000fee000fffe03f */
        /* <DEDUP_REMOVED lines=8> */
[----:B------:R-:W3:Y:S04]  /*15b6f0*/  LDL.LU R251, [R1+0x1c1c] ;  /* 0x001c1c0001fb7983 */ /* 0x000ee80000300800 */
[----:B--2---:R-:W1:Y:S01]  /*15b700*/  LDL.LU R4, [R1+0x1c20] ;  /* 0x001c200001047983 */ /* 0x004e620000300800 */
[----:B------:R-:W1:Y:S02]  /*15b710*/  LDL.LU R5, [R1+0x1c24] ;  /* 0x001c240001057983 */ /* 0x000e640000300800 */
[----:B----4-:R-:W1:Y:S02]  /*15b720*/  LDL.LU R6, [R1+0x1c28] ;  /* 0x001c280001067983 */ /* 0x010e640000300800 */
[----:B------:R-:W1:Y:S01]  /*15b730*/  LDL.LU R7, [R1+0x1c2c] ;  /* 0x001c2c0001077983 */ /* 0x000e620000300800 */
        /* <DEDUP_REMOVED lines=104> */
[C---:B--2---:R-:W-:Y:S08]  /*15bdc0*/  HMMA.1688.F32.TF32 R36, R228.reuse, R54, R92 ;  /* 0x00000036e424723c */ /* 0x044ff0000008105c */
[C---:B---3--:R-:W-:Y:S01]  /*15bdd0*/  HMMA.1688.F32.TF32 R32, R228.reuse, R58, R88 ;  /* 0x0000003ae420723c */ /* 0x048fe20000081058 */
[----:B------:R-:W-:Y:S01]  /*15bde0*/  STL.64 [R1+0x2a40], R96 ;  /* 0x002a406001007387 */ /* 0x000fe20000100a00 */
[----:B------:R-:W-:Y:S06]  /*15bdf0*/  STL.64 [R1+0x2a48], R98 ;  /* 0x002a486201007387 */ /* 0x000fec0000100a00 */
[C---:B------:R-:W-:Y:S07]  /*15be00*/  HMMA.1688.F32.TF32 R76, R228.reuse, R150, R76 ;  /* 0x00000096e44c723c */ /* 0x040fee000008104c */
[----:B------:R-:W-:Y:S01]  /*15be10*/  STL.64 [R1+0x2a30], R36 ;  /* 0x002a302401007387 */ /* 0x000fe20000100a00 */
[----:B------:R4:W-:Y:S07]  /*15be20*/  STL.64 [R1+0x2a38], R38 ;  /* 0x002a382601007387 */ /* 0x0009ee0000100a00 */
[----:B------:R-:W-:Y:S02]  /*15be30*/  STL.64 [R1+0x2a20], R32 ;  /* 0x002a202001007387 */ /* 0x000fe40000100a00 */
[----:B------:R2:W-:Y:S01]  /*15be40*/  STL.64 [R1+0x2a28], R34 ;  /* 0x002a282201007387 */ /* 0x0005e20000100a00 */
[C---:B----4-:R-:W-:Y:S08]  /*15be50*/  HMMA.1688.F32.TF32 R36, R228.reuse, R154, R84 ;  /* 0x0000009ae424723c */ /* 0x050ff00000081054 */
[C---:B--2---:R-:W-:Y:S01]  /*15be60*/  HMMA.1688.F32.TF32 R32, R228.reuse, R158, R80 ;  /* 0x0000009ee420723c */ /* 0x044fe20000081050 */
[----:B------:R-:W-:Y:S01]  /*15be70*/  STL.64 [R1+0x2a10], R76 ;  /* 0x002a104c01007387 */ /* 0x000fe20000100a00 */
[----:B------:R-:W-:Y:S06]  /*15be80*/  STL.64 [R1+0x2a18], R78 ;  /* 0x002a184e01007387 */ /* 0x000fec0000100a00 */
[C---:B------:R-:W-:Y:S07]  /*15be90*/  HMMA.1688.F32.TF32 R72, R228.reuse, R162, R72 ;  /* 0x000000a2e448723c */ /* 0x040fee0000081048 */
[----:B------:R-:W-:Y:S01]  /*15bea0*/  STL.64 [R1+0x2a00], R36 ;  /* 0x002a002401007387 */ /* 0x000fe20000100a00 */
[----:B------:R2:W-:Y:S07]  /*15beb0*/  STL.64 [R1+0x2a08], R38 ;  /* 0x002a082601007387 */ /* 0x0005ee0000100a00 */
        /* <DEDUP_REMOVED lines=31> */
[----:B------:R-:W-:Y:S01]  /*15c0b0*/  STL.64 [R1+0x2c90], R64 ;  /* 0x002c904001007387 */ /* 0x000fe20000100a00 */
[----:B------:R2:W-:Y:S06]  /*15c0c0*/  STL.64 [R1+0x2c98], R66 ;  /* 0x002c984201007387 */ /* 0x0005ec0000100a00 */
[C---:B-1----:R-:W-:Y:S01]  /*15c0d0*/  HMMA.1688.F32.TF32 R4, R232.reuse, R206, R4 ;  /* 0x000000cee804723c */ /* 0x042fe20000081004 */
[----:B------:R-:W-:Y:S04]  /*15c0e0*/  LDS R228, [R2+0x3c180] ;  /* 0x03c1800002e47984 */ /* 0x000fe80000000800 */
[----:B------:R-:W-:Y:S04]  /*15c0f0*/  LDS R230, [R2+0x3e180] ;  /* 0x03e1800002e67984 */ /* 0x000fe80000000800 */
[----:B------:R-:W-:Y:S04]  /*15c100*/  LDS R229, [R0+0x3c180] ;  /* 0x03c1800000e57984 */ /* 0x000fe80000000800 */
[----:B------:R-:W1:Y:S01]  /*15c110*/  LDS R231, [R0+0x3e180] ;  /* 0x03e1800000e77984 */ /* 0x000e620000000800 */
[C---:B--2---:R-:W-:Y:S03]  /*15c120*/  HMMA.1688.F32.TF32 R64, R232.reuse, R122, R128 ;  /* 0x0000007ae840723c */ /* 0x044fe60000081080 */
[----:B------:R-:W-:Y:S01]  /*15c130*/  STL.64 [R1+0x2cb0], R36 ;  /* 0x002cb02401007387 */ /* 0x000fe20000100a00 */
[----:B------:R2:W-:Y:S02]  /*15c140*/  STL.64 [R1+0x2cb8], R38 ;  /* 0x002cb82601007387 */ /* 0x0005e40000100a00 */
[----:B------:R-:W-:Y:S02]  /*15c150*/  STL.64 [R1+0x520], R32 ;  /* 0x0005202001007387 */ /* 0x000fe40000100a00 */
[----:B------:R3:W-:Y:S01]  /*15c160*/  STL.64 [R1+0x528], R34 ;  /* 0x0005282201007387 */ /* 0x0007e20000100a00 */
[C---:B--2---:R-:W-:Y:S08]  /*15c170*/  HMMA.1688.F32.TF32 R36, R232.reuse, R10, R124 ;  /* 0x0000000ae824723c */ /* 0x044ff0000008107c */
[C---:B---3--:R-:W-:Y:S06]  /*15c180*/  HMMA.1688.F32.TF32 R32, R232.reuse, R246, R116 ;  /* 0x000000f6e820723c */ /* 0x048fec0000081074 */
[----:B------:R-:W-:Y:S01]  /*15c190*/  STL.64 [R1+0x1880], R64 ;  /* 0x0018804001007387 */ /* 0x000fe20000100a00 */
[----:B------:R-:W-:Y:S08]  /*15c1a0*/  STL.64 [R1+0x1888], R66 ;  /* 0x0018884201007387 */ /* 0x000ff00000100a00 */
[----:B------:R-:W-:Y:S01]  /*15c1b0*/  STL.64 [R1+0x1870], R36 ;  /* 0x0018702401007387 */ /* 0x000fe20000100a00 */
[----:B------:R2:W-:Y:S07]  /*15c1c0*/  STL.64 [R1+0x1878], R38 ;  /* 0x0018782601007387 */ /* 0x0005ee0000100a00 */
[----:B------:R-:W-:Y:S02]  /*15c1d0*/  STL.64 [R1+0x1860], R32 ;  /* 0x0018602001007387 */ /* 0x000fe40000100a00 */
[----:B------:R3:W-:Y:S01]  /*15c1e0*/  STL.64 [R1+0x1868], R34 ;  /* 0x0018682201007387 */ /* 0x0007e20000100a00 */
[----:B------:R-:W-:Y:S01]  /*15c1f0*/  STL.64 [R1+0x1850], R4 ;  /* 0x0018500401007387 */ /* 0x000fe20000100a00 */
[----:B------:R4:W-:Y:S01]  /*15c200*/  STL.64 [R1+0x1858], R6 ;  /* 0x0018580601007387 */ /* 0x0009e20000100a00 */
[C---:B--2---:R-:W-:Y:S08]  /*15c210*/  HMMA.1688.F32.TF32 R36, R232.reuse, R210, R248 ;  /* 0x000000d2e824723c */ /* 0x044ff000000810f8 */
[C---:B---3--:R-:W-:Y:S08]  /*15c220*/  HMMA.1688.F32.TF32 R32, R232.reuse, R18, R236 ;  /* 0x00000012e820723c */ /* 0x048ff000000810ec */
[C---:B----4-:R-:W-:Y:S07]  /*15c230*/  HMMA.1688.F32.TF32 R4, R232.reuse, R218, R240 ;  /* 0x000000dae804723c */ /* 0x050fee00000810f0 */
[----:B------:R2:W-:Y:S01]  /*15c240*/  STL.64 [R1+0x1840], R36 ;  /* 0x0018402401007387 */ /* 0x0005e20000100a00 */
[----:B------:R3:W-:Y:S02]  /*15c250*/  STL.64 [R1+0x1848], R38 ;  /* 0x0018482601007387 */ /* 0x0007e40000100a00 */
[----:B------:R-:W4:Y:S05]  /*15c260*/  LDL.LU R236, [R1+0x1cb0] ;  /* 0x001cb00001ec7983 */ /* 0x000f2a0000300800 */
[----:B------:R1:W-:Y:S01]  /*15c270*/  STL.64 [R1+0x1830], R32 ;  /* 0x0018302001007387 */ /* 0x0003e20000100a00 */
[----:B------:R1:W-:Y:S07]  /*15c280*/  STL.64 [R1+0x1838], R34 ;  /* 0x0018382201007387 */ /* 0x0003ee0000100a00 */
[----:B------:R1:W-:Y:S02]  /*15c290*/  STL.64 [R1+0x1820], R4 ;  /* 0x0018200401007387 */ /* 0x0003e40000100a00 */
[----:B------:R1:W-:Y:S02]  /*15c2a0*/  STL.64 [R1+0x1828], R6 ;  /* 0x0018280601007387 */ /* 0x0003e40000100a00 */
        /* <DEDUP_REMOVED lines=83> */
[----:B-1----:R-:W3:Y:S02]  /*15c7e0*/  LDL.LU R32, [R1+0x1be0] ;  /* 0x001be00001207983 */ /* 0x002ee40000300800 */
        /* <DEDUP_REMOVED lines=35> */
[C---:B---3--:R-:W-:Y:S11]  /*15ca20*/  HMMA.1688.F32.TF32 R32, R232.reuse, R222, R32 ;  /* 0x000000dee820723c */ /* 0x048ff60000081020 */
        /* <DEDUP_REMOVED lines=10> */
[----:B-1----:R-:W2:Y:S01]  /*15cad0*/  LDL.LU.64 R38, [R1+0x66e8] ;  /* 0x0066e80001267983 */ /* 0x002ea20000300a00 */
[C---:B----4-:R-:W-:Y:S08]  /*15cae0*/  HMMA.1688.F32.TF32 R84, R232.reuse, R58, R84 ;  /* 0x0000003ae854723c */ /* 0x050ff00000081054 */
[C---:B------:R-:W-:Y:S08]  /*15caf0*/  HMMA.1688.F32.TF32 R72, R232.reuse, R154, R72 ;  /* 0x0000009ae848723c */ /* 0x040ff00000081048 */
[C---:B------:R-:W-:Y:S08]  /*15cb00*/  HMMA.1688.F32.TF32 R68, R232.reuse, R158, R68 ;  /* 0x0000009ee844723c */ /* 0x040ff00000081044 */
[----:B------:R-:W-:Y:S08]  /*15cb10*/  HMMA.1688.F32.TF32 R64, R232, R162, R64 ;  /* 0x000000a2e840723c */ /* 0x000ff00000081040 */
[----:B------:R-:W-:Y:S08]  /*15cb20*/  HMMA.1688.F32.TF32 R4, R228, R10, R4 ;  /* 0x0000000ae404723c */ /* 0x000ff00000081004 */
[C---:B--2---:R-:W-:Y:S11]  /*15cb30*/  HMMA.1688.F32.TF32 R112, R232.reuse, R38, R112 ;  /* 0x00000026e870723c */ /* 0x044ff60000081070 */
[----:B------:R-:W-:Y:S11]  /*15cb40*/  @!UPT UIADD3 URZ, URZ, URZ, URZ ;  /* 0x0000003f3f3ff290 */ /* 0x000ff6000fffe03f */
[----:B------:R-:W-:Y:S01]  /*15cb50*/  @!UPT UIADD3 URZ, URZ, URZ, URZ ;  /* 0x0000003f3f3ff290 */ /* 0x000fe2000fffe03f */
[----:B------:R-:W-:Y:S01]  /*15cb60*/  STL.64 [R1+0x17f0], R112 ;  /* 0x0017f07001007387 */ /* 0x000fe20000100a00 */
[----:B------:R1:W-:Y:S02]  /*15cb70*/  STL.64 [R1+0x17f8], R114 ;  /* 0x0017f87201007387 */ /* 0x0003e40000100a00 */
        /* <DEDUP_REMOVED lines=20> */
[----:B------:R-:W-:Y:S03]  /*15ccc0*/  STL.64 [R1+0x1788], R86 ;  /* 0x0017885601007387 */ /* 0x000fe60000100a00 */
        /* <DEDUP_REMOVED lines=36> */
[----:B--2---:R-:W-:Y:S08]  /*15cf10*/  HMMA.1688.F32.TF32 R68, R232, R190, R124 ;  /* 0x000000bee844723c */ /* 0x004ff0000008107c */
[C---:B---3--:R-:W-:Y:S01]  /*15cf20*/  HMMA.1688.F32.TF32 R64, R228.reuse, R122, R116 ;  /* 0x0000007ae440723c */ /* 0x048fe20000081074 */
        /* <DEDUP_REMOVED lines=10> */
[----:B------:R2:W-:Y:S02]  /*15cfd0*/  STL.64 [R1+0x508], R66 ;  /* 0x0005084201007387 */ /* 0x0005e40000100a00 */
[----:B------:R-:W-:Y:S01]  /*15cfe0*/  STL.64 [R1+0x4f0], R4 ;  /* 0x0004f00401007387 */ /* 0x000fe20000100a00 */
[----:B------:R3:W-:Y:S01]  /*15cff0*/  STL.64 [R1+0x4f8], R6 ;  /* 0x0004f80601007387 */ /* 0x0007e20000100a00 */
[C---:B--2---:R-:W-:Y:S08]  /*15d000*/  HMMA.1688.F32.TF32 R64, R228.reuse, R246, R248 ;  /* 0x000000f6e440723c */ /* 0x044ff000000810f8 */
[C---:B------:R-:W-:Y:S08]  /*15d010*/  HMMA.1688.F32.TF32 R8, R228.reuse, R206, R236 ;  /* 0x000000cee408723c */ /* 0x040ff000000810ec */
[C---:B---3--:R-:W-:Y:S07]  /*15d020*/  HMMA.1688.F32.TF32 R4, R228.reuse, R210, R240 ;  /* 0x000000d2e404723c */ /* 0x048fee00000810f0 */
        /* <DEDUP_REMOVED lines=135> */
[----:B------:R-:W-:Y:S01]  /*15d8a0*/  STL.64 [R1+0x15d8], R86 ;  /* 0x0015d85601007387 */ /* 0x000fe20000100a00 */
[C---:B--2---:R-:W-:Y:S08]  /*15d8b0*/  HMMA.1688.F32.TF32 R76, R228.reuse, R62, R72 ;  /* 0x0000003ee44c723c */ /* 0x044ff00000081048 */
[C---:B------:R-:W-:Y:S01]  /*15d8c0*/  HMMA.1688.F32.TF32 R72, R228.reuse, R226, R68 ;  /* 0x000000e2e448723c */ /* 0x040fe20000081044 */
[----:B------:R-:W-:Y:S01]  /*15d8d0*/  STL.64 [R1+0x15c0], R8 ;  /* 0x0015c00801007387 */ /* 0x000fe20000100a00 */
[----:B------:R2:W-:Y:S06]  /*15d8e0*/  STL.64 [R1+0x15c8], R10 ;  /* 0x0015c80a01007387 */ /* 0x0005ec0000100a00 */
[C---:B--2---:R-:W-:Y:S07]  /*15d8f0*/  HMMA.1688.F32.TF32 R8, R228.reuse, R54, R64 ;  /* 0x00000036e408723c */ /* 0x044fee0000081040 */
[----:B------:R-:W-:Y:S01]  /*15d900*/  STL.64 [R1+0x15b0], R76 ;  /* 0x0015b04c01007387 */ /* 0x000fe20000100a00 */
[----:B------:R-:W-:Y:S01]  /*15d910*/  STL.64 [R1+0x15b8], R78 ;  /* 0x0015b84e01007387 */ /* 0x000fe20000100a00 */
[C---:B------:R-:W-:Y:S06]  /*15d920*/  HMMA.1688.F32.TF32 R68, R228.reuse, R58, R212 ;  /* 0x0000003ae444723c */ /* 0x040fec00000810d4 */
[----:B------:R-:W-:Y:S01]  /*15d930*/  STL.64 [R1+0x15a0], R72 ;  /* 0x0015a04801007387 */ /* 0x000fe20000100a00 */
[----:B------:R-:W-:Y:S01]  /*15d940*/  STL.64 [R1+0x15a8], R74 ;  /* 0x0015a84a01007387 */ /* 0x000fe20000100a00 */
[C---:B------:R-:W-:Y:S06]  /*15d950*/  HMMA.1688.F32.TF32 R64, R228.reuse, R150, R200 ;  /* 0x00000096e440723c */ /* 0x040fec00000810c8 */
[----:B------:R-:W-:Y:S01]  /*15d960*/  STL.64 [R1+0x1590], R8 ;  /* 0x0015900801007387 */ /* 0x000fe20000100a00 */
[----:B------:R2:W-:Y:S02]  /*15d970*/  STL.64 [R1+0x1598], R10 ;  /* 0x0015980a01007387 */ /* 0x0005e40000100a00 */
[C---:B--2---:R-:W-:Y:S06]  /*15d980*/  HMMA.1688.F32.TF32 R8, R228.reuse, R154, R196 ;  /* 0x0000009ae408723c */ /* 0x044fec00000810c4 */
        /* <DEDUP_REMOVED lines=22> */
[C---:B------:R-:W-:Y:S08]  /*15daf0*/  HMMA.1688.F32.TF32 R4, R228.reuse, R102, R4 ;  /* 0x00000066e404723c */ /* 0x040ff00000081004 */
[C---:B--2---:R-:W-:Y:S08]  /*15db00*/  HMMA.1688.F32.TF32 R68, R228.reuse, R30, R128 ;  /* 0x0000001ee444723c */ /* 0x044ff00000081080 */
[C---:B---3--:R-:W-:Y:S01]  /*15db10*/  HMMA.1688.F32.TF32 R64, R228.reuse, R50, R124 ;  /* 0x00000032e440723c */ /* 0x048fe2000008107c */
[----:B------:R-:W-:Y:S01]  /*15db20*/  STL.64 [R1+0x1500], R8 ;  /* 0x0015000801007387 */ /* 0x000fe20000100a00 */
[----:B------:R2:W-:Y:S06]  /*15db30*/  STL.64 [R1+0x1508], R10 ;  /* 0x0015080a01007387 */ /* 0x0005ec0000100a00 */
[C---:B--2---:R-:W-:Y:S07]  /*15db40*/  HMMA.1688.F32.TF32 R8, R228.reuse, R174, R116 ;  /* 0x000000aee408723c */ /* 0x044fee0000081074 */
[----:B------:R-:W-:Y:S01]  /*15db50*/  STL.64 [R1+0x14f0], R68 ;  /* 0x0014f04401007387 */ /* 0x000fe20000100a00 */
[----:B------:R-:W-:Y:S07]  /*15db60*/  STL.64 [R1+0x14f8], R70 ;  /* 0x0014f84601007387 */ /* 0x000fee0000100a00 */
        /* <DEDUP_REMOVED lines=141> */
[C---:B------:R-:W-:Y:S08]  /*15e440*/  HMMA.1688.F32.TF32 R84, R232.reuse, R34, R84 ;  /* 0x00000022e854723c */ /* 0x040ff00000081054 */
[C---:B---3--:R-:W-:Y:S08]  /*15e450*/  HMMA.1688.F32.TF32 R72, R232.reuse, R42, R72 ;  /* 0x0000002ae848723c */ /* 0x048ff00000081048 */
[C---:B------:R-:W-:Y:S08]  /*15e460*/  HMMA.1688.F32.TF32 R68, R232.reuse, R46, R68 ;  /* 0x0000002ee844723c */ /* 0x040ff00000081044 */
[C---:B------:R-:W-:Y:S08]  /*15e470*/  HMMA.1688.F32.TF32 R64, R232.reuse, R22, R64 ;  /* 0x00000016e840723c */ /* 0x040ff00000081040 */
[C---:B----4-:R-:W-:Y:S08]  /*15e480*/  HMMA.1688.F32.TF32 R4, R232.reuse, R30, R4 ;  /* 0x0000001ee804723c */ /* 0x050ff00000081004 */
        /* <DEDUP_REMOVED lines=65> */
[----:B------:R-:W-:Y:S07]  /*15e8a0*/  STL.64 [R1+0x2828], R74 ;  /* 0x0028284a01007387 */ /* 0x000fee0000100a00 */
[----:B------:R-:W-:Y:S02]  /*15e8b0*/  STL.64 [R1+0x2810], R68 ;  /* 0x0028104401007387 */ /* 0x000fe40000100a00 */
[----:B------:R1:W-:Y:S06]  /*15e8c0*/  STL.64 [R1+0x2818], R70 ;  /* 0x0028184601007387 */ /* 0x0003ec0000100a00 */
[----:B------:R-:W-:Y:S01]  /*15e8d0*/  STL.64 [R1+0x2800], R64 ;  /* 0x0028004001007387 */ /* 0x000fe20000100a00 */
[----:B------:R2:W-:Y:S02]  /*15e8e0*/  STL.64 [R1+0x2808], R66 ;  /* 0x0028084201007387 */ /* 0x0005e40000100a00 */
[----:B------:R-:W-:Y:S02]  /*15e8f0*/  STL.64 [R1+0x27f0], R4 ;  /* 0x0027f00401007387 */ /* 0x000fe40000100a00 */
        /* <DEDUP_REMOVED lines=120> */
[----:B------:R-:W-:Y:S08]  /*15f080*/  HMMA.1688.F32.TF32 R92, R228, R122, R92 ;  /* 0x0000007ae45c723c */ /* 0x000ff0000008105c */
[C---:B----4-:R-:W-:Y:S08]  /*15f090*/  HMMA.1688.F32.TF32 R104, R232.reuse, R186, R104 ;  /* 0x000000bae868723c */ /* 0x050ff00000081068 */
[C---:B------:R-:W-:Y:S08]  /*15f0a0*/  HMMA.1688.F32.TF32 R108, R232.reuse, R182, R108 ;  /* 0x000000b6e86c723c */ /* 0x040ff0000008106c */
[----:B------:R-:W-:Y:S08]  /*15f0b0*/  HMMA.1688.F32.TF32 R96, R232, R190, R96 ;  /* 0x000000bee860723c */ /* 0x000ff00000081060 */
[C---:B------:R-:W-:Y:S08]  /*15f0c0*/  HMMA.1688.F32.TF32 R80, R228.reuse, R210, R80 ;  /* 0x000000d2e450723c */ /* 0x040ff00000081050 */
[C---:B------:R-:W-:Y:S01]  /*15f0d0*/  HMMA.1688.F32.TF32 R4, R228.reuse, R162, R4 ;  /* 0x000000a2e404723c */ /* 0x040fe20000081004 */
[----:B------:R-:W-:Y:S04]  /*15f0e0*/  LDS R232, [R2+0x3c300] ;  /* 0x03c3000002e87984 */ /* 0x000fe80000000800 */
[----:B------:R-:W-:Y:S04]  /*15f0f0*/  LDS R234, [R2+0x3e300] ;  /* 0x03e3000002ea7984 */ /* 0x000fe80000000800 */
[----:B------:R-:W-:Y:S04]  /*15f100*/  LDS R233, [R0+0x3c300] ;  /* 0x03c3000000e97984 */ /* 0x000fe80000000800 */
[----:B------:R-:W1:Y:S01]  /*15f110*/  LDS R235, [R0+0x3e300] ;  /* 0x03e3000000eb7984 */ /* 0x000e620000000800 */
[C---:B------:R-:W-:Y:S03]  /*15f120*/  HMMA.1688.F32.TF32 R84, R228.reuse, R206, R84 ;  /* 0x000000cee454723c */ /* 0x040fe60000081054 */
        /* <DEDUP_REMOVED lines=12> */
[C---:B--2---:R-:W-:Y:S08]  /*15f1f0*/  HMMA.1688.F32.TF32 R76, R228.reuse, R18, R72 ;  /* 0x00000012e44c723c */ /* 0x044ff00000081048 */
        /* <DEDUP_REMOVED lines=10> */
[----:B------:R-:W-:Y:S03]  /*15f2a0*/  STL.64 [R1+0x6b8], R74 ;  /* 0x0006b84a01007387 */ /* 0x000fe60000100a00 */
[----:B------:R-:W-:Y:S01]  /*15f2b0*/  STL.64 [R1+0x6c0], R68 ;  /* 0x0006c04401007387 */ /* 0x000fe20000100a00 */
[----:B------:R2:W-:Y:S07]  /*15f2c0*/  STL.64 [R1+0x6c8], R70 ;  /* 0x0006c84601007387 */ /* 0x0005ee0000100a00 */
[----:B------:R-:W-:Y:S02]  /*15f2d0*/  STL.64 [R1+0x6e0], R64 ;  /* 0x0006e04001007387 */ /* 0x000fe40000100a00 */
[----:B------:R3:W-:Y:S01]  /*15f2e0*/  STL.64 [R1+0x6e8], R66 ;  /* 0x0006e84201007387 */ /* 0x0007e20000100a00 */
[C---:B--2---:R-:W-:Y:S08]  /*15f2f0*/  HMMA.1688.F32.TF32 R68, R228.reuse, R38, R200 ;  /* 0x00000026e444723c */ /* 0x044ff000000810c8 */
[C---:B---3--:R-:W-:Y:S08]  /*15f300*/  HMMA.1688.F32.TF32 R64, R228.reuse, R42, R196 ;  /* 0x0000002ae440723c */ /* 0x048ff000000810c4 */
        /* <DEDUP_REMOVED lines=26> */
[----:B------:R-:W-:Y:S11]  /*15f4b0*/  STL.64 [R1+0x2718], R74 ;  /* 0x0027184a01007387 */ /* 0x000ff60000100a00 */
[----:B------:R-:W-:Y:S02]  /*15f4c0*/  @!UPT UIADD3 URZ, URZ, URZ, URZ ;  /* 0x0000003f3f3ff290 */ /* 0x000fe4000fffe03f */
        /* <DEDUP_REMOVED lines=8> */
[----:B----4-:R-:W-:Y:S07]  /*15f550*/  HMMA.1688.F32.TF32 R4, R228, R14, R240 ;  /* 0x0000000ee404723c */ /* 0x010fee00000810f0 */
        /* <DEDUP_REMOVED lines=114> */
[----:B-1----:R-:W-:Y:S08]  /*15fc80*/  HMMA.1688.F32.TF32 R68, R232, R10, R68 ;  /* 0x0000000ae844723c */ /* 0x002ff00000081044 */
[C---:B--2---:R-:W-:Y:S08]  /*15fc90*/  HMMA.1688.F32.TF32 R112, R228.reuse, R26, R108 ;  /* 0x0000001ae470723c */ /* 0x044ff0000008106c */
[C---:B------:R-:W-:Y:S08]  /*15fca0*/  HMMA.1688.F32.TF32 R108, R228.reuse, R30, R104 ;  /* 0x0000001ee46c723c */ /* 0x040ff00000081068 */
[C---:B---3--:R-:W-:Y:S08]  /*15fcb0*/  HMMA.1688.F32.TF32 R104, R228.reuse, R50, R96 ;  /* 0x00000032e468723c */ /* 0x048ff00000081060 */
[C---:B------:R-:W-:Y:S08]  /*15fcc0*/  HMMA.1688.F32.TF32 R96, R228.reuse, R174, R92 ;  /* 0x000000aee460723c */ /* 0x040ff0000008105c */
[C---:B------:R-:W-:Y:S08]  /*15fcd0*/  HMMA.1688.F32.TF32 R92, R228.reuse, R102, R88 ;  /* 0x00000066e45c723c */ /* 0x040ff00000081058 */
[C---:B------:R-:W-:Y:S08]  /*15fce0*/  HMMA.1688.F32.TF32 R88, R228.reuse, R182, R76 ;  /* 0x000000b6e458723c */ /* 0x040ff0000008104c */
[C---:B----4-:R-:W-:Y:S08]  /*15fcf0*/  HMMA.1688.F32.TF32 R84, R228.reuse, R186, R84 ;  /* 0x000000bae454723c */ /* 0x050ff00000081054 */
[----:B------:R-:W-:Y:S08]  /*15fd00*/  HMMA.1688.F32.TF32 R76, R228, R190, R80 ;  /* 0x000000bee44c723c */ /* 0x000ff00000081050 */
        /* <DEDUP_REMOVED lines=186> */
[C---:B---3--:R-:W-:Y:S08]  /*1608b0*/  HMMA.1688.F32.TF32 R104, R232.reuse, R166, R96 ;  /* 0x000000a6e868723c */ /* 0x048ff00000081060 */
[C---:B------:R-:W-:Y:S08]  /*1608c0*/  HMMA.1688.F32.TF32 R96, R232.reuse, R170, R92 ;  /* 0x000000aae860723c */ /* 0x040ff0000008105c */
[C---:B------:R-:W-:Y:S08]  /*1608d0*/  HMMA.1688.F32.TF32 R92, R232.reuse, R14, R88 ;  /* 0x0000000ee85c723c */ /* 0x040ff00000081058 */
[C---:B------:R-:W-:Y:S08]  /*1608e0*/  HMMA.1688.F32.TF32 R88, R232.reuse, R26, R76 ;  /* 0x0000001ae858723c */ /* 0x040ff0000008104c */
[C---:B----4-:R-:W-:Y:S08]  /*1608f0*/  HMMA.1688.F32.TF32 R76, R232.reuse, R30, R84 ;  /* 0x0000001ee84c723c */ /* 0x050ff00000081054 */
        /* <DEDUP_REMOVED lines=15> */
[----:B------:R1:W-:Y:S01]  /*1609f0*/  STL.64 [R1+0xfa8], R78 ;  /* 0x000fa84e01007387 */ /* 0x0003e20000100a00 */
[C---:B------:R-:W-:Y:S08]  /*160a00*/  HMMA.1688.F32.TF32 R72, R232.reuse, R182, R64 ;  /* 0x000000b6e848723c */ /* 0x040ff00000081040 */
[C---:B------:R-:W-:Y:S08]  /*160a10*/  HMMA.1688.F32.TF32 R64, R232.reuse, R190, R200 ;  /* 0x000000bee840723c */ /* 0x040ff000000810c8 */
[C---:B-1----:R-:W-:Y:S08]  /*160a20*/  HMMA.1688.F32.TF32 R76, R232.reuse, R102, R68 ;  /* 0x00000066e84c723c */ /* 0x042ff00000081044 */
[----:B------:R-:W-:Y:S01]  /*160a30*/  HMMA.1688.F32.TF32 R68, R232, R186, R212 ;  /* 0x000000bae844723c */ /* 0x000fe200000810d4 */
[----:B------:R-:W-:Y:S01]  /*160a40*/  STL.64 [R1+0x24f0], R84 ;  /* 0x0024f05401007387 */ /* 0x000fe20000100a00 */
[----:B------:R-:W-:Y:S02]  /*160a50*/  STL.64 [R1+0x24f8], R86 ;  /* 0x0024f85601007387 */ /* 0x000fe40000100a00 */
[----:B------:R-:W-:Y:S02]  /*160a60*/  STL.64 [R1+0xf80], R80 ;  /* 0x000f805001007387 */ /* 0x000fe40000100a00 */
[----:B------:R-:W-:Y:S02]  /*160a70*/  STL.64 [R1+0xf88], R82 ;  /* 0x000f885201007387 */ /* 0x000fe40000100a00 */
        /* <DEDUP_REMOVED lines=37> */
[----:B------:R-:W-:Y:S06]  /*160cd0*/  STL.64 [R1+0x858], R70 ;  /* 0x0008584601007387 */ /* 0x000fec0000100a00 */
[----:B------:R-:W-:Y:S01]  /*160ce0*/  STL.64 [R1+0x870], R64 ;  /* 0x0008704001007387 */ /* 0x000fe20000100a00 */
[----:B------:R2:W-:Y:S02]  /*160cf0*/  STL.64 [R1+0x878], R66 ;  /* 0x0008784201007387 */ /* 0x0005e40000100a00 */
[C---:B--2---:R-:W-:Y:S08]  /*160d00*/  HMMA.1688.F32.TF32 R64, R228.reuse, R38, R116 ;  /* 0x00000026e440723c */ /* 0x044ff00000081074 */
        /* <DEDUP_REMOVED lines=9> */
[----:B------:R-:W-:Y:S02]  /*160da0*/  STL.64 [R1+0xf28], R70 ;  /* 0x000f284601007387 */ /* 0x000fe40000100a00 */
[----:B------:R-:W2:Y:S11]  /*160db0*/  LDL.LU R236, [R1+0x10a0] ;  /* 0x0010a00001ec7983 */ /* 0x000eb60000300800 */
        /* <DEDUP_REMOVED lines=11> */
[----:B---3--:R-:W1:Y:S01]  /*160e70*/  LDL.LU R4, [R1+0x10e0] ;  /* 0x0010e00001047983 */ /* 0x008e620000300800 */
[----:B------:R-:W1:Y:S02]  /*160e80*/  LDL.LU R5, [R1+0x10e4] ;  /* 0x0010e40001057983 */ /* 0x000e640000300800 */
[----:B----4-:R-:W1:Y:S02]  /*160e90*/  LDL.LU R6, [R1+0x10e8] ;  /* 0x0010e80001067983 */ /* 0x010e640000300800 */
[----:B------:R-:W1:Y:S01]  /*160ea0*/  LDL.LU R7, [R1+0x10ec] ;  /* 0x0010ec0001077983 */ /* 0x000e620000300800 */
        /* <DEDUP_REMOVED lines=98> */
[C---:B------:R-:W-:Y:S08]  /*1614d0*/  HMMA.1688.F32.TF32 R92, R228.reuse, R150, R92 ;  /* 0x00000096e45c723c */ /* 0x040ff0000008105c */
[C---:B----4-:R-:W-:Y:S08]  /*1614e0*/  HMMA.1688.F32.TF32 R104, R228.reuse, R54, R104 ;  /* 0x00000036e468723c */ /* 0x050ff00000081068 */
        /* <DEDUP_REMOVED lines=27> */
[----:B------:R2:W-:Y:S03]  /*1616a0*/  STL.64 [R1+0x2468], R74 ;  /* 0x0024684a01007387 */ /* 0x0005e60000100a00 */
[----:B------:R-:W-:Y:S01]  /*1616b0*/  STL.64 [R1+0xe50], R68 ;  /* 0x000e504401007387 */ /* 0x000fe20000100a00 */
[----:B------:R3:W-:Y:S07]  /*1616c0*/  STL.64 [R1+0xe58], R70 ;  /* 0x000e584601007387 */ /* 0x0007ee0000100a00 */
        /* <DEDUP_REMOVED lines=13> */
[----:B----4-:R-:W-:Y:S08]  /*1617a0*/  HMMA.1688.F32.TF32 R64, R228, R190, R140 ;  /* 0x000000bee440723c */ /* 0x010ff0000008108c */
[C---:B-1----:R-:W-:Y:S01]  /*1617b0*/  HMMA.1688.F32.TF32 R4, R232.reuse, R18, R4 ;  /* 0x00000012e804723c */ /* 0x042fe20000081004 */
        /* <DEDUP_REMOVED lines=171> */
[----:B------:R2:W-:Y:S06]  /*162270*/  STL.64 [R1+0x23b8], R78 ;  /* 0x0023b84e01007387 */ /* 0x0005ec0000100a00 */
[C---:B--2---:R-:W-:Y:S08]  /*162280*/  HMMA.1688.F32.TF32 R76, R232.reuse, R154, R72 ;  /* 0x0000009ae84c723c */ /* 0x044ff00000081048 */
[C---:B------:R-:W-:Y:S08]  /*162290*/  HMMA.1688.F32.TF32 R72, R232.reuse, R158, R68 ;  /* 0x0000009ee848723c */ /* 0x040ff00000081044 */
[C---:B------:R-:W-:Y:S08]  /*1622a0*/  HMMA.1688.F32.TF32 R68, R232.reuse, R162, R64 ;  /* 0x000000a2e844723c */ /* 0x040ff00000081040 */
        /* <DEDUP_REMOVED lines=8> */
[----:B------:R2:W-:Y:S01]  /*162330*/  STL.64 [R1+0x2398], R74 ;  /* 0x0023984a01007387 */ /* 0x0005e20000100a00 */
        /* <DEDUP_REMOVED lines=31> */
[----:B--2---:R-:W-:Y:S08]  /*162530*/  HMMA.1688.F32.TF32 R72, R232, R190, R124 ;  /* 0x000000bee848723c */ /* 0x004ff0000008107c */
[C---:B-1----:R-:W-:Y:S08]  /*162540*/  HMMA.1688.F32.TF32 R68, R228.reuse, R122, R116 ;  /* 0x0000007ae444723c */ /* 0x042ff00000081074 */
[C---:B---3--:R-:W-:Y:S08]  /*162550*/  HMMA.1688.F32.TF32 R64, R228.reuse, R10, R4 ;  /* 0x0000000ae440723c */ /* 0x048ff00000081004 */
[C---:B------:R-:W-:Y:S01]  /*162560*/  HMMA.1688.F32.TF32 R4, R228.reuse, R246, R248 ;  /* 0x000000f6e404723c */ /* 0x040fe200000810f8 */
[----:B------:R-:W-:Y:S04]  /*162570*/  LDS R232, [R2+0x3c500] ;  /* 0x03c5000002e87984 */ /* 0x000fe80000000800 */
[----:B------:R-:W-:Y:S04]  /*162580*/  LDS R234, [R2+0x3e500] ;  /* 0x03e5000002ea7984 */ /* 0x000fe80000000800 */
[----:B------:R-:W-:Y:S04]  /*162590*/  LDS R233, [R0+0x3c500] ;  /* 0x03c5000000e97984 */ /* 0x000fe80000000800 */
[----:B------:R-:W1:Y:S04]  /*1625a0*/  LDS R235, [R0+0x3e500] ;  /* 0x03e5000000eb7984 */ /* 0x000e680000000800 */
[----:B------:R-:W-:Y:S01]  /*1625b0*/  STL.64 [R1+0x9f0], R72 ;  /* 0x0009f04801007387 */ /* 0x000fe20000100a00 */
[----:B------:R-:W-:Y:S02]  /*1625c0*/  STL.64 [R1+0x9f8], R74 ;  /* 0x0009f84a01007387 */ /* 0x000fe40000100a00 */
[----:B------:R2:W-:Y:S02]  /*1625d0*/  STL.64 [R1+0x66d8], R10 ;  /* 0x0066d80a01007387 */ /* 0x0005e40000100a00 */
[----:B------:R-:W-:Y:S01]  /*1625e0*/  STL.64 [R1+0x9d0], R68 ;  /* 0x0009d04401007387 */ /* 0x000fe20000100a00 */
[----:B------:R-:W-:Y:S01]  /*1625f0*/  STL.64 [R1+0x9d8], R70 ;  /* 0x0009d84601007387 */ /* 0x000fe20000100a00 */
[----:B------:R-:W-:Y:S02]  /*162600*/  STL.64 [R1+0x9b0], R64 ;  /* 0x0009b04001007387 */ /* 0x000fe40000100a00 */
[----:B------:R-:W-:Y:S02]  /*162610*/  STL.64 [R1+0x9b8], R66 ;  /* 0x0009b84201007387 */ /* 0x000fe40000100a00 */
[----:B------:R-:W-:Y:S01]  /*162620*/  STL.64 [R1+0x66d0], R246 ;  /* 0x0066d0f601007387 */ /* 0x000fe20000100a00 */
[----:B------:R-:W-:Y:S01]  /*162630*/  STL.64 [R1+0x9a0], R4 ;  /* 0x0009a00401007387 */ /* 0x000fe20000100a00 */
[----:B------:R3:W-:Y:S01]  /*162640*/  STL.64 [R1+0x9a8], R6 ;  /* 0x0009a80601007387 */ /* 0x0007e20000100a00 */
[C---:B--2---:R-:W-:Y:S08]  /*162650*/  HMMA.1688.F32.TF32 R8, R228.reuse, R206, R236 ;  /* 0x000000cee408723c */ /* 0x044ff000000810ec */
[C---:B---3--:R-:W-:Y:S01]  /*162660*/  HMMA.1688.F32.TF32 R4, R228.reuse, R210, R240 ;  /* 0x000000d2e404723c */ /* 0x048fe200000810f0 */
[----:B------:R-:W-:Y:S11]  /*162670*/  STL.64 [R1+0x66c8], R206 ;  /* 0x0066c8ce01007387 */ /* 0x000ff60000100a00 */
[----:B------:R-:W-:Y:S03]  /*162680*/  @!UPT UIADD3 URZ, URZ, URZ, URZ ;  /* 0x0000003f3f3ff290 */ /* 0x000fe6000fffe03f */
[----:B------:R-:W-:Y:S01]  /*162690*/  STL.64 [R1+0x950], R8 ;  /* 0x0009500801007387 */ /* 0x000fe20000100a00 */
[----:B------:R-:W-:Y:S02]  /*1626a0*/  STL.64 [R1+0x958], R10 ;  /* 0x0009580a01007387 */ /* 0x000fe40000100a00 */
[----:B------:R-:W2:Y:S05]  /*1626b0*/  LDL.LU R236, [R1+0x9c0] ;  /* 0x0009c00001ec7983 */ /* 0x000eaa0000300800 */
[----:B------:R3:W-:Y:S01]  /*1626c0*/  STL.64 [R1+0x930], R4 ;  /* 0x0009300401007387 */ /* 0x0007e20000100a00 */
[----:B------:R4:W-:Y:S01]  /*1626d0*/  STL.64 [R1+0x938], R6 ;  /* 0x0009380601007387 */ /* 0x0009e20000100a00 */
[----:B------:R-:W2:Y:S02]  /*1626e0*/  LDL.LU R237, [R1+0x9c4] ;  /* 0x0009c40001ed7983 */ /* 0x000ea40000300800 */
[----:B------:R-:W2:Y:S02]  /*1626f0*/  LDL.LU R238, [R1+0x9c8] ;  /* 0x0009c80001ee7983 */ /* 0x000ea40000300800 */
[----:B------:R-:W2:Y:S01]  /*162700*/  LDL.LU R239, [R1+0x9cc] ;  /* 0x0009cc0001ef7983 */ /* 0x000ea20000300800 */
[----:B------:R-:W2:Y:S01]  /*162710*/  LDL.LU R248, [R1+0x9e0] ;  /* 0x0009e00001f87983 */ /* 0x000ea20000300800 */
[----:B------:R-:W2:Y:S02]  /*162720*/  LDL.LU R249, [R1+0x9e4] ;  /* 0x0009e40001f97983 */ /* 0x000ea40000300800 */
        /* <DEDUP_REMOVED lines=111> */
[----:B------:R-:W-:Y:S01]  /*162e20*/  STL.64 [R1+0x8d8], R98 ;  /* 0x0008d86201007387 */ /* 0x000fe20000100a00 */
[C---:B----4-:R-:W-:Y:S07]  /*162e30*/  HMMA.1688.F32.TF32 R88, R228.reuse, R38, R88 ;  /* 0x00000026e458723c */ /* 0x050fee0000081058 */
[----:B------:R-:W-:Y:S01]  /*162e40*/  STL.64 [R1+0x8b0], R8 ;  /* 0x0008b00801007387 */ /* 0x000fe20000100a00 */
[----:B------:R2:W-:Y:S02]  /*162e50*/  STL.64 [R1+0x8b8], R10 ;  /* 0x0008b80a01007387 */ /* 0x0005e40000100a00 */
[C---:B--2---:R-:W-:Y:S11]  /*162e60*/  HMMA.1688.F32.TF32 R8, R228.reuse, R42, R76 ;  /* 0x0000002ae408723c */ /* 0x044ff6000008104c */
[----:B------:R-:W-:Y:S02]  /*162e70*/  @!UPT UIADD3 URZ, URZ, URZ, URZ ;  /* 0x0000003f3f3ff290 */ /* 0x000fe4000fffe03f */
[----:B------:R-:W-:Y:S01]  /*162e80*/  STL.64 [R1+0xbf0], R88 ;  /* 0x000bf05801007387 */ /* 0x000fe20000100a00 */
[C---:B------:R-:W-:Y:S01]  /*162e90*/  HMMA.1688.F32.TF32 R84, R228.reuse, R46, R84 ;  /* 0x0000002ee454723c */ /* 0x040fe20000081054 */
[----:B------:R-:W-:Y:S07]  /*162ea0*/  STL.64 [R1+0xbf8], R90 ;  /* 0x000bf85a01007387 */ /* 0x000fee0000100a00 */
        /* <DEDUP_REMOVED lines=57> */
[----:B--2---:R-:W-:Y:S06]  /*163240*/  HMMA.1688.F32.TF32 R8, R228, R190, R240 ;  /* 0x000000bee408723c */ /* 0x004fec00000810f0 */
[----:B------:R2:W-:Y:S01]  /*163250*/  STL.64 [R1+0xa50], R4 ;  /* 0x000a500401007387 */ /* 0x0005e20000100a00 */
[----:B------:R3:W-:Y:S03]  /*163260*/  STL.64 [R1+0xa58], R6 ;  /* 0x000a580601007387 */ /* 0x0007e60000100a00 */
[----:B------:R-:W-:Y:S04]  /*163270*/  LDS R228, [R2+0x3c580] ;  /* 0x03c5800002e47984 */ /* 0x000fe80000000800 */
[----:B------:R-:W-:Y:S04]  /*163280*/  LDS R230, [R2+0x3e580] ;  /* 0x03e5800002e67984 */ /* 0x000fe80000000800 */
[----:B------:R-:W-:Y:S04]  /*163290*/  LDS R229, [R0+0x3c580] ;  /* 0x03c5800000e57984 */ /* 0x000fe80000000800 */
[----:B------:R-:W4:Y:S04]  /*1632a0*/  LDS R231, [R0+0x3e580] ;  /* 0x03e5800000e77984 */ /* 0x000f280000000800 */
[----:B--2---:R-:W2:Y:S01]  /*1632b0*/  LDL.LU R4, [R1+0x460] ;  /* 0x0004600001047983 */ /* 0x004ea20000300800 */
[----:B------:R1:W-:Y:S02]  /*1632c0*/  STL.64 [R1+0xa40], R64 ;  /* 0x000a404001007387 */ /* 0x0003e40000100a00 */
[----:B------:R1:W-:Y:S01]  /*1632d0*/  STL.64 [R1+0xa48], R66 ;  /* 0x000a484201007387 */ /* 0x0003e20000100a00 */
[----:B------:R1:W-:Y:S01]  /*1632e0*/  STL.64 [R1+0x890], R8 ;  /* 0x0008900801007387 */ /* 0x0003e20000100a00 */
        /* <DEDUP_REMOVED lines=156> */
[----:B------:R-:W2:Y:S02]  /*163cb0*/  LDL.LU.64 R112, [R1+0x66b8] ;  /* 0x0066b80001707983 */ /* 0x000ea40000300a00 */
[----:B------:R-:W-:Y:S02]  /*163cc0*/  STL.64 [R1+0x22e0], R248 ;  /* 0x0022e0f801007387 */ /* 0x000fe40000100a00 */
[----:B------:R1:W-:Y:S02]  /*163cd0*/  STL.64 [R1+0x22e8], R250 ;  /* 0x0022e8fa01007387 */ /* 0x0003e40000100a00 */
[----:B-1----:R-:W3:Y:S01]  /*163ce0*/  LDL.LU.64 R250, [R1+0x66b0] ;  /* 0x0066b00001fa7983 */ /* 0x002ee20000300a00 */
[----:B------:R-:W2:Y:S02]  /*163cf0*/  LDL.LU.64 R248, [R1+0x66a8] ;  /* 0x0066a80001f87983 */ /* 0x000ea40000300a00 */
[----:B------:R-:W-:Y:S02]  /*163d00*/  STL.64 [R1+0x9e0], R236 ;  /* 0x0009e0ec01007387 */ /* 0x000fe40000100a00 */
[----:B------:R1:W-:Y:S02]  /*163d10*/  STL.64 [R1+0x9e8], R238 ;  /* 0x0009e8ee01007387 */ /* 0x0003e40000100a00 */
[----:B-1----:R-:W2:Y:S01]  /*163d20*/  LDL.LU.64 R238, [R1+0x66a0] ;  /* 0x0066a00001ee7983 */ /* 0x002ea20000300a00 */
[----:B------:R-:W3:Y:S02]  /*163d30*/  LDL.LU.64 R236, [R1+0x6698] ;  /* 0x0066980001ec7983 */ /* 0x000ee40000300a00 */
[----:B------:R-:W-:Y:S02]  /*163d40*/  STL.64 [R1+0x22d0], R240 ;  /* 0x0022d0f001007387 */ /* 0x000fe40000100a00 */
[----:B------:R1:W-:Y:S02]  /*163d50*/  STL.64 [R1+0x22d8], R242 ;  /* 0x0022d8f201007387 */ /* 0x0003e40000100a00 */
[----:B-1----:R-:W4:Y:S01]  /*163d60*/  LDL.LU.64 R242, [R1+0x6690] ;  /* 0x0066900001f27983 */ /* 0x002f220000300a00 */
[----:B------:R-:W4:Y:S02]  /*163d70*/  LDL.LU.64 R240, [R1+0x6688] ;  /* 0x0066880001f07983 */ /* 0x000f240000300a00 */
[----:B------:R-:W-:Y:S02]  /*163d80*/  STL.64 [R1+0x9c0], R108 ;  /* 0x0009c06c01007387 */ /* 0x000fe40000100a00 */
[----:B------:R1:W-:Y:S02]  /*163d90*/  STL.64 [R1+0x9c8], R110 ;  /* 0x0009c86e01007387 */ /* 0x0003e40000100a00 */
[C---:B-1----:R-:W-:Y:S08]  /*163da0*/  HMMA.1688.F32.TF32 R108, R232.reuse, R34, R104 ;  /* 0x00000022e86c723c */ /* 0x042ff00000081068 */
        /* <DEDUP_REMOVED lines=14> */
[----:B------:R-:W-:Y:S02]  /*163e90*/  STL.64 [R1+0x22a8], R90 ;  /* 0x0022a85a01007387 */ /* 0x000fe40000100a00 */
[----:B------:R-:W-:Y:S02]  /*163ea0*/  STL.64 [R1+0x2290], R84 ;  /* 0x0022905401007387 */ /* 0x000fe40000100a00 */
[----:B------:R-:W-:Y:S03]  /*163eb0*/  STL.64 [R1+0x2298], R86 ;  /* 0x0022985601007387 */ /* 0x000fe60000100a00 */
[----:B------:R-:W-:Y:S01]  /*163ec0*/  STL.64 [R1+0x2280], R76 ;  /* 0x0022804c01007387 */ /* 0x000fe20000100a00 */
[----:B------:R-:W-:Y:S02]  /*163ed0*/  STL.64 [R1+0x2288], R78 ;  /* 0x0022884e01007387 */ /* 0x000fe40000100a00 */
[----:B------:R-:W-:Y:S02]  /*163ee0*/  STL.64 [R1+0x900], R72 ;  /* 0x0009004801007387 */ /* 0x000fe40000100a00 */
[----:B------:R1:W-:Y:S01]  /*163ef0*/  STL.64 [R1+0x908], R74 ;  /* 0x0009084a01007387 */ /* 0x0003e20000100a00 */
[----:B------:R-:W-:Y:S01]  /*163f00*/  STL.64 [R1+0x2270], R68 ;  /* 0x0022704401007387 */ /* 0x000fe20000100a00 */
[----:B------:R1:W-:Y:S02]  /*163f10*/  STL.64 [R1+0x2278], R70 ;  /* 0x0022784601007387 */ /* 0x0003e40000100a00 */
        /* <DEDUP_REMOVED lines=8> */
[----:B------:R1:W-:Y:S06]  /*163fa0*/  STL.64 [R1+0x8c8], R70 ;  /* 0x0008c84601007387 */ /* 0x0003ec0000100a00 */
[----:B------:R-:W-:Y:S01]  /*163fb0*/  STL.64 [R1+0x2250], R64 ;  /* 0x0022504001007387 */ /* 0x000fe20000100a00 */
        /* <DEDUP_REMOVED lines=12> */
[C---:B------:R-:W-:Y:S08]  /*164080*/  HMMA.1688.F32.TF32 R64, R232.reuse, R50, R132 ;  /* 0x00000032e840723c */ /* 0x040ff00000081084 */
[C---:B------:R-:W-:Y:S01]  /*164090*/  HMMA.1688.F32.TF32 R4, R232.reuse, R186, R4 ;  /* 0x000000bae804723c */ /* 0x040fe20000081004 */
[----:B------:R-:W-:Y:S01]  /*1640a0*/  STL.64 [R1+0x2230], R72 ;  /* 0x0022304801007387 */ /* 0x000fe20000100a00 */
[----:B------:R1:W-:Y:S05]  /*1640b0*/  STL.64 [R1+0x2238], R74 ;  /* 0x0022384a01007387 */ /* 0x0003ea0000100a00 */
[----:B------:R-:W-:Y:S02]  /*1640c0*/  STL.64 [R1+0x860], R68 ;  /* 0x0008604401007387 */ /* 0x000fe40000100a00 */
[----:B------:R1:W-:Y:S06]  /*1640d0*/  STL.64 [R1+0x868], R70 ;  /* 0x0008684601007387 */ /* 0x0003ec0000100a00 */
[----:B------:R-:W-:Y:S01]  /*1640e0*/  STL.64 [R1+0x2220], R64 ;  /* 0x0022204001007387 */ /* 0x000fe20000100a00 */
[----:B------:R1:W-:Y:S02]  /*1640f0*/  STL.64 [R1+0x2228], R66 ;  /* 0x0022284201007387 */ /* 0x0003e40000100a00 */
[C---:B-1----:R-:W-:Y:S08]  /*164100*/  HMMA.1688.F32.TF32 R72, R232.reuse, R174, R128 ;  /* 0x000000aee848723c */ /* 0x042ff00000081080 */
[C---:B------:R-:W-:Y:S08]  /*164110*/  HMMA.1688.F32.TF32 R68, R232.reuse, R102, R124 ;  /* 0x00000066e844723c */ /* 0x040ff0000008107c */
[----:B------:R-:W-:Y:S07]  /*164120*/  HMMA.1688.F32.TF32 R64, R232, R182, R116 ;  /* 0x000000b6e840723c */ /* 0x000fee0000081074 */
[----:B------:R-:W-:Y:S01]  /*164130*/  STL.64 [R1+0x840], R72 ;  /* 0x0008404801007387 */ /* 0x000fe20000100a00 */
[----:B------:R-:W-:Y:S07]  /*164140*/  STL.64 [R1+0x848], R74 ;  /* 0x0008484a01007387 */ /* 0x000fee0000100a00 */
[----:B------:R-:W-:Y:S02]  /*164150*/  STL.64 [R1+0x2210], R68 ;  /* 0x0022104401007387 */ /* 0x000fe40000100a00 */
[----:B------:R-:W-:Y:S06]  /*164160*/  STL.64 [R1+0x2218], R70 ;  /* 0x0022184601007387 */ /* 0x000fec0000100a00 */
[----:B------:R1:W-:Y:S01]  /*164170*/  STL.64 [R1+0x800], R64 ;  /* 0x0008004001007387 */ /* 0x0003e20000100a00 */
[----:B------:R1:W-:Y:S02]  /*164180*/  STL.64 [R1+0x808], R66 ;  /* 0x0008084201007387 */ /* 0x0003e40000100a00 */
[----:B--2---:R-:W-:-:S02]  /*164190*/  IMAD.MOV.U32 R116, RZ, RZ, R238 ;  /* 0x000000ffff747224 */ /* 0x004fc400078e00ee */
[----:B------:R-:W2:Y:S01]  /*1641a0*/  LDL.LU R238, [R1+0x6684] ;  /* 0x0066840001ee7983 */ /* 0x000ea20000300800 */
[----:B------:R1:W-:Y:S02]  /*1641b0*/  STL.64 [R1+0x7f0], R4 ;  /* 0x0007f00401007387 */ /* 0x0003e40000100a00 */
[----:B------:R1:W-:Y:S01]  /*1641c0*/  STL.64 [R1+0x7f8], R6 ;  /* 0x0007f80601007387 */ /* 0x0003e20000100a00 */
[----:B------:R-:W-:Y:S01]  /*1641d0*/  MOV R117, R239 ;  /* 0x000000ef00757202 */ /* 0x000fe20000000f00 */
[----:B---3--:R-:W-:Y:S01]  /*1641e0*/  IMAD.MOV.U32 R118, RZ, RZ, R236 ;  /* 0x000000ffff767224 */ /* 0x008fe200078e00ec */
[----:B------:R-:W3:Y:S01]  /*1641f0*/  LDL.LU R239, [R1+0x6680] ;  /* 0x0066800001ef7983 */ /* 0x000ee20000300800 */
[----:B------:R-:W3:Y:S01]  /*164200*/  LDL.LU R236, [R1+0x667c] ;  /* 0x00667c0001ec7983 */ /* 0x000ee20000300800 */
[----:B------:R-:W-:Y:S02]  /*164210*/  MOV R119, R237 ;  /* 0x000000ed00777202 */ /* 0x000fe40000000f00 */
[----:B------:R-:W3:Y:S01]  /*164220*/  LDL.LU R237, [R1+0x6678] ;  /* 0x0066780001ed7983 */ /* 0x000ee20000300800 */
[----:B----4-:R-:W-:Y:S01]  /*164230*/  IMAD.MOV.U32 R124, RZ, RZ, R243 ;  /* 0x000000ffff7c7224 */ /* 0x010fe200078e00f3 */
[----:B------:R-:W-:-:S02]  /*164240*/  MOV R125, R242 ;  /* 0x000000f2007d7202 */ /* 0x000fc40000000f00 */
[----:B------:R-:W4:Y:S01]  /*164250*/  LDL.LU R243, [R1+0x6674] ;  /* 0x0066740001f37983 */ /* 0x000f220000300800 */
[----:B------:R-:W4:Y:S02]  /*164260*/  LDL.LU R242, [R1+0x6670] ;  /* 0x0066700001f27983 */ /* 0x000f240000300800 */
[----:B------:R-:W-:Y:S01]  /*164270*/  IMAD.MOV.U32 R126, RZ, RZ, R241 ;  /* 0x000000ffff7e7224 */ /* 0x000fe200078e00f1 */
[----:B------:R-:W-:Y:S01]  /*164280*/  MOV R127, R240 ;  /* 0x000000f0007f7202 */ /* 0x000fe20000000f00 */
[----:B------:R-:W4:Y:S01]  /*164290*/  LDL.LU R241, [R1+0x666c] ;  /* 0x00666c0001f17983 */ /* 0x000f220000300800 */
[----:B------:R-:W4:Y:S01]  /*1642a0*/  LDL.LU R240, [R1+0x6668] ;  /* 0x0066680001f07983 */ /* 0x000f220000300800 */
[----:B--2---:R-:W-:Y:S01]  /*1642b0*/  MOV R131, R238 ;  /* 0x000000ee00837202 */ /* 0x004fe20000000f00 */
[----:B---3--:R-:W-:Y:S02]  /*1642c0*/  IMAD.MOV.U32 R128, RZ, RZ, R236 ;  /* 0x000000ffff807224 */ /* 0x008fe400078e00ec */
[----:B------:R-:W-:Y:S01]  /*1642d0*/  IMAD.MOV.U32 R130, RZ, RZ, R239 ;  /* 0x000000ffff827224 */ /* 0x000fe200078e00ef */
[----:B------:R-:W2:Y:S01]  /*1642e0*/  LDL.LU R236, [R1+0x6664] ;  /* 0x0066640001ec7983 */ /* 0x000ea20000300800 */
[----:B------:R-:W-:-:S02]  /*1642f0*/  MOV R129, R237 ;  /* 0x000000ed00817202 */ /* 0x000fc40000000f00 */
[----:B------:R-:W3:Y:S02]  /*164300*/  LDL.LU R237, [R1+0x6660] ;  /* 0x0066600001ed7983 */ /* 0x000ee40000300800 */
[----:B------:R-:W3:Y:S01]  /*164310*/  LDL.LU R239, [R1+0x665c] ;  /* 0x00665c0001ef7983 */ /* 0x000ee20000300800 */
[----:B------:R-:W4:Y:S01]  /*164320*/  LDL.LU R238, [R1+0x6658] ;  /* 0x0066580001ee7983 */ /* 0x000f220000300800 */
[----:B------:R-:W4:Y:S02]  /*164330*/  LDL.LU R136, [R1+0x120] ;  /* 0x0001200001887983 */ /* 0x000f240000300800 */
[----:B------:R-:W4:Y:S02]  /*164340*/  LDL.LU R137, [R1+0x124] ;  /* 0x0001240001897983 */ /* 0x000f240000300800 */
[----:B------:R-:W4:Y:S01]  /*164350*/  LDL.LU R138, [R1+0x128] ;  /* 0x00012800018a7983 */ /* 0x000f220000300800 */
[----:B------:R-:W4:Y:S01]  /*164360*/  LDL.LU R139, [R1+0x12c] ;  /* 0x00012c00018b7983 */ /* 0x000f220000300800 */
[----:B--2---:R-:W-:Y:S01]  /*164370*/  MOV R143, R236 ;  /* 0x000000ec008f7202 */ /* 0x004fe20000000f00 */
[----:B---3--:R-:W-:Y:S01]  /*164380*/  IMAD.MOV.U32 R140, RZ, RZ, R239 ;  /* 0x000000ffff8c7224 */ /* 0x008fe200078e00ef */
[----:B----4-:R-:W-:Y:S01]  /*164390*/  MOV R141, R238 ;  /* 0x000000ee008d7202 */ /* 0x010fe20000000f00 */
[----:B------:R-:W2:Y:S01]  /*1643a0*/  LDL.LU R239, [R1+0x6654] ;  /* 0x0066540001ef7983 */ /* 0x000ea20000300800 */
[----:B------:R-:W3:Y:S02]  /*1643b0*/  LDL.LU R238, [R1+0x6650] ;  /* 0x0066500001ee7983 */ /* 0x000ee40000300800 */
        /* <DEDUP_REMOVED lines=71> */
[----:B------:R-:W-:Y:S01]  /*164830*/  IMAD.MOV.U32 R4, RZ, RZ, R248 ;  /* 0x000000ffff047224 */ /* 0x000fe200078e00f8 */
[----:B------:R-:W-:Y:S01]  /*164840*/  MOV R5, R249 ;  /* 0x000000f900057202 */ /* 0x000fe20000000f00 */
[----:B------:R-:W-:Y:S01]  /*164850*/  IMAD.MOV.U32 R6, RZ, RZ, R250 ;  /* 0x000000ffff067224 */ /* 0x000fe200078e00fa */
[----:B------:R-:W-:-:S02]  /*164860*/  MOV R7, R251 ;  /* 0x000000fb00077202 */ /* 0x000fc40000000f00 */
[----:B--2---:R-:W-:Y:S01]  /*164870*/  MOV R179, R239 ;  /* 0x000000ef00b37202 */ /* 0x004fe20000000f00 */
[----:B---3--:R-:W-:Y:S01]  /*164880*/  IMAD.MOV.U32 R178, RZ, RZ, R238 ;  /* 0x000000ffffb27224 */ /* 0x008fe200078e00ee */
[----:B----4-:R-:W-:Y:S01]  /*164890*/  MOV R177, R237 ;  /* 0x000000ed00b17202 */ /* 0x010fe20000000f00 */
[----:B------:R-:W-:Y:S02]  /*1648a0*/  IMAD.MOV.U32 R176, RZ, RZ, R236 ;  /* 0x000000ffffb07224 */ /* 0x000fe400078e00ec */
        /* <DEDUP_REMOVED lines=12> */
[----:B------:R-:W-:Y:S08]  /*164970*/  HMMA.1688.F32.TF32 R88, R228, R206, R88 ;  /* 0x000000cee458723c */ /* 0x000ff00000081058 */
[----:B------:R-:W-:Y:S08]  /*164980*/  HMMA.1688.F32.TF32 R232, R232, R190, R108 ;  /* 0x000000bee8e8723c */ /* 0x000ff0000008106c */
        /* <DEDUP_REMOVED lines=18> */
[----:B------:R2:W-:Y:S01]  /*164ab0*/  STL.64 [R1+0x628], R78 ;  /* 0x0006284e01007387 */ /* 0x0005e20000100a00 */
        /* <DEDUP_REMOVED lines=8> */
[C---:B--2---:R-:W-:Y:S08]  /*164b40*/  HMMA.1688.F32.TF32 R76, R228.reuse, R34, R236 ;  /* 0x00000022e44c723c */ /* 0x044ff000000810ec */
[C---:B---3--:R-:W-:Y:S08]  /*164b50*/  HMMA.1688.F32.TF32 R84, R228.reuse, R222, R240 ;  /* 0x000000dee454723c */ /* 0x048ff000000810f0 */
        /* <DEDUP_REMOVED lines=9> */
[C---:B--2---:R-:W-:Y:S11]  /*164bf0*/  HMMA.1688.F32.TF32 R76, R228.reuse, R38, R80 ;  /* 0x00000026e44c723c */ /* 0x044ff60000081050 */
[----:B------:R-:W-:Y:S11]  /*164c00*/  @!UPT UIADD3 URZ, URZ, URZ, URZ ;  /* 0x0000003f3f3ff290 */ /* 0x000ff6000fffe03f */
[----:B------:R-:W-:Y:S01]  /*164c10*/  @!UPT UIADD3 URZ, URZ, URZ, URZ ;  /* 0x0000003f3f3ff290 */ /* 0x000fe2000fffe03f */
        /* <DEDUP_REMOVED lines=40> */
[----:B------:R2:W-:Y:S02]  /*164ea0*/  STL.64 [R1+0x2190], R68 ;  /* 0x0021904401007387 */ /* 0x0005e40000100a00 */
[----:B------:R3:W-:Y:S01]  /*164eb0*/  STL.64 [R1+0x2198], R70 ;  /* 0x0021984601007387 */ /* 0x0007e20000100a00 */
[----:B------:R-:W4:Y:S05]  /*164ec0*/  LDL.LU R116, [R1+0x320] ;  /* 0x0003200001747983 */ /* 0x000f2a0000300800 */
[----:B------:R1:W-:Y:S02]  /*164ed0*/  STL.64 [R1+0x2180], R64 ;  /* 0x0021804001007387 */ /* 0x0003e40000100a00 */
[----:B------:R1:W-:Y:S02]  /*164ee0*/  STL.64 [R1+0x2188], R66 ;  /* 0x0021884201007387 */ /* 0x0003e40000100a00 */
[----:B------:R1:W-:Y:S01]  /*164ef0*/  STL.64 [R1+0x2170], R4 ;  /* 0x0021700401007387 */ /* 0x0003e20000100a00 */
        /* <DEDUP_REMOVED lines=111> */
[C---:B------:R-:W-:Y:S08]  /*1655f0*/  HMMA.1688.F32.TF32 R92, R228.reuse, R182, R92 ;  /* 0x000000b6e45c723c */ /* 0x040ff0000008105c */
[C---:B------:R-:W-:Y:S08]  /*165600*/  HMMA.1688.F32.TF32 R88, R228.reuse, R186, R88 ;  /* 0x000000bae458723c */ /* 0x040ff00000081058 */
[----:B------:R-:W-:Y:S08]  /*165610*/  HMMA.1688.F32.TF32 R228, R228, R190, R76 ;  /* 0x000000bee4e4723c */ /* 0x000ff0000008104c */
[C---:B------:R-:W-:Y:S08]  /*165620*/  HMMA.1688.F32.TF32 R80, R232.reuse, R10, R80 ;  /* 0x0000000ae850723c */ /* 0x040ff00000081050 */
[C---:B------:R-:W-:Y:S08]  /*165630*/  HMMA.1688.F32.TF32 R72, R232.reuse, R246, R72 ;  /* 0x000000f6e848723c */ /* 0x040ff00000081048 */
[C---:B----4-:R-:W-:Y:S01]  /*165640*/  HMMA.1688.F32.TF32 R84, R232.reuse, R122, R84 ;  /* 0x0000007ae854723c */ /* 0x050fe20000081054 */
[----:B------:R-:W-:Y:S01]  /*165650*/  STL.64 [R1+0x2160], R108 ;  /* 0x0021606c01007387 */ /* 0x000fe20000100a00 */
[----:B------:R1:W-:Y:S06]  /*165660*/  STL.64 [R1+0x2168], R110 ;  /* 0x0021686e01007387 */ /* 0x0003ec0000100a00 */
[C---:B------:R-:W-:Y:S01]  /*165670*/  HMMA.1688.F32.TF32 R68, R232.reuse, R206, R68 ;  /* 0x000000cee844723c */ /* 0x040fe20000081044 */
[----:B-1----:R-:W2:Y:S01]  /*165680*/  LDL.LU.64 R110, [R1+0x6610] ;  /* 0x00661000016e7983 */ /* 0x002ea20000300a00 */
[----:B------:R-:W2:Y:S02]  /*165690*/  LDL.LU.64 R108, [R1+0x6608] ;  /* 0x00660800016c7983 */ /* 0x000ea40000300a00 */
[----:B------:R-:W-:Y:S02]  /*1656a0*/  STL.64 [R1+0x2150], R104 ;  /* 0x0021506801007387 */ /* 0x000fe40000100a00 */
[----:B------:R1:W-:Y:S02]  /*1656b0*/  STL.64 [R1+0x2158], R106 ;  /* 0x0021586a01007387 */ /* 0x0003e40000100a00 */
[C---:B------:R-:W-:Y:S01]  /*1656c0*/  HMMA.1688.F32.TF32 R64, R232.reuse, R210, R64 ;  /* 0x000000d2e840723c */ /* 0x040fe20000081040 */
[----:B-1----:R-:W3:Y:S01]  /*1656d0*/  LDL.LU.64 R106, [R1+0x6600] ;  /* 0x00660000016a7983 */ /* 0x002ee20000300a00 */
[----:B------:R-:W3:Y:S02]  /*1656e0*/  LDL.LU.64 R104, [R1+0x65f8] ;  /* 0x0065f80001687983 */ /* 0x000ee40000300a00 */
[----:B------:R-:W-:Y:S02]  /*1656f0*/  STL.64 [R1+0x2140], R96 ;  /* 0x0021406001007387 */ /* 0x000fe40000100a00 */
[----:B------:R1:W-:Y:S02]  /*165700*/  STL.64 [R1+0x2148], R98 ;  /* 0x0021486201007387 */ /* 0x0003e40000100a00 */
[C---:B------:R-:W-:Y:S01]  /*165710*/  HMMA.1688.F32.TF32 R212, R232.reuse, R18, R212 ;  /* 0x00000012e8d4723c */ /* 0x040fe200000810d4 */
[----:B-1----:R-:W4:Y:S01]  /*165720*/  LDL.LU.64 R98, [R1+0x65f0] ;  /* 0x0065f00001627983 */ /* 0x002f220000300a00 */
[----:B------:R-:W4:Y:S02]  /*165730*/  LDL.LU.64 R96, [R1+0x65e8] ;  /* 0x0065e80001607983 */ /* 0x000f240000300a00 */
        /* <DEDUP_REMOVED lines=18> */
[----:B------:R-:W2:Y:S04]  /*165860*/  LDS R231, [R0+0x3e680] ;  /* 0x03e6800000e77984 */ /* 0x000ea80000000800 */
        /* <DEDUP_REMOVED lines=63> */
[----:B------:R-:W2:Y:S01]  /*165c60*/  LDL.LU R4, [R1+0x230] ;  /* 0x0002300001047983 */ /* 0x000ea20000300800 */
[----:B------:R1:W-:Y:S02]  /*165c70*/  STL.64 [R1+0x1ff0], R124 ;  /* 0x001ff07c01007387 */ /* 0x0003e40000100a00 */
[----:B------:R1:W-:Y:S02]  /*165c80*/  STL.64 [R1+0x1ff8], R126 ;  /* 0x001ff87e01007387 */ /* 0x0003e40000100a00 */
[----:B------:R1:W-:Y:S01]  /*165c90*/  STL.64 [R1+0x1fe0], R116 ;  /* 0x001fe07401007387 */ /* 0x0003e20000100a00 */
[----:B------:R1:W-:Y:S01]  /*165ca0*/  STL.64 [R1+0x1fe8], R118 ;  /* 0x001fe87601007387 */ /* 0x0003e20000100a00 */
[----:B------:R-:W2:Y:S02]  /*165cb0*/  LDL.LU R5, [R1+0x234] ;  /* 0x0002340001057983 */ /* 0x000ea40000300800 */
[----:B------:R-:W2:Y:S02]  /*165cc0*/  LDL.LU R6, [R1+0x238] ;  /* 0x0002380001067983 */ /* 0x000ea40000300800 */
[----:B------:R-:W2:Y:S01]  /*165cd0*/  LDL.LU R7, [R1+0x23c] ;  /* 0x00023c0001077983 */ /* 0x000ea20000300800 */
[----:B-1----:R-:W2:Y:S01]  /*165ce0*/  LDL.LU R132, [R1+0x270] ;  /* 0x0002700001847983 */ /* 0x002ea20000300800 */
        /* <DEDUP_REMOVED lines=56> */
[----:B---3--:R-:W-:Y:S11]  /*166070*/  HMMA.1688.F32.TF32 R236, R232, R170, R236 ;  /* 0x000000aae8ec723c */ /* 0x008ff600000810ec */
[----:B------:R-:W-:Y:S04]  /*166080*/  @!UPT UIADD3 URZ, URZ, URZ, URZ ;  /* 0x0000003f3f3ff290 */ /* 0x000fe8000fffe03f */
[----:B------:R1:W-:Y:S01]  /*166090*/  STL.64 [R1+0x1c0], R240 ;  /* 0x0001c0f001007387 */ /* 0x0003e20000100a00 */
[----:B------:R2:W-:Y:S03]  /*1660a0*/  STL.64 [R1+0x1c8], R242 ;  /* 0x0001c8f201007387 */ /* 0x0005e60000100a00 */
[----:B-1----:R-:W3:Y:S01]  /*1660b0*/  LDL.LU R240, [R1+0x1f0] ;  /* 0x0001f00001f07983 */ /* 0x002ee20000300800 */
[----:B------:R-:W3:Y:S02]  /*1660c0*/  LDL.LU R241, [R1+0x1f4] ;  /* 0x0001f40001f17983 */ /* 0x000ee40000300800 */
[----:B--2---:R-:W3:Y:S02]  /*1660d0*/  LDL.LU R242, [R1+0x1f8] ;  /* 0x0001f80001f27983 */ /* 0x004ee40000300800 */
[----:B------:R-:W3:Y:S01]  /*1660e0*/  LDL.LU R243, [R1+0x1fc] ;  /* 0x0001fc0001f37983 */ /* 0x000ee20000300800 */
[----:B------:R1:W-:Y:S01]  /*1660f0*/  STL.64 [R1+0x1b0], R236 ;  /* 0x0001b0ec01007387 */ /* 0x0003e20000100a00 */
[----:B------:R2:W-:Y:S03]  /*166100*/  STL.64 [R1+0x1b8], R238 ;  /* 0x0001b8ee01007387 */ /* 0x0005e60000100a00 */
[----:B-1----:R-:W3:Y:S01]  /*166110*/  LDL.LU R236, [R1+0x1e0] ;  /* 0x0001e00001ec7983 */ /* 0x002ee20000300800 */
[----:B------:R-:W3:Y:S02]  /*166120*/  LDL.LU R237, [R1+0x1e4] ;  /* 0x0001e40001ed7983 */ /* 0x000ee40000300800 */
[----:B--2---:R-:W2:Y:S02]  /*166130*/  LDL.LU R238, [R1+0x1e8] ;  /* 0x0001e80001ee7983 */ /* 0x004ea40000300800 */
[----:B------:R-:W-:-:S02]  /*166140*/  IMAD.MOV.U32 R239, RZ, RZ, R3 ;  /* 0x000000ffffef7224 */ /* 0x000fc400078e0003 */
        /* <DEDUP_REMOVED lines=10> */
[----:B------:R-:W-:Y:S01]  /*1661f0*/  STL.64 [R1+0x1a0], R200 ;  /* 0x0001a0c801007387 */ /* 0x000fe20000100a00 */
[----:B------:R1:W-:Y:S03]  /*166200*/  STL.64 [R1+0x1a8], R202 ;  /* 0x0001a8ca01007387 */ /* 0x0003e60000100a00 */
[----:B-1----:R-:W4:Y:S01]  /*166210*/  LDL.LU.64 R202, [R1+0x6548] ;  /* 0x0065480001ca7983 */ /* 0x002f220000300a00 */
[----:B------:R-:W4:Y:S02]  /*166220*/  LDL.LU.64 R200, [R1+0x6540] ;  /* 0x0065400001c87983 */ /* 0x000f240000300a00 */
[----:B------:R-:W-:Y:S02]  /*166230*/  STL.64 [R1+0x190], R196 ;  /* 0x000190c401007387 */ /* 0x000fe40000100a00 */
[----:B------:R1:W-:Y:S01]  /*166240*/  STL.64 [R1+0x198], R198 ;  /* 0x000198c601007387 */ /* 0x0003e20000100a00 */
[C---:B------:R-:W-:Y:S01]  /*166250*/  HMMA.1688.F32.TF32 R124, R228.reuse, R122, R124 ;  /* 0x0000007ae47c723c */ /* 0x040fe2000008107c */
[----:B-1----:R-:W3:Y:S01]  /*166260*/  LDL.LU.64 R198, [R1+0x6538] ;  /* 0x0065380001c67983 */ /* 0x002ee20000300a00 */
[----:B------:R-:W3:Y:S02]  /*166270*/  LDL.LU.64 R196, [R1+0x6530] ;  /* 0x0065300001c47983 */ /* 0x000ee40000300a00 */
[----:B------:R-:W-:Y:S02]  /*166280*/  STL.64 [R1+0x180], R192 ;  /* 0x000180c001007387 */ /* 0x000fe40000100a00 */
[----:B------:R1:W-:Y:S02]  /*166290*/  STL.64 [R1+0x188], R194 ;  /* 0x000188c201007387 */ /* 0x0003e40000100a00 */
[----:B-1----:R-:W4:Y:S01]  /*1662a0*/  LDL.LU.64 R194, [R1+0x6528] ;  /* 0x0065280001c27983 */ /* 0x002f220000300a00 */
[----:B------:R-:W4:Y:S02]  /*1662b0*/  LDL.LU.64 R192, [R1+0x6520] ;  /* 0x0065200001c07983 */ /* 0x000f240000300a00 */
[----:B------:R-:W-:Y:S02]  /*1662c0*/  STL.64 [R1+0x170], R176 ;  /* 0x000170b001007387 */ /* 0x000fe40000100a00 */
[----:B------:R1:W-:Y:S01]  /*1662d0*/  STL.64 [R1+0x178], R178 ;  /* 0x000178b201007387 */ /* 0x0003e20000100a00 */
[C---:B------:R-:W-:Y:S01]  /*1662e0*/  HMMA.1688.F32.TF32 R116, R228.reuse, R10, R116 ;  /* 0x0000000ae474723c */ /* 0x040fe20000081074 */
[----:B-1----:R-:W4:Y:S01]  /*1662f0*/  LDL.LU.64 R178, [R1+0x6518] ;  /* 0x0065180001b27983 */ /* 0x002f220000300a00 */
[----:B------:R-:W4:Y:S02]  /*166300*/  LDL.LU.64 R176, [R1+0x6510] ;  /* 0x0065100001b07983 */ /* 0x000f240000300a00 */
[----:B------:R-:W-:Y:S02]  /*166310*/  STL.64 [R1+0x160], R144 ;  /* 0x0001609001007387 */ /* 0x000fe40000100a00 */
[----:B------:R1:W-:Y:S02]  /*166320*/  STL.64 [R1+0x168], R146 ;  /* 0x0001689201007387 */ /* 0x0003e40000100a00 */
[----:B------:R-:W-:Y:S01]  /*166330*/  HMMA.1688.F32.TF32 R4, R228, R246, R4 ;  /* 0x000000f6e404723c */ /* 0x000fe20000081004 */
[----:B-1----:R-:W4:Y:S01]  /*166340*/  LDL.LU.64 R146, [R1+0x6508] ;  /* 0x0065080001927983 */ /* 0x002f220000300a00 */
[----:B------:R-:W4:Y:S02]  /*166350*/  LDL.LU.64 R144, [R1+0x6500] ;  /* 0x0065000001907983 */ /* 0x000f240000300a00 */
[----:B------:R-:W-:Y:S02]  /*166360*/  STL.64 [R1+0x150], R140 ;  /* 0x0001508c01007387 */ /* 0x000fe40000100a00 */
[----:B------:R1:W-:Y:S02]  /*166370*/  STL.64 [R1+0x158], R142 ;  /* 0x0001588e01007387 */ /* 0x0003e40000100a00 */
        /* <DEDUP_REMOVED lines=10> */
[----:B------:R-:W4:Y:S02]  /*166420*/  LDL.LU.64 R130, [R1+0x64c8] ;  /* 0x0064c80001827983 */ /* 0x000f240000300a00 */
[----:B------:R-:W4:Y:S01]  /*166430*/  LDL.LU.64 R128, [R1+0x64c0] ;  /* 0x0064c00001807983 */ /* 0x000f220000300a00 */
[----:B------:R1:W-:Y:S01]  /*166440*/  STL.64 [R1+0x50], R232 ;  /* 0x000050e801007387 */ /* 0x0003e20000100a00 */
[----:B------:R1:W-:Y:S02]  /*166450*/  STL.64 [R1+0x58], R234 ;  /* 0x000058ea01007387 */ /* 0x0003e40000100a00 */
[----:B------:R-:W-:Y:S01]  /*166460*/  IMAD.MOV.U32 R33, RZ, RZ, R122 ;  /* 0x000000ffff217224 */ /* 0x000fe200078e007a */
[----:B------:R-:W-:Y:S01]  /*166470*/  MOV R32, R123 ;  /* 0x0000007b00207202 */ /* 0x000fe20000000f00 */
[----:B-1----:R-:W4:Y:S01]  /*166480*/  LDL.LU R232, [R1+0x210] ;  /* 0x0002100001e87983 */ /* 0x002f220000300800 */
[----:B------:R-:W4:Y:S02]  /*166490*/  LDL.LU R233, [R1+0x214] ;  /* 0x0002140001e97983 */ /* 0x000f240000300800 */
[----:B------:R-:W4:Y:S02]  /*1664a0*/  LDL.LU R234, [R1+0x218] ;  /* 0x0002180001ea7983 */ /* 0x000f240000300800 */
[----:B------:R-:W-:Y:S01]  /*1664b0*/  IMAD.MOV.U32 R21, RZ, RZ, R10 ;  /* 0x000000ffff157224 */ /* 0x000fe200078e000a */
[----:B------:R-:W-:Y:S01]  /*1664c0*/  MOV R20, R11 ;  /* 0x0000000b00147202 */ /* 0x000fe20000000f00 */
[----:B------:R-:W-:Y:S01]  /*1664d0*/  IMAD.MOV.U32 R37, RZ, RZ, R246 ;  /* 0x000000ffff257224 */ /* 0x000fe200078e00f6 */
[----:B------:R-:W-:-:S02]  /*1664e0*/  MOV R36, R247 ;  /* 0x000000f700247202 */ /* 0x000fc40000000f00 */
[----:B--2---:R-:W-:Y:S02]  /*1664f0*/  MOV R235, R3 ;  /* 0x0000000300eb7202 */ /* 0x004fe40000000f00 */
[----:B------:R-:W2:Y:S01]  /*166500*/  LDL.LU R3, [R1+0x64b8] ;  /* 0x0064b80001037983 */ /* 0x000ea20000300800 */
        /* <DEDUP_REMOVED lines=18> */
[C---:B------:R-:W-:Y:S08]  /*166630*/  HMMA.1688.F32.TF32 R248, R228.reuse, R18, R248 ;  /* 0x00000012e4f8723c */ /* 0x040ff000000810f8 */
[C---:B---3--:R-:W-:Y:S08]  /*166640*/  HMMA.1688.F32.TF32 R240, R228.reuse, R218, R240 ;  /* 0x000000dae4f0723c */ /* 0x048ff000000810f0 */
[C---:B----4-:R-:W-:Y:S08]  /*166650*/  HMMA.1688.F32.TF32 R232, R228.reuse, R210, R232 ;  /* 0x000000d2e4e8723c */ /* 0x050ff000000810e8 */
[C---:B--2---:R-:W-:Y:S11]  /*166660*/  HMMA.1688.F32.TF32 R244, R228.reuse, R206, R244 ;  /* 0x000000cee4f4723c */ /* 0x044ff600000810f4 */
[----:B------:R-:W-:Y:S11]  /*166670*/  @!UPT UIADD3 URZ, URZ, URZ, URZ ;  /* 0x0000003f3f3ff290 */ /* 0x000ff6000fffe03f */
[----:B------:R-:W-:Y:S01]  /*166680*/  @!UPT UIADD3 URZ, URZ, URZ, URZ ;  /* 0x0000003f3f3ff290 */ /* 0x000fe2000fffe03f */
[----:B------:R-:W-:Y:S01]  /*166690*/  STL.64 [R1+0x10], R244 ;  /* 0x000010f401007387 */ /* 0x000fe20000100a00 */
[----:B------:R1:W-:Y:S03]  /*1666a0*/  STL.64 [R1+0x18], R246 ;  /* 0x000018f601007387 */ /* 0x0003e60000100a00 */
[----:B-1----:R-:W2:Y:S01]  /*1666b0*/  LDL.LU.64 R246, [R1+0x6450] ;  /* 0x0064500001f67983 */ /* 0x002ea20000300a00 */
[----:B------:R-:W3:Y:S02]  /*1666c0*/  LDL.LU R244, [R1+0x6448] ;  /* 0x0064480001f47983 */ /* 0x000ee40000300800 */
[----:B------:R-:W-:Y:S02]  /*1666d0*/  STL [R1+0x60b4], R248 ;  /* 0x0060b4f801007387 */ /* 0x000fe40000100800 */
[----:B------:R-:W-:Y:S01]  /*1666e0*/  STL.64 [R1], R232 ;  /* 0x000000e801007387 */ /* 0x000fe20000100a00 */
[----:B------:R1:W-:Y:S01]  /*1666f0*/  STL.64 [R1+0x8], R234 ;  /* 0x000008ea01007387 */ /* 0x0003e20000100a00 */
[----:B------:R-:W-:Y:S02]  /*166700*/  STL [R1+0x60b0], R249 ;  /* 0x0060b0f901007387 */ /* 0x000fe40000100800 */
[----:B------:R-:W-:Y:S02]  /*166710*/  STL [R1+0x60ac], R250 ;  /* 0x0060acfa01007387 */ /* 0x000fe40000100800 */
[----:B------:R-:W-:Y:S01]  /*166720*/  STL [R1+0x60a8], R251 ;  /* 0x0060a8fb01007387 */ /* 0x000fe20000100800 */
[----:B------:R-:W-:Y:S01]  /*166730*/  STL [R1+0x60c4], R240 ;  /* 0x0060c4f001007387 */ /* 0x000fe20000100800 */
[----:B------:R-:W-:Y:S02]  /*166740*/  STL [R1+0x60c0], R241 ;  /* 0x0060c0f101007387 */ /* 0x000fe40000100800 */
[----:B------:R-:W-:Y:S02]  /*166750*/  STL [R1+0x60bc], R242 ;  /* 0x0060bcf201007387 */ /* 0x000fe40000100800 */
[----:B------:R-:W-:Y:S01]  /*166760*/  STL [R1+0x60b8], R243 ;  /* 0x0060b8f301007387 */ /* 0x000fe20000100800 */
[----:B------:R-:W2:Y:S01]  /*166770*/  LDL.LU.64 R16, [R1+0x3a30] ;  /* 0x003a300001107983 */ /* 0x000ea20000300a00 */
[----:B------:R-:W4:Y:S02]  /*166780*/  LDL.LU.64 R12, [R1+0x39b8] ;  /* 0x0039b800010c7983 */ /* 0x000f240000300a00 */
[----:B------:R-:W3:Y:S02]  /*166790*/  LDL.LU.64 R52, [R1+0x3948] ;  /* 0x0039480001347983 */ /* 0x000ee40000300a00 */
[----:B------:R-:W3:Y:S01]  /*1667a0*/  LDL.LU.64 R48, [R1+0x38d8] ;  /* 0x0038d80001307983 */ /* 0x000ee20000300a00 */
[----:B------:R-:W3:Y:S01]  /*1667b0*/  LDL.LU.64 R44, [R1+0x3870] ;  /* 0x00387000012c7983 */ /* 0x000ee20000300a00 */
[----:B------:R-:W3:Y:S02]  /*1667c0*/  LDL.LU.64 R40, [R1+0x3bd0] ;  /* 0x003bd00001287983 */ /* 0x000ee40000300a00 */
[----:B------:R-:W3:Y:S01]  /*1667d0*/  LDL.LU.64 R28, [R1+0x3b08] ;  /* 0x003b0800011c7983 */ /* 0x000ee20000300a00 */
[C---:B------:R-:W-:Y:S08]  /*1667e0*/  HMMA.1688.F32.TF32 R236, R228.reuse, R222, R236 ;  /* 0x000000dee4ec723c */ /* 0x040ff000000810ec */
[C---:B-1----:R-:W-:Y:S08]  /*1667f0*/  HMMA.1688.F32.TF32 R232, R228.reuse, R34, R4 ;  /* 0x00000022e4e8723c */ /* 0x042ff00000081004 */
        /* <DEDUP_REMOVED lines=9> */
[----:B------:R-:W-:Y:S01]  /*166890*/  STL.64 [R1+0x1fd0], R8 ;  /* 0x001fd00801007387 */ /* 0x000fe20000100a00 */
[----:B------:R1:W-:Y:S02]  /*1668a0*/  STL.64 [R1+0x1fd8], R10 ;  /* 0x001fd80a01007387 */ /* 0x0003e40000100a00 */
[C---:B-1----:R-:W-:Y:S08]  /*1668b0*/  HMMA.1688.F32.TF32 R8, R228.reuse, R42, R116 ;  /* 0x0000002ae408723c */ /* 0x042ff00000081074 */
[----:B------:R-:W-:Y:S01]  /*1668c0*/  HMMA.1688.F32.TF32 R116, R228, R46, R120 ;  /* 0x0000002ee474723c */ /* 0x000fe20000081078 */
[----:B--2---:R-:W-:-:S02]  /*1668d0*/  IADD3 R4, P0, R16, R246, RZ ;  /* 0x000000f610047210 */ /* 0x004fc40007f1e0ff */
[-C--:B----4-:R-:W-:Y:S02]  /*1668e0*/  IADD3 R6, P1, R12, R246.reuse, RZ ;  /* 0x000000f60c067210 */ /* 0x090fe40007f3e0ff */
[-C--:B---3--:R-:W-:Y:S01]  /*1668f0*/  IADD3 R5, P2, R52, R246.reuse, RZ ;  /* 0x000000f634057210 */ /* 0x088fe20007f5e0ff */
[----:B------:R1:W-:Y:S02]  /*166900*/  STL [R1+0x220], R4 ;  /* 0x0002200401007387 */ /* 0x0003e40000100800 */
[----:B------:R-:W-:Y:S02]  /*166910*/  STL [R1+0x278], R6 ;  /* 0x0002780601007387 */ /* 0x000fe40000100800 */
[----:B------:R2:W-:Y:S01]  /*166920*/  STL [R1+0x2d0], R5 ;  /* 0x0002d00501007387 */ /* 0x0005e20000100800 */
[----:B-1----:R-:W-:Y:S01]  /*166930*/  IADD3 R4, P3, R48, R246, RZ ;  /* 0x000000f630047210 */ /* 0x002fe20007f7e0ff */
[----:B--2---:R-:W-:-:S04]  /*166940*/  IMAD.X R5, R17, 0x1, R3, P0 ;  /* 0x0000000111057824 */ /* 0x004fc800000e0603 */
[----:B------:R1:W-:Y:S01]  /*166950*/  STL [R1+0x330], R4 ;  /* 0x0003300401007387 */ /* 0x0003e20000100800 */
[----:B------:R-:W2:Y:S02]  /*166960*/  LDL.LU.64 R24, [R1+0x3aa0] ;  /* 0x003aa00001187983 */ /* 0x000ea40000300a00 */
[----:B------:R-:W-:Y:S02]  /*166970*/  STL.64 [R1+0x1fc0], R8 ;  /* 0x001fc00801007387 */ /* 0x000fe40000100a00 */
[----:B------:R-:W-:Y:S01]  /*166980*/  STL.64 [R1+0x1fc8], R10 ;  /* 0x001fc80a01007387 */ /* 0x000fe20000100a00 */
[----:B------:R3:W-:Y:S01]  /*166990*/  STL [R1+0x21c], R5 ;  /* 0x00021c0501007387 */ /* 0x0007e20000100800 */
[----:B-1----:R-:W-:-:S03]  /*1669a0*/  IADD3.X R4, R13, R3, RZ, P1, !PT ;  /* 0x000000030d047210 */ /* 0x002fc60000ffe4ff */
[----:B------:R-:W4:Y:S01]  /*1669b0*/  LDL.LU.64 R12, [R1+0x3a38] ;  /* 0x003a3800010c7983 */ /* 0x000f220000300a00 */
[----:B------:R-:W4:Y:S02]  /*1669c0*/  LDL.LU.64 R16, [R1+0x39c0] ;  /* 0x0039c00001107983 */ /* 0x000f240000300a00 */
[----:B------:R1:W-:Y:S02]  /*1669d0*/  STL [R1+0x274], R4 ;  /* 0x0002740401007387 */ /* 0x0003e40000100800 */
[----:B------:R-:W4:Y:S02]  /*1669e0*/  LDL.LU.64 R6, [R1+0x3950] ;  /* 0x0039500001067983 */ /* 0x000f240000300a00 */
[----:B---3--:R-:W-:Y:S01]  /*1669f0*/  IMAD.X R5, R53, 0x1, R3, P2 ;  /* 0x0000000135057824 */ /* 0x008fe200010e0603 */
[----:B------:R-:W-:Y:S02]  /*166a00*/  IADD3 R8, P0, R44, R246, RZ ;  /* 0x000000f62c087210 */ /* 0x000fe40007f1e0ff */
[----:B-1----:R-:W-:-:S02]  /*166a10*/  IADD3.X R4, R49, R3, RZ, P3, !PT ;  /* 0x0000000331047210 */ /* 0x002fc40001ffe4ff */
[----:B------:R1:W-:Y:S04]  /*166a20*/  STL [R1+0x2cc], R5 ;  /* 0x0002cc0501007387 */ /* 0x0003e80000100800 */
[----:B------:R3:W-:Y:S01]  /*166a30*/  STL [R1+0x32c], R4 ;  /* 0x00032c0401007387 */ /* 0x0007e20000100800 */
[----:B------:R3:W-:Y:S01]  /*166a40*/  STL [R1+0x390], R8 ;  /* 0x0003900801007387 */ /* 0x0007e20000100800 */
[-C--:B-1----:R-:W-:Y:S02]  /*166a50*/  IADD3 R5, P1, R40, R246.reuse, RZ ;  /* 0x000000f628057210 */ /* 0x082fe40007f3e0ff */
[----:B---3--:R-:W-:-:S03]  /*166a60*/  IADD3 R4, P2, R28, R246, RZ ;  /* 0x000000f61c047210 */ /* 0x008fc60007f5e0ff */
[----:B------:R-:W-:Y:S01]  /*166a70*/  STL [R1+0xa0], R5 ;  /* 0x0000a00501007387 */ /* 0x000fe20000100800 */
[--C-:B------:R-:W-:Y:S01]  /*166a80*/  IMAD.X R9, R45, 0x1, R3.reuse, P0 ;  /* 0x000000012d097824 */ /* 0x100fe200000e0603 */
[----:B------:R-:W-:Y:S02]  /*166a90*/  IADD3.X R8, R41, R3, RZ, P1, !PT ;  /* 0x0000000329087210 */ /* 0x000fe40000ffe4ff */
[----:B------:R1:W-:Y:S04]  /*166aa0*/  STL [R1+0xdc], R4 ;  /* 0x0000dc0401007387 */ /* 0x0003e80000100800 */
[----:B-1----:R-:W3:Y:S01]  /*166ab0*/  LDL.LU.64 R4, [R1+0x38e0] ;  /* 0x0038e00001047983 */ /* 0x002ee20000300a00 */
[----:B------:R-:W-:Y:S02]  /*166ac0*/  STL.64 [R1+0x1fb0], R116 ;  /* 0x001fb07401007387 */ /* 0x000fe40000100a00 */
[----:B------:R-:W-:Y:S02]  /*166ad0*/  STL.64 [R1+0x1fb8], R118 ;  /* 0x001fb87601007387 */ /* 0x000fe40000100a00 */
[----:B------:R-:W-:Y:S01]  /*166ae0*/  STL [R1+0x38c], R9 ;  /* 0x00038c0901007387 */ /* 0x000fe20000100800 */
[----:B------:R-:W3:Y:S01]  /*166af0*/  LDL.LU.64 R10, [R1+0x3878] ;  /* 0x00387800010a7983 */ /* 0x000ee20000300a00 */
[----:B------:R1:W-:Y:S03]  /*166b00*/  STL [R1+0x9c], R8 ;  /* 0x00009c0801007387 */ /* 0x0003e60000100800 */
[----:B-1----:R-:W3:Y:S01]  /*166b10*/  LDL.LU.64 R8, [R1+0x3bc8] ;  /* 0x003bc80001087983 */ /* 0x002ee20000300a00 */
[----:B------:R-:W-:Y:S01]  /*166b20*/  HMMA.1688.F32.TF32 R116, R228, R22, R124 ;  /* 0x00000016e474723c */ /* 0x000fe2000008107c */
[----:B------:R-:W-:-:S05]  /*166b30*/  IMAD.X R28, R29, 0x1, R3, P2 ;  /* 0x000000011d1c7824 */ /* 0x000fca00010e0603 */
[----:B------:R1:W-:Y:S01]  /*166b40*/  STL [R1+0xd8], R28 ;  /* 0x0000d81c01007387 */ /* 0x0003e20000100800 */
[----:B--2---:R-:W-:-:S05]  /*166b50*/  IADD3 R29, P0, R24, R246, RZ ;  /* 0x000000f6181d7210 */ /* 0x004fca0007f1e0ff */
[----:B------:R2:W-:Y:S01]  /*166b60*/  STL [R1+0x120], R29 ;  /* 0x0001201d01007387 */ /* 0x0005e20000100800 */
[-C--:B----4-:R-:W-:Y:S02]  /*166b70*/  IADD3 R40, P1, R12, R246.reuse, RZ ;  /* 0x000000f60c287210 */ /* 0x090fe40007f3e0ff */
[-C--:B-1----:R-:W-:Y:S02]  /*166b80*/  IADD3 R28, P2, R16, R246.reuse, RZ ;  /* 0x000000f6101c7210 */ /* 0x082fe40007f5e0ff */
[----:B--2---:R-:W-:Y:S01]  /*166b90*/  IADD3 R29, P3, R6, R246, RZ ;  /* 0x000000f6061d7210 */ /* 0x004fe20007f7e0ff */
[----:B------:R-:W-:Y:S02]  /*166ba0*/  STL [R1+0x218], R40 ;  /* 0x0002182801007387 */ /* 0x000fe40000100800 */
[----:B------:R1:W-:Y:S02]  /*166bb0*/  STL [R1+0x270], R28 ;  /* 0x0002701c01007387 */ /* 0x0003e40000100800 */
[----:B------:R2:W-:Y:S01]  /*166bc0*/  STL [R1+0x2c8], R29 ;  /* 0x0002c81d01007387 */ /* 0x0005e20000100800 */
[----:B-1----:R-:W-:-:S03]  /*166bd0*/  IADD3.X R28, R25, R3, RZ, P0, !PT ;  /* 0x00000003191c7210 */ /* 0x002fc600007fe4ff */
[----:B------:R-:W4:Y:S01]  /*166be0*/  LDL.LU.64 R24, [R1+0x3b10] ;  /* 0x003b100001187983 */ /* 0x000f220000300a00 */
[--C-:B--2---:R-:W-:Y:S02]  /*166bf0*/  IMAD.X R29, R13, 0x1, R3.reuse, P1 ;  /* 0x000000010d1d7824 */ /* 0x104fe400008e0603 */
[----:B------:R-:W-:Y:S02]  /*166c00*/  STL.64 [R1+0x1fa0], R116 ;  /* 0x001fa07401007387 */ /* 0x000fe40000100a00 */
[----:B------:R-:W-:Y:S01]  /*166c10*/  STL.64 [R1+0x1fa8], R118 ;  /* 0x001fa87601007387 */ /* 0x000fe20000100a00 */
[----:B------:R1:W-:Y:S01]  /*166c20*/  STL [R1+0x11c], R28 ;  /* 0x00011c1c01007387 */ /* 0x0003e20000100800 */
[----:B------:R-:W2:Y:S02]  /*166c30*/  LDL.LU.64 R12, [R1+0x3aa8] ;  /* 0x003aa800010c7983 */ /* 0x000ea40000300a00 */
[----:B------:R-:W-:Y:S02]  /*166c40*/  STL [R1+0x214], R29 ;  /* 0x0002141d01007387 */ /* 0x000fe40000100800 */
[----:B------:R-:W2:Y:S01]  /*166c50*/  LDL.LU.64 R40, [R1+0x3a40] ;  /* 0x003a400001287983 */ /* 0x000ea20000300a00 */
[----:B-1----:R-:W-:Y:S01]  /*166c60*/  IADD3.X R28, R17, R3, RZ, P2, !PT ;  /* 0x00000003111c7210 */ /* 0x002fe200017fe4ff */
[----:B------:R-:W-:Y:S01]  /*166c70*/  HMMA.1688.F32.TF32 R116, R228, R62, R128 ;  /* 0x0000003ee474723c */ /* 0x000fe20000081080 */
[----:B------:R-:W2:Y:S03]  /*166c80*/  LDL.LU.64 R16, [R1+0x39c8] ;  /* 0x0039c80001107983 */ /* 0x000ea60000300a00 */
[----:B------:R1:W-:Y:S02]  /*166c90*/  STL [R1+0x26c], R28 ;  /* 0x00026c1c01007387 */ /* 0x0003e40000100800 */
[----:B-1----:R-:W-:Y:S01]  /*166ca0*/  IMAD.X R28, R7, 0x1, R3, P3 ;  /* 0x00000001071c7824 */ /* 0x002fe200018e0603 */
[-C--:B---3--:R-:W-:Y:S01]  /*166cb0*/  IADD3 R44, P0, R4, R246.reuse, RZ ;  /* 0x000000f6042c7210 */ /* 0x088fe20007f1e0ff */
[----:B------:R-:W3:Y:S03]  /*166cc0*/  LDL.LU.64 R6, [R1+0x3958] ;  /* 0x0039580001067983 */ /* 0x000ee60000300a00 */
[----:B------:R1:W-:Y:S01]  /*166cd0*/  STL [R1+0x2c4], R28 ;  /* 0x0002c41c01007387 */ /* 0x0003e20000100800 */
[----:B------:R-:W-:Y:S01]  /*166ce0*/  STL [R1+0x328], R44 ;  /* 0x0003282c01007387 */ /* 0x000fe20000100800 */
[----:B-1----:R-:W-:-:S02]  /*166cf0*/  IADD3 R28, P1, R10, R246, RZ ;  /* 0x000000f60a1c7210 */ /* 0x002fc40007f3e0ff */
[----:B------:R-:W-:-:S03]  /*166d00*/  IADD3 R29, P2, R8, R246, RZ ;  /* 0x000000f6081d7210 */ /* 0x000fc60007f5e0ff */
[----:B------:R1:W-:Y:S02]  /*166d10*/  STL [R1+0x388], R28 ;  /* 0x0003881c01007387 */ /* 0x0003e40000100800 */
[----:B------:R-:W-:Y:S01]  /*166d20*/  STL [R1+0x98], R29 ;  /* 0x0000981d01007387 */ /* 0x000fe20000100800 */
[-C--:B-1----:R-:W-:Y:S02]  /*166d30*/  IADD3.X R28, R5, R3.reuse, RZ, P0, !PT ;  /* 0x00000003051c7210 */ /* 0x082fe400007fe4ff */
[----:B------:R-:W3:Y:S01]  /*166d40*/  LDL.LU.64 R4, [R1+0x38e8] ;  /* 0x0038e80001047983 */ /* 0x000ee20000300a00 */
[----:B------:R-:W-:Y:S02]  /*166d50*/  STL.64 [R1+0x450], R116 ;  /* 0x0004507401007387 */ /* 0x000fe40000100a00 */
[----:B------:R-:W-:Y:S02]  /*166d60*/  STL.64 [R1+0x458], R118 ;  /* 0x0004587601007387 */ /* 0x000fe40000100a00 */
[----:B------:R1:W-:Y:S02]  /*166d70*/  STL [R1+0x324], R28 ;  /* 0x0003241c01007387 */ /* 0x0003e40000100800 */
[----:B-1----:R-:W3:Y:S01]  /*166d80*/  LDL.LU.64 R28, [R1+0x3880] ;  /* 0x00388000011c7983 */ /* 0x002ee20000300a00 */
[----:B------:R-:W-:Y:S01]  /*166d90*/  HMMA.1688.F32.TF32 R116, R228, R226, R132 ;  /* 0x000000e2e474723c */ /* 0x000fe20000081084 */
[----:B------:R-:W-:Y:S01]  /*166da0*/  IMAD.X R10, R11, 0x1, R3, P1 ;  /* 0x000000010b0a7824 */ /* 0x000fe200008e0603 */
[----:B------:R-:W-:-:S04]  /*166db0*/  IADD3.X R44, R9, R3, RZ, P2, !PT ;  /* 0x00000003092c7210 */ /* 0x000fc800017fe4ff */
[----:B------:R1:W-:Y:S04]  /*166dc0*/  STL [R1+0x384], R10 ;  /* 0x0003840a01007387 */ /* 0x0003e80000100800 */
[----:B-1----:R-:W3:Y:S01]  /*166dd0*/  LDL.LU.64 R10, [R1+0x3bc0] ;  /* 0x003bc000010a7983 */ /* 0x002ee20000300a00 */
[----:B------:R-:W3:Y:S02]  /*166de0*/  LDL.LU.64 R8, [R1+0x3b18] ;  /* 0x003b180001087983 */ /* 0x000ee40000300a00 */
[----:B------:R4:W-:Y:S02]  /*166df0*/  STL [R1+0x94], R44 ;  /* 0x0000942c01007387 */ /* 0x0009e40000100800 */
[-C--:B----4-:R-:W-:Y:S02]  /*166e00*/  IADD3 R44, P0, R24, R246.reuse, RZ ;  /* 0x000000f6182c7210 */ /* 0x090fe40007f1e0ff */
[----:B--2---:R-:W-:-:S03]  /*166e10*/  IADD3 R48, P1, R12, R246, RZ ;  /* 0x000000f60c307210 */ /* 0x004fc60007f3e0ff */
[----:B------:R1:W-:Y:S01]  /*166e20*/  STL [R1+0xd4], R44 ;  /* 0x0000d42c01007387 */ /* 0x0003e20000100800 */
[----:B------:R-:W-:-:S03]  /*166e30*/  IADD3 R45, P2, R40, R246, RZ ;  /* 0x000000f6282d7210 */ /* 0x000fc60007f5e0ff */
[----:B------:R-:W-:Y:S02]  /*166e40*/  STL [R1+0x118], R48 ;  /* 0x0001183001007387 */ /* 0x000fe40000100800 */
[----:B------:R2:W-:Y:S01]  /*166e50*/  STL [R1+0x210], R45 ;  /* 0x0002102d01007387 */ /* 0x0005e20000100800 */
[----:B-1----:R-:W-:Y:S01]  /*166e60*/  IADD3 R44, P3, R16, R246, RZ ;  /* 0x000000f6102c7210 */ /* 0x002fe20007f7e0ff */
[----:B--2---:R-:W-:-:S04]  /*166e70*/  IMAD.X R45, R25, 0x1, R3, P0 ;  /* 0x00000001192d7824 */ /* 0x004fc800000e0603 */
[----:B------:R1:W-:Y:S01]  /*166e80*/  STL [R1+0x268], R44 ;  /* 0x0002682c01007387 */ /* 0x0003e20000100800 */
[----:B------:R-:W2:Y:S02]  /*166e90*/  LDL.LU.64 R24, [R1+0x3ab0] ;  /* 0x003ab00001187983 */ /* 0x000ea40000300a00 */
[----:B------:R-:W-:Y:S02]  /*166ea0*/  STL.64 [R1+0x440], R116 ;  /* 0x0004407401007387 */ /* 0x000fe40000100a00 */
[----:B------:R4:W-:Y:S01]  /*166eb0*/  STL.64 [R1+0x448], R118 ;  /* 0x0004487601007387 */ /* 0x0009e20000100a00 */
[----:B------:R-:W-:Y:S01]  /*166ec0*/  STL [R1+0xd0], R45 ;  /* 0x0000d02d01007387 */ /* 0x000fe20000100800 */
[----:B-1----:R-:W-:-:S03]  /*166ed0*/  IADD3.X R44, R13, R3, RZ, P1, !PT ;  /* 0x000000030d2c7210 */ /* 0x002fc60000ffe4ff */
[----:B------:R-:W2:Y:S01]  /*166ee0*/  LDL.LU.64 R12, [R1+0x3a48] ;  /* 0x003a4800010c7983 */ /* 0x000ea20000300a00 */
[----:B----4-:R-:W-:Y:S01]  /*166ef0*/  HMMA.1688.F32.TF32 R116, R228, R54, R136 ;  /* 0x00000036e474723c */ /* 0x010fe20000081088 */
[----:B------:R-:W-:Y:S01]  /*166f00*/  IMAD.X R41, R41, 0x1, R3, P2 ;  /* 0x0000000129297824 */ /* 0x000fe200010e0603 */
[----:B------:R-:W-:Y:S01]  /*166f10*/  IADD3.X R40, R17, R3, RZ, P3, !PT ;  /* 0x0000000311287210 */ /* 0x000fe20001ffe4ff */
[----:B------:R3:W-:Y:S01]  /*166f20*/  STL [R1+0x114], R44 ;  /* 0x0001142c01007387 */ /* 0x0007e20000100800 */
[----:B------:R-:W4:Y:S02]  /*166f30*/  LDL.LU.64 R16, [R1+0x39d0] ;  /* 0x0039d00001107983 */ /* 0x000f240000300a00 */
[----:B------:R1:W-:Y:S01]  /*166f40*/  STL [R1+0x20c], R41 ;  /* 0x00020c2901007387 */ /* 0x0003e20000100800 */
[----:B------:R1:W-:Y:S01]  /*166f50*/  STL [R1+0x264], R40 ;  /* 0x0002642801007387 */ /* 0x0003e20000100800 */
[-C--:B---3--:R-:W-:Y:S02]  /*166f60*/  IADD3 R44, P0, R6, R246.reuse, RZ ;  /* 0x000000f6062c7210 */ /* 0x088fe40007f1e0ff */
[----:B-1----:R-:W-:-:S03]  /*166f70*/  IADD3 R41, P1, R4, R246, RZ ;  /* 0x000000f604297210 */ /* 0x002fc60007f3e0ff */
[----:B------:R-:W-:Y:S04]  /*166f80*/  STL [R1+0x2c0], R44 ;  /* 0x0002c02c01007387 */ /* 0x000fe80000100800 */
[----:B------:R1:W-:Y:S01]  /*166f90*/  STL [R1+0x320], R41 ;  /* 0x0003202901007387 */ /* 0x0003e20000100800 */
[----:B------:R-:W-:Y:S01]  /*166fa0*/  IADD3 R40, P2, R28, R246, RZ ;  /* 0x000000f61c287210 */ /* 0x000fe20007f5e0ff */
[----:B-1----:R-:W-:-:S04]  /*166fb0*/  IMAD.X R41, R7, 0x1, R3, P0 ;  /* 0x0000000107297824 */ /* 0x002fc800000e0603 */
[----:B------:R1:W-:Y:S01]  /*166fc0*/  STL [R1+0x380], R40 ;  /* 0x0003802801007387 */ /* 0x0003e20000100800 */
[----:B------:R-:W3:Y:S02]  /*166fd0*/  LDL.LU.64 R6, [R1+0x3960] ;  /* 0x0039600001067983 */ /* 0x000ee40000300a00 */
[----:B------:R-:W-:Y:S02]  /*166fe0*/  STL.64 [R1+0x430], R116 ;  /* 0x0004307401007387 */ /* 0x000fe40000100a00 */
[----:B------:R1:W-:Y:S01]  /*166ff0*/  STL.64 [R1+0x438], R118 ;  /* 0x0004387601007387 */ /* 0x0003e20000100a00 */
[----:B------:R-:W-:Y:S01]  /*167000*/  STL [R1+0x2bc], R41 ;  /* 0x0002bc2901007387 */ /* 0x000fe20000100800 */
[----:B-1----:R-:W-:-:S03]  /*167010*/  IADD3.X R40, R5, R3, RZ, P1, !PT ;  /* 0x0000000305287210 */ /* 0x002fc60000ffe4ff */
[----:B------:R-:W3:Y:S01]  /*167020*/  LDL.LU.64 R4, [R1+0x38f0] ;  /* 0x0038f00001047983 */ /* 0x000ee20000300a00 */
[----:B------:R-:W-:Y:S01]  /*167030*/  HMMA.1688.F32.TF32 R116, R228, R58, R140 ;  /* 0x0000003ae474723c */ /* 0x000fe2000008108c */
[----:B------:R-:W-:Y:S01]  /*167040*/  IMAD.X R29, R29, 0x1, R3, P2 ;  /* 0x000000011d1d7824 */ /* 0x000fe200010e0603 */
[-C--:B------:R-:W-:Y:S01]  /*167050*/  IADD3 R28, P0, R10, R246.reuse, RZ ;  /* 0x000000f60a1c7210 */ /* 0x080fe20007f1e0ff */
[----:B------:R1:W-:Y:S03]  /*167060*/  STL [R1+0x31c], R40 ;  /* 0x00031c2801007387 */ /* 0x0003e60000100800 */
[----:B------:R2:W-:Y:S01]  /*167070*/  STL [R1+0x37c], R29 ;  /* 0x00037c1d01007387 */ /* 0x0005e20000100800 */
[----:B------:R2:W-:Y:S01]  /*167080*/  STL [R1+0x90], R28 ;  /* 0x0000901c01007387 */ /* 0x0005e20000100800 */
[----:B-1----:R-:W-:-:S05]  /*167090*/  IADD3 R40, P1, R8, R246, RZ ;  /* 0x000000f608287210 */ /* 0x002fca0007f3e0ff */
[----:B------:R-:W-:Y:S01]  /*1670a0*/  STL [R1+0xcc], R40 ;  /* 0x0000cc2801007387 */ /* 0x000fe20000100800 */
[----:B------:R-:W-:Y:S01]  /*1670b0*/  MOV R53, R150 ;  /* 0x0000009600357202 */ /* 0x000fe20000000f00 */
[----:B------:R-:W-:Y:S01]  /*1670c0*/  IMAD.MOV.U32 R52, RZ, RZ, R151 ;  /* 0x000000ffff347224 */ /* 0x000fe200078e0097 */
[----:B--2---:R-:W-:-:S05]  /*1670d0*/  IADD3 R29, P2, R24, R246, RZ ;  /* 0x000000f6181d7210 */ /* 0x004fca0007f5e0ff */
[----:B------:R1:W-:Y:S01]  /*1670e0*/  STL [R1+0x110], R29 ;  /* 0x0001101d01007387 */ /* 0x0003e20000100800 */
[----:B------:R-:W-:Y:S02]  /*1670f0*/  IADD3 R28, P3, R12, R246, RZ ;  /* 0x000000f60c1c7210 */ /* 0x000fe40007f7e0ff */
[----:B-1----:R-:W-:-:S03]  /*167100*/  IADD3.X R29, R11, R3, RZ, P0, !PT ;  /* 0x000000030b1d7210 */ /* 0x002fc600007fe4ff */
[----:B------:R1:W-:Y:S01]  /*167110*/  STL [R1+0x208], R28 ;  /* 0x0002081c01007387 */ /* 0x0003e20000100800 */
[----:B------:R-:W2:Y:S02]  /*167120*/  LDL.LU.64 R10, [R1+0x3888] ;  /* 0x00388800010a7983 */ /* 0x000ea40000300a00 */
[----:B------:R-:W-:Y:S02]  /*167130*/  STL.64 [R1+0x420], R116 ;  /* 0x0004207401007387 */ /* 0x000fe40000100a00 */
[----:B------:R4:W-:Y:S01]  /*167140*/  STL.64 [R1+0x428], R118 ;  /* 0x0004287601007387 */ /* 0x0009e20000100a00 */
[----:B------:R4:W-:Y:S01]  /*167150*/  STL [R1+0x8c], R29 ;  /* 0x00008c1d01007387 */ /* 0x0009e20000100800 */
[----:B-1----:R-:W-:-:S03]  /*167160*/  IMAD.X R28, R9, 0x1, R3, P1 ;  /* 0x00000001091c7824 */ /* 0x002fc600008e0603 */
[----:B------:R-:W2:Y:S01]  /*167170*/  LDL.LU.64 R8, [R1+0x3bb8] ;  /* 0x003bb80001087983 */ /* 0x000ea20000300a00 */
[----:B----4-:R-:W-:Y:S01]  /*167180*/  HMMA.1688.F32.TF32 R116, R228, R150, R144 ;  /* 0x00000096e474723c */ /* 0x010fe20000081090 */
[----:B------:R-:W-:Y:S02]  /*167190*/  IADD3.X R29, R25, R3, RZ, P2, !PT ;  /* 0x00000003191d7210 */ /* 0x000fe400017fe4ff */
[----:B------:R1:W-:Y:S01]  /*1671a0*/  STL [R1+0xc8], R28 ;  /* 0x0000c81c01007387 */ /* 0x0003e20000100800 */
[----:B------:R-:W4:Y:S01]  /*1671b0*/  LDL.LU.64 R24, [R1+0x3b20] ;  /* 0x003b200001187983 */ /* 0x000f220000300a00 */
[----:B------:R-:W-:Y:S02]  /*1671c0*/  IADD3 R40, P0, R16, R246, RZ ;  /* 0x000000f610287210 */ /* 0x000fe40007f1e0ff */
[----:B------:R3:W-:Y:S01]  /*1671d0*/  STL [R1+0x10c], R29 ;  /* 0x00010c1d01007387 */ /* 0x0007e20000100800 */
[----:B-1----:R-:W-:-:S03]  /*1671e0*/  IMAD.X R28, R13, 0x1, R3, P3 ;  /* 0x000000010d1c7824 */ /* 0x002fc600018e0603 */
[----:B------:R-:W4:Y:S02]  /*1671f0*/  LDL.LU.64 R12, [R1+0x3ab8] ;  /* 0x003ab800010c7983 */ /* 0x000f240000300a00 */
[----:B------:R1:W-:Y:S02]  /*167200*/  STL [R1+0x204], R28 ;  /* 0x0002041c01007387 */ /* 0x0003e40000100800 */
[----:B------:R-:W-:Y:S01]  /*167210*/  STL [R1+0x260], R40 ;  /* 0x0002602801007387 */ /* 0x000fe20000100800 */
[----:B---3--:R-:W-:-:S05]  /*167220*/  IADD3 R29, P1, R6, R246, RZ ;  /* 0x000000f6061d7210 */ /* 0x008fca0007f3e0ff */
[----:B------:R3:W-:Y:S01]  /*167230*/  STL [R1+0x2b8], R29 ;  /* 0x0002b81d01007387 */ /* 0x0007e20000100800 */
[----:B-1----:R-:W-:-:S05]  /*167240*/  IADD3 R28, P2, R4, R246, RZ ;  /* 0x000000f6041c7210 */ /* 0x002fca0007f5e0ff */
[----:B------:R1:W-:Y:S01]  /*167250*/  STL [R1+0x318], R28 ;  /* 0x0003181c01007387 */ /* 0x0003e20000100800 */
[----:B------:R-:W-:Y:S02]  /*167260*/  STL.64 [R1+0x410], R116 ;  /* 0x0004107401007387 */ /* 0x000fe40000100a00 */
[----:B------:R-:W-:Y:S02]  /*167270*/  STL.64 [R1+0x418], R118 ;  /* 0x0004187601007387 */ /* 0x000fe40000100a00 */
[----:B------:R-:W4:Y:S01]  /*167280*/  LDL.LU.64 R150, [R1+0x6440] ;  /* 0x0064400001967983 */ /* 0x000f220000300a00 */
[----:B------:R-:W4:Y:S01]  /*167290*/  LDL.LU.64 R148, [R1+0x6438] ;  /* 0x0064380001947983 */ /* 0x000f220000300a00 */
[-C--:B---3--:R-:W-:Y:S02]  /*1672a0*/  IADD3.X R29, R17, R3.reuse, RZ, P0, !PT ;  /* 0x00000003111d7210 */ /* 0x088fe400007fe4ff */
[----:B------:R-:W3:Y:S02]  /*1672b0*/  LDL.LU.64 R16, [R1+0x3a50] ;  /* 0x003a500001107983 */ /* 0x000ee40000300a00 */
[----:B-1----:R-:W-:Y:S01]  /*1672c0*/  IMAD.X R28, R7, 0x1, R3, P1 ;  /* 0x00000001071c7824 */ /* 0x002fe200008e0603 */
[----:B------:R1:W-:Y:S01]  /*1672d0*/  STL [R1+0x25c], R29 ;  /* 0x00025c1d01007387 */ /* 0x0003e20000100800 */
[----:B------:R-:W3:Y:S03]  /*1672e0*/  LDL.LU.64 R6, [R1+0x39d8] ;  /* 0x0039d80001067983 */ /* 0x000ee60000300a00 */
[----:B------:R2:W-:Y:S01]  /*1672f0*/  STL [R1+0x2b4], R28 ;  /* 0x0002b41c01007387 */ /* 0x0005e20000100800 */
[----:B-1----:R-:W-:-:S03]  /*167300*/  IADD3.X R29, R5, R3, RZ, P2, !PT ;  /* 0x00000003051d7210 */ /* 0x002fc600017fe4ff */
[----:B------:R-:W3:Y:S02]  /*167310*/  LDL.LU.64 R4, [R1+0x3968] ;  /* 0x0039680001047983 */ /* 0x000ee40000300a00 */
[----:B------:R4:W-:Y:S02]  /*167320*/  STL [R1+0x314], R29 ;  /* 0x0003141d01007387 */ /* 0x0009e40000100800 */
[----:B------:R-:W-:Y:S01]  /*167330*/  IMAD.MOV.U32 R139, RZ, RZ, R154 ;  /* 0x000000ffff8b7224 */ /* 0x000fe200078e009a */
[----:B------:R-:W-:Y:S02]  /*167340*/  MOV R138, R155 ;  /* 0x0000009b008a7202 */ /* 0x000fe40000000f00 */
[----:B--2---:R-:W-:-:S05]  /*167350*/  IADD3 R28, P0, R10, R246, RZ ;  /* 0x000000f60a1c7210 */ /* 0x004fca0007f1e0ff */
[----:B------:R1:W-:Y:S01]  /*167360*/  STL [R1+0x378], R28 ;  /* 0x0003781c01007387 */ /* 0x0003e20000100800 */
[-C--:B------:R-:W-:Y:S02]  /*167370*/  IADD3 R40, P1, R8, R246.reuse, RZ ;  /* 0x000000f608287210 */ /* 0x080fe40007f3e0ff */
[----:B----4-:R-:W-:-:S03]  /*167380*/  IADD3 R29, P2, R24, R246, RZ ;  /* 0x000000f6181d7210 */ /* 0x010fc60007f5e0ff */
[----:B------:R-:W-:Y:S04]  /*167390*/  STL [R1+0x88], R40 ;  /* 0x0000882801007387 */ /* 0x000fe80000100800 */
[----:B------:R2:W-:Y:S01]  /*1673a0*/  STL [R1+0xc4], R29 ;  /* 0x0000c41d01007387 */ /* 0x0005e20000100800 */
[----:B-1----:R-:W-:-:S05]  /*1673b0*/  IADD3 R28, P3, R12, R246, RZ ;  /* 0x000000f60c1c7210 */ /* 0x002fca0007f7e0ff */
[----:B------:R1:W-:Y:S01]  /*1673c0*/  STL [R1+0x108], R28 ;  /* 0x0001081c01007387 */ /* 0x0003e20000100800 */
[----:B------:R-:W-:Y:S11]  /*1673d0*/  HMMA.1688.F32.TF32 R116, R228, R154, R148 ;  /* 0x0000009ae474723c */ /* 0x000ff60000081094 */
[----:B------:R-:W-:Y:S11]  /*1673e0*/  @!UPT UIADD3 URZ, URZ, URZ, URZ ;  /* 0x0000003f3f3ff290 */ /* 0x000ff6000fffe03f */
[----:B------:R-:W-:Y:S01]  /*1673f0*/  @!UPT UIADD3 URZ, URZ, URZ, URZ ;  /* 0x0000003f3f3ff290 */ /* 0x000fe2000fffe03f */
[----:B------:R-:W-:Y:S01]  /*167400*/  STL.64 [R1+0x400], R116 ;  /* 0x0004007401007387 */ /* 0x000fe20000100a00 */
[----:B------:R-:W-:Y:S02]  /*167410*/  STL.64 [R1+0x408], R118 ;  /* 0x0004087601007387 */ /* 0x000fe40000100a00 */
[----:B------:R-:W4:Y:S02]  /*167420*/  LDL.LU.64 R154, [R1+0x6430] ;  /* 0x00643000019a7983 */ /* 0x000f240000300a00 */
[----:B------:R-:W4:Y:S02]  /*167430*/  LDL.LU.64 R152, [R1+0x6428] ;  /* 0x0064280001987983 */ /* 0x000f240000300a00 */
[--C-:B--2---:R-:W-:Y:S01]  /*167440*/  IMAD.X R29, R11, 0x1, R3.reuse, P0 ;  /* 0x000000010b1d7824 */ /* 0x104fe200000e0603 */
[----:B-1----:R-:W-:Y:S01]  /*167450*/  IADD3.X R28, R9, R3, RZ, P1, !PT ;  /* 0x00000003091c7210 */ /* 0x002fe20000ffe4ff */
[----:B------:R-:W2:Y:S03]  /*167460*/  LDL.LU.64 R10, [R1+0x38f8] ;  /* 0x0038f800010a7983 */ /* 0x000ea60000300a00 */
[----:B------:R1:W-:Y:S02]  /*167470*/  STL [R1+0x374], R29 ;  /* 0x0003741d01007387 */ /* 0x0003e40000100800 */
[----:B------:R-:W2:Y:S01]  /*167480*/  LDL.LU.64 R8, [R1+0x3890] ;  /* 0x0038900001087983 */ /* 0x000ea20000300a00 */
[----:B------:R1:W-:Y:S01]  /*167490*/  STL [R1+0x84], R28 ;  /* 0x0000841c01007387 */ /* 0x0003e20000100800 */
[----:B---3--:R-:W-:Y:S01]  /*1674a0*/  IADD3 R40, P0, R16, R246, RZ ;  /* 0x000000f610287210 */ /* 0x008fe20007f1e0ff */
[----:B-1----:R-:W-:-:S02]  /*1674b0*/  IMAD.X R29, R25, 0x1, R3, P2 ;  /* 0x00000001191d7824 */ /* 0x002fc400010e0603 */
[----:B------:R-:W3:Y:S01]  /*1674c0*/  LDL.LU.64 R24, [R1+0x3bb0] ;  /* 0x003bb00001187983 */ /* 0x000ee20000300a00 */
[----:B------:R-:W-:Y:S02]  /*1674d0*/  IADD3.X R28, R13, R3, RZ, P3, !PT ;  /* 0x000000030d1c7210 */ /* 0x000fe40001ffe4ff */
[----:B------:R1:W-:Y:S02]  /*1674e0*/  STL [R1+0xc0], R29 ;  /* 0x0000c01d01007387 */ /* 0x0003e40000100800 */
[----:B------:R-:W2:Y:S01]  /*1674f0*/  LDL.LU.64 R12, [R1+0x3b28] ;  /* 0x003b2800010c7983 */ /* 0x000ea20000300a00 */
[----:B------:R1:W-:Y:S01]  /*167500*/  STL [R1+0x104], R28 ;  /* 0x0001041c01007387 */ /* 0x0003e20000100800 */
[----:B------:R-:W-:Y:S01]  /*167510*/  STL [R1+0x200], R40 ;  /* 0x0002002801007387 */ /* 0x000fe20000100800 */
[-C--:B-1----:R-:W-:Y:S02]  /*167520*/  IADD3 R29, P1, R6, R246.reuse, RZ ;  /* 0x000000f6061d7210 */ /* 0x082fe40007f3e0ff */
[----:B------:R-:W-:-:S03]  /*167530*/  IADD3 R28, P2, R4, R246, RZ ;  /* 0x000000f6041c7210 */ /* 0x000fc60007f5e0ff */
[----:B------:R1:W-:Y:S01]  /*167540*/  STL [R1+0x258], R29 ;  /* 0x0002581d01007387 */ /* 0x0003e20000100800 */
[----:B------:R-:W-:Y:S01]  /*167550*/  IMAD.MOV.U32 R57, RZ, RZ, R158 ;  /* 0x000000ffff397224 */ /* 0x000fe200078e009e */
[----:B------:R-:W-:Y:S02]  /*167560*/  MOV R56, R159 ;  /* 0x0000009f00387202 */ /* 0x000fe40000000f00 */
[----:B------:R1:W-:Y:S01]  /*167570*/  STL [R1+0x2b0], R28 ;  /* 0x0002b01c01007387 */ /* 0x0003e20000100800 */
[----:B----4-:R-:W-:Y:S11]  /*167580*/  HMMA.1688.F32.TF32 R116, R228, R158, R152 ;  /* 0x0000009ee474723c */ /* 0x010ff60000081098 */
[----:B------:R-:W-:Y:S11]  /*167590*/  @!UPT UIADD3 URZ, URZ, URZ, URZ ;  /* 0x0000003f3f3ff290 */ /* 0x000ff6000fffe03f */
[----:B------:R-:W-:Y:S01]  /*1675a0*/  @!UPT UIADD3 URZ, URZ, URZ, URZ ;  /* 0x0000003f3f3ff290 */ /* 0x000fe2000fffe03f */
[----:B------:R-:W-:Y:S01]  /*1675b0*/  STL.64 [R1+0x3f0], R116 ;  /* 0x0003f07401007387 */ /* 0x000fe20000100a00 */
[----:B------:R-:W-:Y:S02]  /*1675c0*/  STL.64 [R1+0x3f8], R118 ;  /* 0x0003f87601007387 */ /* 0x000fe40000100a00 */
[----:B------:R-:W4:Y:S02]  /*1675d0*/  LDL.LU.64 R158, [R1+0x6420] ;  /* 0x00642000019e7983 */ /* 0x000f240000300a00 */
[----:B------:R-:W4:Y:S02]  /*1675e0*/  LDL.LU.64 R156, [R1+0x6418] ;  /* 0x00641800019c7983 */ /* 0x000f240000300a00 */
[--C-:B-1----:R-:W-:Y:S01]  /*1675f0*/  IMAD.X R29, R17, 0x1, R3.reuse, P0 ;  /* 0x00000001111d7824 */ /* 0x102fe200000e0603 */
[----:B------:R-:W-:Y:S01]  /*167600*/  IADD3.X R28, R7, R3, RZ, P1, !PT ;  /* 0x00000003071c7210 */ /* 0x000fe20000ffe4ff */
[----:B------:R-:W4:Y:S03]  /*167610*/  LDL.LU.64 R16, [R1+0x3ac0] ;  /* 0x003ac00001107983 */ /* 0x000f260000300a00 */
[----:B------:R1:W-:Y:S02]  /*167620*/  STL [R1+0x1fc], R29 ;  /* 0x0001fc1d01007387 */ /* 0x0003e40000100800 */
[----:B------:R-:W4:Y:S01]  /*167630*/  LDL.LU.64 R6, [R1+0x3a58] ;  /* 0x003a580001067983 */ /* 0x000f220000300a00 */
[----:B------:R3:W-:Y:S01]  /*167640*/  STL [R1+0x254], R28 ;  /* 0x0002541c01007387 */ /* 0x0007e20000100800 */
[----:B--2---:R-:W-:Y:S01]  /*167650*/  IADD3 R40, P1, R8, R246, RZ ;  /* 0x000000f608287210 */ /* 0x004fe20007f3e0ff */
[----:B-1----:R-:W-:-:S02]  /*167660*/  IMAD.X R29, R5, 0x1, R3, P2 ;  /* 0x00000001051d7824 */ /* 0x002fc400010e0603 */
[----:B------:R-:W2:Y:S01]  /*167670*/  LDL.LU.64 R4, [R1+0x39e0] ;  /* 0x0039e00001047983 */ /* 0x000ea20000300a00 */
[-C--:B---3--:R-:W-:Y:S02]  /*167680*/  IADD3 R28, P0, R10, R246.reuse, RZ ;  /* 0x000000f60a1c7210 */ /* 0x088fe40007f1e0ff */
[----:B------:R1:W-:Y:S03]  /*167690*/  STL [R1+0x2ac], R29 ;  /* 0x0002ac1d01007387 */ /* 0x0003e60000100800 */
[----:B------:R3:W-:Y:S01]  /*1676a0*/  STL [R1+0x310], R28 ;  /* 0x0003101c01007387 */ /* 0x0007e20000100800 */
[----:B------:R2:W-:Y:S01]  /*1676b0*/  STL [R1+0x370], R40 ;  /* 0x0003702801007387 */ /* 0x0005e20000100800 */
[-C--:B-1----:R-:W-:Y:S02]  /*1676c0*/  IADD3 R29, P2, R24, R246.reuse, RZ ;  /* 0x000000f6181d7210 */ /* 0x082fe40007f5e0ff */
[----:B---3--:R-:W-:-:S03]  /*1676d0*/  IADD3 R28, P3, R12, R246, RZ ;  /* 0x000000f60c1c7210 */ /* 0x008fc60007f7e0ff */
[----:B------:R-:W-:Y:S01]  /*1676e0*/  STL [R1+0x80], R29 ;  /* 0x0000801d01007387 */ /* 0x000fe20000100800 */
[----:B------:R-:W-:Y:S01]  /*1676f0*/  MOV R137, R162 ;  /* 0x000000a200897202 */ /* 0x000fe20000000f00 */
[----:B------:R-:W-:Y:S02]  /*167700*/  IMAD.MOV.U32 R136, RZ, RZ, R163 ;  /* 0x000000ffff887224 */ /* 0x000fe400078e00a3 */
[----:B------:R1:W-:Y:S01]  /*167710*/  STL [R1+0xbc], R28 ;  /* 0x0000bc1c01007387 */ /* 0x0003e20000100800 */
[----:B----4-:R-:W-:Y:S11]  /*167720*/  HMMA.1688.F32.TF32 R116, R228, R162, R156 ;  /* 0x000000a2e474723c */ /* 0x010ff6000008109c */
[----:B------:R-:W-:Y:S11]  /*167730*/  @!UPT UIADD3 URZ, URZ, URZ, URZ ;  /* 0x0000003f3f3ff290 */ /* 0x000ff6000fffe03f */
[----:B------:R-:W-:Y:S01]  /*167740*/  @!UPT UIADD3 URZ, URZ, URZ, URZ ;  /* 0x0000003f3f3ff290 */ /* 0x000fe2000fffe03f */
[----:B------:R-:W-:Y:S01]  /*167750*/  STL.64 [R1+0x70], R116 ;  /* 0x0000707401007387 */ /* 0x000fe20000100a00 */
[----:B------:R-:W-:Y:S02]  /*167760*/  STL.64 [R1+0x78], R118 ;  /* 0x0000787601007387 */ /* 0x000fe40000100a00 */
[----:B------:R-:W3:Y:S02]  /*167770*/  LDL.LU.64 R162, [R1+0x6410] ;  /* 0x0064100001a27983 */ /* 0x000ee40000300a00 */
[----:B------:R-:W3:Y:S01]  /*167780*/  LDL.LU.64 R160, [R1+0x6408] ;  /* 0x0064080001a07983 */ /* 0x000ee20000300a00 */
[-C--:B------:R-:W-:Y:S01]  /*167790*/  IADD3.X R10, R11, R3.reuse, RZ, P0, !PT ;  /* 0x000000030b0a7210 */ /* 0x080fe200007fe4ff */
[--C-:B--2---:R-:W-:Y:S01]  /*1677a0*/  IMAD.X R40, R9, 0x1, R3.reuse, P1 ;  /* 0x0000000109287824 */ /* 0x104fe200008e0603 */
[----:B-1----:R-:W2:Y:S01]  /*1677b0*/  LDL.LU.64 R28, [R1+0x3970] ;  /* 0x00397000011c7983 */ /* 0x002ea20000300a00 */
[----:B------:R-:W-:Y:S02]  /*1677c0*/  IADD3.X R245, R25, R3, RZ, P2, !PT ;  /* 0x0000000319f57210 */ /* 0x000fe400017fe4ff */
[----:B------:R1:W-:Y:S02]  /*1677d0*/  STL [R1+0x30c], R10 ;  /* 0x00030c0a01007387 */ /* 0x0003e40000100800 */
[----:B------:R-:W-:Y:S01]  /*1677e0*/  IMAD.X R24, R13, 0x1, R3, P3 ;  /* 0x000000010d187824 */ /* 0x000fe200018e0603 */
[-C--:B------:R-:W-:Y:S01]  /*1677f0*/  IADD3 R25, P1, R6, R246.reuse, RZ ;  /* 0x000000f606197210 */ /* 0x080fe20007f3e0ff */
[----:B-1----:R-:W4:Y:S01]  /*167800*/  LDL.LU.64 R10, [R1+0x3900] ;  /* 0x00390000010a7983 */ /* 0x002f220000300a00 */
[----:B------:R-:W2:Y:S02]  /*167810*/  LDL.LU.64 R8, [R1+0x3898] ;  /* 0x0038980001087983 */ /* 0x000ea40000300a00 */
[----:B------:R1:W-:Y:S02]  /*167820*/  STL [R1+0x36c], R40 ;  /* 0x00036c2801007387 */ /* 0x0003e40000100800 */
[----:B------:R-:W-:Y:S01]  /*167830*/  STL [R1+0x60e8], R245 ;  /* 0x0060e8f501007387 */ /* 0x000fe20000100800 */
[----:B------:R-:W2:Y:S01]  /*167840*/  LDL.LU.64 R12, [R1+0x3ba8] ;  /* 0x003ba800010c7983 */ /* 0x000ea20000300a00 */
[----:B------:R1:W-:Y:S02]  /*167850*/  STL [R1+0xb8], R24 ;  /* 0x0000b81801007387 */ /* 0x0003e40000100800 */
[----:B-1----:R-:W-:-:S02]  /*167860*/  IADD3 R40, P0, R16, R246, RZ ;  /* 0x000000f610287210 */ /* 0x002fc40007f1e0ff */
[----:B------:R-:W-:-:S03]  /*167870*/  IADD3 R24, P2, R4, R246, RZ ;  /* 0x000000f604187210 */ /* 0x000fc60007f5e0ff */
[----:B------:R-:W-:Y:S01]  /*167880*/  STL [R1+0x100], R40 ;  /* 0x0001002801007387 */ /* 0x000fe20000100800 */
[----:B------:R-:W-:Y:S02]  /*167890*/  STL [R1+0x1f8], R25 ;  /* 0x0001f81901007387 */ /* 0x000fe40000100800 */
[----:B------:R1:W-:Y:S01]  /*1678a0*/  STL [R1+0x250], R24 ;  /* 0x0002501801007387 */ /* 0x0003e20000100800 */
[----:B------:R-:W-:Y:S01]  /*1678b0*/  MOV R135, R166 ;  /* 0x000000a600877202 */ /* 0x000fe20000000f00 */
[----:B------:R-:W-:Y:S01]  /*1678c0*/  IMAD.MOV.U32 R134, RZ, RZ, R167 ;  /* 0x000000ffff867224 */ /* 0x000fe200078e00a7 */
[----:B---3--:R-:W-:Y:S11]  /*1678d0*/  HMMA.1688.F32.TF32 R116, R228, R166, R160 ;  /* 0x000000a6e474723c */ /* 0x008ff600000810a0 */
[----:B------:R-:W-:Y:S11]  /*1678e0*/  @!UPT UIADD3 URZ, URZ, URZ, URZ ;  /* 0x0000003f3f3ff290 */ /* 0x000ff6000fffe03f */
[----:B------:R-:W-:Y:S01]  /*1678f0*/  @!UPT UIADD3 URZ, URZ, URZ, URZ ;  /* 0x0000003f3f3ff290 */ /* 0x000fe2000fffe03f */
[----:B------:R-:W-:Y:S01]  /*167900*/  STL.64 [R1+0x1f90], R116 ;  /* 0x001f907401007387 */ /* 0x000fe20000100a00 */
[----:B------:R-:W-:Y:S02]  /*167910*/  STL.64 [R1+0x1f98], R118 ;  /* 0x001f987601007387 */ /* 0x000fe40000100a00 */
[----:B------:R-:W3:Y:S02]  /*167920*/  LDL.LU.64 R166, [R1+0x6400] ;  /* 0x0064000001a67983 */ /* 0x000ee40000300a00 */
[----:B------:R-:W3:Y:S01]  /*167930*/  LDL.LU.64 R164, [R1+0x63f8] ;  /* 0x0063f80001a47983 */ /* 0x000ee20000300a00 */
[-C--:B------:R-:W-:Y:S01]  /*167940*/  IADD3.X R16, R17, R3.reuse, RZ, P0, !PT ;  /* 0x0000000311107210 */ /* 0x080fe200007fe4ff */
[----:B------:R-:W-:Y:S01]  /*167950*/  IMAD.X R6, R7, 0x1, R3, P1 ;  /* 0x0000000107067824 */ /* 0x000fe200008e0603 */
[----:B-1----:R-:W3:Y:S03]  /*167960*/  LDL.LU.64 R24, [R1+0x3b30] ;  /* 0x003b300001187983 */ /* 0x002ee60000300a00 */
[----:B------:R1:W-:Y:S01]  /*167970*/  STL [R1+0xfc], R16 ;  /* 0x0000fc1001007387 */ /* 0x0003e20000100800 */
[----:B------:R-:W-:-:S02]  /*167980*/  IADD3.X R40, R5, R3, RZ, P2, !PT ;  /* 0x0000000305287210 */ /* 0x000fc400017fe4ff */
[-C--:B--2---:R-:W-:Y:S02]  /*167990*/  IADD3 R44, P0, R28, R246.reuse, RZ ;  /* 0x000000f61c2c7210 */ /* 0x084fe40007f1e0ff */
[-C--:B----4-:R-:W-:Y:S02]  /*1679a0*/  IADD3 R41, P1, R10, R246.reuse, RZ ;  /* 0x000000f60a297210 */ /* 0x090fe40007f3e0ff */
[-C--:B------:R-:W-:Y:S01]  /*1679b0*/  IADD3 R163, P3, R12, R246.reuse, RZ ;  /* 0x000000f60ca37210 */ /* 0x080fe20007f7e0ff */
[----:B-1----:R-:W2:Y:S01]  /*1679c0*/  LDL.LU.64 R16, [R1+0x3ac8] ;  /* 0x003ac80001107983 */ /* 0x002ea20000300a00 */
[----:B------:R1:W-:Y:S03]  /*1679d0*/  STL [R1+0x1f4], R6 ;  /* 0x0001f40601007387 */ /* 0x0003e60000100800 */
[----:B-1----:R-:W4:Y:S01]  /*1679e0*/  LDL.LU.64 R6, [R1+0x3a60] ;  /* 0x003a600001067983 */ /* 0x002f220000300a00 */
[----:B------:R-:W2:Y:S02]  /*1679f0*/  LDL.LU.64 R4, [R1+0x39e8] ;  /* 0x0039e80001047983 */ /* 0x000ea40000300a00 */
[----:B------:R1:W-:Y:S02]  /*167a00*/  STL [R1+0x24c], R40 ;  /* 0x00024c2801007387 */ /* 0x0003e40000100800 */
[----:B------:R2:W-:Y:S01]  /*167a10*/  STL [R1+0x2a8], R44 ;  /* 0x0002a82c01007387 */ /* 0x0005e20000100800 */
[----:B------:R-:W-:Y:S01]  /*167a20*/  STL [R1+0x308], R41 ;  /* 0x0003082901007387 */ /* 0x000fe20000100800 */
[----:B------:R-:W-:Y:S01]  /*167a30*/  STL [R1+0x60ec], R163 ;  /* 0x0060eca301007387 */ /* 0x000fe20000100800 */
[----:B-1----:R-:W-:Y:S01]  /*167a40*/  IADD3 R40, P2, R8, R246, RZ ;  /* 0x000000f608287210 */ /* 0x002fe20007f5e0ff */
[----:B------:R-:W-:Y:S01]  /*167a50*/  IMAD.MOV.U32 R133, RZ, RZ, R170 ;  /* 0x000000ffff857224 */ /* 0x000fe200078e00aa */
[----:B------:R-:W-:-:S03]  /*167a60*/  MOV R132, R171 ;  /* 0x000000ab00847202 */ /* 0x000fc60000000f00 */
[----:B------:R1:W-:Y:S01]  /*167a70*/  STL [R1+0x368], R40 ;  /* 0x0003682801007387 */ /* 0x0003e20000100800 */
[----:B---3--:R-:W-:Y:S11]  /*167a80*/  HMMA.1688.F32.TF32 R116, R228, R170, R164 ;  /* 0x000000aae474723c */ /* 0x008ff600000810a4 */
[----:B------:R-:W-:Y:S11]  /*167a90*/  @!UPT UIADD3 URZ, URZ, URZ, URZ ;  /* 0x0000003f3f3ff290 */ /* 0x000ff6000fffe03f */
[----:B------:R-:W-:Y:S01]  /*167aa0*/  @!UPT UIADD3 URZ, URZ, URZ, URZ ;  /* 0x0000003f3f3ff290 */ /* 0x000fe2000fffe03f */
[----:B------:R-:W-:Y:S01]  /*167ab0*/  STL.64 [R1+0x1f80], R116 ;  /* 0x001f807401007387 */ /* 0x000fe20000100a00 */
[----:B------:R-:W-:Y:S02]  /*167ac0*/  STL.64 [R1+0x1f88], R118 ;  /* 0x001f887601007387 */ /* 0x000fe40000100a00 */
[----:B------:R-:W3:Y:S02]  /*167ad0*/  LDL.LU.64 R170, [R1+0x63f0] ;  /* 0x0063f00001aa7983 */ /* 0x000ee40000300a00 */
[----:B------:R-:W3:Y:S02]  /*167ae0*/  LDL.LU.64 R168, [R1+0x63e8] ;  /* 0x0063e80001a87983 */ /* 0x000ee40000300a00 */
[--C-:B------:R-:W-:Y:S01]  /*167af0*/  IMAD.X R28, R29, 0x1, R3.reuse, P0 ;  /* 0x000000011d1c7824 */ /* 0x100fe200000e0603 */
[-C--:B------:R-:W-:Y:S01]  /*167b00*/  IADD3.X R10, R11, R3.reuse, RZ, P1, !PT ;  /* 0x000000030b0a7210 */ /* 0x080fe20000ffe4ff */
[----:B------:R-:W-:Y:S01]  /*167b10*/  IMAD.X R8, R9, 0x1, R3, P2 ;  /* 0x0000000109087824 */ /* 0x000fe200010e0603 */
[----:B------:R-:W-:-:S02]  /*167b20*/  IADD3.X R162, R13, R3, RZ, P3, !PT ;  /* 0x000000030da27210 */ /* 0x000fc40001ffe4ff */
[----:B------:R-:W-:Y:S01]  /*167b30*/  STL [R1+0x2a4], R28 ;  /* 0x0002a41c01007387 */ /* 0x000fe20000100800 */
[----:B--2---:R-:W2:Y:S02]  /*167b40*/  LDL.LU.64 R44, [R1+0x3978] ;  /* 0x00397800012c7983 */ /* 0x004ea40000300a00 */
[----:B------:R4:W-:Y:S01]  /*167b50*/  STL [R1+0x304], R10 ;  /* 0x0003040a01007387 */ /* 0x0009e20000100800 */
[-C--:B-1----:R-:W-:Y:S02]  /*167b60*/  IADD3 R40, P0, R24, R246.reuse, RZ ;  /* 0x000000f618287210 */ /* 0x082fe40007f1e0ff */
[-C--:B------:R-:W-:Y:S02]  /*167b70*/  IADD3 R13, P1, R16, R246.reuse, RZ ;  /* 0x000000f6100d7210 */ /* 0x080fe40007f3e0ff */
[-C--:B----4-:R-:W-:Y:S01]  /*167b80*/  IADD3 R12, P2, R6, R246.reuse, RZ ;  /* 0x000000f6060c7210 */ /* 0x090fe20007f5e0ff */
[----:B------:R-:W4:Y:S01]  /*167b90*/  LDL.LU.64 R10, [R1+0x3908] ;  /* 0x00390800010a7983 */ /* 0x000f220000300a00 */
[----:B------:R1:W-:Y:S02]  /*167ba0*/  STL [R1+0x364], R8 ;  /* 0x0003640801007387 */ /* 0x0003e40000100800 */
[----:B------:R-:W-:Y:S01]  /*167bb0*/  IMAD.MOV.U32 R131, RZ, RZ, R14 ;  /* 0x000000ffff837224 */ /* 0x000fe200078e000e */
[----:B------:R-:W-:Y:S01]  /*167bc0*/  MOV R130, R15 ;  /* 0x0000000f00827202 */ /* 0x000fe20000000f00 */
[----:B-1----:R-:W2:Y:S01]  /*167bd0*/  LDL.LU.64 R8, [R1+0x38a0] ;  /* 0x0038a00001087983 */ /* 0x002ea20000300a00 */
[----:B------:R-:W2:Y:S02]  /*167be0*/  LDL.LU.64 R28, [R1+0x3b98] ;  /* 0x003b9800011c7983 */ /* 0x000ea40000300a00 */
[----:B------:R-:W-:Y:S02]  /*167bf0*/  STL [R1+0x60f0], R162 ;  /* 0x0060f0a201007387 */ /* 0x000fe40000100800 */
[----:B------:R-:W-:Y:S01]  /*167c00*/  STL [R1+0xb4], R40 ;  /* 0x0000b42801007387 */ /* 0x000fe20000100800 */
[----:B------:R-:W-:Y:S01]  /*167c10*/  STL [R1+0xf8], R13 ;  /* 0x0000f80d01007387 */ /* 0x000fe20000100800 */
[----:B------:R1:W-:Y:S01]  /*167c20*/  STL [R1+0x1f0], R12 ;  /* 0x0001f00c01007387 */ /* 0x0003e20000100800 */
[----:B---3--:R-:W-:Y:S11]  /*167c30*/  HMMA.1688.F32.TF32 R116, R228, R14, R168 ;  /* 0x0000000ee474723c */ /* 0x008ff600000810a8 */
[----:B------:R-:W-:Y:S11]  /*167c40*/  @!UPT UIADD3 URZ, URZ, URZ, URZ ;  /* 0x0000003f3f3ff290 */ /* 0x000ff6000fffe03f */
[----:B------:R-:W-:Y:S01]  /*167c50*/  @!UPT UIADD3 URZ, URZ, URZ, URZ ;  /* 0x0000003f3f3ff290 */ /* 0x000fe2000fffe03f */
[----:B------:R-:W-:Y:S01]  /*167c60*/  STL.64 [R1+0x1f70], R116 ;  /* 0x001f707401007387 */ /* 0x000fe20000100a00 */
[----:B------:R-:W-:Y:S02]  /*167c70*/  STL.64 [R1+0x1f78], R118 ;  /* 0x001f787601007387 */ /* 0x000fe40000100a00 */
[----:B------:R-:W3:Y:S02]  /*167c80*/  LDL.LU.64 R14, [R1+0x63e0] ;  /* 0x0063e000010e7983 */ /* 0x000ee40000300a00 */
[----:B-1----:R-:W3:Y:S01]  /*167c90*/  LDL.LU.64 R12, [R1+0x63d8] ;  /* 0x0063d800010c7983 */ /* 0x002ee20000300a00 */
[-C--:B------:R-:W-:Y:S01]  /*167ca0*/  IADD3 R40, P3, R4, R246.reuse, RZ ;  /* 0x000000f604287210 */ /* 0x080fe20007f7e0ff */
[--C-:B------:R-:W-:Y:S01]  /*167cb0*/  IMAD.X R24, R25, 0x1, R3.reuse, P0 ;  /* 0x0000000119187824 */ /* 0x100fe200000e0603 */
[----:B------:R-:W-:Y:S01]  /*167cc0*/  IADD3.X R16, R17, R3, RZ, P1, !PT ;  /* 0x0000000311107210 */ /* 0x000fe20000ffe4ff */
[----:B------:R-:W-:Y:S02]  /*167cd0*/  IMAD.X R6, R7, 0x1, R3, P2 ;  /* 0x0000000107067824 */ /* 0x000fe400010e0603 */
[----:B------:R1:W-:Y:S01]  /*167ce0*/  STL [R1+0x248], R40 ;  /* 0x0002482801007387 */ /* 0x0003e20000100800 */
[----:B--2---:R-:W-:-:S03]  /*167cf0*/  IADD3 R25, P0, R44, R246, RZ ;  /* 0x000000f62c197210 */ /* 0x004fc60007f1e0ff */
[----:B-1----:R-:W2:Y:S01]  /*167d00*/  LDL.LU.64 R40, [R1+0x3b38] ;  /* 0x003b380001287983 */ /* 0x002ea20000300a00 */
[----:B------:R1:W-:Y:S02]  /*167d10*/  STL [R1+0xb0], R24 ;  /* 0x0000b01801007387 */ /* 0x0003e40000100800 */
[----:B------:R4:W-:Y:S01]  /*167d20*/  STL [R1+0xf4], R16 ;  /* 0x0000f41001007387 */ /* 0x0009e20000100800 */
[----:B-1----:R-:W-:Y:S01]  /*167d30*/  IADD3.X R24, R5, R3, RZ, P3, !PT ;  /* 0x0000000305187210 */ /* 0x002fe20001ffe4ff */
[----:B----4-:R-:W4:Y:S01]  /*167d40*/  LDL.LU.64 R16, [R1+0x3ad0] ;  /* 0x003ad00001107983 */ /* 0x010f220000300a00 */
[----:B------:R1:W-:Y:S03]  /*167d50*/  STL [R1+0x1ec], R6 ;  /* 0x0001ec0601007387 */ /* 0x0003e60000100800 */
[----:B-1----:R-:W2:Y:S01]  /*167d60*/  LDL.LU.64 R6, [R1+0x3a68] ;  /* 0x003a680001067983 */ /* 0x002ea20000300a00 */
[----:B------:R-:W2:Y:S02]  /*167d70*/  LDL.LU.64 R4, [R1+0x39f0] ;  /* 0x0039f00001047983 */ /* 0x000ea40000300a00 */
[----:B------:R1:W-:Y:S02]  /*167d80*/  STL [R1+0x244], R24 ;  /* 0x0002441801007387 */ /* 0x0003e40000100800 */
[----:B------:R-:W-:Y:S02]  /*167d90*/  STL [R1+0x2a0], R25 ;  /* 0x0002a01901007387 */ /* 0x000fe40000100800 */
[----:B------:R-:W-:Y:S01]  /*167da0*/  IMAD.MOV.U32 R129, RZ, RZ, R26 ;  /* 0x000000ffff817224 */ /* 0x000fe200078e001a */
[----:B------:R-:W-:-:S02]  /*167db0*/  MOV R128, R27 ;  /* 0x0000001b00807202 */ /* 0x000fc40000000f00 */
[----:B-1----:R-:W-:-:S05]  /*167dc0*/  IADD3 R24, P1, R10, R246, RZ ;  /* 0x000000f60a187210 */ /* 0x002fca0007f3e0ff */
[----:B------:R1:W-:Y:S01]  /*167dd0*/  STL [R1+0x300], R24 ;  /* 0x0003001801007387 */ /* 0x0003e20000100800 */
[----:B---3--:R-:W-:Y:S11]  /*167de0*/  HMMA.1688.F32.TF32 R12, R228, R26, R12 ;  /* 0x0000001ae40c723c */ /* 0x008ff6000008100c */
[----:B------:R-:W-:Y:S11]  /*167df0*/  @!UPT UIADD3 URZ, URZ, URZ, URZ ;  /* 0x0000003f3f3ff290 */ /* 0x000ff6000fffe03f */
[----:B------:R-:W-:Y:S01]  /*167e00*/  @!UPT UIADD3 URZ, URZ, URZ, URZ ;  /* 0x0000003f3f3ff290 */ /* 0x000fe2000fffe03f */
[----:B------:R3:W-:Y:S01]  /*167e10*/  STL.64 [R1+0x1f60], R12 ;  /* 0x001f600c01007387 */ /* 0x0007e20000100a00 */
[----:B------:R-:W-:Y:S02]  /*167e20*/  STL.64 [R1+0x1f68], R14 ;  /* 0x001f680e01007387 */ /* 0x000fe40000100a00 */
[----:B------:R-:W4:Y:S02]  /*167e30*/  LDL.LU.64 R26, [R1+0x63d0] ;  /* 0x0063d000011a7983 */ /* 0x000f240000300a00 */
[----:B-1----:R-:W4:Y:S01]  /*167e40*/  LDL.LU.64 R24, [R1+0x63c8] ;  /* 0x0063c80001187983 */ /* 0x002f220000300a00 */
[-C--:B------:R-:W-:Y:S02]  /*167e50*/  IADD3 R161, P3, R28, R246.reuse, RZ ;  /* 0x000000f61ca17210 */ /* 0x080fe40007f7e0ff */
[----:B---3--:R-:W-:-:S03]  /*167e60*/  IADD3 R12, P2, R8, R246, RZ ;  /* 0x000000f6080c7210 */ /* 0x008fc60007f5e0ff */
[----:B------:R-:W-:Y:S01]  /*167e70*/  STL [R1+0x60f4], R161 ;  /* 0x0060f4a101007387 */ /* 0x000fe20000100800 */
[----:B------:R-:W-:-:S03]  /*167e80*/  IMAD.X R13, R45, 0x1, R3, P0 ;  /* 0x000000012d0d7824 */ /* 0x000fc600000e0603 */
[----:B------:R1:W-:Y:S02]  /*167e90*/  STL [R1+0x360], R12 ;  /* 0x0003600c01007387 */ /* 0x0003e40000100800 */
[----:B------:R-:W-:Y:S01]  /*167ea0*/  STL [R1+0x29c], R13 ;  /* 0x00029c0d01007387 */ /* 0x000fe20000100800 */
[-C--:B-1----:R-:W-:Y:S02]  /*167eb0*/  IADD3.X R12, R11, R3.reuse, RZ, P1, !PT ;  /* 0x000000030b0c7210 */ /* 0x082fe40000ffe4ff */
[----:B------:R-:W3:Y:S03]  /*167ec0*/  LDL.LU.64 R10, [R1+0x3980] ;  /* 0x00398000010a7983 */ /* 0x000ee60000300a00 */
[----:B------:R-:W-:Y:S02]  /*167ed0*/  STL [R1+0x2fc], R12 ;  /* 0x0002fc0c01007387 */ /* 0x000fe40000100800 */
[----:B------:R-:W-:Y:S01]  /*167ee0*/  IMAD.X R8, R9, 0x1, R3, P2 ;  /* 0x0000000109087824 */ /* 0x000fe200010e0603 */
[----:B------:R-:W-:-:S02]  /*167ef0*/  IADD3.X R160, R29, R3, RZ, P3, !PT ;  /* 0x000000031da07210 */ /* 0x000fc40001ffe4ff */
[-C--:B--2---:R-:W-:Y:S01]  /*167f00*/  IADD3 R28, P0, R40, R246.reuse, RZ ;  /* 0x000000f6281c7210 */ /* 0x084fe20007f1e0ff */
[----:B------:R-:W2:Y:S01]  /*167f10*/  LDL.LU.64 R44, [R1+0x3910] ;  /* 0x00391000012c7983 */ /* 0x000ea20000300a00 */
[----:B------:R1:W-:Y:S02]  /*167f20*/  STL [R1+0x35c], R8 ;  /* 0x00035c0801007387 */ /* 0x0003e40000100800 */
[----:B------:R-:W-:Y:S01]  /*167f30*/  IMAD.MOV.U32 R125, RZ, RZ, R30 ;  /* 0x000000ffff7d7224 */ /* 0x000fe200078e001e */
[----:B------:R-:W-:Y:S01]  /*167f40*/  MOV R124, R31 ;  /* 0x0000001f007c7202 */ /* 0x000fe20000000f00 */
[----:B-1----:R-:W2:Y:S01]  /*167f50*/  LDL.LU.64 R8, [R1+0x38a8] ;  /* 0x0038a80001087983 */ /* 0x002ea20000300a00 */
[----:B------:R-:W-:Y:S02]  /*167f60*/  STL [R1+0x60f8], R160 ;  /* 0x0060f8a001007387 */ /* 0x000fe40000100800 */
[----:B------:R1:W-:Y:S01]  /*167f70*/  STL [R1+0xac], R28 ;  /* 0x0000ac1c01007387 */ /* 0x0003e20000100800 */
[----:B----4-:R-:W-:Y:S11]  /*167f80*/  HMMA.1688.F32.TF32 R12, R228, R30, R24 ;  /* 0x0000001ee40c723c */ /* 0x010ff60000081018 */
[----:B------:R-:W-:Y:S11]  /*167f90*/  @!UPT UIADD3 URZ, URZ, URZ, URZ ;  /* 0x0000003f3f3ff290 */ /* 0x000ff6000fffe03f */
[----:B------:R-:W-:Y:S01]  /*167fa0*/  @!UPT UIADD3 URZ, URZ, URZ, URZ ;  /* 0x0000003f3f3ff290 */ /* 0x000fe2000fffe03f */
[----:B------:R4:W-:Y:S01]  /*167fb0*/  STL.64 [R1+0x1f50], R12 ;  /* 0x001f500c01007387 */ /* 0x0009e20000100a00 */
[----:B------:R3:W-:Y:S02]  /*167fc0*/  STL.64 [R1+0x1f58], R14 ;  /* 0x001f580e01007387 */ /* 0x0007e40000100a00 */
[----:B------:R-:W2:Y:S02]  /*167fd0*/  LDL.LU.64 R30, [R1+0x63c0] ;  /* 0x0063c000011e7983 */ /* 0x000ea40000300a00 */
[----:B-1----:R-:W2:Y:S01]  /*167fe0*/  LDL.LU.64 R28, [R1+0x63b8] ;  /* 0x0063b800011c7983 */ /* 0x002ea20000300a00 */
[-C--:B----4-:R-:W-:Y:S02]  /*167ff0*/  IADD3 R13, P1, R16, R246.reuse, RZ ;  /* 0x000000f6100d7210 */ /* 0x090fe40007f3e0ff */
[-C--:B------:R-:W-:Y:S02]  /*168000*/  IADD3 R12, P2, R6, R246.reuse, RZ ;  /* 0x000000f6060c7210 */ /* 0x080fe40007f5e0ff */
[----:B---3--:R-:W-:Y:S01]  /*168010*/  IADD3 R14, P3, R4, R246, RZ ;  /* 0x000000f6040e7210 */ /* 0x008fe20007f7e0ff */
[----:B------:R1:W-:Y:S02]  /*168020*/  STL [R1+0xf0], R13 ;  /* 0x0000f00d01007387 */ /* 0x0003e40000100800 */
[----:B------:R3:W-:Y:S02]  /*168030*/  STL [R1+0x1e8], R12 ;  /* 0x0001e80c01007387 */ /* 0x0007e40000100800 */
[----:B------:R-:W-:-:S02]  /*168040*/  IMAD.X R6, R7, 0x1, R3, P2 ;  /* 0x0000000107067824 */ /* 0x000fc400010e0603 */
[----:B------:R4:W-:Y:S01]  /*168050*/  STL [R1+0x240], R14 ;  /* 0x0002400e01007387 */ /* 0x0009e20000100800 */
[-C--:B------:R-:W-:Y:S01]  /*168060*/  IADD3.X R4, R5, R3.reuse, RZ, P3, !PT ;  /* 0x0000000305047210 */ /* 0x080fe20001ffe4ff */
[----:B-1----:R-:W-:Y:S01]  /*168070*/  IMAD.X R13, R41, 0x1, R3, P0 ;  /* 0x00000001290d7824 */ /* 0x002fe200000e0603 */
[----:B---3--:R-:W-:-:S04]  /*168080*/  IADD3.X R12, R17, R3, RZ, P1, !PT ;  /* 0x00000003110c7210 */ /* 0x008fc80000ffe4ff */
[----:B------:R-:W-:Y:S01]  /*168090*/  STL [R1+0xa8], R13 ;  /* 0x0000a80d01007387 */ /* 0x000fe20000100800 */
[----:B------:R-:W3:Y:S02]  /*1680a0*/  LDL.LU.64 R40, [R1+0x3ba0] ;  /* 0x003ba00001287983 */ /* 0x000ee40000300a00 */
[----:B------:R-:W-:Y:S02]  /*1680b0*/  STL [R1+0xec], R12 ;  /* 0x0000ec0c01007387 */ /* 0x000fe40000100800 */
[----:B------:R-:W-:Y:S01]  /*1680c0*/  STL [R1+0x1e4], R6 ;  /* 0x0001e40601007387 */ /* 0x000fe20000100800 */
[----:B------:R-:W3:Y:S01]  /*1680d0*/  LDL.LU.64 R26, [R1+0x3b40] ;  /* 0x003b4000011a7983 */ /* 0x000ee20000300a00 */
[----:B------:R-:W3:Y:S02]  /*1680e0*/  LDL.LU.64 R16, [R1+0x3ad8] ;  /* 0x003ad80001107983 */ /* 0x000ee40000300a00 */
[----:B------:R2:W-:Y:S02]  /*1680f0*/  STL [R1+0x23c], R4 ;  /* 0x00023c0401007387 */ /* 0x0005e40000100800 */
[----:B----4-:R-:W4:Y:S02]  /*168100*/  LDL.LU.64 R14, [R1+0x3a70] ;  /* 0x003a7000010e7983 */ /* 0x010f240000300a00 */
[----:B------:R-:W-:Y:S01]  /*168110*/  IMAD.MOV.U32 R127, RZ, RZ, R50 ;  /* 0x000000ffff7f7224 */ /* 0x000fe200078e0032 */
[----:B------:R-:W-:Y:S01]  /*168120*/  MOV R126, R51 ;  /* 0x00000033007e7202 */ /* 0x000fe20000000f00 */
[----:B--2---:R-:W-:Y:S11]  /*168130*/  HMMA.1688.F32.TF32 R4, R228, R50, R28 ;  /* 0x00000032e404723c */ /* 0x004ff6000008101c */
[----:B------:R-:W-:Y:S11]  /*168140*/  @!UPT UIADD3 URZ, URZ, URZ, URZ ;  /* 0x0000003f3f3ff290 */ /* 0x000ff6000fffe03f */
[----:B------:R-:W-:Y:S01]  /*168150*/  @!UPT UIADD3 URZ, URZ, URZ, URZ ;  /* 0x0000003f3f3ff290 */ /* 0x000fe2000fffe03f */
[----:B------:R1:W-:Y:S01]  /*168160*/  STL.64 [R1+0x1f40], R4 ;  /* 0x001f400401007387 */ /* 0x0003e20000100a00 */
[----:B------:R-:W-:Y:S02]  /*168170*/  STL.64 [R1+0x1f48], R6 ;  /* 0x001f480601007387 */ /* 0x000fe40000100a00 */
[----:B------:R-:W2:Y:S02]  /*168180*/  LDL.LU.64 R50, [R1+0x63b0] ;  /* 0x0063b00001327983 */ /* 0x000ea40000300a00 */
[----:B------:R-:W2:Y:S01]  /*168190*/  LDL.LU.64 R48, [R1+0x63a8] ;  /* 0x0063a80001307983 */ /* 0x000ea20000300a00 */
[----:B------:R-:W3:Y:S01]  /*1681a0*/  LDL.LU.64 R12, [R1+0x39f8] ;  /* 0x0039f800010c7983 */ /* 0x000ee20000300a00 */
[----:B------:R-:W-:Y:S01]  /*1681b0*/  IMAD.MOV.U32 R30, RZ, RZ, R174 ;  /* 0x000000ffff1e7224 */ /* 0x000fe200078e00ae */
[----:B------:R-:W-:Y:S02]  /*1681c0*/  MOV R29, R175 ;  /* 0x000000af001d7202 */ /* 0x000fe40000000f00 */
[----:B------:R-:W-:Y:S01]  /*1681d0*/  MOV R252, R173 ;  /* 0x000000ad00fc7202 */ /* 0x000fe20000000f00 */
[----:B------:R-:W-:Y:S01]  /*1681e0*/  IMAD.MOV.U32 R101, RZ, RZ, R188 ;  /* 0x000000ffff657224 */ /* 0x000fe200078e00bc */
[----:B------:R-:W-:-:S02]  /*1681f0*/  MOV R100, R189 ;  /* 0x000000bd00647202 */ /* 0x000fc40000000f00 */
[----:B------:R-:W-:Y:S01]  /*168200*/  MOV R238, R33 ;  /* 0x0000002100ee7202 */ /* 0x000fe20000000f00 */
[----:B------:R-:W-:Y:S01]  /*168210*/  IMAD.MOV.U32 R239, RZ, RZ, R32 ;  /* 0x000000ffffef7224 */ /* 0x000fe200078e0020 */
[-C--:B-1----:R-:W-:Y:S02]  /*168220*/  IADD3 R5, P0, R10, R246.reuse, RZ ;  /* 0x000000f60a057210 */ /* 0x082fe40007f1e0ff */
[-C--:B------:R-:W-:Y:S01]  /*168230*/  IADD3 R4, P1, R44, R246.reuse, RZ ;  /* 0x000000f62c047210 */ /* 0x080fe20007f3e0ff */
[----:B------:R-:W-:Y:S04]  /*168240*/  LDS R6, [R2+0x3e700] ;  /* 0x03e7000002067984 */ /* 0x000fe80000000800 */
[----:B------:R1:W-:Y:S01]  /*168250*/  STL [R1+0x298], R5 ;  /* 0x0002980501007387 */ /* 0x0003e20000100800 */
[----:B------:R-:W-:Y:S02]  /*168260*/  STL [R1+0x2f8], R4 ;  /* 0x0002f80401007387 */ /* 0x000fe40000100800 */
[--C-:B------:R-:W-:Y:S01]  /*168270*/  IMAD.X R24, R11, 0x1, R3.reuse, P0 ;  /* 0x000000010b187824 */ /* 0x100fe200000e0603 */
[----:B------:R-:W-:Y:S01]  /*168280*/  LDS R7, [R0+0x3e700] ;  /* 0x03e7000000077984 */ /* 0x000fe20000000800 */
[-C--:B-1----:R-:W-:Y:S01]  /*168290*/  IADD3 R5, P2, R8, R246.reuse, RZ ;  /* 0x000000f608057210 */ /* 0x082fe20007f5e0ff */
[----:B--2---:R-:W-:Y:S04]  /*1682a0*/  HMMA.1688.F32.TF32 R48, R228, R174, R48 ;  /* 0x000000aee430723c */ /* 0x004fe80000081030 */
[----:B------:R-:W-:Y:S01]  /*1682b0*/  STL [R1+0x358], R5 ;  /* 0x0003580501007387 */ /* 0x000fe20000100800 */
[-C--:B------:R-:W-:Y:S01]  /*1682c0*/  IADD3.X R31, R45, R3.reuse, RZ, P1, !PT ;  /* 0x000000032d1f7210 */ /* 0x080fe20000ffe4ff */
[----:B------:R-:W-:Y:S01]  /*1682d0*/  IMAD.X R28, R9, 0x1, R3, P2 ;  /* 0x00000001091c7824 */ /* 0x000fe200010e0603 */
[-C--:B---3--:R-:W-:Y:S01]  /*1682e0*/  IADD3 R159, P0, R40, R246.reuse, RZ ;  /* 0x000000f6289f7210 */ /* 0x088fe20007f1e0ff */
[----:B------:R-:W-:Y:S04]  /*1682f0*/  LDS R4, [R2+0x3c700] ;  /* 0x03c7000002047984 */ /* 0x000fe80000000800 */
[----:B------:R-:W1:Y:S11]  /*168300*/  LDS R5, [R0+0x3c700] ;  /* 0x03c7000000057984 */ /* 0x000e760000000800 */
[----:B------:R-:W-:Y:S01]  /*168310*/  STL.64 [R1+0x1f30], R48 ;  /* 0x001f303001007387 */ /* 0x000fe20000100a00 */
[----:B------:R-:W-:Y:S02]  /*168320*/  STL.64 [R1+0x1f38], R50 ;  /* 0x001f383201007387 */ /* 0x000fe40000100a00 */
[----:B------:R-:W2:Y:S02]  /*168330*/  LDL.LU.64 R174, [R1+0x63a0] ;  /* 0x0063a00001ae7983 */ /* 0x000ea40000300a00 */
[----:B------:R-:W2:Y:S01]  /*168340*/  LDL.LU.64 R172, [R1+0x6398] ;  /* 0x0063980001ac7983 */ /* 0x000ea20000300a00 */
[----:B------:R-:W3:Y:S01]  /*168350*/  LDL.LU.64 R10, [R1+0x3988] ;  /* 0x00398800010a7983 */ /* 0x000ee20000300a00 */
[----:B------:R4:W-:Y:S03]  /*168360*/  STL [R1+0x294], R24 ;  /* 0x0002941801007387 */ /* 0x0009e60000100800 */
[----:B----4-:R-:W4:Y:S01]  /*168370*/  LDL.LU.64 R24, [R1+0x3918] ;  /* 0x0039180001187983 */ /* 0x010f220000300a00 */
[----:B------:R1:W-:Y:S01]  /*168380*/  STL [R1+0x2f4], R31 ;  /* 0x0002f41f01007387 */ /* 0x0003e20000100800 */
[----:B------:R-:W-:Y:S01]  /*168390*/  IADD3 R48, P1, R26, R246, RZ ;  /* 0x000000f61a307210 */ /* 0x000fe20007f3e0ff */
[----:B------:R-:W3:Y:S01]  /*1683a0*/  LDL.LU.64 R44, [R1+0x38b0] ;  /* 0x0038b000012c7983 */ /* 0x000ee20000300a00 */
[----:B------:R-:W3:Y:S01]  /*1683b0*/  LDL.LU.64 R8, [R1+0x3b90] ;  /* 0x003b900001087983 */ /* 0x000ee20000300a00 */
[----:B------:R1:W-:Y:S02]  /*1683c0*/  STL [R1+0x354], R28 ;  /* 0x0003541c01007387 */ /* 0x0003e40000100800 */
[----:B------:R-:W-:Y:S02]  /*1683d0*/  STL [R1+0x60fc], R159 ;  /* 0x0060fc9f01007387 */ /* 0x000fe40000100800 */
[----:B------:R-:W-:Y:S01]  /*1683e0*/  STL [R1+0xa4], R48 ;  /* 0x0000a43001007387 */ /* 0x000fe20000100800 */
[----:B------:R-:W-:-:S02]  /*1683f0*/  IADD3.X R158, R41, R3, RZ, P0, !PT ;  /* 0x00000003299e7210 */ /* 0x000fc400007fe4ff */
[-C--:B-1----:R-:W-:Y:S02]  /*168400*/  IADD3 R31, P2, R16, R246.reuse, RZ ;  /* 0x000000f6101f7210 */ /* 0x082fe40007f5e0ff */
[----:B------:R-:W-:-:S03]  /*168410*/  IADD3 R28, P3, R14, R246, RZ ;  /* 0x000000f60e1c7210 */ /* 0x000fc60007f7e0ff */
[----:B------:R-:W-:Y:S04]  /*168420*/  STL [R1+0xe8], R31 ;  /* 0x0000e81f01007387 */ /* 0x000fe80000100800 */
[----:B------:R1:W-:Y:S01]  /*168430*/  STL [R1+0x1e0], R28 ;  /* 0x0001e01c01007387 */ /* 0x0003e20000100800 */
[----:B------:R-:W-:Y:S01]  /*168440*/  STL [R1+0x6100], R158 ;  /* 0x0061009e01007387 */ /* 0x000fe20000100800 */
[----:B------:R-:W-:Y:S01]  /*168450*/  IADD3.X R17, R17, R3, RZ, P2, !PT ;  /* 0x0000000311117210 */ /* 0x000fe200017fe4ff */
[--C-:B------:R-:W-:Y:S01]  /*168460*/  IMAD.X R16, R15, 0x1, R3.reuse, P3 ;  /* 0x000000010f107824 */ /* 0x100fe200018e0603 */
[----:B------:R-:W-:Y:S02]  /*168470*/  IADD3 R26, P0, R12, R246, RZ ;  /* 0x000000f60c1a7210 */ /* 0x000fe40007f1e0ff */
[----:B-1----:R-:W-:Y:S01]  /*168480*/  MOV R28, R182 ;  /* 0x000000b6001c7202 */ /* 0x002fe20000000f00 */
[C---:B--2---:R-:W-:Y:S07]  /*168490*/  HMMA.1688.F32.TF32 R48, R228.reuse, R102, R172 ;  /* 0x00000066e430723c */ /* 0x044fee00000810ac */
[----:B------:R-:W-:Y:S11]  /*1684a0*/  IMAD.X R174, R27, 0x1, R3, P1 ;  /* 0x000000011bae7824 */ /* 0x000ff600008e0603 */
[----:B------:R-:W-:Y:S05]  /*1684b0*/  @!UPT UIADD3 URZ, URZ, URZ, URZ ;  /* 0x0000003f3f3ff290 */ /* 0x000fea000fffe03f */
[----:B------:R-:W-:Y:S01]  /*1684c0*/  STL.64 [R1+0x1f20], R48 ;  /* 0x001f203001007387 */ /* 0x000fe20000100a00 */
[----:B------:R1:W-:Y:S02]  /*1684d0*/  STL.64 [R1+0x1f28], R50 ;  /* 0x001f283201007387 */ /* 0x0003e40000100a00 */
[----:B-1----:R-:W-:Y:S01]  /*1684e0*/  HMMA.1688.F32.TF32 R48, R228, R182, R176 ;  /* 0x000000b6e430723c */ /* 0x002fe200000810b0 */
[----:B------:R-:W-:Y:S01]  /*1684f0*/  STL [R1+0x6104], R174 ;  /* 0x006104ae01007387 */ /* 0x000fe20000100800 */
[----:B------:R-:W2:Y:S02]  /*168500*/  LDL.LU.64 R40, [R1+0x3b48] ;  /* 0x003b480001287983 */ /* 0x000ea40000300a00 */
[----:B------:R3:W-:Y:S02]  /*168510*/  STL [R1+0xe4], R17 ;  /* 0x0000e41101007387 */ /* 0x0007e40000100800 */
[----:B------:R-:W2:Y:S01]  /*168520*/  LDL.LU.64 R14, [R1+0x3ae0] ;  /* 0x003ae000010e7983 */ /* 0x000ea20000300a00 */
[----:B------:R4:W-:Y:S01]  /*168530*/  STL [R1+0x12c], R16 ;  /* 0x00012c1001007387 */ /* 0x0009e20000100800 */
[----:B------:R1:W-:Y:S01]  /*168540*/  STL [R1+0x238], R26 ;  /* 0x0002381a01007387 */ /* 0x0003e20000100800 */
[----:B---3--:R-:W-:-:S02]  /*168550*/  IADD3 R17, P1, R10, R246, RZ ;  /* 0x000000f60a117210 */ /* 0x008fc40007f3e0ff */
[----:B----4-:R-:W-:-:S03]  /*168560*/  IADD3 R16, P2, R24, R246, RZ ;  /* 0x000000f618107210 */ /* 0x010fc60007f5e0ff */
[----:B------:R-:W-:Y:S02]  /*168570*/  STL [R1+0x290], R17 ;  /* 0x0002901101007387 */ /* 0x000fe40000100800 */
[----:B------:R3:W-:Y:S02]  /*168580*/  STL [R1+0x2f0], R16 ;  /* 0x0002f01001007387 */ /* 0x0007e40000100800 */
[----:B-1----:R-:W-:-:S05]  /*168590*/  IMAD.MOV.U32 R26, RZ, RZ, R183 ;  /* 0x000000ffff1a7224 */ /* 0x002fca00078e00b7 */
[----:B------:R-:W-:Y:S01]  /*1685a0*/  STL.64 [R1+0x1f10], R48 ;  /* 0x001f103001007387 */ /* 0x000fe20000100a00 */
[----:B------:R-:W-:Y:S02]  /*1685b0*/  STL.64 [R1+0x1f18], R50 ;  /* 0x001f183201007387 */ /* 0x000fe40000100a00 */
[----:B------:R-:W4:Y:S02]  /*1685c0*/  LDL.LU.64 R182, [R1+0x6390] ;  /* 0x0063900001b67983 */ /* 0x000f240000300a00 */
[----:B------:R-:W4:Y:S01]  /*1685d0*/  LDL.LU.64 R180, [R1+0x6388] ;  /* 0x0063880001b47983 */ /* 0x000f220000300a00 */
[-C--:B------:R-:W-:Y:S01]  /*1685e0*/  IADD3.X R27, R13, R3.reuse, RZ, P0, !PT ;  /* 0x000000030d1b7210 */ /* 0x080fe200007fe4ff */
[----:B---3--:R-:W3:Y:S01]  /*1685f0*/  LDL.LU.64 R16, [R1+0x3a78] ;  /* 0x003a780001107983 */ /* 0x008ee20000300a00 */
[----:B------:R-:W3:Y:S03]  /*168600*/  LDL.LU.64 R12, [R1+0x3a00] ;  /* 0x003a0000010c7983 */ /* 0x000ee60000300a00 */
[----:B------:R1:W-:Y:S01]  /*168610*/  STL [R1+0x234], R27 ;  /* 0x0002341b01007387 */ /* 0x0003e20000100800 */
[----:B------:R-:W-:-:S02]  /*168620*/  IADD3.X R25, R25, R3, RZ, P2, !PT ;  /* 0x0000000319197210 */ /* 0x000fc400017fe4ff */
[-C--:B------:R-:W-:Y:S01]  /*168630*/  IADD3 R24, P0, R44, R246.reuse, RZ ;  /* 0x000000f62c187210 */ /* 0x080fe20007f1e0ff */
[----:B-1----:R-:W-:Y:S01]  /*168640*/  IMAD.X R27, R11, 0x1, R3, P1 ;  /* 0x000000010b1b7824 */ /* 0x002fe200008e0603 */
[-C--:B------:R-:W-:Y:S01]  /*168650*/  IADD3 R157, P1, R8, R246.reuse, RZ ;  /* 0x000000f6089d7210 */ /* 0x080fe20007f3e0ff */
[----:B------:R-:W3:Y:S03]  /*168660*/  LDL.LU.64 R10, [R1+0x3990] ;  /* 0x00399000010a7983 */ /* 0x000ee60000300a00 */
[----:B------:R-:W-:Y:S02]  /*168670*/  STL [R1+0x28c], R27 ;  /* 0x00028c1b01007387 */ /* 0x000fe40000100800 */
[----:B------:R1:W-:Y:S01]  /*168680*/  STL [R1+0x2ec], R25 ;  /* 0x0002ec1901007387 */ /* 0x0003e20000100800 */
[----:B------:R-:W-:Y:S01]  /*168690*/  STL [R1+0x6108], R157 ;  /* 0x0061089d01007387 */ /* 0x000fe20000100800 */
[----:B------:R2:W-:Y:S02]  /*1686a0*/  STL [R1+0x350], R24 ;  /* 0x0003501801007387 */ /* 0x0005e40000100800 */
[----:B-1----:R-:W-:Y:S01]  /*1686b0*/  IMAD.MOV.U32 R25, RZ, RZ, R186 ;  /* 0x000000ffff197224 */ /* 0x002fe200078e00ba */
[----:B--2---:R-:W-:-:S02]  /*1686c0*/  IADD3 R173, P2, R40, R246, RZ ;  /* 0x000000f628ad7210 */ /* 0x004fc40007f5e0ff */
[-C--:B------:R-:W-:Y:S01]  /*1686d0*/  IADD3 R24, P3, R14, R246.reuse, RZ ;  /* 0x000000f60e187210 */ /* 0x080fe20007f7e0ff */
[----:B----4-:R-:W-:Y:S02]  /*1686e0*/  HMMA.1688.F32.TF32 R48, R228, R186, R180 ;  /* 0x000000bae430723c */ /* 0x010fe400000810b4 */
[----:B------:R-:W-:Y:S02]  /*1686f0*/  STL [R1+0x610c], R173 ;  /* 0x00610cad01007387 */ /* 0x000fe40000100800 */
[----:B------:R1:W-:Y:S02]  /*168700*/  STL [R1+0xe0], R24 ;  /* 0x0000e01801007387 */ /* 0x0003e40000100800 */
[----:B-1----:R-:W-:Y:S11]  /*168710*/  MOV R24, R187 ;  /* 0x000000bb00187202 */ /* 0x002ff60000000f00 */
[----:B------:R-:W-:Y:S06]  /*168720*/  @!UPT UIADD3 URZ, URZ, URZ, URZ ;  /* 0x0000003f3f3ff290 */ /* 0x000fec000fffe03f */
[----:B------:R-:W-:Y:S01]  /*168730*/  STL.64 [R1+0x1f00], R48 ;  /* 0x001f003001007387 */ /* 0x000fe20000100a00 */
[----:B------:R1:W-:Y:S02]  /*168740*/  STL.64 [R1+0x1f08], R50 ;  /* 0x001f083201007387 */ /* 0x0003e40000100a00 */
[----:B------:R-:W2:Y:S02]  /*168750*/  LDL.LU.64 R186, [R1+0x6380] ;  /* 0x0063800001ba7983 */ /* 0x000ea40000300a00 */
[----:B------:R-:W2:Y:S02]  /*168760*/  LDL.LU.64 R184, [R1+0x6378] ;  /* 0x0063780001b87983 */ /* 0x000ea40000300a00 */
[--C-:B------:R-:W-:Y:S01]  /*168770*/  IMAD.X R27, R45, 0x1, R3.reuse, P0 ;  /* 0x000000012d1b7824 */ /* 0x100fe200000e0603 */
[-C--:B------:R-:W-:Y:S01]  /*168780*/  IADD3.X R156, R9, R3.reuse, RZ, P1, !PT ;  /* 0x00000003099c7210 */ /* 0x080fe20000ffe4ff */
[----:B------:R-:W-:Y:S01]  /*168790*/  IMAD.X R172, R41, 0x1, R3, P2 ;  /* 0x0000000129ac7824 */ /* 0x000fe200010e0603 */
[----:B------:R-:W-:Y:S01]  /*1687a0*/  IADD3.X R183, R15, R3, RZ, P3, !PT ;  /* 0x000000030fb77210 */ /* 0x000fe20001ffe4ff */
[-C--:B---3--:R-:W-:Y:S01]  /*1687b0*/  IADD3 R15, P1, R12, R246.reuse, RZ ;  /* 0x000000f60c0f7210 */ /* 0x088fe20007f3e0ff */
[----:B-1----:R-:W3:Y:S01]  /*1687c0*/  LDL.LU.64 R50, [R1+0x3920] ;  /* 0x0039200001327983 */ /* 0x002ee20000300a00 */
[----:B------:R-:W4:Y:S02]  /*1687d0*/  LDL.LU.64 R48, [R1+0x38b8] ;  /* 0x0038b80001307983 */ /* 0x000f240000300a00 */
[----:B------:R1:W-:Y:S02]  /*1687e0*/  STL [R1+0x34c], R27 ;  /* 0x00034c1b01007387 */ /* 0x0003e40000100800 */
[----:B------:R-:W4:Y:S01]  /*1687f0*/  LDL.LU.64 R44, [R1+0x3b88] ;  /* 0x003b8800012c7983 */ /* 0x000f220000300a00 */
[----:B------:R-:W4:Y:S01]  /*168800*/  LDL.LU.64 R8, [R1+0x3b50] ;  /* 0x003b500001087983 */ /* 0x000f220000300a00 */
[----:B------:R-:W-:Y:S01]  /*168810*/  STL [R1+0x6110], R156 ;  /* 0x0061109c01007387 */ /* 0x000fe20000100800 */
[-C--:B------:R-:W-:Y:S01]  /*168820*/  IADD3 R14, P2, R10, R246.reuse, RZ ;  /* 0x000000f60a0e7210 */ /* 0x080fe20007f5e0ff */
[----:B------:R-:W-:Y:S01]  /*168830*/  STL [R1+0x6114], R172 ;  /* 0x006114ac01007387 */ /* 0x000fe20000100800 */
[----:B------:R-:W-:Y:S01]  /*168840*/  STL [R1+0x6118], R183 ;  /* 0x006118b701007387 */ /* 0x000fe20000100800 */
[----:B-1----:R-:W-:-:S05]  /*168850*/  IADD3 R27, P0, R16, R246, RZ ;  /* 0x000000f6101b7210 */ /* 0x002fca0007f1e0ff */
[----:B------:R-:W-:Y:S01]  /*168860*/  STL [R1+0x128], R27 ;  /* 0x0001281b01007387 */ /* 0x000fe20000100800 */
[----:B------:R1:W-:Y:S02]  /*168870*/  STL [R1+0x230], R15 ;  /* 0x0002300f01007387 */ /* 0x0003e40000100800 */
[----:B------:R1:W-:Y:S02]  /*168880*/  STL [R1+0x288], R14 ;  /* 0x0002880e01007387 */ /* 0x0003e40000100800 */
[----:B-1----:R-:W-:Y:S01]  /*168890*/  IMAD.MOV.U32 R15, RZ, RZ, R190 ;  /* 0x000000ffff0f7224 */ /* 0x002fe200078e00be */
[----:B------:R-:W-:Y:S01]  /*1688a0*/  MOV R14, R191 ;  /* 0x000000bf000e7202 */ /* 0x000fe20000000f00 */
[----:B--2---:R-:W-:Y:S01]  /*1688b0*/  HMMA.1688.F32.TF32 R228, R228, R190, R184 ;  /* 0x000000bee4e4723c */ /* 0x004fe200000810b8 */
[----:B------:R-:W2:Y:S01]  /*1688c0*/  LDL.LU.64 R190, [R1+0x6370] ;  /* 0x0063700001be7983 */ /* 0x000ea20000300a00 */
[----:B------:R-:W2:Y:S02]  /*1688d0*/  LDL.LU.64 R188, [R1+0x6368] ;  /* 0x0063680001bc7983 */ /* 0x000ea40000300a00 */
[----:B------:R-:W2:Y:S02]  /*1688e0*/  LDL.LU.64 R40, [R1+0x3ae8] ;  /* 0x003ae80001287983 */ /* 0x000ea40000300a00 */
[----:B------:R-:W2:Y:S02]  /*1688f0*/  LDL.LU.64 R32, [R1+0x3a80] ;  /* 0x003a800001207983 */ /* 0x000ea40000300a00 */
[----:B------:R-:W-:Y:S01]  /*168900*/  IMAD.MOV.U32 R242, RZ, RZ, R21 ;  /* 0x000000fffff27224 */ /* 0x000fe200078e0015 */
[----:B------:R-:W-:-:S02]  /*168910*/  MOV R243, R20 ;  /* 0x0000001400f37202 */ /* 0x000fc40000000f00 */
[----:B------:R-:W2:Y:S01]  /*168920*/  LDL.LU.64 R20, [R1+0x3a08] ;  /* 0x003a080001147983 */ /* 0x000ea20000300a00 */
[--C-:B------:R-:W-:Y:S01]  /*168930*/  IMAD.X R16, R17, 0x1, R3.reuse, P0 ;  /* 0x0000000111107824 */ /* 0x100fe200000e0603 */
[----:B------:R-:W-:Y:S01]  /*168940*/  IADD3.X R12, R13, R3, RZ, P1, !PT ;  /* 0x000000030d0c7210 */ /* 0x000fe20000ffe4ff */
[----:B------:R-:W-:Y:S01]  /*168950*/  IMAD.X R10, R11, 0x1, R3, P2 ;  /* 0x000000010b0a7824 */ /* 0x000fe200010e0603 */
[-C--:B---3--:R-:W-:Y:S02]  /*168960*/  IADD3 R11, P0, R50, R246.reuse, RZ ;  /* 0x000000f6320b7210 */ /* 0x088fe40007f1e0ff */
[----:B----4-:R-:W-:-:S06]  /*168970*/  IADD3 R155, P2, R44, R246, RZ ;  /* 0x000000f62c9b7210 */ /* 0x010fcc0007f5e0ff */
[----:B------:R-:W-:Y:S01]  /*168980*/  STL [R1+0x6128], R228 ;  /* 0x006128e401007387 */ /* 0x000fe20000100800 */
[----:B------:R-:W-:Y:S02]  /*168990*/  STL [R1+0x6124], R229 ;  /* 0x006124e501007387 */ /* 0x000fe40000100800 */
[----:B------:R-:W-:Y:S02]  /*1689a0*/  STL [R1+0x6120], R230 ;  /* 0x006120e601007387 */ /* 0x000fe40000100800 */
[----:B------:R-:W-:Y:S01]  /*1689b0*/  STL [R1+0x611c], R231 ;  /* 0x00611ce701007387 */ /* 0x000fe20000100800 */
[----:B------:R1:W-:Y:S01]  /*1689c0*/  STL [R1+0x124], R16 ;  /* 0x0001241001007387 */ /* 0x0003e20000100800 */
[----:B------:R-:W-:-:S03]  /*1689d0*/  IADD3 R171, P3, R8, R246, RZ ;  /* 0x000000f608ab7210 */ /* 0x000fc60007f7e0ff */
[----:B-1----:R-:W3:Y:S01]  /*1689e0*/  LDL.LU.64 R16, [R1+0x3998] ;  /* 0x0039980001107983 */ /* 0x002ee20000300a00 */
[----:B------:R-:W-:Y:S02]  /*1689f0*/  STL [R1+0x22c], R12 ;  /* 0x00022c0c01007387 */ /* 0x000fe40000100800 */
[----:B------:R1:W-:Y:S02]  /*168a00*/  STL [R1+0x284], R10 ;  /* 0x0002840a01007387 */ /* 0x0003e40000100800 */
[----:B------:R-:W-:Y:S01]  /*168a10*/  STL [R1+0x2e8], R11 ;  /* 0x0002e80b01007387 */ /* 0x000fe20000100800 */
[----:B------:R-:W-:Y:S01]  /*168a20*/  MOV R250, R37 ;  /* 0x0000002500fa7202 */ /* 0x000fe20000000f00 */
[----:B------:R-:W-:Y:S01]  /*168a30*/  IMAD.MOV.U32 R251, RZ, RZ, R36 ;  /* 0x000000fffffb7224 */ /* 0x000fe200078e0024 */
[----:B-1----:R-:W-:-:S05]  /*168a40*/  IADD3 R10, P1, R48, R246, RZ ;  /* 0x000000f6300a7210 */ /* 0x002fca0007f3e0ff */
[----:B------:R1:W-:Y:S01]  /*168a50*/  STL [R1+0x348], R10 ;  /* 0x0003480a01007387 */ /* 0x0003e20000100800 */
[----:B------:R-:W-:Y:S02]  /*168a60*/  STL [R1+0x612c], R155 ;  /* 0x00612c9b01007387 */ /* 0x000fe40000100800 */
[----:B------:R-:W-:Y:S02]  /*168a70*/  STL [R1+0x6130], R171 ;  /* 0x006130ab01007387 */ /* 0x000fe40000100800 */
[----:B------:R-:W4:Y:S01]  /*168a80*/  LDL.LU.64 R36, [R1+0x3928] ;  /* 0x0039280001247983 */ /* 0x000f220000300a00 */
[----:B------:R-:W3:Y:S01]  /*168a90*/  LDL.LU.64 R12, [R1+0x38c0] ;  /* 0x0038c000010c7983 */ /* 0x000ee20000300a00 */
[-C--:B------:R-:W-:Y:S01]  /*168aa0*/  IADD3.X R31, R51, R3.reuse, RZ, P0, !PT ;  /* 0x00000003331f7210 */ /* 0x080fe200007fe4ff */
[--C-:B------:R-:W-:Y:S01]  /*168ab0*/  IMAD.X R27, R49, 0x1, R3.reuse, P1 ;  /* 0x00000001311b7824 */ /* 0x100fe200008e0603 */
[----:B------:R-:W-:Y:S01]  /*168ac0*/  IADD3.X R154, R45, R3, RZ, P2, !PT ;  /* 0x000000032d9a7210 */ /* 0x000fe200017fe4ff */
[----:B------:R-:W-:Y:S01]  /*168ad0*/  IMAD.X R170, R9, 0x1, R3, P3 ;  /* 0x0000000109aa7824 */ /* 0x000fe200018e0603 */
[C---:B--2---:R-:W-:Y:S01]  /*168ae0*/  HMMA.1688.F32.TF32 R116, R4.reuse, R238, R188 ;  /* 0x000000ee0474723c */ /* 0x044fe200000810bc */
[-C--:B------:R-:W-:Y:S11]  /*168af0*/  IADD3 R182, P0, R40, R246.reuse, RZ ;  /* 0x000000f628b67210 */ /* 0x080ff60007f1e0ff */
[----:B------:R-:W-:Y:S11]  /*168b00*/  @!UPT UIADD3 URZ, URZ, URZ, URZ ;  /* 0x0000003f3f3ff290 */ /* 0x000ff6000fffe03f */
[----:B------:R-:W-:Y:S01]  /*168b10*/  STL.64 [R1+0x1ef0], R116 ;  /* 0x001ef07401007387 */ /* 0x000fe20000100a00 */
[----:B------:R-:W-:Y:S02]  /*168b20*/  STL.64 [R1+0x1ef8], R118 ;  /* 0x001ef87601007387 */ /* 0x000fe40000100a00 */
[----:B-1----:R-:W2:Y:S02]  /*168b30*/  LDL.LU.64 R10, [R1+0x3b80] ;  /* 0x003b8000010a7983 */ /* 0x002ea40000300a00 */
[----:B------:R-:W-:Y:S01]  /*168b40*/  STL [R1+0x2e4], R31 ;  /* 0x0002e41f01007387 */ /* 0x000fe20000100800 */
[----:B------:R-:W2:Y:S01]  /*168b50*/  LDL.LU.64 R44, [R1+0x3b58] ;  /* 0x003b5800012c7983 */ /* 0x000ea20000300a00 */
[-C--:B------:R-:W-:Y:S01]  /*168b60*/  IADD3 R191, P1, R32, R246.reuse, RZ ;  /* 0x000000f620bf7210 */ /* 0x080fe20007f3e0ff */
[----:B------:R1:W-:Y:S02]  /*168b70*/  STL [R1+0x344], R27 ;  /* 0x0003441b01007387 */ /* 0x0003e40000100800 */
[----:B------:R-:W-:Y:S01]  /*168b80*/  STL [R1+0x6134], R154 ;  /* 0x0061349a01007387 */ /* 0x000fe20000100800 */
[----:B------:R-:W-:Y:S01]  /*168b90*/  STL [R1+0x6138], R170 ;  /* 0x006138aa01007387 */ /* 0x000fe20000100800 */
[----:B------:R-:W-:Y:S02]  /*168ba0*/  STL [R1+0x613c], R182 ;  /* 0x00613cb601007387 */ /* 0x000fe40000100800 */
[----:B------:R-:W-:Y:S02]  /*168bb0*/  STL [R1+0x6140], R191 ;  /* 0x006140bf01007387 */ /* 0x000fe40000100800 */
[----:B------:R-:W2:Y:S01]  /*168bc0*/  LDL.LU.64 R8, [R1+0x3af0] ;  /* 0x003af00001087983 */ /* 0x000ea20000300a00 */
[----:B------:R-:W-:Y:S01]  /*168bd0*/  HMMA.1688.F32.TF32 R48, R4, R242, R192 ;  /* 0x000000f20430723c */ /* 0x000fe200000810c0 */
[----:B-1----:R-:W-:-:S05]  /*168be0*/  IADD3 R27, P2, R20, R246, RZ ;  /* 0x000000f6141b7210 */ /* 0x002fca0007f5e0ff */
[----:B------:R-:W-:Y:S01]  /*168bf0*/  STL [R1+0x228], R27 ;  /* 0x0002281b01007387 */ /* 0x000fe20000100800 */
[----:B------:R-:W2:Y:S01]  /*168c00*/  LDL.LU.64 R60, [R1+0x3a88] ;  /* 0x003a8800013c7983 */ /* 0x000ea20000300a00 */
[-C--:B------:R-:W-:Y:S11]  /*168c10*/  IADD3.X R181, R41, R3.reuse, RZ, P0, !PT ;  /* 0x0000000329b57210 */ /* 0x080ff600007fe4ff */
[----:B------:R-:W-:Y:S04]  /*168c20*/  @!UPT UIADD3 URZ, URZ, URZ, URZ ;  /* 0x0000003f3f3ff290 */ /* 0x000fe8000fffe03f */
[----:B------:R-:W-:Y:S01]  /*168c30*/  STL.64 [R1+0x1ee0], R48 ;  /* 0x001ee03001007387 */ /* 0x000fe20000100a00 */
[----:B------:R1:W-:Y:S01]  /*168c40*/  STL.64 [R1+0x1ee8], R50 ;  /* 0x001ee83201007387 */ /* 0x0003e20000100a00 */
[-C--:B------:R-:W-:Y:S01]  /*168c50*/  IADD3.X R20, R21, R3.reuse, RZ, P2, !PT ;  /* 0x0000000315147210 */ /* 0x080fe200017fe4ff */
[----:B-1----:R-:W-:Y:S01]  /*168c60*/  HMMA.1688.F32.TF32 R48, R4, R250, R196 ;  /* 0x000000fa0430723c */ /* 0x002fe200000810c4 */
[--C-:B------:R-:W-:Y:S01]  /*168c70*/  IMAD.X R190, R33, 0x1, R3.reuse, P1 ;  /* 0x0000000121be7824 */ /* 0x100fe200008e0603 */
[-C--:B---3--:R-:W-:Y:S01]  /*168c80*/  IADD3 R27, P0, R16, R246.reuse, RZ ;  /* 0x000000f6101b7210 */ /* 0x088fe20007f1e0ff */
[----:B------:R-:W-:Y:S01]  /*168c90*/  STL [R1+0x6158], R181 ;  /* 0x006158b501007387 */ /* 0x000fe20000100800 */
[-C--:B----4-:R-:W-:Y:S01]  /*168ca0*/  IADD3 R21, P1, R36, R246.reuse, RZ ;  /* 0x000000f624157210 */ /* 0x090fe20007f3e0ff */
[----:B------:R1:W-:Y:S02]  /*168cb0*/  STL [R1+0x224], R20 ;  /* 0x0002241401007387 */ /* 0x0003e40000100800 */
[----:B------:R3:W-:Y:S02]  /*168cc0*/  STL [R1+0x280], R27 ;  /* 0x0002801b01007387 */ /* 0x0007e40000100800 */
[----:B------:R-:W-:Y:S01]  /*168cd0*/  STL [R1+0x2e0], R21 ;  /* 0x0002e01501007387 */ /* 0x000fe20000100800 */
[----:B-1----:R-:W-:Y:S01]  /*168ce0*/  IADD3 R20, P2, R12, R246, RZ ;  /* 0x000000f60c147210 */ /* 0x002fe20007f5e0ff */
[----:B------:R-:W-:Y:S01]  /*168cf0*/  IMAD.X R16, R17, 0x1, R3, P0 ;  /* 0x0000000111107824 */ /* 0x000fe200000e0603 */
[----:B---3--:R-:W-:-:S03]  /*168d00*/  IADD3.X R27, R37, R3, RZ, P1, !PT ;  /* 0x00000003251b7210 */ /* 0x008fc60000ffe4ff */
[----:B------:R-:W-:Y:S01]  /*168d10*/  IMAD.X R12, R13, 0x1, R3, P2 ;  /* 0x000000010d0c7824 */ /* 0x000fe200010e0603 */
[----:B--2---:R-:W-:-:S05]  /*168d20*/  IADD3 R153, P3, R10, R246, RZ ;  /* 0x000000f60a997210 */ /* 0x004fca0007f7e0ff */
[----:B------:R-:W-:Y:S01]  /*168d30*/  STL [R1+0x615c], R153 ;  /* 0x00615c9901007387 */ /* 0x000fe20000100800 */
[----:B------:R-:W-:Y:S02]  /*168d40*/  STL [R1+0x340], R20 ;  /* 0x0003401401007387 */ /* 0x000fe40000100800 */
[----:B------:R-:W2:Y:S02]  /*168d50*/  LDL.LU.64 R40, [R1+0x3a10] ;  /* 0x003a100001287983 */ /* 0x000ea40000300a00 */
[----:B------:R-:W-:Y:S01]  /*168d60*/  STL.64 [R1+0x1ed0], R48 ;  /* 0x001ed03001007387 */ /* 0x000fe20000100a00 */
[----:B------:R1:W-:Y:S01]  /*168d70*/  STL.64 [R1+0x1ed8], R50 ;  /* 0x001ed83201007387 */ /* 0x0003e20000100a00 */
[----:B------:R-:W3:Y:S01]  /*168d80*/  LDL.LU.64 R32, [R1+0x39a0] ;  /* 0x0039a00001207983 */ /* 0x000ee20000300a00 */
[----:B-1----:R-:W-:Y:S01]  /*168d90*/  HMMA.1688.F32.TF32 R48, R4, R206, R200 ;  /* 0x000000ce0430723c */ /* 0x002fe200000810c8 */
[----:B------:R-:W-:Y:S01]  /*168da0*/  IADD3.X R152, R11, R3, RZ, P3, !PT ;  /* 0x000000030b987210 */ /* 0x000fe20001ffe4ff */
[----:B------:R1:W-:Y:S01]  /*168db0*/  STL [R1+0x27c], R16 ;  /* 0x00027c1001007387 */ /* 0x0003e20000100800 */
[----:B------:R-:W4:Y:S01]  /*168dc0*/  LDL.LU.64 R20, [R1+0x3930] ;  /* 0x0039300001147983 */ /* 0x000f220000300a00 */
[----:B------:R-:W-:-:S02]  /*168dd0*/  IADD3 R169, P0, R44, R246, RZ ;  /* 0x000000f62ca97210 */ /* 0x000fc40007f1e0ff */
[----:B------:R-:W-:Y:S01]  /*168de0*/  IADD3 R180, P1, R8, R246, RZ ;  /* 0x000000f608b47210 */ /* 0x000fe20007f3e0ff */
[----:B-1----:R-:W2:Y:S01]  /*168df0*/  LDL.LU.64 R16, [R1+0x38c8] ;  /* 0x0038c80001107983 */ /* 0x002ea20000300a00 */
[----:B------:R-:W-:Y:S02]  /*168e00*/  STL [R1+0x2dc], R27 ;  /* 0x0002dc1b01007387 */ /* 0x000fe40000100800 */
[----:B------:R1:W-:Y:S02]  /*168e10*/  STL [R1+0x6160], R152 ;  /* 0x0061609801007387 */ /* 0x0003e40000100800 */
[----:B------:R-:W-:Y:S01]  /*168e20*/  STL [R1+0x33c], R12 ;  /* 0x00033c0c01007387 */ /* 0x000fe20000100800 */
[----:B------:R1:W-:Y:S01]  /*168e30*/  STL [R1+0x6164], R169 ;  /* 0x006164a901007387 */ /* 0x0003e20000100800 */
[----:B------:R-:W-:Y:S09]  /*168e40*/  STL [R1+0x6198], R180 ;  /* 0x006198b401007387 */ /* 0x000ff20000100800 */
[----:B------:R-:W-:Y:S01]  /*168e50*/  STL.64 [R1+0x1ec0], R48 ;  /* 0x001ec03001007387 */ /* 0x000fe20000100a00 */
[----:B-1----:R-:W-:-:S03]  /*168e60*/  MOV R152, R207 ;  /* 0x000000cf00987202 */ /* 0x002fc60000000f00 */
[----:B------:R1:W-:Y:S01]  /*168e70*/  STL.64 [R1+0x1ec8], R50 ;  /* 0x001ec83201007387 */ /* 0x0003e20000100a00 */
[----:B------:R-:W-:-:S03]  /*168e80*/  IMAD.MOV.U32 R169, RZ, RZ, R206 ;  /* 0x000000ffffa97224 */ /* 0x000fc600078e00ce */
[----:B------:R-:W3:Y:S01]  /*168e90*/  LDL.LU.64 R206, [R1+0x6360] ;  /* 0x0063600001ce7983 */ /* 0x000ee20000300a00 */
[----:B------:R-:W3:Y:S01]  /*168ea0*/  LDL.LU.64 R204, [R1+0x6358] ;  /* 0x0063580001cc7983 */ /* 0x000ee20000300a00 */
[----:B------:R-:W-:Y:S01]  /*168eb0*/  IADD3 R189, P2, R60, R246, RZ ;  /* 0x000000f63cbd7210 */ /* 0x000fe20007f5e0ff */
[----:B------:R-:W3:Y:S02]  /*168ec0*/  LDL.LU.64 R36, [R1+0x3b78] ;  /* 0x003b780001247983 */ /* 0x000ee40000300a00 */
[--C-:B------:R-:W-:Y:S01]  /*168ed0*/  IMAD.X R168, R45, 0x1, R3.reuse, P0 ;  /* 0x000000012da87824 */ /* 0x100fe200000e0603 */
[----:B------:R-:W3:Y:S01]  /*168ee0*/  LDL.LU.64 R12, [R1+0x3b60] ;  /* 0x003b6000010c7983 */ /* 0x000ee20000300a00 */
[----:B------:R-:W3:Y:S02]  /*168ef0*/  LDL.LU.64 R10, [R1+0x3af8] ;  /* 0x003af800010a7983 */ /* 0x000ee40000300a00 */
[----:B------:R-:W-:Y:S02]  /*168f00*/  STL [R1+0x61a0], R152 ;  /* 0x0061a09801007387 */ /* 0x000fe40000100800 */
[----:B------:R-:W-:Y:S01]  /*168f10*/  STL [R1+0x619c], R169 ;  /* 0x00619ca901007387 */ /* 0x000fe20000100800 */
[----:B------:R-:W-:Y:S01]  /*168f20*/  STL [R1+0x61a4], R168 ;  /* 0x0061a4a801007387 */ /* 0x000fe20000100800 */
[----:B------:R-:W-:Y:S01]  /*168f30*/  IADD3.X R179, R9, R3, RZ, P1, !PT ;  /* 0x0000000309b37210 */ /* 0x000fe20000ffe4ff */
[----:B------:R-:W-:-:S02]  /*168f40*/  IMAD.X R188, R61, 0x1, R3, P2 ;  /* 0x000000013dbc7824 */ /* 0x000fc400010e0603 */
[----:B-1----:R-:W3:Y:S01]  /*168f50*/  LDL.LU.64 R50, [R1+0x3a90] ;  /* 0x003a900001327983 */ /* 0x002ee20000300a00 */
[----:B------:R-:W3:Y:S01]  /*168f60*/  LDL.LU.64 R48, [R1+0x3a18] ;  /* 0x003a180001307983 */ /* 0x000ee20000300a00 */
[----:B------:R-:W3:Y:S02]  /*168f70*/  LDL.LU.64 R8, [R1+0x39a8] ;  /* 0x0039a80001087983 */ /* 0x000ee40000300a00 */
[----:B------:R-:W3:Y:S02]  /*168f80*/  LDL.LU.64 R44, [R1+0x3938] ;  /* 0x00393800012c7983 */ /* 0x000ee40000300a00 */
[----:B------:R-:W-:Y:S01]  /*168f90*/  STL [R1+0x61a8], R179 ;  /* 0x0061a8b301007387 */ /* 0x000fe20000100800 */
[----:B------:R-:W-:Y:S01]  /*168fa0*/  MOV R119, R210 ;  /* 0x000000d200777202 */ /* 0x000fe20000000f00 */
[----:B------:R-:W-:Y:S01]  /*168fb0*/  IMAD.MOV.U32 R118, RZ, RZ, R211 ;  /* 0x000000ffff767224 */ /* 0x000fe200078e00d3 */
[----:B----4-:R-:W-:-:S05]  /*168fc0*/  IADD3 R31, P2, R20, R246, RZ ;  /* 0x000000f6141f7210 */ /* 0x010fca0007f5e0ff */
[----:B------:R-:W-:Y:S01]  /*168fd0*/  STL [R1+0x2d8], R31 ;  /* 0x0002d81f01007387 */ /* 0x000fe20000100800 */
[-C--:B--2---:R-:W-:Y:S01]  /*168fe0*/  IADD3 R27, P3, R16, R246.reuse, RZ ;  /* 0x000000f6101b7210 */ /* 0x084fe20007f7e0ff */
[----:B---3--:R-:W-:Y:S04]  /*168ff0*/  HMMA.1688.F32.TF32 R120, R4, R210, R204 ;  /* 0x000000d20478723c */ /* 0x008fe800000810cc */
[----:B------:R-:W-:Y:S11]  /*169000*/  STL [R1+0x338], R27 ;  /* 0x0003381b01007387 */ /* 0x000ff60000100800 */
[----:B------:R-:W-:Y:S08]  /*169010*/  @!UPT UIADD3 URZ, URZ, URZ, URZ ;  /* 0x0000003f3f3ff290 */ /* 0x000ff0000fffe03f */
[----:B------:R-:W-:Y:S01]  /*169020*/  STL.64 [R1+0x1eb0], R120 ;  /* 0x001eb07801007387 */ /* 0x000fe20000100a00 */
[----:B------:R-:W-:Y:S02]  /*169030*/  STL.64 [R1+0x1eb8], R122 ;  /* 0x001eb87a01007387 */ /* 0x000fe40000100a00 */
[----:B------:R-:W2:Y:S02]  /*169040*/  LDL.LU.64 R210, [R1+0x6350] ;  /* 0x0063500001d27983 */ /* 0x000ea40000300a00 */
[----:B------:R-:W2:Y:S01]  /*169050*/  LDL.LU.64 R208, [R1+0x6348] ;  /* 0x0063480001d07983 */ /* 0x000ea20000300a00 */
[-C--:B------:R-:W-:Y:S02]  /*169060*/  IADD3 R197, P0, R40, R246.reuse, RZ ;  /* 0x000000f628c57210 */ /* 0x080fe40007f1e0ff */
[-C--:B------:R-:W-:Y:S02]  /*169070*/  IADD3.X R20, R21, R3.reuse, RZ, P2, !PT ;  /* 0x0000000315147210 */ /* 0x080fe400017fe4ff */
[----:B------:R-:W-:Y:S01]  /*169080*/  IADD3 R203, P1, R32, R246, RZ ;  /* 0x000000f620cb7210 */ /* 0x000fe20007f3e0ff */
[----:B------:R-:W-:Y:S01]  /*169090*/  IMAD.X R16, R17, 0x1, R3, P3 ;  /* 0x0000000111107824 */ /* 0x000fe200018e0603 */
[----:B------:R-:W-:-:S02]  /*1690a0*/  IADD3.X R196, R41, R3, RZ, P0, !PT ;  /* 0x0000000329c47210 */ /* 0x000fc400007fe4ff */
[----:B------:R-:W3:Y:S01]  /*1690b0*/  LDL.LU.64 R40, [R1+0x38d0] ;  /* 0x0038d00001287983 */ /* 0x000ee20000300a00 */
[----:B------:R1:W-:Y:S02]  /*1690c0*/  STL [R1+0x2d4], R20 ;  /* 0x0002d41401007387 */ /* 0x0003e40000100800 */
[----:B------:R-:W-:Y:S01]  /*1690d0*/  IMAD.X R202, R33, 0x1, R3, P1 ;  /* 0x0000000121ca7824 */ /* 0x000fe200008e0603 */
[----:B-1----:R-:W4:Y:S01]  /*1690e0*/  LDL.LU.64 R20, [R1+0x3b70] ;  /* 0x003b700001147983 */ /* 0x002f220000300a00 */
[----:B------:R1:W-:Y:S02]  /*1690f0*/  STL [R1+0x334], R16 ;  /* 0x0003341001007387 */ /* 0x0003e40000100800 */
[----:B------:R-:W3:Y:S01]  /*169100*/  LDL.LU.64 R32, [R1+0x3b68] ;  /* 0x003b680001207983 */ /* 0x000ee20000300a00 */
[----:B------:R-:W-:Y:S02]  /*169110*/  IADD3 R151, P0, R36, R246, RZ ;  /* 0x000000f624977210 */ /* 0x000fe40007f1e0ff */
[----:B------:R-:W-:Y:S01]  /*169120*/  MOV R153, R18 ;  /* 0x0000001200997202 */ /* 0x000fe20000000f00 */
[----:B------:R-:W-:Y:S01]  /*169130*/  IMAD.MOV.U32 R181, RZ, RZ, R19 ;  /* 0x000000ffffb57224 */ /* 0x000fe200078e0013 */
[----:B------:R-:W-:Y:S01]  /*169140*/  IADD3.X R150, R37, R3, RZ, P0, !PT ;  /* 0x0000000325967210 */ /* 0x000fe200007fe4ff */
[----:B------:R-:W-:Y:S01]  /*169150*/  IMAD.MOV.U32 R191, RZ, RZ, R218 ;  /* 0x000000ffffbf7224 */ /* 0x000fe200078e00da */
[----:B------:R-:W-:Y:S01]  /*169160*/  MOV R182, R219 ;  /* 0x000000db00b67202 */ /* 0x000fe20000000f00 */
[C---:B--2---:R-:W-:Y:S11]  /*169170*/  HMMA.1688.F32.TF32 R120, R4.reuse, R18, R208 ;  /* 0x000000120478723c */ /* 0x044ff600000810d0 */
[----:B------:R-:W-:Y:S11]  /*169180*/  @!UPT UIADD3 URZ, URZ, URZ, URZ ;  /* 0x0000003f3f3ff290 */ /* 0x000ff6000fffe03f */
[----:B------:R-:W-:Y:S01]  /*169190*/  @!UPT UIADD3 URZ, URZ, URZ, URZ ;  /* 0x0000003f3f3ff290 */ /* 0x000fe2000fffe03f */
[----:B------:R-:W-:Y:S01]  /*1691a0*/  STL.64 [R1+0x1ea0], R120 ;  /* 0x001ea07801007387 */ /* 0x000fe20000100a00 */
[----:B------:R2:W-:Y:S02]  /*1691b0*/  STL.64 [R1+0x1ea8], R122 ;  /* 0x001ea87a01007387 */ /* 0x0005e40000100a00 */
[----:B------:R-:W3:Y:S02]  /*1691c0*/  LDL.LU.64 R18, [R1+0x6340] ;  /* 0x0063400001127983 */ /* 0x000ee40000300a00 */
[----:B-1----:R-:W3:Y:S01]  /*1691d0*/  LDL.LU.64 R16, [R1+0x6338] ;  /* 0x0063380001107983 */ /* 0x002ee20000300a00 */
[----:B------:R-:W3:Y:S01]  /*1691e0*/  LDL R211, [R1+0x4460] ;  /* 0x0044600001d37983 */ /* 0x000ee20000100800 */
[----:B------:R-:W3:Y:S01]  /*1691f0*/  LDL.LU.64 R36, [R1+0x3b00] ;  /* 0x003b000001247983 */ /* 0x000ee20000300a00 */
[----:B--2---:R-:W-:Y:S11]  /*169200*/  HMMA.1688.F32.TF32 R120, R4, R218, R212 ;  /* 0x000000da0478723c */ /* 0x004ff600000810d4 */
[----:B------:R-:W-:Y:S11]  /*169210*/  @!UPT UIADD3 URZ, URZ, URZ, URZ ;  /* 0x0000003f3f3ff290 */ /* 0x000ff6000fffe03f */
[----:B------:R-:W-:Y:S01]  /*169220*/  @!UPT UIADD3 URZ, URZ, URZ, URZ ;  /* 0x0000003f3f3ff290 */ /* 0x000fe2000fffe03f */
[----:B------:R-:W-:Y:S01]  /*169230*/  STL.64 [R1+0x1e90], R120 ;  /* 0x001e907801007387 */ /* 0x000fe20000100a00 */
[----:B------:R-:W-:Y:S02]  /*169240*/  STL.64 [R1+0x1e98], R122 ;  /* 0x001e987a01007387 */ /* 0x000fe40000100a00 */
[----:B------:R-:W2:Y:S02]  /*169250*/  LDL.LU.64 R218, [R1+0x6330] ;  /* 0x0063300001da7983 */ /* 0x000ea40000300a00 */
[----:B------:R-:W2:Y:S01]  /*169260*/  LDL.LU.64 R216, [R1+0x6328] ;  /* 0x0063280001d87983 */ /* 0x000ea20000300a00 */
[-C--:B------:R-:W-:Y:S02]  /*169270*/  IADD3 R167, P1, R12, R246.reuse, RZ ;  /* 0x000000f60ca77210 */ /* 0x080fe40007f3e0ff */
[-C--:B------:R-:W-:Y:S02]  /*169280*/  IADD3 R187, P0, R50, R246.reuse, RZ ;  /* 0x000000f632bb7210 */ /* 0x080fe40007f1e0ff */
[-C--:B------:R-:W-:Y:S01]  /*169290*/  IADD3 R178, P2, R10, R246.reuse, RZ ;  /* 0x000000f60ab27210 */ /* 0x080fe20007f5e0ff */
[----:B------:R-:W-:Y:S01]  /*1692a0*/  IMAD.MOV.U32 R170, RZ, RZ, R222 ;  /* 0x000000ffffaa7224 */ /* 0x000fe200078e00de */
[----:B------:R-:W-:Y:S01]  /*1692b0*/  MOV R154, R223 ;  /* 0x000000df009a7202 */ /* 0x000fe20000000f00 */
[--C-:B------:R-:W-:Y:S01]  /*1692c0*/  IMAD.X R166, R13, 0x1, R3.reuse, P1 ;  /* 0x000000010da67824 */ /* 0x100fe200008e0603 */
[----:B------:R-:W-:Y:S01]  /*1692d0*/  IADD3 R195, P1, R48, R246, RZ ;  /* 0x000000f630c37210 */ /* 0x000fe20007f3e0ff */
[----:B------:R-:W-:Y:S01]  /*1692e0*/  IMAD.X R186, R51, 0x1, R3, P0 ;  /* 0x0000000133ba7824 */ /* 0x000fe200000e0603 */
[-C--:B------:R-:W-:Y:S01]  /*1692f0*/  IADD3.X R177, R11, R3.reuse, RZ, P2, !PT ;  /* 0x000000030bb17210 */ /* 0x080fe200017fe4ff */
[----:B------:R-:W3:Y:S01]  /*169300*/  LDL.LU.64 R12, [R1+0x3a98] ;  /* 0x003a9800010c7983 */ /* 0x000ee20000300a00 */
[----:B------:R-:W-:-:S02]  /*169310*/  IADD3.X R194, R49, R3, RZ, P1, !PT ;  /* 0x0000000331c27210 */ /* 0x000fc40000ffe4ff */
[-C--:B------:R-:W-:Y:S01]  /*169320*/  IADD3 R201, P2, R8, R246.reuse, RZ ;  /* 0x000000f608c97210 */ /* 0x080fe20007f5e0ff */
[----:B------:R-:W3:Y:S01]  /*169330*/  LDL.LU.64 R10, [R1+0x3a20] ;  /* 0x003a2000010a7983 */ /* 0x000ee20000300a00 */
[----:B------:R-:W-:Y:S01]  /*169340*/  STL.64 [R1+0x6150], R190 ;  /* 0x006150be01007387 */ /* 0x000fe20000100a00 */
[----:B------:R-:W-:Y:S02]  /*169350*/  STL.64 [R1+0x6148], R188 ;  /* 0x006148bc01007387 */ /* 0x000fe40000100a00 */
[----:B------:R-:W-:Y:S02]  /*169360*/  IMAD.MOV.U32 R171, RZ, RZ, R34 ;  /* 0x000000ffffab7224 */ /* 0x000fe400078e0022 */
[----:B------:R-:W-:Y:S01]  /*169370*/  IMAD.X R200, R9, 0x1, R3, P2 ;  /* 0x0000000109c87824 */ /* 0x000fe200010e0603 */
[----:B------:R-:W-:Y:S01]  /*169380*/  MOV R155, R35 ;  /* 0x00000023009b7202 */ /* 0x000fe20000000f00 */
[----:B------:R-:W3:Y:S01]  /*169390*/  LDL.LU.64 R8, [R1+0x39b0] ;  /* 0x0039b00001087983 */ /* 0x000ee20000300a00 */
[----:B------:R-:W-:Y:S02]  /*1693a0*/  STL.64 [R1+0x6170], R202 ;  /* 0x006170ca01007387 */ /* 0x000fe40000100a00 */
[----:B------:R-:W-:Y:S01]  /*1693b0*/  STL.64 [R1+0x6168], R200 ;  /* 0x006168c801007387 */ /* 0x000fe20000100a00 */
[----:B------:R-:W-:-:S02]  /*1693c0*/  IADD3 R207, P3, R44, R246, RZ ;  /* 0x000000f62ccf7210 */ /* 0x000fc40007f7e0ff */
[----:B------:R-:W-:Y:S01]  /*1693d0*/  MOV R228, R38 ;  /* 0x0000002600e47202 */ /* 0x000fe20000000f00 */
[----:B------:R-:W-:Y:S01]  /*1693e0*/  IMAD.MOV.U32 R229, RZ, RZ, R39 ;  /* 0x000000ffffe57224 */ /* 0x000fe200078e0027 */
[----:B------:R-:W-:Y:S01]  /*1693f0*/  MOV R230, R42 ;  /* 0x0000002a00e67202 */ /* 0x000fe20000000f00 */
[----:B------:R-:W-:Y:S02]  /*169400*/  IMAD.MOV.U32 R231, RZ, RZ, R43 ;  /* 0x000000ffffe77224 */ /* 0x000fe400078e002b */
[----:B------:R-:W-:Y:S01]  /*169410*/  IMAD.MOV.U32 R183, RZ, RZ, R46 ;  /* 0x000000ffffb77224 */ /* 0x000fe200078e002e */
[----:B------:R-:W-:Y:S01]  /*169420*/  MOV R172, R47 ;  /* 0x0000002f00ac7202 */ /* 0x000fe20000000f00 */
[----:B------:R-:W-:Y:S01]  /*169430*/  IMAD.MOV.U32 R156, RZ, RZ, R22 ;  /* 0x000000ffff9c7224 */ /* 0x000fe200078e0016 */
[----:B------:R-:W-:Y:S02]  /*169440*/  MOV R173, R23 ;  /* 0x0000001700ad7202 */ /* 0x000fe40000000f00 */
[----:B------:R-:W-:Y:S01]  /*169450*/  MOV R174, R63 ;  /* 0x0000003f00ae7202 */ /* 0x000fe20000000f00 */
[----:B------:R-:W-:-:S02]  /*169460*/  IMAD.MOV.U32 R157, RZ, RZ, R62 ;  /* 0x000000ffff9d7224 */ /* 0x000fc400078e003e */
[----:B------:R-:W-:Y:S01]  /*169470*/  IMAD.MOV.U32 R158, RZ, RZ, R226 ;  /* 0x000000ffff9e7224 */ /* 0x000fe200078e00e2 */
[----:B------:R-:W-:Y:S01]  /*169480*/  MOV R159, R227 ;  /* 0x000000e3009f7202 */ /* 0x000fe20000000f00 */
[----:B------:R-:W-:Y:S04]  /*169490*/  LDS R122, [R2+0x3e780] ;  /* 0x03e78000027a7984 */ /* 0x000fe80000000800 */
[----:B------:R-:W1:Y:S04]  /*1694a0*/  LDS R123, [R0+0x3e780] ;  /* 0x03e78000007b7984 */ /* 0x000e680000000800 */
[----:B------:R-:W-:Y:S04]  /*1694b0*/  LDS R120, [R2+0x3c780] ;  /* 0x03c7800002787984 */ /* 0x000fe80000000800 */
[----:B------:R-:W1:Y:S01]  /*1694c0*/  LDS R121, [R0+0x3c780] ;  /* 0x03c7800000797984 */ /* 0x000e620000000800 */
[----:B--2---:R-:W-:Y:S11]  /*1694d0*/  HMMA.1688.F32.TF32 R48, R4, R222, R216 ;  /* 0x000000de0430723c */ /* 0x004ff600000810d8 */
[----:B------:R-:W-:Y:S11]  /*1694e0*/  @!UPT UIADD3 URZ, URZ, URZ, URZ ;  /* 0x0000003f3f3ff290 */ /* 0x000ff6000fffe03f */
[----:B------:R-:W-:Y:S01]  /*1694f0*/  @!UPT UIADD3 URZ, URZ, URZ, URZ ;  /* 0x0000003f3f3ff290 */ /* 0x000fe2000fffe03f */
[----:B------:R-:W-:Y:S01]  /*169500*/  STL.64 [R1+0x1e80], R48 ;  /* 0x001e803001007387 */ /* 0x000fe20000100a00 */
[----:B------:R2:W-:Y:S02]  /*169510*/  STL.64 [R1+0x1e88], R50 ;  /* 0x001e883201007387 */ /* 0x0005e40000100a00 */
[----:B------:R-:W2:Y:S02]  /*169520*/  LDL.LU.64 R222, [R1+0x6320] ;  /* 0x0063200001de7983 */ /* 0x000ea40000300a00 */
[----:B------:R-:W2:Y:S01]  /*169530*/  LDL.LU.64 R220, [R1+0x6318] ;  /* 0x0063180001dc7983 */ /* 0x000ea20000300a00 */
[-C--:B----4-:R-:W-:Y:S02]  /*169540*/  IADD3 R149, P1, R20, R246.reuse, RZ ;  /* 0x000000f614957210 */ /* 0x090fe40007f3e0ff */
[-C--:B---3--:R-:W-:Y:S02]  /*169550*/  IADD3 R209, P0, R40, R246.reuse, RZ ;  /* 0x000000f628d17210 */ /* 0x088fe40007f1e0ff */
[----:B------:R-:W-:Y:S01]  /*169560*/  IADD3 R165, P2, R32, R246, RZ ;  /* 0x000000f620a57210 */ /* 0x000fe20007f5e0ff */
[----:B------:R-:W-:-:S03]  /*169570*/  IMAD.X R148, R21, 0x1, R3, P1 ;  /* 0x0000000115947824 */ /* 0x000fc600008e0603 */
[----:B------:R-:W-:Y:S01]  /*169580*/  IADD3.X R164, R33, R3, RZ, P2, !PT ;  /* 0x0000000321a47210 */ /* 0x000fe200017fe4ff */
[----:B------:R-:W-:Y:S01]  /*169590*/  IMAD.X R208, R41, 0x1, R3, P0 ;  /* 0x0000000129d07824 */ /* 0x000fe200000e0603 */
[----:B------:R-:W-:Y:S01]  /*1695a0*/  STL.64 [R1+0x6180], R150 ;  /* 0x0061809601007387 */ /* 0x000fe20000100a00 */
[-C--:B------:R-:W-:Y:S01]  /*1695b0*/  IADD3 R176, P0, R36, R246.reuse, RZ ;  /* 0x000000f624b07210 */ /* 0x080fe20007f1e0ff */
[----:B------:R-:W-:Y:S02]  /*1695c0*/  STL.64 [R1+0x6178], R148 ;  /* 0x0061789401007387 */ /* 0x000fe40000100a00 */
[----:B------:R-:W-:Y:S01]  /*1695d0*/  STL.64 [R1+0x6190], R166 ;  /* 0x006190a601007387 */ /* 0x000fe20000100a00 */
[----:B------:R-:W-:Y:S01]  /*1695e0*/  STL.64 [R1+0x6188], R164 ;  /* 0x006188a401007387 */ /* 0x000fe20000100a00 */
[----:B------:R-:W-:Y:S02]  /*1695f0*/  STL [R1+0x61c8], R178 ;  /* 0x0061c8b201007387 */ /* 0x000fe40000100800 */
[----:B------:R-:W-:Y:S01]  /*169600*/  STL.64 [R1+0x61c0], R176 ;  /* 0x0061c0b001007387 */ /* 0x000fe20000100a00 */
[----:B--2---:R-:W-:Y:S11]  /*169610*/  HMMA.1688.F32.TF32 R48, R4, R34, R220 ;  /* 0x000000220430723c */ /* 0x004ff600000810dc */
[----:B------:R-:W-:Y:S11]  /*169620*/  @!UPT UIADD3 URZ, URZ, URZ, URZ ;  /* 0x0000003f3f3ff290 */ /* 0x000ff6000fffe03f */
[----:B------:R-:W-:Y:S01]  /*169630*/  @!UPT UIADD3 URZ, URZ, URZ, URZ ;  /* 0x0000003f3f3ff290 */ /* 0x000fe2000fffe03f */
[----:B------:R2:W-:Y:S01]  /*169640*/  STL.64 [R1+0x1e70], R48 ;  /* 0x001e703001007387 */ /* 0x0005e20000100a00 */
[----:B------:R-:W-:Y:S02]  /*169650*/  STL.64 [R1+0x1e78], R50 ;  /* 0x001e783201007387 */ /* 0x000fe40000100a00 */
[----:B------:R-:W3:Y:S02]  /*169660*/  LDL.LU.64 R34, [R1+0x6310] ;  /* 0x0063100001227983 */ /* 0x000ee40000300a00 */
[----:B------:R-:W3:Y:S01]  /*169670*/  LDL.LU.64 R32, [R1+0x6308] ;  /* 0x0063080001207983 */ /* 0x000ee20000300a00 */
[----:B------:R-:W-:Y:S02]  /*169680*/  MOV R41, c[0x0][0x180] ;  /* 0x0000600000297a02 */ /* 0x000fe40000000f00 */
[----:B------:R-:W-:Y:S02]  /*169690*/  IADD3 R185, P1, R12, R246, RZ ;  /* 0x000000f60cb97210 */ /* 0x000fe40007f3e0ff */
[----:B------:R-:W-:-:S02]  /*1696a0*/  IADD3 R20, R41, -0x280, RZ ;  /* 0xfffffd8029147810 */ /* 0x000fc40007ffe0ff */
[-C--:B------:R-:W-:Y:S02]  /*1696b0*/  IADD3 R193, P2, R10, R246.reuse, RZ ;  /* 0x000000f60ac17210 */ /* 0x080fe40007f5e0ff */
[-C--:B------:R-:W-:Y:S02]  /*1696c0*/  IADD3.X R184, R13, R3.reuse, RZ, P1, !PT ;  /* 0x000000030db87210 */ /* 0x080fe40000ffe4ff */
[----:B------:R-:W-:Y:S01]  /*1696d0*/  IADD3.X R206, R45, R3, RZ, P3, !PT ;  /* 0x000000032dce7210 */ /* 0x000fe20001ffe4ff */
[----:B------:R-:W-:Y:S02]  /*1696e0*/  IMAD R116, R211, -0x80, R20 ;  /* 0xffffff80d3747824 */ /* 0x000fe400078e0214 */
[--C-:B------:R-:W-:Y:S01]  /*1696f0*/  IMAD.X R175, R37, 0x1, R3.reuse, P0 ;  /* 0x0000000125af7824 */ /* 0x100fe200000e0603 */
[----:B------:R-:W4:Y:S01]  /*169700*/  LDL.LU.64 R20, [R1+0x3940] ;  /* 0x0039400001147983 */ /* 0x000f220000300a00 */
[----:B------:R-:W-:Y:S02]  /*169710*/  STL.64 [R1+0x6210], R154 ;  /* 0x0062109a01007387 */ /* 0x000fe40000100a00 */
[----:B------:R-:W-:Y:S01]  /*169720*/  STL [R1+0x6208], R153 ;  /* 0x0062089901007387 */ /* 0x000fe20000100800 */
[----:B------:R-:W-:Y:S01]  /*169730*/  IADD3 R199, P3, R8, R246, RZ ;  /* 0x000000f608c77210 */ /* 0x000fe20007f7e0ff */
[----:B------:R-:W-:-:S02]  /*169740*/  IMAD.X R192, R11, 0x1, R3, P2 ;  /* 0x000000010bc07824 */ /* 0x000fc400010e0603 */
[----:B------:R-:W-:Y:S01]  /*169750*/  IMAD.MOV.U32 R37, RZ, RZ, c[0x0][0x180] ;  /* 0x00006000ff257624 */ /* 0x000fe200078e00ff */
[----:B------:R-:W-:Y:S01]  /*169760*/  STL.64 [R1+0x61d0], R170 ;  /* 0x0061d0aa01007387 */ /* 0x000fe20000100a00 */
[----:B------:R-:W-:Y:S02]  /*169770*/  STL.64 [R1+0x61b8], R186 ;  /* 0x0061b8ba01007387 */ /* 0x000fe40000100a00 */
[----:B------:R-:W-:Y:S02]  /*169780*/  STL.64 [R1+0x61b0], R184 ;  /* 0x0061b0b801007387 */ /* 0x000fe40000100a00 */
[----:B------:R-:W-:Y:S01]  /*169790*/  STL.64 [R1+0x61e0], R194 ;  /* 0x0061e0c201007387 */ /* 0x000fe20000100a00 */
[----:B------:R-:W-:Y:S01]  /*1697a0*/  IADD3.X R198, R9, R3, RZ, P3, !PT ;  /* 0x0000000309c67210 */ /* 0x000fe20001ffe4ff */
[----:B------:R-:W-:Y:S01]  /*1697b0*/  STL.64 [R1+0x61d8], R192 ;  /* 0x0061d8c001007387 */ /* 0x000fe20000100a00 */
[----:B------:R-:W-:Y:S01]  /*1697c0*/  IADD3 R37, R37, 0x7f, RZ ;  /* 0x0000007f25257810 */ /* 0x000fe20007ffe0ff */
[----:B------:R-:W4:Y:S02]  /*1697d0*/  LDL.LU R12, [R1+0x3714] ;  /* 0x00371400010c7983 */ /* 0x000f240000300800 */
[----:B------:R-:W4:Y:S01]  /*1697e0*/  LDL.LU R10, [R1+0x5888] ;  /* 0x00588800010a7983 */ /* 0x000f220000300800 */
[----:B--2---:R-:W2:Y:S01]  /*1697f0*/  LDL.LU R48, [R1+0x5884] ;  /* 0x0058840001307983 */ /* 0x004ea20000300800 */
[----:B------:R-:W-:Y:S01]  /*169800*/  STL.64 [R1+0x61f0], R198 ;  /* 0x0061f0c601007387 */ /* 0x000fe20000100a00 */
[----:B------:R-:W-:Y:S01]  /*169810*/  SHF.R.S32.HI R8, RZ, 0x1f, R37 ;  /* 0x0000001fff087819 */ /* 0x000fe20000011425 */
[----:B------:R-:W-:Y:S03]  /*169820*/  STL.64 [R1+0x61e8], R196 ;  /* 0x0061e8c401007387 */ /* 0x000fe60000100a00 */
[----:B------:R-:W-:Y:S01]  /*169830*/  LEA.HI R8, R8, R37, RZ, 0x7 ;  /* 0x0000002508087211 */ /* 0x000fe200078f38ff */
[C---:B---3--:R-:W-:Y:S11]  /*169840*/  HMMA.1688.F32.TF32 R32, R4.reuse, R38, R32 ;  /* 0x000000260420723c */ /* 0x048ff60000081020 */
[----:B------:R-:W-:Y:S11]  /*169850*/  @!UPT UIADD3 URZ, URZ, URZ, URZ ;  /* 0x0000003f3f3ff290 */ /* 0x000ff6000fffe03f */
[----:B------:R-:W-:Y:S01]  /*169860*/  @!UPT UIADD3 URZ, URZ, URZ, URZ ;  /* 0x0000003f3f3ff290 */ /* 0x000fe2000fffe03f */
[----:B------:R-:W-:Y:S01]  /*169870*/  STL.64 [R1+0x1e60], R32 ;  /* 0x001e602001007387 */ /* 0x000fe20000100a00 */
[----:B------:R3:W-:Y:S02]  /*169880*/  STL.64 [R1+0x1e68], R34 ;  /* 0x001e682201007387 */ /* 0x0007e40000100a00 */
[----:B------:R-:W2:Y:S02]  /*169890*/  LDL.LU.64 R38, [R1+0x6300] ;  /* 0x0063000001267983 */ /* 0x000ea40000300a00 */
[----:B------:R-:W2:Y:S01]  /*1698a0*/  LDL.LU.64 R36, [R1+0x62f8] ;  /* 0x0062f80001247983 */ /* 0x000ea20000300a00 */
[----:B------:R-:W4:Y:S04]  /*1698b0*/  LDL.LU R11, [R1+0x5880] ;  /* 0x00588000010b7983 */ /* 0x000f280000300800 */
[----:B---3--:R-:W3:Y:S01]  /*1698c0*/  LDL.LU R34, [R1+0x5878] ;  /* 0x0058780001227983 */ /* 0x008ee20000300800 */
[----:B------:R-:W3:Y:S02]  /*1698d0*/  LDL.LU R32, [R1+0x587c] ;  /* 0x00587c0001207983 */ /* 0x000ee40000300800 */
[----:B------:R-:W3:Y:S01]  /*1698e0*/  LDL.LU R31, [R1+0x5874] ;  /* 0x00587400011f7983 */ /* 0x000ee20000300800 */
[----:B--2---:R-:W-:Y:S11]  /*1698f0*/  HMMA.1688.F32.TF32 R36, R4, R42, R36 ;  /* 0x0000002a0424723c */ /* 0x004ff60000081024 */
[----:B------:R-:W-:Y:S11]  /*169900*/  @!UPT UIADD3 URZ, URZ, URZ, URZ ;  /* 0x0000003f3f3ff290 */ /* 0x000ff6000fffe03f */
[----:B------:R-:W-:Y:S01]  /*169910*/  @!UPT UIADD3 URZ, URZ, URZ, URZ ;  /* 0x0000003f3f3ff290 */ /* 0x000fe2000fffe03f */
[----:B------:R-:W-:Y:S01]  /*169920*/  STL.64 [R1+0x1e50], R36 ;  /* 0x001e502401007387 */ /* 0x000fe20000100a00 */
[----:B------:R2:W-:Y:S02]  /*169930*/  STL.64 [R1+0x1e58], R38 ;  /* 0x001e582601007387 */ /* 0x0005e40000100a00 */
[----:B------:R-:W2:Y:S02]  /*169940*/  LDL.LU.64 R42, [R1+0x62f0] ;  /* 0x0062f000012a7983 */ /* 0x000ea40000300a00 */
[----:B------:R-:W2:Y:S01]  /*169950*/  LDL.LU.64 R40, [R1+0x62e8] ;  /* 0x0062e80001287983 */ /* 0x000ea20000300a00 */
[----:B------:R-:W-:-:S04]  /*169960*/  ISETP.GT.AND P1, PT, R116, RZ, PT ;  /* 0x000000ff7400720c */ /* 0x000fc80003f24270 */
[----:B------:R-:W-:Y:S01]  /*169970*/  SEL R9, RZ, 0x4, !P1 ;  /* 0x00000004ff097807 */ /* 0x000fe20004800000 */
[----:B----4-:R-:W-:Y:S01]  /*169980*/  IADD3 R205, P1, R20, R246, RZ ;  /* 0x000000f614cd7210 */ /* 0x010fe20007f3e0ff */
[----:B------:R-:W-:Y:S03]  /*169990*/  STL.64 [R1+0x6200], R230 ;  /* 0x006200e601007387 */ /* 0x000fe60000100a00 */
[----:B------:R-:W-:Y:S01]  /*1699a0*/  IADD3.X R204, R21, R3, RZ, P1, !PT ;  /* 0x0000000315cc7210 */ /* 0x000fe20000ffe4ff */
[----:B------:R-:W-:Y:S01]  /*1699b0*/  STL.64 [R1+0x61f8], R228 ;  /* 0x0061f8e401007387 */ /* 0x000fe20000100a00 */
[----:B------:R-:W-:Y:S03]  /*1699c0*/  STL.64 [R1+0x6220], R206 ;  /* 0x006220ce01007387 */ /* 0x000fe60000100a00 */
[----:B------:R-:W-:Y:S01]  /*1699d0*/  STL.64 [R1+0x6218], R204 ;  /* 0x006218cc01007387 */ /* 0x000fe20000100a00 */
[----:B--2---:R-:W-:Y:S01]  /*1699e0*/  HMMA.1688.F32.TF32 R36, R4, R46, R40 ;  /* 0x0000002e0424723c */ /* 0x004fe20000081028 */
[----:B------:R-:W-:-:S02]  /*1699f0*/  SHF.R.S32.HI R8, RZ, 0x7, R8 ;  /* 0x00000007ff087819 */ /* 0x000fc40000011408 */
[----:B------:R-:W-:Y:S01]  /*169a00*/  ISETP.GT.AND P2, PT, R116, 0x4, PT ;  /* 0x000000047400780c */ /* 0x000fe20003f44270 */
[----:B------:R-:W2:Y:S01]  /*169a10*/  S2R R21, SR_TID.X ;  /* 0x0000000000157919 */ /* 0x000ea20000002100 */
[----:B------:R-:W-:-:S03]  /*169a20*/  IADD3 R48, P5, R48, R247, RZ ;  /* 0x000000f730307210 */ /* 0x000fc60007fbe0ff */
[----:B------:R-:W-:Y:S01]  /*169a30*/  HMMA.1688.F32.TF32 R16, R4, R226, R16 ;  /* 0x000000e20410723c */ /* 0x000fe20000081010 */
[----:B------:R-:W-:Y:S04]  /*169a40*/  LDS R40, [R2+0x34780] ;  /* 0x0347800002287984 */ /* 0x000fe80000000800 */
[----:B------:R-:W-:Y:S04]  /*169a50*/  LDS R42, [R2+0x36780] ;  /* 0x03678000022a7984 */ /* 0x000fe80000000800 */
[----:B------:R-:W-:Y:S04]  /*169a60*/  LDS R41, [R0+0x34780] ;  /* 0x0347800000297984 */ /* 0x000fe80000000800 */
[----:B------:R-:W4:Y:S04]  /*169a70*/  LDS R43, [R0+0x36780] ;  /* 0x03678000002b7984 */ /* 0x000f280000000800 */
[----:B------:R-:W-:Y:S01]  /*169a80*/  STL.64 [R1+0x1ca0], R36 ;  /* 0x001ca02401007387 */ /* 0x000fe20000100a00 */
[----:B------:R1:W-:Y:S02]  /*169a90*/  STL.64 [R1+0x1ca8], R38 ;  /* 0x001ca82601007387 */ /* 0x0003e40000100a00 */
[----:B------:R-:W1:Y:S02]  /*169aa0*/  LDL.LU.64 R46, [R1+0x62e0] ;  /* 0x0062e000012e7983 */ /* 0x000e640000300a00 */
[----:B------:R-:W1:Y:S01]  /*169ab0*/  LDL.LU.64 R44, [R1+0x62d8] ;  /* 0x0062d800012c7983 */ /* 0x000e620000300a00 */
[----:B------:R-:W-:-:S04]  /*169ac0*/  IADD3 R8, R8, -0x5, RZ ;  /* 0xfffffffb08087810 */ /* 0x000fc80007ffe0ff */
[----:B------:R-:W-:Y:S01]  /*169ad0*/  ISETP.GE.AND P0, PT, R211, R8, PT ;  /* 0x00000008d300720c */ /* 0x000fe20003f06270 */
[----:B------:R-:W-:Y:S01]  /*169ae0*/  SEL R8, RZ, 0x4, !P2 ;  /* 0x00000004ff087807 */ /* 0x000fe20005000000 */
[----:B------:R-:W-:Y:S02]  /*169af0*/  ISETP.GT.AND P2, PT, R116, 0x8, PT ;  /* 0x000000087400780c */ /* 0x000fe40003f44270 */
[----:B------:R-:W-:-:S04]  /*169b00*/  SEL R9, R9, RZ, !P0 ;  /* 0x000000ff09097207 */ /* 0x000fc80004000000 */
[----:B------:R-:W-:Y:S01]  /*169b10*/  ISETP.NE.U32.AND P1, PT, R9, RZ, PT ;  /* 0x000000ff0900720c */ /* 0x000fe20003f25070 */
[----:B------:R-:W-:Y:S01]  /*169b20*/  SEL R9, RZ, 0x4, !P2 ;  /* 0x00000004ff097807 */ /* 0x000fe20005000000 */
[----:B------:R-:W-:Y:S02]  /*169b30*/  IADD3 R10, P2, R10, R247, RZ ;  /* 0x000000f70a0a7210 */ /* 0x000fe40007f5e0ff */
[----:B---3--:R-:W-:-:S03]  /*169b40*/  IADD3.X R34, R34, R244, RZ, P5, !PT ;  /* 0x000000f422227210 */ /* 0x008fc60002ffe4ff */
[----:B------:R-:W-:Y:S01]  /*169b50*/  IMAD.X R11, R11, 0x1, R244, P2 ;  /* 0x000000010b0b7824 */ /* 0x000fe200010e06f4 */
[----:B------:R-:W-:Y:S01]  /*169b60*/  STL [R1+0x5888], R10 ;  /* 0x0058880a01007387 */ /* 0x000fe20000100800 */
[----:B------:R-:W-:Y:S03]  /*169b70*/  STL [R1+0x5884], R48 ;  /* 0x0058843001007387 */ /* 0x000fe60000100800 */
[----:B------:R-:W-:Y:S01]  /*169b80*/  STL [R1+0x5880], R11 ;  /* 0x0058800b01007387 */ /* 0x000fe20000100800 */
[----:B------:R-:W-:Y:S01]  /*169b90*/  STL [R1+0x5878], R34 ;  /* 0x0058782201007387 */ /* 0x000fe20000100800 */
[----:B--2---:R-:W-:Y:S01]  /*169ba0*/  LOP3.LUT R27, R21, 0x7f, RZ, 0xc0, !PT ;  /* 0x0000007f151b7812 */ /* 0x004fe200078ec0ff */
[----:B-1----:R-:W-:Y:S11]  /*169bb0*/  HMMA.1688.F32.TF32 R36, R4, R22, R44 ;  /* 0x000000160424723c */ /* 0x002ff6000008102c */
[----:B------:R-:W-:Y:S11]  /*169bc0*/  @!UPT UIADD3 URZ, URZ, URZ, URZ ;  /* 0x0000003f3f3ff290 */ /* 0x000ff6000fffe03f */
[----:B------:R-:W-:Y:S01]  /*169bd0*/  @!UPT UIADD3 URZ, URZ, URZ, URZ ;  /* 0x0000003f3f3ff290 */ /* 0x000fe2000fffe03f */
[----:B------:R-:W-:Y:S01]  /*169be0*/  STL.64 [R1+0x1cc0], R36 ;  /* 0x001cc02401007387 */ /* 0x000fe20000100a00 */
[----:B------:R-:W-:Y:S02]  /*169bf0*/  STL.64 [R1+0x1cc8], R38 ;  /* 0x001cc82601007387 */ /* 0x000fe40000100a00 */
[----:B------:R-:W2:Y:S02]  /*169c00*/  LDL.LU.64 R22, [R1+0x62d0] ;  /* 0x0062d00001167983 */ /* 0x000ea40000300a00 */
[----:B------:R-:W2:Y:S01]  /*169c10*/  LDL.LU.64 R20, [R1+0x62c8] ;  /* 0x0062c80001147983 */ /* 0x000ea20000300a00 */
[----:B------:R-:W-:-:S04]  /*169c20*/  SEL R8, R8, RZ, !P0 ;  /* 0x000000ff08087207 */ /* 0x000fc80004000000 */
[----:B------:R-:W-:Y:S01]  /*169c30*/  ISETP.NE.U32.AND P4, PT, R8, RZ, PT ;  /* 0x000000ff0800720c */ /* 0x000fe20003f85070 */
[----:B------:R-:W-:Y:S01]  /*169c40*/  IADD3 R8, R12, 0x1, RZ ;  /* 0x000000010c087810 */ /* 0x000fe20007ffe0ff */
[----:B------:R-:W-:-:S03]  /*169c50*/  IADD3 R32, P5, R32, R247, RZ ;  /* 0x000000f720207210 */ /* 0x000fc60007fbe0ff */
[C---:B------:R-:W-:Y:S02]  /*169c60*/  ISETP.GT.AND P2, PT, R8.reuse, 0x4, PT ;  /* 0x000000040800780c */ /* 0x040fe40003f44270 */
[----:B------:R-:W-:Y:S01]  /*169c70*/  STL [R1+0x587c], R32 ;  /* 0x00587c2001007387 */ /* 0x000fe20000100800 */
[----:B------:R-:W3:Y:S01]  /*169c80*/  LDL.LU R35, [R1+0x5870] ;  /* 0x0058700001237983 */ /* 0x000ee20000300800 */
[----:B------:R-:W-:Y:S01]  /*169c90*/  SEL R218, R8, RZ, !P2 ;  /* 0x000000ff08da7207 */ /* 0x000fe20005000000 */
[----:B------:R-:W-:Y:S01]  /*169ca0*/  IADD3 R31, P2, R31, R247, RZ ;  /* 0x000000f71f1f7210 */ /* 0x000fe20007f5e0ff */
[----:B------:R-:W3:Y:S03]  /*169cb0*/  LDL.LU R33, [R1+0x5868] ;  /* 0x0058680001217983 */ /* 0x000ee60000300800 */
[----:B------:R-:W-:Y:S01]  /*169cc0*/  STL [R1+0x3714], R218 ;  /* 0x003714da01007387 */ /* 0x000fe20000100800 */
[----:B--2---:R-:W-:Y:S01]  /*169cd0*/  HMMA.1688.F32.TF32 R20, R4, R62, R20 ;  /* 0x0000003e0414723c */ /* 0x004fe20000081014 */
[----:B------:R-:W-:Y:S01]  /*169ce0*/  STL [R1+0x5874], R31 ;  /* 0x0058741f01007387 */ /* 0x000fe20000100800 */
[----:B------:R-:W-:-:S02]  /*169cf0*/  SEL R9, R9, RZ, !P0 ;  /* 0x000000ff09097207 */ /* 0x000fc40004000000 */
[----:B------:R-:W-:Y:S01]  /*169d00*/  MOV R12, R10 ;  /* 0x0000000a000c7202 */ /* 0x000fe20000000f00 */
[----:B------:R-:W-:Y:S01]  /*169d10*/  IMAD.MOV.U32 R13, RZ, RZ, R11 ;  /* 0x000000ffff0d7224 */ /* 0x000fe200078e000b */
[----:B------:R-:W-:Y:S11]  /*169d20*/  LDS R8, [R2+0x38780] ;  /* 0x0387800002087984 */ /* 0x000ff60000000800 */
[----:B------:R-:W-:Y:S06]  /*169d30*/  @!UPT UIADD3 URZ, URZ, URZ, URZ ;  /* 0x0000003f3f3ff290 */ /* 0x000fec000fffe03f */
[----:B------:R-:W-:Y:S01]  /*169d40*/  STL.64 [R1+0x1cd0], R20 ;  /* 0x001cd01401007387 */ /* 0x000fe20000100a00 */
[----:B------:R-:W-:Y:S02]  /*169d50*/  STL.64 [R1+0x1cd8], R22 ;  /* 0x001cd81601007387 */ /* 0x000fe40000100a00 */
[----:B------:R-:W2:Y:S02]  /*169d60*/  LDL.LU.64 R62, [R1+0x62c0] ;  /* 0x0062c000013e7983 */ /* 0x000ea40000300a00 */
[----:B------:R-:W2:Y:S01]  /*169d70*/  LDL.LU.64 R60, [R1+0x62b8] ;  /* 0x0062b800013c7983 */ /* 0x000ea20000300a00 */
[----:B------:R-:W-:Y:S01]  /*169d80*/  STL.64 [R1+0x6230], R174 ;  /* 0x006230ae01007387 */ /* 0x000fe20000100a00 */
[----:B------:R-:W-:Y:S02]  /*169d90*/  STL.64 [R1+0x6228], R172 ;  /* 0x006228ac01007387 */ /* 0x000fe40000100a00 */
[----:B------:R-:W-:Y:S02]  /*169da0*/  STL.64 [R1+0x1ce0], R16 ;  /* 0x001ce01001007387 */ /* 0x000fe40000100a00 */
[----:B------:R-:W-:Y:S01]  /*169db0*/  STL.64 [R1+0x1ce8], R18 ;  /* 0x001ce81201007387 */ /* 0x000fe20000100a00 */
[----:B------:R-:W2:Y:S01]  /*169dc0*/  LDL.LU.64 R226, [R1+0x62b0] ;  /* 0x0062b00001e27983 */ /* 0x000ea20000300a00 */
[----:B------:R-:W2:Y:S01]  /*169dd0*/  LDL.LU.64 R224, [R1+0x62a8] ;  /* 0x0062a80001e07983 */ /* 0x000ea20000300a00 */
[----:B------:R-:W-:-:S02]  /*169de0*/  ISETP.NE.U32.AND P3, PT, R9, RZ, PT ;  /* 0x000000ff0900720c */ /* 0x000fc40003f65070 */
[----:B------:R-:W-:Y:S04]  /*169df0*/  LDS R10, [R2+0x3a780] ;  /* 0x03a78000020a7984 */ /* 0x000fe80000000800 */
[----:B------:R-:W-:Y:S04]  /*169e00*/  LDS R9, [R0+0x38780] ;  /* 0x0387800000097984 */ /* 0x000fe80000000800 */
[----:B------:R-:W1:Y:S01]  /*169e10*/  LDS R11, [R0+0x3a780] ;  /* 0x03a78000000b7984 */ /* 0x000e620000000800 */
[----:B------:R-:W-:Y:S02]  /*169e20*/  BAR.SYNC.DEFER_BLOCKING 0x0 ;  /* 0x0000000000007b1d */ /* 0x000fe40000010000 */
[----:B------:R-:W-:-:S04]  /*169e30*/  IMAD.SHL.U32 R219, R27, 0x4, RZ ;  /* 0x000000041bdb7824 */ /* 0x000fc800078e00ff */
[----:B------:R-:W-:Y:S02]  /*169e40*/  STL.64 [R1+0x6240], R158 ;  /* 0x0062409e01007387 */ /* 0x000fe40000100a00 */
[----:B---3--:R-:W-:Y:S01]  /*169e50*/  IMAD.X R35, R35, 0x1, R244, P5 ;  /* 0x0000000123237824 */ /* 0x008fe200028e06f4 */
[----:B------:R-:W-:Y:S01]  /*169e60*/  LEA R117, R218, R219, 0x12 ;  /* 0x000000dbda757211 */ /* 0x000fe200078e90ff */
[----:B------:R-:W-:Y:S01]  /*169e70*/  STL.64 [R1+0x6238], R156 ;  /* 0x0062389c01007387 */ /* 0x000fe20000100a00 */
[----:B------:R3:W-:Y:S01]  /*169e80*/  STL.64 [R1+0x6250], R122 ;  /* 0x0062507a01007387 */ /* 0x0007e20000100a00 */
[----:B------:R-:W-:Y:S01]  /*169e90*/  IADD3.X R33, R33, R244, RZ, P2, !PT ;  /* 0x000000f421217210 */ /* 0x000fe200017fe4ff */
[----:B------:R1:W-:Y:S02]  /*169ea0*/  STL.64 [R1+0x6248], R120 ;  /* 0x0062487801007387 */ /* 0x0003e40000100a00 */
[----:B------:R-:W-:Y:S01]  /*169eb0*/  IMAD.MOV.U32 R160, RZ, RZ, R54 ;  /* 0x000000ffffa07224 */ /* 0x000fe200078e0036 */
[----:B------:R-:W-:Y:S01]  /*169ec0*/  MOV R161, R55 ;  /* 0x0000003700a17202 */ /* 0x000fe20000000f00 */
[----:B------:R-:W-:Y:S01]  /*169ed0*/  @!PT LDS RZ, [RZ] ;  /* 0x00000000fffff984 */ /* 0x000fe20000000800 */
[----:B------:R-:W-:Y:S01]  /*169ee0*/  @!PT LDS RZ, [RZ] ;  /* 0x00000000fffff984 */ /* 0x000fe20000000800 */
[----:B------:R-:W-:Y:S01]  /*169ef0*/  @!PT LDS RZ, [RZ] ;  /* 0x00000000fffff984 */ /* 0x000fe20000000800 */
[----:B------:R4:W-:Y:S01]  /*169f00*/  LDGSTS.E [R117], [R12.64], P1 ;  /* 0x000000000c757fae */ /* 0x0009e20008921844 */
[----:B---3--:R-:W-:Y:S01]  /*169f10*/  IMAD.MOV.U32 R122, RZ, RZ, R53 ;  /* 0x000000ffff7a7224 */ /* 0x008fe200078e0035 */
[----:B------:R-:W-:-:S02]  /*169f20*/  MOV R123, R52 ;  /* 0x00000034007b7202 */ /* 0x000fc40000000f00 */
[----:B----4-:R-:W-:Y:S02]  /*169f30*/  MOV R13, R34 ;  /* 0x00000022000d7202 */ /* 0x010fe40000000f00 */
[----:B------:R-:W3:Y:S01]  /*169f40*/  LDL.LU R34, [R1+0x580c] ;  /* 0x00580c0001227983 */ /* 0x000ee20000300800 */
[----:B------:R-:W-:Y:S02]  /*169f50*/  STL [R1+0x5870], R35 ;  /* 0x0058702301007387 */ /* 0x000fe40000100800 */
[----:B-1----:R-:W4:Y:S02]  /*169f60*/  LDL.LU R120, [R1+0x1630] ;  /* 0x0016300001787983 */ /* 0x002f240000300800 */
[----:B------:R-:W-:Y:S01]  /*169f70*/  STL [R1+0x5868], R33 ;  /* 0x0058682101007387 */ /* 0x000fe20000100800 */
[----:B------:R-:W4:Y:S01]  /*169f80*/  LDL.LU R121, [R1+0x1634] ;  /* 0x0016340001797983 */ /* 0x000f220000300800 */
[----:B--2---:R-:W-:Y:S11]  /*169f90*/  HMMA.1688.F32.TF32 R16, R4, R54, R224 ;  /* 0x000000360410723c */ /* 0x004ff600000810e0 */
[----:B------:R-:W-:Y:S11]  /*169fa0*/  @!UPT UIADD3 URZ, URZ, URZ, URZ ;  /* 0x0000003f3f3ff290 */ /* 0x000ff6000fffe03f */
[----:B------:R-:W-:Y:S01]  /*169fb0*/  @!UPT UIADD3 URZ, URZ, URZ, URZ ;  /* 0x0000003f3f3ff290 */ /* 0x000fe2000fffe03f */
[----:B------:R1:W-:Y:S01]  /*169fc0*/  STL.64 [R1+0x1d00], R16 ;  /* 0x001d001001007387 */ /* 0x0003e20000100a00 */
[----:B------:R-:W-:Y:S02]  /*169fd0*/  STL.64 [R1+0x1d08], R18 ;  /* 0x001d081201007387 */ /* 0x000fe40000100a00 */
[----:B------:R-:W2:Y:S02]  /*169fe0*/  LDL.LU.64 R54, [R1+0x62a0] ;  /* 0x0062a00001367983 */ /* 0x000ea40000300a00 */
[----:B------:R-:W2:Y:S02]  /*169ff0*/  LDL.LU.64 R52, [R1+0x6298] ;  /* 0x0062980001347983 */ /* 0x000ea40000300a00 */
[----:B------:R-:W-:-:S05]  /*16a000*/  IMAD.MOV.U32 R12, RZ, RZ, R48 ;  /* 0x000000ffff0c7224 */ /* 0x000fca00078e0030 */
[----:B------:R1:W-:Y:S02]  /*16a010*/  LDGSTS.E [R117+0x200], [R12.64], P1 ;  /* 0x002000000c757fae */ /* 0x0003e40008921844 */
[----:B-1----:R-:W-:Y:S02]  /*16a020*/  IMAD.MOV.U32 R12, RZ, RZ, R32 ;  /* 0x000000ffff0c7224 */ /* 0x002fe400078e0020 */
        /* <DEDUP_REMOVED lines=8> */
[----:B------:R-:W4:Y:S04]  /*16a0b0*/  LDL.LU R22, [R1+0x57f4] ;  /* 0x0057f40001167983 */ /* 0x000f280000300800 */
[----:B------:R1:W-:Y:S01]  /*16a0c0*/  LDGSTS.E [R117+0x400], [R12.64], P1 ;  /* 0x004000000c757fae */ /* 0x0003e20008921844 */
[----:B------:R-:W4:Y:S02]  /*16a0d0*/  LDL.LU R172, [R1+0x1650] ;  /* 0x0016500001ac7983 */ /* 0x000f240000300800 */
[----:B------:R-:W4:Y:S02]  /*16a0e0*/  LDL.LU R173, [R1+0x1654] ;  /* 0x0016540001ad7983 */ /* 0x000f240000300800 */
[----:B------:R-:W-:Y:S01]  /*16a0f0*/  IMAD.MOV.U32 R162, RZ, RZ, R58 ;  /* 0x000000ffffa27224 */ /* 0x000fe200078e003a */
[----:B------:R-:W-:Y:S01]  /*16a100*/  MOV R163, R59 ;  /* 0x0000003b00a37202 */ /* 0x000fe20000000f00 */
[----:B------:R-:W-:Y:S01]  /*16a110*/  IMAD.MOV.U32 R174, RZ, RZ, R57 ;  /* 0x000000ffffae7224 */ /* 0x000fe200078e0039 */
[----:B------:R-:W-:-:S02]  /*16a120*/  MOV R175, R56 ;  /* 0x0000003800af7202 */ /* 0x000fc40000000f00 */
[----:B-1----:R-:W-:Y:S01]  /*16a130*/  MOV R13, R33 ;  /* 0x00000021000d7202 */ /* 0x002fe20000000f00 */
[----:B------:R-:W-:Y:S01]  /*16a140*/  IMAD.MOV.U32 R12, RZ, RZ, R31 ;  /* 0x000000ffff0c7224 */ /* 0x000fe200078e001f */
[----:B------:R-:W4:Y:S01]  /*16a150*/  LDL.LU R33, [R1+0x57f8] ;  /* 0x0057f80001217983 */ /* 0x000f220000300800 */
[----:B------:R-:W4:Y:S03]  /*16a160*/  LDL.LU R31, [R1+0x57f0] ;  /* 0x0057f000011f7983 */ /* 0x000f260000300800 */
[----:B------:R1:W-:Y:S01]  /*16a170*/  LDGSTS.E [R117+0x600], [R12.64], P1 ;  /* 0x006000000c757fae */ /* 0x0003e20008921844 */
[----:B---3--:R-:W-:Y:S01]  /*16a180*/  IADD3 R34, P1, R34, R247, RZ ;  /* 0x000000f722227210 */ /* 0x008fe20007f3e0ff */
[----:B--2---:R-:W-:Y:S11]  /*16a190*/  HMMA.1688.F32.TF32 R36, R4, R58, R52 ;  /* 0x0000003a0424723c */ /* 0x004ff60000081034 */
[----:B------:R-:W-:Y:S11]  /*16a1a0*/  @!UPT UIADD3 URZ, URZ, URZ, URZ ;  /* 0x0000003f3f3ff290 */ /* 0x000ff6000fffe03f */
[----:B------:R-:W-:Y:S01]  /*16a1b0*/  @!UPT UIADD3 URZ, URZ, URZ, URZ ;  /* 0x0000003f3f3ff290 */ /* 0x000fe2000fffe03f */
[----:B------:R-:W-:Y:S01]  /*16a1c0*/  STL.64 [R1+0x1d10], R36 ;  /* 0x001d102401007387 */ /* 0x000fe20000100a00 */
[----:B------:R2:W-:Y:S02]  /*16a1d0*/  STL.64 [R1+0x1d18], R38 ;  /* 0x001d182601007387 */ /* 0x0005e40000100a00 */
[----:B------:R-:W2:Y:S02]  /*16a1e0*/  LDL.LU.64 R58, [R1+0x6290] ;  /* 0x00629000013a7983 */ /* 0x000ea40000300a00 */
[----:B------:R-:W2:Y:S01]  /*16a1f0*/  LDL.LU.64 R56, [R1+0x6288] ;  /* 0x0062880001387983 */ /* 0x000ea20000300a00 */
[----:B------:R-:W-:Y:S01]  /*16a200*/  STL [R1+0x580c], R34 ;  /* 0x00580c2201007387 */ /* 0x000fe20000100800 */
[----:B------:R-:W3:Y:S02]  /*16a210*/  LDL.LU R23, [R1+0x57e8] ;  /* 0x0057e80001177983 */ /* 0x000ee40000300800 */
[----:B------:R-:W3:Y:S01]  /*16a220*/  LDL.LU R20, [R1+0x578c] ;  /* 0x00578c0001147983 */ /* 0x000ee20000300800 */
[----:B------:R-:W-:-:S02]  /*16a230*/  ISETP.GT.AND P5, PT, R116, 0x10, PT ;  /* 0x000000107400780c */ /* 0x000fc40003fa4270 */
[-C--:B----4-:R-:W-:Y:S02]  /*16a240*/  IADD3 R32, P6, R32, R247.reuse, RZ ;  /* 0x000000f720207210 */ /* 0x090fe40007fde0ff */
[----:B------:R-:W-:Y:S01]  /*16a250*/  SEL R0, RZ, 0x4, !P5 ;  /* 0x00000004ff007807 */ /* 0x000fe20006800000 */
[----:B------:R-:W-:Y:S01]  /*16a260*/  IADD3 R16, P5, R16, R247, RZ ;  /* 0x000000f710107210 */ /* 0x000fe20007fbe0ff */
[----:B------:R-:W-:Y:S01]  /*16a270*/  STL.64 [R1+0x6260], R162 ;  /* 0x006260a201007387 */ /* 0x000fe20000100a00 */
[----:B------:R-:W-:Y:S02]  /*16a280*/  STL.64 [R1+0x6258], R160 ;  /* 0x006258a001007387 */ /* 0x000fe40000100a00 */
[----:B------:R-:W-:Y:S02]  /*16a290*/  IMAD.X R35, R35, 0x1, R244, P1 ;  /* 0x0000000123237824 */ /* 0x000fe400008e06f4 */
[----:B------:R-:W-:Y:S01]  /*16a2a0*/  STL [R1+0x5804], R32 ;  /* 0x0058042001007387 */ /* 0x000fe20000100800 */
[----:B------:R-:W-:Y:S01]  /*16a2b0*/  STL [R1+0x57fc], R16 ;  /* 0x0057fc1001007387 */ /* 0x000fe20000100800 */
[----:B------:R-:W-:Y:S01]  /*16a2c0*/  IMAD.MOV.U32 R158, RZ, RZ, R139 ;  /* 0x000000ffff9e7224 */ /* 0x000fe200078e008b */
[----:B------:R-:W-:-:S02]  /*16a2d0*/  MOV R159, R138 ;  /* 0x0000008a009f7202 */ /* 0x000fc40000000f00 */
[----:B------:R-:W-:-:S04]  /*16a2e0*/  ISETP.GT.AND P2, PT, R116, 0xc, PT ;  /* 0x0000000c7400780c */ /* 0x000fc80003f44270 */
[----:B------:R-:W-:Y:S02]  /*16a2f0*/  SEL R2, RZ, 0x4, !P2 ;  /* 0x00000004ff027807 */ /* 0x000fe40005000000 */
[----:B------:R-:W-:Y:S01]  /*16a300*/  IADD3.X R33, R33, R244, RZ, P6, !PT ;  /* 0x000000f421217210 */ /* 0x000fe200037fe4ff */
[----:B------:R-:W-:Y:S01]  /*16a310*/  IMAD.X R31, R31, 0x1, R244, P5 ;  /* 0x000000011f1f7824 */ /* 0x000fe200028e06f4 */
[----:B------:R-:W-:Y:S02]  /*16a320*/  SEL R2, R2, RZ, !P0 ;  /* 0x000000ff02027207 */ /* 0x000fe40004000000 */
[----:B------:R-:W-:Y:S02]  /*16a330*/  IADD3 R22, P5, R22, R247, RZ ;  /* 0x000000f716167210 */ /* 0x000fe40007fbe0ff */
[----:B------:R-:W-:Y:S02]  /*16a340*/  SEL R0, R0, RZ, !P0 ;  /* 0x000000ff00007207 */ /* 0x000fe40004000000 */
[----:B------:R-:W-:-:S02]  /*16a350*/  ISETP.NE.U32.AND P2, PT, R2, RZ, PT ;  /* 0x000000ff0200720c */ /* 0x000fc40003f45070 */
[----:B-1----:R-:W-:Y:S01]  /*16a360*/  MOV R12, R34 ;  /* 0x00000022000c7202 */ /* 0x002fe20000000f00 */
[----:B------:R-:W-:Y:S01]  /*16a370*/  IMAD.MOV.U32 R13, RZ, RZ, R35 ;  /* 0x000000ffff0d7224 */ /* 0x000fe200078e0023 */
[----:B------:R-:W-:-:S04]  /*16a380*/  ISETP.NE.U32.AND P1, PT, R0, RZ, PT ;  /* 0x000000ff0000720c */ /* 0x000fc80003f25070 */
[----:B------:R1:W-:Y:S02]  /*16a390*/  LDGSTS.E [R117+0x2000], [R12.64], P4 ;  /* 0x020000000c757fae */ /* 0x0003e4000a121844 */
[----:B-1----:R-:W-:Y:S01]  /*16a3a0*/  IMAD.MOV.U32 R12, RZ, RZ, R32 ;  /* 0x000000ffff0c7224 */ /* 0x002fe200078e0020 */
[----:B------:R-:W-:-:S05]  /*16a3b0*/  MOV R13, R33 ;  /* 0x00000021000d7202 */ /* 0x000fca0000000f00 */
[----:B------:R1:W-:Y:S02]  /*16a3c0*/  LDGSTS.E [R117+0x2200], [R12.64], P4 ;  /* 0x022000000c757fae */ /* 0x0003e4000a121844 */
[----:B-1----:R-:W-:Y:S01]  /*16a3d0*/  IMAD.MOV.U32 R12, RZ, RZ, R16 ;  /* 0x000000ffff0c7224 */ /* 0x002fe200078e0010 */
[C---:B--2---:R-:W-:Y:S11]  /*16a3e0*/  HMMA.1688.F32.TF32 R36, R4.reuse, R122, R56 ;  /* 0x0000007a0424723c */ /* 0x044ff60000081038 */
[----:B------:R-:W-:Y:S11]  /*16a3f0*/  @!UPT UIADD3 URZ, URZ, URZ, URZ ;  /* 0x0000003f3f3ff290 */ /* 0x000ff6000fffe03f */
[----:B------:R-:W-:Y:S01]  /*16a400*/  @!UPT UIADD3 URZ, URZ, URZ, URZ ;  /* 0x0000003f3f3ff290 */ /* 0x000fe2000fffe03f */
[----:B------:R-:W-:Y:S01]  /*16a410*/  STL.64 [R1+0x1d20], R36 ;  /* 0x001d202401007387 */ /* 0x000fe20000100a00 */
[----:B------:R1:W-:Y:S02]  /*16a420*/  STL.64 [R1+0x1d28], R38 ;  /* 0x001d282601007387 */ /* 0x0003e40000100a00 */
[----:B------:R-:W-:Y:S02]  /*16a430*/  STL [R1+0x5800], R35 ;  /* 0x0058002301007387 */ /* 0x000fe40000100800 */
[----:B------:R-:W2:Y:S01]  /*16a440*/  LDL.LU R21, [R1+0x5780] ;  /* 0x0057800001157983 */ /* 0x000ea20000300800 */
[----:B------:R-:W4:Y:S01]  /*16a450*/  LDL.LU R19, [R1+0x5778] ;  /* 0x0057780001137983 */ /* 0x000f220000300800 */
[----:B------:R-:W4:Y:S02]  /*16a460*/  LDL.LU R18, [R1+0x5784] ;  /* 0x0057840001127983 */ /* 0x000f240000300800 */
[----:B------:R-:W4:Y:S01]  /*16a470*/  LDL.LU R17, [R1+0x577c] ;  /* 0x00577c0001117983 */ /* 0x000f220000300800 */
[C---:B-1----:R-:W-:Y:S01]  /*16a480*/  HMMA.1688.F32.TF32 R36, R4.reuse, R158, R60 ;  /* 0x0000009e0424723c */ /* 0x042fe2000008103c */
[----:B------:R1:W-:Y:S01]  /*16a490*/  STL [R1+0x57f8], R33 ;  /* 0x0057f82101007387 */ /* 0x0003e20000100800 */
[----:B------:R-:W4:Y:S02]  /*16a4a0*/  LDL.LU R2, [R1+0x5774] ;  /* 0x0057740001027983 */ /* 0x000f240000300800 */
[----:B------:R-:W-:Y:S02]  /*16a4b0*/  STL [R1+0x57f0], R31 ;  /* 0x0057f01f01007387 */ /* 0x000fe40000100800 */
[----:B------:R-:W-:Y:S01]  /*16a4c0*/  STL [R1+0x57f4], R22 ;  /* 0x0057f41601007387 */ /* 0x000fe20000100800 */
[----:B---3--:R-:W-:Y:S01]  /*16a4d0*/  IADD3.X R23, R23, R244, RZ, P5, !PT ;  /* 0x000000f417177210 */ /* 0x008fe20002ffe4ff */
[----:B------:R-:W-:Y:S11]  /*16a4e0*/  IADD3 R20, P5, R20, R247, RZ ;  /* 0x000000f714147210 */ /* 0x000ff60007fbe0ff */
[----:B------:R-:W-:Y:S04]  /*16a4f0*/  @!UPT UIADD3 URZ, URZ, URZ, URZ ;  /* 0x0000003f3f3ff290 */ /* 0x000fe8000fffe03f */
[----:B------:R-:W-:Y:S01]  /*16a500*/  STL.64 [R1+0x1d30], R36 ;  /* 0x001d302401007387 */ /* 0x000fe20000100a00 */
[----:B------:R-:W-:Y:S02]  /*16a510*/  STL.64 [R1+0x1d38], R38 ;  /* 0x001d382601007387 */ /* 0x000fe40000100a00 */
[----:B------:R-:W3:Y:S02]  /*16a520*/  LDL.LU R0, [R1+0x5770] ;  /* 0x0057700001007983 */ /* 0x000ee40000300800 */
[----:B------:R-:W-:Y:S01]  /*16a530*/  STL [R1+0x57e8], R23 ;  /* 0x0057e81701007387 */ /* 0x000fe20000100800 */
[----:B------:R-:W-:Y:S01]  /*16a540*/  STL [R1+0x578c], R20 ;  /* 0x00578c1401007387 */ /* 0x000fe20000100800 */
[----:B------:R-:W3:Y:S01]  /*16a550*/  LDL.LU R16, [R1+0x5768] ;  /* 0x0057680001107983 */ /* 0x000ee20000300800 */
[----:B-1----:R-:W-:Y:S01]  /*16a560*/  HMMA.1688.F32.TF32 R32, R4, R174, R64 ;  /* 0x000000ae0420723c */ /* 0x002fe20000081040 */
[----:B------:R-:W-:Y:S01]  /*16a570*/  MOV R13, R31 ;  /* 0x0000001f000d7202 */ /* 0x000fe20000000f00 */
[----:B------:R-:W-:Y:S01]  /*16a580*/  IMAD.MOV.U32 R206, RZ, RZ, R137 ;  /* 0x000000ffffce7224 */ /* 0x000fe200078e0089 */
[----:B------:R-:W-:Y:S01]  /*16a590*/  MOV R207, R136 ;  /* 0x0000008800cf7202 */ /* 0x000fe20000000f00 */
[----:B------:R-:W3:Y:S04]  /*16a5a0*/  LDL.LU R152, [R1+0x1670] ;  /* 0x0016700001987983 */ /* 0x000ee80000300800 */
[----:B------:R1:W-:Y:S01]  /*16a5b0*/  LDGSTS.E [R117+0x2400], [R12.64], P4 ;  /* 0x024000000c757fae */ /* 0x0003e2000a121844 */
[----:B------:R-:W3:Y:S01]  /*16a5c0*/  LDL.LU R153, [R1+0x1674] ;  /* 0x0016740001997983 */ /* 0x000ee20000300800 */
[----:B-1----:R-:W-:Y:S01]  /*16a5d0*/  MOV R12, R22 ;  /* 0x00000016000c7202 */ /* 0x002fe20000000f00 */
[----:B------:R-:W-:Y:S11]  /*16a5e0*/  IMAD.MOV.U32 R13, RZ, RZ, R23 ;  /* 0x000000ffff0d7224 */ /* 0x000ff600078e0017 */
[----:B------:R-:W-:Y:S01]  /*16a5f0*/  @!UPT UIADD3 URZ, URZ, URZ, URZ ;  /* 0x0000003f3f3ff290 */ /* 0x000fe2000fffe03f */
[----:B------:R-:W-:Y:S01]  /*16a600*/  STL.64 [R1+0x1d40], R32 ;  /* 0x001d402001007387 */ /* 0x000fe20000100a00 */
[----:B------:R-:W-:Y:S03]  /*16a610*/  STL.64 [R1+0x1d48], R34 ;  /* 0x001d482201007387 */ /* 0x000fe60000100a00 */
[----:B------:R1:W-:Y:S02]  /*16a620*/  LDGSTS.E [R117+0x2600], [R12.64], P4 ;  /* 0x026000000c757fae */ /* 0x0003e4000a121844 */
[----:B-1----:R-:W-:Y:S02]  /*16a630*/  IMAD.MOV.U32 R12, RZ, RZ, R20 ;  /* 0x000000ffff0c7224 */ /* 0x002fe400078e0014 */
[----:B------:R-:W-:Y:S01]  /*16a640*/  IMAD.MOV.U32 R234, RZ, RZ, R159 ;  /* 0x000000ffffea7224 */ /* 0x000fe200078e009f */
[----:B------:R-:W-:Y:S01]  /*16a650*/  MOV R235, R174 ;  /* 0x000000ae00eb7202 */ /* 0x000fe20000000f00 */
[----:B------:R-:W-:Y:S01]  /*16a660*/  IMAD.MOV.U32 R232, RZ, RZ, R123 ;  /* 0x000000ffffe87224 */ /* 0x000fe200078e007b */
[----:B------:R-:W-:Y:S01]  /*16a670*/  MOV R233, R158 ;  /* 0x0000009e00e97202 */ /* 0x000fe20000000f00 */
[----:B------:R-:W-:Y:S01]  /*16a680*/  IMAD.MOV.U32 R154, RZ, RZ, R135 ;  /* 0x000000ffff9a7224 */ /* 0x000fe200078e0087 */
[----:B------:R-:W-:Y:S01]  /*16a690*/  MOV R155, R134 ;  /* 0x00000086009b7202 */ /* 0x000fe20000000f00 */
[----:B--2---:R-:W-:-:S05]  /*16a6a0*/  IMAD.X R21, R21, 0x1, R244, P5 ;  /* 0x0000000115157824 */ /* 0x004fca00028e06f4 */
[----:B------:R1:W-:Y:S01]  /*16a6b0*/  STL [R1+0x5780], R21 ;  /* 0x0057801501007387 */ /* 0x0003e20000100800 */
[----:B------:R-:W-:Y:S02]  /*16a6c0*/  MOV R13, R21 ;  /* 0x00000015000d7202 */ /* 0x000fe40000000f00 */
[-C--:B----4-:R-:W-:Y:S01]  /*16a6d0*/  IADD3 R18, P5, R18, R247.reuse, RZ ;  /* 0x000000f712127210 */ /* 0x090fe20007fbe0ff */
[----:B-1----:R-:W-:Y:S01]  /*16a6e0*/  HMMA.1688.F32.TF32 R20, R4, R206, R68 ;  /* 0x000000ce0414723c */ /* 0x002fe20000081044 */
[-C--:B------:R-:W-:Y:S02]  /*16a6f0*/  IADD3 R17, P4, R17, R247.reuse, RZ ;  /* 0x000000f711117210 */ /* 0x080fe40007f9e0ff */
[----:B------:R-:W-:Y:S01]  /*16a700*/  IADD3.X R19, R19, R244, RZ, P5, !PT ;  /* 0x000000f413137210 */ /* 0x000fe20002ffe4ff */
[----:B------:R-:W-:Y:S01]  /*16a710*/  STL.64 [R1+0x6270], R234 ;  /* 0x006270ea01007387 */ /* 0x000fe20000100a00 */
[----:B------:R-:W-:Y:S02]  /*16a720*/  STL.64 [R1+0x6268], R232 ;  /* 0x006268e801007387 */ /* 0x000fe40000100a00 */
[----:B------:R-:W-:Y:S02]  /*16a730*/  STL [R1+0x5784], R18 ;  /* 0x0057841201007387 */ /* 0x000fe40000100800 */
[----:B------:R-:W-:Y:S01]  /*16a740*/  STL [R1+0x577c], R17 ;  /* 0x00577c1101007387 */ /* 0x000fe20000100800 */
[----:B------:R-:W-:Y:S01]  /*16a750*/  STL [R1+0x5778], R19 ;  /* 0x0057781301007387 */ /* 0x000fe20000100800 */
[----:B------:R-:W-:-:S03]  /*16a760*/  IADD3 R2, P5, R2, R247, RZ ;  /* 0x000000f702027210 */ /* 0x000fc60007fbe0ff */
[----:B------:R1:W-:Y:S09]  /*16a770*/  LDGSTS.E [R117+0x4000], [R12.64], P3 ;  /* 0x040000000c757fae */ /* 0x0003f20009921844 */
[----:B------:R-:W-:Y:S01]  /*16a780*/  STL.64 [R1+0x1d60], R20 ;  /* 0x001d601401007387 */ /* 0x000fe20000100a00 */
[----:B------:R2:W-:Y:S02]  /*16a790*/  STL.64 [R1+0x1d68], R22 ;  /* 0x001d681601007387 */ /* 0x0005e40000100a00 */
[----:B---3--:R-:W-:Y:S01]  /*16a7a0*/  IMAD.X R0, R0, 0x1, R244, P4 ;  /* 0x0000000100007824 */ /* 0x008fe200020e06f4 */
[----:B------:R-:W3:Y:S04]  /*16a7b0*/  LDL.LU R228, [R1+0x1680] ;  /* 0x0016800001e47983 */ /* 0x000ee80000300800 */
[----:B------:R-:W-:Y:S01]  /*16a7c0*/  STL [R1+0x5774], R2 ;  /* 0x0057740201007387 */ /* 0x000fe20000100800 */
[----:B--2---:R-:W-:Y:S03]  /*16a7d0*/  HMMA.1688.F32.TF32 R20, R4, R154, R72 ;  /* 0x0000009a0414723c */ /* 0x004fe60000081048 */
[----:B------:R-:W-:Y:S01]  /*16a7e0*/  STL [R1+0x5770], R0 ;  /* 0x0057700001007387 */ /* 0x000fe20000100800 */
[----:B------:R-:W3:Y:S02]  /*16a7f0*/  LDL.LU R229, [R1+0x1684] ;  /* 0x0016840001e57983 */ /* 0x000ee40000300800 */
[----:B------:R-:W2:Y:S01]  /*16a800*/  LDL.LU R35, [R1+0x570c] ;  /* 0x00570c0001237983 */ /* 0x000ea20000300800 */
[----:B------:R-:W-:-:S05]  /*16a810*/  IADD3.X R16, R16, R244, RZ, P5, !PT ;  /* 0x000000f410107210 */ /* 0x000fca0002ffe4ff */
[----:B------:R-:W-:Y:S01]  /*16a820*/  STL [R1+0x5768], R16 ;  /* 0x0057681001007387 */ /* 0x000fe20000100800 */
[----:B------:R-:W4:Y:S02]  /*16a830*/  LDL.LU R196, [R1+0x1690] ;  /* 0x0016900001c47983 */ /* 0x000f240000300800 */
[----:B------:R-:W4:Y:S08]  /*16a840*/  LDL.LU R197, [R1+0x1694] ;  /* 0x0016940001c57983 */ /* 0x000f300000300800 */
[----:B------:R-:W-:Y:S01]  /*16a850*/  STL.64 [R1+0x1d70], R20 ;  /* 0x001d701401007387 */ /* 0x000fe20000100a00 */
[----:B------:R1:W-:Y:S02]  /*16a860*/  STL.64 [R1+0x1d78], R22 ;  /* 0x001d781601007387 */ /* 0x0003e40000100a00 */
[----:B------:R-:W3:Y:S02]  /*16a870*/  LDL.LU R33, [R1+0x5704] ;  /* 0x0057040001217983 */ /* 0x000ee40000300800 */
[----:B------:R-:W4:Y:S01]  /*16a880*/  LDL.LU R31, [R1+0x56fc] ;  /* 0x0056fc00011f7983 */ /* 0x000f220000300800 */
[----:B------:R-:W4:Y:S01]  /*16a890*/  LDL.LU R36, [R1+0x5700] ;  /* 0x0057000001247983 */ /* 0x000f220000300800 */
[----:B------:R-:W4:Y:S01]  /*16a8a0*/  LDL.LU R34, [R1+0x56f8] ;  /* 0x0056f80001227983 */ /* 0x000f220000300800 */
[----:B-1----:R-:W-:Y:S01]  /*16a8b0*/  MOV R12, R18 ;  /* 0x00000012000c7202 */ /* 0x002fe20000000f00 */
[----:B------:R-:W-:Y:S01]  /*16a8c0*/  IMAD.MOV.U32 R13, RZ, RZ, R19 ;  /* 0x000000ffff0d7224 */ /* 0x000fe200078e0013 */
[----:B------:R-:W-:Y:S01]  /*16a8d0*/  MOV R230, R133 ;  /* 0x0000008500e67202 */ /* 0x000fe20000000f00 */
[----:B------:R-:W-:Y:S01]  /*16a8e0*/  IMAD.MOV.U32 R231, RZ, RZ, R132 ;  /* 0x000000ffffe77224 */ /* 0x000fe200078e0084 */
[----:B------:R-:W4:Y:S04]  /*16a8f0*/  LDL.LU R192, [R1+0x16a0] ;  /* 0x0016a00001c07983 */ /* 0x000f280000300800 */
[----:B------:R1:W-:Y:S01]  /*16a900*/  LDGSTS.E [R117+0x4200], [R12.64], P3 ;  /* 0x042000000c757fae */ /* 0x0003e20009921844 */
[----:B------:R-:W4:Y:S02]  /*16a910*/  LDL.LU R193, [R1+0x16a4] ;  /* 0x0016a40001c17983 */ /* 0x000f240000300800 */
[----:B------:R-:W4:Y:S02]  /*16a920*/  LDL.LU R22, [R1+0x56f4] ;  /* 0x0056f40001167983 */ /* 0x000f240000300800 */
[----:B------:R-:W4:Y:S01]  /*16a930*/  LDL.LU R176, [R1+0x16c0] ;  /* 0x0016c00001b07983 */ /* 0x000f220000300800 */
[----:B------:R-:W4:Y:S01]  /*16a940*/  LDL.LU R177, [R1+0x16c4] ;  /* 0x0016c40001b17983 */ /* 0x000f220000300800 */
[----:B------:R-:W4:Y:S02]  /*16a950*/  LDL.LU R32, [R1+0x56f0] ;  /* 0x0056f00001207983 */ /* 0x000f240000300800 */
[----:B------:R-:W-:Y:S01]  /*16a960*/  IMAD.MOV.U32 R198, RZ, RZ, R131 ;  /* 0x000000ffffc67224 */ /* 0x000fe200078e0083 */
[----:B------:R-:W-:Y:S01]  /*16a970*/  MOV R199, R130 ;  /* 0x0000008200c77202 */ /* 0x000fe20000000f00 */
[----:B------:R-:W4:Y:S01]  /*16a980*/  LDL.LU R20, [R1+0x568c] ;  /* 0x00568c0001147983 */ /* 0x000f220000300800 */
[----:B------:R-:W4:Y:S02]  /*16a990*/  LDL.LU R168, [R1+0x16b0] ;  /* 0x0016b00001a87983 */ /* 0x000f240000300800 */
[----:B------:R-:W4:Y:S02]  /*16a9a0*/  LDL.LU R169, [R1+0x16b4] ;  /* 0x0016b40001a97983 */ /* 0x000f240000300800 */
[----:B------:R-:W4:Y:S02]  /*16a9b0*/  LDL.LU R23, [R1+0x56e8] ;  /* 0x0056e80001177983 */ /* 0x000f240000300800 */
[----:B-1----:R-:W-:Y:S01]  /*16a9c0*/  IMAD.MOV.U32 R12, RZ, RZ, R17 ;  /* 0x000000ffff0c7224 */ /* 0x002fe200078e0011 */
[----:B------:R-:W-:-:S05]  /*16a9d0*/  MOV R13, R0 ;  /* 0x00000000000d7202 */ /* 0x000fca0000000f00 */
[----:B------:R1:W-:Y:S02]  /*16a9e0*/  LDGSTS.E [R117+0x4400], [R12.64], P3 ;  /* 0x044000000c757fae */ /* 0x0003e40009921844 */
[----:B-1----:R-:W-:Y:S02]  /*16a9f0*/  MOV R13, R16 ;  /* 0x00000010000d7202 */ /* 0x002fe40000000f00 */
[C---:B------:R-:W-:Y:S08]  /*16aa00*/  HMMA.1688.F32.TF32 R16, R4.reuse, R230, R80 ;  /* 0x000000e60410723c */ /* 0x040ff00000081050 */
[----:B------:R-:W-:Y:S01]  /*16aa10*/  HMMA.1688.F32.TF32 R44, R4, R198, R84 ;  /* 0x000000c6042c723c */ /* 0x000fe20000081054 */
[----:B------:R-:W-:Y:S01]  /*16aa20*/  ISETP.GT.AND P4, PT, R116, 0x14, PT ;  /* 0x000000147400780c */ /* 0x000fe20003f84270 */
[----:B------:R-:W-:-:S03]  /*16aa30*/  IMAD.MOV.U32 R12, RZ, RZ, R2 ;  /* 0x000000ffff0c7224 */ /* 0x000fc600078e0002 */
[----:B------:R-:W-:Y:S02]  /*16aa40*/  SEL R0, RZ, 0x4, !P4 ;  /* 0x00000004ff007807 */ /* 0x000fe40006000000 */
[----:B------:R1:W-:Y:S08]  /*16aa50*/  LDGSTS.E [R117+0x4600], [R12.64], P3 ;  /* 0x046000000c757fae */ /* 0x0003f00009921844 */
[----:B------:R-:W-:Y:S01]  /*16aa60*/  STL.64 [R1+0x1d90], R16 ;  /* 0x001d901001007387 */ /* 0x000fe20000100a00 */
[----:B------:R1:W-:Y:S01]  /*16aa70*/  STL.64 [R1+0x1d98], R18 ;  /* 0x001d981201007387 */ /* 0x0003e20000100a00 */
[----:B------:R-:W-:-:S02]  /*16aa80*/  ISETP.GT.AND P3, PT, R116, 0x18, PT ;  /* 0x000000187400780c */ /* 0x000fc40003f64270 */
[----:B------:R-:W-:Y:S02]  /*16aa90*/  SEL R0, R0, RZ, !P0 ;  /* 0x000000ff00007207 */ /* 0x000fe40004000000 */
[----:B------:R-:W-:Y:S02]  /*16aaa0*/  SEL R2, RZ, 0x4, !P3 ;  /* 0x00000004ff027807 */ /* 0x000fe40005800000 */
[----:B------:R-:W-:Y:S02]  /*16aab0*/  ISETP.NE.U32.AND P3, PT, R0, RZ, PT ;  /* 0x000000ff0000720c */ /* 0x000fe40003f65070 */
[----:B------:R-:W-:Y:S02]  /*16aac0*/  SEL R0, R2, RZ, !P0 ;  /* 0x000000ff02007207 */ /* 0x000fe40004000000 */
[----:B--2---:R-:W-:-:S05]  /*16aad0*/  IADD3 R35, P5, R35, R247, RZ ;  /* 0x000000f723237210 */ /* 0x004fca0007fbe0ff */
[----:B------:R-:W-:Y:S01]  /*16aae0*/  STL [R1+0x570c], R35 ;  /* 0x00570c2301007387 */ /* 0x000fe20000100800 */
[----:B------:R-:W2:Y:S02]  /*16aaf0*/  LDL.LU R21, [R1+0x5680] ;  /* 0x0056800001157983 */ /* 0x000ea40000300800 */
[----:B-1----:R-:W2:Y:S01]  /*16ab00*/  LDL.LU R18, [R1+0x5684] ;  /* 0x0056840001127983 */ /* 0x002ea20000300800 */
[-C--:B---3--:R-:W-:Y:S01]  /*16ab10*/  IADD3 R33, P4, R33, R247.reuse, RZ ;  /* 0x000000f721217210 */ /* 0x088fe20007f9e0ff */
[----:B----4-:R-:W-:Y:S01]  /*16ab20*/  IMAD.X R36, R36, 0x1, R244, P5 ;  /* 0x0000000124247824 */ /* 0x010fe200028e06f4 */
[----:B------:R-:W-:Y:S02]  /*16ab30*/  IADD3 R31, P5, R31, R247, RZ ;  /* 0x000000f71f1f7210 */ /* 0x000fe40007fbe0ff */
[----:B------:R-:W-:Y:S01]  /*16ab40*/  IADD3.X R34, R34, R244, RZ, P4, !PT ;  /* 0x000000f422227210 */ /* 0x000fe200027fe4ff */
[----:B------:R-:W-:Y:S01]  /*16ab50*/  STL [R1+0x5704], R33 ;  /* 0x0057042101007387 */ /* 0x000fe20000100800 */
[----:B------:R1:W-:Y:S02]  /*16ab60*/  STL [R1+0x5700], R36 ;  /* 0x0057002401007387 */ /* 0x0003e40000100800 */
[----:B------:R-:W-:Y:S02]  /*16ab70*/  STL.64 [R1+0x1da0], R44 ;  /* 0x001da02c01007387 */ /* 0x000fe40000100a00 */
[----:B------:R-:W-:Y:S01]  /*16ab80*/  STL.64 [R1+0x1da8], R46 ;  /* 0x001da82e01007387 */ /* 0x000fe20000100a00 */
[----:B------:R-:W-:Y:S01]  /*16ab90*/  STL [R1+0x56f8], R34 ;  /* 0x0056f82201007387 */ /* 0x000fe20000100800 */
[----:B------:R-:W-:Y:S02]  /*16aba0*/  STL [R1+0x56fc], R31 ;  /* 0x0056fc1f01007387 */ /* 0x000fe40000100800 */
[----:B------:R-:W3:Y:S02]  /*16abb0*/  LDL.LU R19, [R1+0x5678] ;  /* 0x0056780001137983 */ /* 0x000ee40000300800 */
[----:B------:R-:W4:Y:S01]  /*16abc0*/  LDL.LU R17, [R1+0x5670] ;  /* 0x0056700001117983 */ /* 0x000f220000300800 */
[----:B------:R-:W4:Y:S01]  /*16abd0*/  LDL.LU R16, [R1+0x567c] ;  /* 0x00567c0001107983 */ /* 0x000f220000300800 */
[----:B------:R-:W4:Y:S02]  /*16abe0*/  LDL.LU R2, [R1+0x5674] ;  /* 0x0056740001027983 */ /* 0x000f240000300800 */
[----:B------:R-:W-:Y:S01]  /*16abf0*/  IMAD.MOV.U32 R194, RZ, RZ, R129 ;  /* 0x000000ffffc27224 */ /* 0x000fe200078e0081 */
[----:B------:R-:W-:-:S02]  /*16ac00*/  MOV R195, R128 ;  /* 0x0000008000c37202 */ /* 0x000fc40000000f00 */
[----:B------:R-:W-:Y:S01]  /*16ac10*/  MOV R12, R35 ;  /* 0x00000023000c7202 */ /* 0x000fe20000000f00 */
[----:B------:R-:W-:Y:S02]  /*16ac20*/  IMAD.MOV.U32 R13, RZ, RZ, R36 ;  /* 0x000000ffff0d7224 */ /* 0x000fe400078e0024 */
[----:B------:R-:W-:Y:S01]  /*16ac30*/  IMAD.MOV.U32 R170, RZ, RZ, R125 ;  /* 0x000000ffffaa7224 */ /* 0x000fe200078e007d */
[----:B------:R-:W-:Y:S02]  /*16ac40*/  MOV R171, R124 ;  /* 0x0000007c00ab7202 */ /* 0x000fe40000000f00 */
[----:B------:R-:W-:Y:S01]  /*16ac50*/  IADD3 R22, P6, R22, R247, RZ ;  /* 0x000000f716167210 */ /* 0x000fe20007fde0ff */
[----:B------:R1:W-:Y:S01]  /*16ac60*/  LDGSTS.E [R117+0x6000], [R12.64], P2 ;  /* 0x060000000c757fae */ /* 0x0003e20009121844 */
[----:B------:R-:W-:Y:S01]  /*16ac70*/  IMAD.X R32, R32, 0x1, R244, P5 ;  /* 0x0000000120207824 */ /* 0x000fe200028e06f4 */
[----:B-1----:R-:W-:Y:S02]  /*16ac80*/  HMMA.1688.F32.TF32 R36, R4, R194, R76 ;  /* 0x000000c20424723c */ /* 0x002fe4000008104c */
[----:B------:R-:W-:Y:S02]  /*16ac90*/  STL [R1+0x56f4], R22 ;  /* 0x0056f41601007387 */ /* 0x000fe40000100800 */
[----:B------:R1:W-:Y:S02]  /*16aca0*/  STL [R1+0x56f0], R32 ;  /* 0x0056f02001007387 */ /* 0x0003e40000100800 */
[----:B------:R-:W-:Y:S01]  /*16acb0*/  IMAD.MOV.U32 R12, RZ, RZ, R33 ;  /* 0x000000ffff0c7224 */ /* 0x000fe200078e0021 */
[----:B------:R-:W-:-:S05]  /*16acc0*/  MOV R13, R34 ;  /* 0x00000022000d7202 */ /* 0x000fca0000000f00 */
[----:B------:R1:W-:Y:S02]  /*16acd0*/  LDGSTS.E [R117+0x6200], [R12.64], P2 ;  /* 0x062000000c757fae */ /* 0x0003e40009121844 */
[----:B-1----:R-:W-:Y:S02]  /*16ace0*/  MOV R13, R32 ;  /* 0x00000020000d7202 */ /* 0x002fe40000000f00 */
[----:B------:R-:W-:Y:S01]  /*16acf0*/  HMMA.1688.F32.TF32 R32, R4, R170, R88 ;  /* 0x000000aa0420723c */ /* 0x000fe20000081058 */
[----:B------:R-:W-:Y:S01]  /*16ad00*/  IMAD.MOV.U32 R12, RZ, RZ, R31 ;  /* 0x000000ffff0c7224 */ /* 0x000fe200078e001f */
[----:B------:R-:W-:Y:S02]  /*16ad10*/  IADD3.X R23, R23, R244, RZ, P6, !PT ;  /* 0x000000f417177210 */ /* 0x000fe400037fe4ff */
[----:B------:R-:W-:-:S03]  /*16ad20*/  IADD3 R20, P5, R20, R247, RZ ;  /* 0x000000f714147210 */ /* 0x000fc60007fbe0ff */
[----:B------:R-:W-:Y:S01]  /*16ad30*/  STL.64 [R1+0x1db0], R36 ;  /* 0x001db02401007387 */ /* 0x000fe20000100a00 */
[----:B------:R-:W-:Y:S03]  /*16ad40*/  STL.64 [R1+0x1db8], R38 ;  /* 0x001db82601007387 */ /* 0x000fe60000100a00 */
[----:B------:R1:W-:Y:S01]  /*16ad50*/  LDGSTS.E [R117+0x6400], [R12.64], P2 ;  /* 0x064000000c757fae */ /* 0x0003e20009121844 */
[----:B------:R-:W-:Y:S01]  /*16ad60*/  IMAD.MOV.U32 R178, RZ, RZ, R127 ;  /* 0x000000ffffb27224 */ /* 0x000fe200078e007f */
[----:B------:R-:W-:Y:S01]  /*16ad70*/  MOV R179, R126 ;  /* 0x0000007e00b37202 */ /* 0x000fe20000000f00 */
[----:B------:R-:W-:Y:S01]  /*16ad80*/  STL [R1+0x56e8], R23 ;  /* 0x0056e81701007387 */ /* 0x000fe20000100800 */
[----:B------:R-:W-:Y:S01]  /*16ad90*/  ISETP.NE.U32.AND P4, PT, R0, RZ, PT ;  /* 0x000000ff0000720c */ /* 0x000fe20003f85070 */
[----:B------:R-:W-:Y:S01]  /*16ada0*/  STL [R1+0x568c], R20 ;  /* 0x00568c1401007387 */ /* 0x000fe20000100800 */
[----:B------:R-:W4:Y:S02]  /*16adb0*/  LDL.LU R0, [R1+0x5668] ;  /* 0x0056680001007983 */ /* 0x000f240000300800 */
[----:B------:R-:W4:Y:S02]  /*16adc0*/  LDL.LU R184, [R1+0x16d0] ;  /* 0x0016d00001b87983 */ /* 0x000f240000300800 */
[----:B-1----:R-:W-:Y:S01]  /*16add0*/  IMAD.MOV.U32 R12, RZ, RZ, R22 ;  /* 0x000000ffff0c7224 */ /* 0x002fe200078e0016 */
[----:B------:R-:W-:Y:S01]  /*16ade0*/  MOV R13, R23 ;  /* 0x00000017000d7202 */ /* 0x000fe20000000f00 */
[----:B------:R-:W-:Y:S01]  /*16adf0*/  STL.64 [R1+0x1de0], R32 ;  /* 0x001de02001007387 */ /* 0x000fe20000100a00 */
[----:B------:R-:W-:Y:S03]  /*16ae00*/  STL.64 [R1+0x1de8], R34 ;  /* 0x001de82201007387 */ /* 0x000fe60000100a00 */
[----:B------:R1:W-:Y:S02]  /*16ae10*/  LDGSTS.E [R117+0x6600], [R12.64], P2 ;  /* 0x066000000c757fae */ /* 0x0003e40009121844 */
[----:B-1----:R-:W-:Y:S01]  /*16ae20*/  MOV R12, R20 ;  /* 0x00000014000c7202 */ /* 0x002fe20000000f00 */
[----:B------:R-:W-:Y:S01]  /*16ae30*/  IMAD.MOV.U32 R187, RZ, RZ, R29 ;  /* 0x000000ffffbb7224 */ /* 0x000fe200078e001d */
[----:B------:R-:W-:-:S02]  /*16ae40*/  MOV R227, R26 ;  /* 0x0000001a00e37202 */ /* 0x000fc40000000f00 */
[----:B--2---:R-:W-:-:S05]  /*16ae50*/  IADD3.X R21, R21, R244, RZ, P5, !PT ;  /* 0x000000f415157210 */ /* 0x004fca0002ffe4ff */
[----:B------:R1:W-:Y:S01]  /*16ae60*/  STL [R1+0x5680], R21 ;  /* 0x0056801501007387 */ /* 0x0003e20000100800 */
[----:B------:R-:W-:Y:S01]  /*16ae70*/  IMAD.MOV.U32 R13, RZ, RZ, R21 ;  /* 0x000000ffff0d7224 */ /* 0x000fe200078e0015 */
[-C--:B------:R-:W-:Y:S02]  /*16ae80*/  IADD3 R18, P5, R18, R247.reuse, RZ ;  /* 0x000000f712127210 */ /* 0x080fe40007fbe0ff */
[----:B------:R-:W-:Y:S02]  /*16ae90*/  MOV R186, R30 ;  /* 0x0000001e00ba7202 */ /* 0x000fe40000000f00 */
[----:B------:R2:W-:Y:S01]  /*16aea0*/  LDGSTS.E [R117+0x8000], [R12.64], P1 ;  /* 0x080000000c757fae */ /* 0x0005e20008921844 */
[----:B-1----:R-:W-:Y:S03]  /*16aeb0*/  HMMA.1688.F32.TF32 R20, R4, R178, R92 ;  /* 0x000000b20414723c */ /* 0x002fe6000008105c */
[----:B------:R-:W-:Y:S01]  /*16aec0*/  STL [R1+0x5684], R18 ;  /* 0x0056841201007387 */ /* 0x000fe20000100800 */
[----:B---3--:R-:W-:Y:S01]  /*16aed0*/  IMAD.X R19, R19, 0x1, R244, P5 ;  /* 0x0000000113137824 */ /* 0x008fe200028e06f4 */
[----:B----4-:R-:W-:-:S02]  /*16aee0*/  IADD3 R16, P2, R16, R247, RZ ;  /* 0x000000f710107210 */ /* 0x010fc40007f5e0ff */
[----:B------:R-:W-:Y:S02]  /*16aef0*/  IADD3 R2, P5, R2, R247, RZ ;  /* 0x000000f702027210 */ /* 0x000fe40007fbe0ff */
[----:B------:R-:W-:Y:S01]  /*16af00*/  IADD3.X R17, R17, R244, RZ, P2, !PT ;  /* 0x000000f411117210 */ /* 0x000fe200017fe4ff */
[----:B------:R-:W-:Y:S01]  /*16af10*/  STL [R1+0x567c], R16 ;  /* 0x00567c1001007387 */ /* 0x000fe20000100800 */
[----:B------:R-:W-:Y:S02]  /*16af20*/  STL [R1+0x5678], R19 ;  /* 0x0056781301007387 */ /* 0x000fe40000100800 */
[----:B------:R-:W-:Y:S10]  /*16af30*/  STL [R1+0x5674], R2 ;  /* 0x0056740201007387 */ /* 0x000ff40000100800 */
[----:B------:R-:W-:Y:S01]  /*16af40*/  STL.64 [R1+0x1df0], R20 ;  /* 0x001df01401007387 */ /* 0x000fe20000100a00 */
[----:B------:R-:W-:Y:S02]  /*16af50*/  STL.64 [R1+0x1df8], R22 ;  /* 0x001df81601007387 */ /* 0x000fe40000100a00 */
[----:B------:R1:W-:Y:S02]  /*16af60*/  STL [R1+0x5670], R17 ;  /* 0x0056701101007387 */ /* 0x0003e40000100800 */
[----:B------:R-:W3:Y:S01]  /*16af70*/  LDL.LU R224, [R1+0x16f0] ;  /* 0x0016f00001e07983 */ /* 0x000ee20000300800 */
[----:B------:R-:W3:Y:S01]  /*16af80*/  LDL.LU R225, [R1+0x16f4] ;  /* 0x0016f40001e17983 */ /* 0x000ee20000300800 */
[----:B------:R-:W4:Y:S02]  /*16af90*/  LDL.LU R29, [R1+0x560c] ;  /* 0x00560c00011d7983 */ /* 0x000f240000300800 */
[----:B------:R-:W3:Y:S01]  /*16afa0*/  LDL.LU R26, [R1+0x5604] ;  /* 0x00560400011a7983 */ /* 0x000ee20000300800 */
[----:B--2---:R-:W-:Y:S01]  /*16afb0*/  MOV R12, R18 ;  /* 0x00000012000c7202 */ /* 0x004fe20000000f00 */
[----:B------:R-:W-:-:S05]  /*16afc0*/  IMAD.MOV.U32 R13, RZ, RZ, R19 ;  /* 0x000000ffff0d7224 */ /* 0x000fca00078e0013 */
[----:B------:R2:W-:Y:S02]  /*16afd0*/  LDGSTS.E [R117+0x8200], [R12.64], P1 ;  /* 0x082000000c757fae */ /* 0x0005e40008921844 */
[----:B--2---:R-:W-:Y:S01]  /*16afe0*/  MOV R12, R16 ;  /* 0x00000010000c7202 */ /* 0x004fe20000000f00 */
[----:B------:R-:W-:Y:S02]  /*16aff0*/  IMAD.MOV.U32 R13, RZ, RZ, R17 ;  /* 0x000000ffff0d7224 */ /* 0x000fe400078e0011 */
[C---:B-1----:R-:W-:Y:S08]  /*16b000*/  HMMA.1688.F32.TF32 R16, R4.reuse, R186, R96 ;  /* 0x000000ba0410723c */ /* 0x042ff00000081060 */
[----:B------:R-:W-:Y:S01]  /*16b010*/  HMMA.1688.F32.TF32 R32, R4, R102, R104 ;  /* 0x000000660420723c */ /* 0x000fe20000081068 */
[----:B------:R-:W-:-:S02]  /*16b020*/  IMAD.MOV.U32 R223, RZ, RZ, R24 ;  /* 0x000000ffffdf7224 */ /* 0x000fc400078e0018 */
[----:B------:R-:W-:Y:S01]  /*16b030*/  IMAD.MOV.U32 R226, RZ, RZ, R28 ;  /* 0x000000ffffe27224 */ /* 0x000fe200078e001c */
[----:B------:R-:W-:Y:S01]  /*16b040*/  MOV R222, R25 ;  /* 0x0000001900de7202 */ /* 0x000fe20000000f00 */
[----:B------:R-:W-:Y:S02]  /*16b050*/  IMAD.X R0, R0, 0x1, R244, P5 ;  /* 0x0000000100007824 */ /* 0x000fe400028e06f4 */
[----:B------:R-:W-:Y:S01]  /*16b060*/  IMAD.MOV.U32 R215, RZ, RZ, R14 ;  /* 0x000000ffffd77224 */ /* 0x000fe200078e000e */
[----:B------:R-:W-:Y:S01]  /*16b070*/  MOV R216, R186 ;  /* 0x000000ba00d87202 */ /* 0x000fe20000000f00 */
[----:B------:R-:W-:Y:S01]  /*16b080*/  IMAD.MOV.U32 R180, RZ, RZ, R103 ;  /* 0x000000ffffb47224 */ /* 0x000fe200078e0067 */
[----:B------:R-:W-:Y:S01]  /*16b090*/  MOV R212, R101 ;  /* 0x0000006500d47202 */ /* 0x000fe20000000f00 */
[----:B------:R-:W-:Y:S01]  /*16b0a0*/  STL [R1+0x5668], R0 ;  /* 0x0056680001007387 */ /* 0x000fe20000100800 */
[----:B------:R-:W2:Y:S02]  /*16b0b0*/  LDL.LU R220, [R1+0x1710] ;  /* 0x0017100001dc7983 */ /* 0x000ea40000300800 */
[----:B------:R-:W2:Y:S02]  /*16b0c0*/  LDL.LU R221, [R1+0x1714] ;  /* 0x0017140001dd7983 */ /* 0x000ea40000300800 */
[----:B------:R-:W2:Y:S01]  /*16b0d0*/  LDL.LU R24, [R1+0x55fc] ;  /* 0x0055fc0001187983 */ /* 0x000ea20000300800 */
        /* <DEDUP_REMOVED lines=10> */
[----:B------:R-:W-:-:S02]  /*16b180*/  ISETP.GT.AND P2, PT, R116, 0x1c, PT ;  /* 0x0000001c7400780c */ /* 0x000fc40003f44270 */
[----:B------:R1:W-:Y:S04]  /*16b190*/  LDGSTS.E [R117+0x8400], [R12.64], P1 ;  /* 0x084000000c757fae */ /* 0x0003e80008921844 */
[----:B-1----:R-:W2:Y:S01]  /*16b1a0*/  LDL.LU R18, [R1+0x5584] ;  /* 0x0055840001127983 */ /* 0x002ea20000300800 */
[----:B------:R-:W2:Y:S02]  /*16b1b0*/  LDL.LU R16, [R1+0x557c] ;  /* 0x00557c0001107983 */ /* 0x000ea40000300800 */
[----:B------:R-:W2:Y:S01]  /*16b1c0*/  LDL.LU R14, [R1+0x5574] ;  /* 0x00557400010e7983 */ /* 0x000ea20000300800 */
[----:B------:R-:W-:Y:S02]  /*16b1d0*/  MOV R186, R102 ;  /* 0x0000006600ba7202 */ /* 0x000fe40000000f00 */
[----:B------:R-:W-:Y:S01]  /*16b1e0*/  MOV R12, R2 ;  /* 0x00000002000c7202 */ /* 0x000fe20000000f00 */
[----:B------:R-:W-:Y:S01]  /*16b1f0*/  SEL R2, RZ, 0x4, !P2 ;  /* 0x00000004ff027807 */ /* 0x000fe20005000000 */
[----:B------:R-:W-:-:S02]  /*16b200*/  MOV R214, R15 ;  /* 0x0000000f00d67202 */ /* 0x000fc40000000f00 */
[----:B----4-:R-:W-:-:S05]  /*16b210*/  IADD3 R29, P6, R29, R247, RZ ;  /* 0x000000f71d1d7210 */ /* 0x010fca0007fde0ff */
[----:B------:R-:W-:Y:S01]  /*16b220*/  STL [R1+0x560c], R29 ;  /* 0x00560c1d01007387 */ /* 0x000fe20000100800 */
[----:B------:R-:W-:Y:S02]  /*16b230*/  STL.64 [R1+0x1e10], R32 ;  /* 0x001e102001007387 */ /* 0x000fe40000100a00 */
[----:B------:R-:W-:Y:S02]  /*16b240*/  STL.64 [R1+0x1e18], R34 ;  /* 0x001e182201007387 */ /* 0x000fe40000100a00 */
[----:B------:R-:W4:Y:S01]  /*16b250*/  LDL.LU.64 R102, [R1+0x6280] ;  /* 0x0062800001667983 */ /* 0x000f220000300a00 */
[----:B------:R-:W4:Y:S01]  /*16b260*/  LDL.LU.64 R100, [R1+0x6278] ;  /* 0x0062780001647983 */ /* 0x000f220000300a00 */
[----:B---3--:R-:W-:-:S05]  /*16b270*/  IADD3 R26, P2, R26, R247, RZ ;  /* 0x000000f71a1a7210 */ /* 0x008fca0007f5e0ff */
[----:B------:R-:W-:Y:S01]  /*16b280*/  STL [R1+0x5604], R26 ;  /* 0x0056041a01007387 */ /* 0x000fe20000100800 */
[----:B------:R-:W3:Y:S02]  /*16b290*/  LDL.LU R19, [R1+0x5578] ;  /* 0x0055780001137983 */ /* 0x000ee40000300800 */
[----:B------:R-:W3:Y:S02]  /*16b2a0*/  LDL.LU R17, [R1+0x5570] ;  /* 0x0055700001117983 */ /* 0x000ee40000300800 */
[----:B------:R-:W3:Y:S02]  /*16b2b0*/  LDL.LU R15, [R1+0x5568] ;  /* 0x00556800010f7983 */ /* 0x000ee40000300800 */
[----:B------:R-:W-:-:S05]  /*16b2c0*/  IMAD.MOV.U32 R13, RZ, RZ, R0 ;  /* 0x000000ffff0d7224 */ /* 0x000fca00078e0000 */
[----:B------:R1:W-:Y:S02]  /*16b2d0*/  LDGSTS.E [R117+0x8600], [R12.64], P1 ;  /* 0x086000000c757fae */ /* 0x0003e40008921844 */
[----:B-1----:R-:W-:Y:S01]  /*16b2e0*/  IMAD.MOV.U32 R12, RZ, RZ, R29 ;  /* 0x000000ffff0c7224 */ /* 0x002fe200078e001d */
[----:B--2---:R-:W-:Y:S02]  /*16b2f0*/  IADD3 R24, P5, R24, R247, RZ ;  /* 0x000000f718187210 */ /* 0x004fe40007fbe0ff */
[----:B------:R-:W-:Y:S01]  /*16b300*/  IADD3.X R30, R30, R244, RZ, P6, !PT ;  /* 0x000000f41e1e7210 */ /* 0x000fe200037fe4ff */
[----:B------:R-:W-:-:S03]  /*16b310*/  IMAD.X R28, R28, 0x1, R244, P2 ;  /* 0x000000011c1c7824 */ /* 0x000fc600010e06f4 */
[----:B------:R-:W-:Y:S01]  /*16b320*/  MOV R13, R30 ;  /* 0x0000001e000d7202 */ /* 0x000fe20000000f00 */
[----:B------:R-:W-:Y:S01]  /*16b330*/  STL [R1+0x55fc], R24 ;  /* 0x0055fc1801007387 */ /* 0x000fe20000100800 */
[----:B------:R-:W-:Y:S02]  /*16b340*/  STL [R1+0x5600], R30 ;  /* 0x0056001e01007387 */ /* 0x000fe40000100800 */
[----:B------:R1:W-:Y:S01]  /*16b350*/  STL [R1+0x55f8], R28 ;  /* 0x0055f81c01007387 */ /* 0x0003e20000100800 */
[----:B------:R2:W-:Y:S01]  /*16b360*/  LDGSTS.E [R117+0xa000], [R12.64], P3 ;  /* 0x0a0000000c757fae */ /* 0x0005e20009921844 */
[----:B------:R-:W-:Y:S01]  /*16b370*/  IADD3.X R25, R25, R244, RZ, P5, !PT ;  /* 0x000000f419197210 */ /* 0x000fe20002ffe4ff */
[----:B------:R-:W-:Y:S01]  /*16b380*/  IADD3 R22, P5, R22, R247, RZ ;  /* 0x000000f716167210 */ /* 0x000fe20007fbe0ff */
[----:B--2---:R-:W-:Y:S02]  /*16b390*/  MOV R13, R28 ;  /* 0x0000001c000d7202 */ /* 0x004fe40000000f00 */
[----:B-1----:R-:W-:Y:S01]  /*16b3a0*/  HMMA.1688.F32.TF32 R28, R4, R222, R108 ;  /* 0x000000de041c723c */ /* 0x002fe2000008106c */
[----:B------:R-:W-:-:S02]  /*16b3b0*/  IMAD.MOV.U32 R12, RZ, RZ, R26 ;  /* 0x000000ffff0c7224 */ /* 0x000fc400078e001a */
[----:B------:R-:W-:-:S03]  /*16b3c0*/  IMAD.X R23, R23, 0x1, R244, P5 ;  /* 0x0000000117177824 */ /* 0x000fc600028e06f4 */
[----:B------:R1:W-:Y:S01]  /*16b3d0*/  LDGSTS.E [R117+0xa200], [R12.64], P3 ;  /* 0x0a2000000c757fae */ /* 0x0003e20009921844 */
[----:B------:R-:W-:Y:S02]  /*16b3e0*/  IADD3 R20, P5, R20, R247, RZ ;  /* 0x000000f714147210 */ /* 0x000fe40007fbe0ff */
[----:B-1----:R-:W-:Y:S01]  /*16b3f0*/  MOV R12, R24 ;  /* 0x00000018000c7202 */ /* 0x002fe20000000f00 */
[----:B------:R-:W-:-:S05]  /*16b400*/  IMAD.MOV.U32 R13, RZ, RZ, R25 ;  /* 0x000000ffff0d7224 */ /* 0x000fca00078e0019 */
[----:B------:R1:W-:Y:S01]  /*16b410*/  LDGSTS.E [R117+0xa400], [R12.64], P3 ;  /* 0x0a4000000c757fae */ /* 0x0003e20009921844 */
[----:B------:R-:W-:Y:S01]  /*16b420*/  IADD3.X R21, R21, R244, RZ, P5, !PT ;  /* 0x000000f415157210 */ /* 0x000fe20002ffe4ff */
[----:B------:R-:W-:Y:S01]  /*16b430*/  IADD3 R16, P5, R16, R247, RZ ;  /* 0x000000f710107210 */ /* 0x000fe20007fbe0ff */
[----:B-1----:R-:W-:Y:S01]  /*16b440*/  MOV R12, R22 ;  /* 0x00000016000c7202 */ /* 0x002fe20000000f00 */
[----:B------:R-:W-:-:S05]  /*16b450*/  IMAD.MOV.U32 R13, RZ, RZ, R23 ;  /* 0x000000ffff0d7224 */ /* 0x000fca00078e0017 */
[----:B------:R1:W-:Y:S01]  /*16b460*/  LDGSTS.E [R117+0xa600], [R12.64], P3 ;  /* 0x0a6000000c757fae */ /* 0x0003e20009921844 */
[-C--:B------:R-:W-:Y:S01]  /*16b470*/  IADD3 R18, P3, R18, R247.reuse, RZ ;  /* 0x000000f712127210 */ /* 0x080fe20007f7e0ff */
[C---:B----4-:R-:W-:Y:S08]  /*16b480*/  HMMA.1688.F32.TF32 R32, R4.reuse, R226, R100 ;  /* 0x000000e20420723c */ /* 0x050ff00000081064 */
[----:B------:R-:W-:Y:S01]  /*16b490*/  HMMA.1688.F32.TF32 R4, R4, R214, R112 ;  /* 0x000000d60404723c */ /* 0x000fe20000081070 */
[----:B---3--:R-:W-:Y:S01]  /*16b4a0*/  IMAD.X R19, R19, 0x1, R244, P3 ;  /* 0x0000000113137824 */ /* 0x008fe200018e06f4 */
[----:B------:R-:W-:-:S02]  /*16b4b0*/  IADD3 R14, P3, R14, R247, RZ ;  /* 0x000000f70e0e7210 */ /* 0x000fc40007f7e0ff */
[----:B------:R-:W-:-:S11]  /*16b4c0*/  IADD3.X R17, R17, R244, RZ, P5, !PT ;  /* 0x000000f411117210 */ /* 0x000fd60002ffe4ff */
[----:B------:R-:W-:Y:S01]  /*16b4d0*/  STL.64 [R1+0x1e20], R32 ;  /* 0x001e202001007387 */ /* 0x000fe20000100a00 */
[----:B------:R-:W-:Y:S02]  /*16b4e0*/  STL.64 [R1+0x1e28], R34 ;  /* 0x001e282201007387 */ /* 0x000fe40000100a00 */
[----:B------:R-:W-:Y:S02]  /*16b4f0*/  STL [R1+0x55f0], R25 ;  /* 0x0055f01901007387 */ /* 0x000fe40000100800 */
[----:B------:R2:W-:Y:S01]  /*16b500*/  STL [R1+0x55f4], R22 ;  /* 0x0055f41601007387 */ /* 0x0005e20000100800 */
[----:B------:R-:W-:Y:S01]  /*16b510*/  STL [R1+0x55e8], R23 ;  /* 0x0055e81701007387 */ /* 0x000fe20000100800 */
[----:B------:R-:W-:Y:S02]  /*16b520*/  STL.64 [R1+0x1e40], R28 ;  /* 0x001e401c01007387 */ /* 0x000fe40000100a00 */
[----:B------:R-:W-:Y:S02]  /*16b530*/  STL.64 [R1+0x1e48], R30 ;  /* 0x001e481e01007387 */ /* 0x000fe40000100a00 */
[----:B------:R-:W-:Y:S01]  /*16b540*/  STL [R1+0x558c], R20 ;  /* 0x00558c1401007387 */ /* 0x000fe20000100800 */
[----:B------:R-:W-:Y:S01]  /*16b550*/  STL [R1+0x5584], R18 ;  /* 0x0055841201007387 */ /* 0x000fe20000100800 */
[----:B------:R-:W-:Y:S02]  /*16b560*/  STL [R1+0x5580], R21 ;  /* 0x0055801501007387 */ /* 0x000fe40000100800 */
[----:B------:R3:W-:Y:S02]  /*16b570*/  STL.64 [R1+0x1e30], R4 ;  /* 0x001e300401007387 */ /* 0x0007e40000100a00 */
[----:B------:R-:W-:Y:S01]  /*16b580*/  STL.64 [R1+0x1e38], R6 ;  /* 0x001e380601007387 */ /* 0x000fe20000100a00 */
[----:B------:R3:W-:Y:S01]  /*16b590*/  STL [R1+0x557c], R16 ;  /* 0x00557c1001007387 */ /* 0x0007e20000100800 */
[----:B------:R1:W-:Y:S02]  /*16b5a0*/  STL [R1+0x5578], R19 ;  /* 0x0055781301007387 */ /* 0x0003e40000100800 */
[----:B------:R-:W-:Y:S02]  /*16b5b0*/  STL [R1+0x5574], R14 ;  /* 0x0055740e01007387 */ /* 0x000fe40000100800 */
[----:B------:R1:W-:Y:S01]  /*16b5c0*/  STL [R1+0x5570], R17 ;  /* 0x0055701101007387 */ /* 0x0003e20000100800 */
[----:B------:R-:W4:Y:S01]  /*16b5d0*/  LDL.LU R24, [R1+0x550c] ;  /* 0x00550c0001187983 */ /* 0x000f220000300800 */
[----:B--2---:R-:W2:Y:S02]  /*16b5e0*/  LDL.LU R22, [R1+0x5504] ;  /* 0x0055040001167983 */ /* 0x004ea40000300800 */
[----:B---3--:R-:W-:Y:S01]  /*16b5f0*/  IMAD.MOV.U32 R4, RZ, RZ, R20 ;  /* 0x000000ffff047224 */ /* 0x008fe200078e0014 */
[----:B------:R-:W-:Y:S01]  /*16b600*/  MOV R5, R21 ;  /* 0x0000001500057202 */ /* 0x000fe20000000f00 */
[----:B------:R-:W3:Y:S01]  /*16b610*/  LDL.LU R20, [R1+0x54fc] ;  /* 0x0054fc0001147983 */ /* 0x000ee20000300800 */
[----:B------:R-:W3:Y:S02]  /*16b620*/  LDL.LU R25, [R1+0x5500] ;  /* 0x0055000001197983 */ /* 0x000ee40000300800 */
[----:B------:R-:W-:-:S02]  /*16b630*/  IMAD.X R15, R15, 0x1, R244, P3 ;  /* 0x000000010f0f7824 */ /* 0x000fc400018e06f4 */
[----:B------:R-:W3:Y:S01]  /*16b640*/  LDL.LU R23, [R1+0x54f8] ;  /* 0x0054f80001177983 */ /* 0x000ee20000300800 */
[----:B------:R1:W-:Y:S04]  /*16b650*/  LDGSTS.E [R117+0xc000], [R4.64], P4 ;  /* 0x0c00000004757fae */ /* 0x0003e8000a121844 */
[----:B------:R1:W-:Y:S01]  /*16b660*/  STL [R1+0x5568], R15 ;  /* 0x0055680f01007387 */ /* 0x0003e20000100800 */
[----:B------:R-:W3:Y:S02]  /*16b670*/  LDL.LU R21, [R1+0x54f0] ;  /* 0x0054f00001157983 */ /* 0x000ee40000300800 */
[----:B-1----:R-:W-:Y:S01]  /*16b680*/  IMAD.MOV.U32 R4, RZ, RZ, R18 ;  /* 0x000000ffff047224 */ /* 0x002fe200078e0012 */
[----:B------:R-:W-:Y:S01]  /*16b690*/  MOV R5, R19 ;  /* 0x0000001300057202 */ /* 0x000fe20000000f00 */
[----:B------:R-:W3:Y:S04]  /*16b6a0*/  LDL.LU R18, [R1+0x54f4] ;  /* 0x0054f40001127983 */ /* 0x000ee80000300800 */
[----:B------:R1:W-:Y:S02]  /*16b6b0*/  LDGSTS.E [R117+0xc200], [R4.64], P4 ;  /* 0x0c20000004757fae */ /* 0x0003e4000a121844 */
[----:B-1----:R-:W-:-:S02]  /*16b6c0*/  MOV R4, R16 ;  /* 0x0000001000047202 */ /* 0x002fc40000000f00 */
        /* <DEDUP_REMOVED lines=10> */
[----:B------:R-:W-:-:S02]  /*16b770*/  IMAD.MOV.U32 R5, RZ, RZ, R17 ;  /* 0x000000ffff057224 */ /* 0x000fc400078e0011 */
[----:B------:R-:W3:Y:S01]  /*16b780*/  LDL.LU R128, [R1+0x2e50] ;  /* 0x002e500001807983 */ /* 0x000ee20000300800 */
[----:B------:R-:W3:Y:S01]  /*16b790*/  LDL.LU R129, [R1+0x2e54] ;  /* 0x002e540001817983 */ /* 0x000ee20000300800 */
[----:B------:R-:W3:Y:S03]  /*16b7a0*/  LDL.LU R130, [R1+0x2e58] ;  /* 0x002e580001827983 */ /* 0x000ee60000300800 */
[----:B------:R1:W-:Y:S01]  /*16b7b0*/  LDGSTS.E [R117+0xc400], [R4.64], P4 ;  /* 0x0c40000004757fae */ /* 0x0003e2000a121844 */
[----:B------:R-:W3:Y:S02]  /*16b7c0*/  LDL.LU R131, [R1+0x2e5c] ;  /* 0x002e5c0001837983 */ /* 0x000ee40000300800 */
[----:B------:R-:W3:Y:S02]  /*16b7d0*/  LDL.LU R17, [R1+0x5480] ;  /* 0x0054800001117983 */ /* 0x000ee40000300800 */
[----:B-1----:R-:W-:Y:S01]  /*16b7e0*/  IMAD.MOV.U32 R5, RZ, RZ, R15 ;  /* 0x000000ffff057224 */ /* 0x002fe200078e000f */
[----:B------:R-:W-:Y:S01]  /*16b7f0*/  MOV R4, R14 ;  /* 0x0000000e00047202 */ /* 0x000fe20000000f00 */
[----:B------:R-:W3:Y:S01]  /*16b800*/  LDL.LU R15, [R1+0x5478] ;  /* 0x00547800010f7983 */ /* 0x000ee20000300800 */
[----:B------:R-:W3:Y:S02]  /*16b810*/  LDL.LU R14, [R1+0x5484] ;  /* 0x00548400010e7983 */ /* 0x000ee40000300800 */
[----:B------:R-:W3:Y:S02]  /*16b820*/  LDL.LU R13, [R1+0x5470] ;  /* 0x00547000010d7983 */ /* 0x000ee40000300800 */
[----:B------:R-:W3:Y:S01]  /*16b830*/  LDL.LU R12, [R1+0x547c] ;  /* 0x00547c00010c7983 */ /* 0x000ee20000300800 */
[----:B------:R-:W3:Y:S01]  /*16b840*/  LDL.LU R7, [R1+0x5468] ;  /* 0x0054680001077983 */ /* 0x000ee20000300800 */
[----:B------:R-:W3:Y:S01]  /*16b850*/  LDL.LU R6, [R1+0x5474] ;  /* 0x0054740001067983 */ /* 0x000ee20000300800 */
[----:B------:R-:W-:-:S02]  /*16b860*/  ISETP.GT.AND P1, PT, R116, 0x20, PT ;  /* 0x000000207400780c */ /* 0x000fc40003f24270 */
[----:B------:R-:W-:Y:S02]  /*16b870*/  SEL R2, R2, RZ, !P0 ;  /* 0x000000ff02027207 */ /* 0x000fe40004000000 */
[----:B------:R-:W-:Y:S01]  /*16b880*/  ISETP.GT.AND P3, PT, R116, 0x24, PT ;  /* 0x000000247400780c */ /* 0x000fe20003f64270 */
[----:B------:R1:W-:Y:S01]  /*16b890*/  LDGSTS.E [R117+0xc600], [R4.64], P4 ;  /* 0x0c60000004757fae */ /* 0x0003e2000a121844 */
[----:B------:R-:W-:Y:S01]  /*16b8a0*/  SEL R0, RZ, 0x4, !P1 ;  /* 0x00000004ff007807 */ /* 0x000fe20004800000 */
[----:B------:R-:W-:Y:S01]  /*16b8b0*/  ISETP.NE.U32.AND P1, PT, R2, RZ, PT ;  /* 0x000000ff0200720c */ /* 0x000fe20003f25070 */
[----:B------:R-:W-:Y:S02]  /*16b8c0*/  SEL R2, RZ, 0x4, !P3 ;  /* 0x00000004ff027807 */ /* 0x000fe40005800000 */
[----:B------:R-:W-:Y:S02]  /*16b8d0*/  ISETP.GT.AND P5, PT, R116, 0x28, PT ;  /* 0x000000287400780c */ /* 0x000fe40003fa4270 */
[----:B------:R-:W-:-:S04]  /*16b8e0*/  SEL R0, R0, RZ, !P0 ;  /* 0x000000ff00007207 */ /* 0x000fc80004000000 */
[----:B------:R-:W-:Y:S01]  /*16b8f0*/  ISETP.NE.U32.AND P2, PT, R0, RZ, PT ;  /* 0x000000ff0000720c */ /* 0x000fe20003f45070 */
[----:B------:R-:W-:Y:S01]  /*16b900*/  SEL R0, RZ, 0x4, !P5 ;  /* 0x00000004ff007807 */ /* 0x000fe20006800000 */
[-C--:B----4-:R-:W-:Y:S02]  /*16b910*/  IADD3 R24, P3, R24, R247.reuse, RZ ;  /* 0x000000f718187210 */ /* 0x090fe40007f7e0ff */
[----:B--2---:R-:W-:-:S03]  /*16b920*/  IADD3 R22, P4, R22, R247, RZ ;  /* 0x000000f716167210 */ /* 0x004fc60007f9e0ff */
[----:B-1----:R-:W-:Y:S01]  /*16b930*/  IMAD.MOV.U32 R4, RZ, RZ, R24 ;  /* 0x000000ffff047224 */ /* 0x002fe200078e0018 */
[-C--:B---3--:R-:W-:Y:S02]  /*16b940*/  IADD3.X R25, R25, R244.reuse, RZ, P3, !PT ;  /* 0x000000f419197210 */ /* 0x088fe40001ffe4ff */
[----:B------:R-:W-:Y:S01]  /*16b950*/  IADD3 R20, P5, R20, R247, RZ ;  /* 0x000000f714147210 */ /* 0x000fe20007fbe0ff */
[----:B------:R-:W-:Y:S01]  /*16b960*/  IMAD.X R23, R23, 0x1, R244, P4 ;  /* 0x0000000117177824 */ /* 0x000fe200020e06f4 */
[----:B------:R-:W-:Y:S02]  /*16b970*/  MOV R5, R25 ;  /* 0x0000001900057202 */ /* 0x000fe40000000f00 */
[----:B------:R-:W-:-:S03]  /*16b980*/  IADD3.X R21, R21, R244, RZ, P5, !PT ;  /* 0x000000f415157210 */ /* 0x000fc60002ffe4ff */
[----:B------:R1:W-:Y:S01]  /*16b990*/  LDGSTS.E [R117+0xe000], [R4.64], P1 ;  /* 0x0e00000004757fae */ /* 0x0003e20008921844 */
[----:B------:R-:W-:Y:S02]  /*16b9a0*/  IADD3 R18, P5, R18, R247, RZ ;  /* 0x000000f712127210 */ /* 0x000fe40007fbe0ff */
[----:B-1----:R-:W-:Y:S01]  /*16b9b0*/  MOV R4, R22 ;  /* 0x0000001600047202 */ /* 0x002fe20000000f00 */
[----:B------:R-:W-:-:S05]  /*16b9c0*/  IMAD.MOV.U32 R5, RZ, RZ, R23 ;  /* 0x000000ffff057224 */ /* 0x000fca00078e0017 */
[----:B------:R1:W-:Y:S04]  /*16b9d0*/  LDGSTS.E [R117+0xe200], [R4.64], P1 ;  /* 0x0e20000004757fae */ /* 0x0003e80008921844 */
[----:B------:R2:W-:Y:S01]  /*16b9e0*/  STL [R1+0x550c], R24 ;  /* 0x00550c1801007387 */ /* 0x0005e20000100800 */
[----:B-1----:R-:W-:Y:S01]  /*16b9f0*/  MOV R4, R20 ;  /* 0x0000001400047202 */ /* 0x002fe20000000f00 */
[----:B------:R-:W-:Y:S02]  /*16ba00*/  IMAD.MOV.U32 R5, RZ, RZ, R21 ;  /* 0x000000ffff057224 */ /* 0x000fe400078e0015 */
[----:B------:R-:W-:-:S03]  /*16ba10*/  IMAD.X R19, R19, 0x1, R244, P5 ;  /* 0x0000000113137824 */ /* 0x000fc600028e06f4 */
[----:B------:R1:W-:Y:S01]  /*16ba20*/  LDGSTS.E [R117+0xe400], [R4.64], P1 ;  /* 0x0e40000004757fae */ /* 0x0003e20008921844 */
[----:B------:R-:W-:-:S03]  /*16ba30*/  IADD3 R16, P5, R16, R247, RZ ;  /* 0x000000f710107210 */ /* 0x000fc60007fbe0ff */
[----:B------:R3:W-:Y:S01]  /*16ba40*/  STL [R1+0x5504], R22 ;  /* 0x0055041601007387 */ /* 0x0007e20000100800 */
[----:B------:R4:W-:Y:S02]  /*16ba50*/  STL [R1+0x54fc], R20 ;  /* 0x0054fc1401007387 */ /* 0x0009e40000100800 */
[----:B------:R2:W-:Y:S01]  /*16ba60*/  STL [R1+0x5500], R25 ;  /* 0x0055001901007387 */ /* 0x0005e20000100800 */
[----:B-1----:R-:W-:Y:S01]  /*16ba70*/  MOV R4, R18 ;  /* 0x0000001200047202 */ /* 0x002fe20000000f00 */
[----:B------:R-:W-:Y:S01]  /*16ba80*/  IMAD.MOV.U32 R5, RZ, RZ, R19 ;  /* 0x000000ffff057224 */ /* 0x000fe200078e0013 */
[----:B------:R1:W-:Y:S01]  /*16ba90*/  STL [R1+0x54f8], R23 ;  /* 0x0054f81701007387 */ /* 0x0003e20000100800 */
[----:B------:R-:W-:-:S03]  /*16baa0*/  IADD3.X R17, R17, R244, RZ, P5, !PT ;  /* 0x000000f411117210 */ /* 0x000fc60002ffe4ff */
[----:B------:R1:W-:Y:S01]  /*16bab0*/  LDGSTS.E [R117+0xe600], [R4.64], P1 ;  /* 0x0e60000004757fae */ /* 0x0003e20008921844 */
[-C--:B------:R-:W-:Y:S01]  /*16bac0*/  IADD3 R14, P1, R14, R247.reuse, RZ ;  /* 0x000000f70e0e7210 */ /* 0x080fe20007f3e0ff */
[----:B------:R1:W-:Y:S01]  /*16bad0*/  STL [R1+0x54f0], R21 ;  /* 0x0054f01501007387 */ /* 0x0003e20000100800 */
[-C--:B------:R-:W-:Y:S01]  /*16bae0*/  IADD3 R12, P5, R12, R247.reuse, RZ ;  /* 0x000000f70c0c7210 */ /* 0x080fe20007fbe0ff */
[----:B------:R1:W-:Y:S01]  /*16baf0*/  STL [R1+0x54f4], R18 ;  /* 0x0054f41201007387 */ /* 0x0003e20000100800 */
[----:B------:R-:W-:Y:S02]  /*16bb00*/  STL [R1+0x54e8], R19 ;  /* 0x0054e81301007387 */ /* 0x000fe40000100800 */
[--C-:B------:R-:W-:Y:S02]  /*16bb10*/  IMAD.X R15, R15, 0x1, R244.reuse, P1 ;  /* 0x000000010f0f7824 */ /* 0x100fe400008e06f4 */
[----:B------:R1:W-:Y:S01]  /*16bb20*/  STL [R1+0x548c], R16 ;  /* 0x00548c1001007387 */ /* 0x0003e20000100800 */
[----:B------:R-:W-:Y:S01]  /*16bb30*/  IADD3 R6, P1, R6, R247, RZ ;  /* 0x000000f706067210 */ /* 0x000fe20007f3e0ff */
[----:B------:R-:W-:Y:S01]  /*16bb40*/  STL [R1+0x5484], R14 ;  /* 0x0054840e01007387 */ /* 0x000fe20000100800 */
[----:B------:R-:W-:Y:S01]  /*16bb50*/  IADD3.X R13, R13, R244, RZ, P5, !PT ;  /* 0x000000f40d0d7210 */ /* 0x000fe20002ffe4ff */
[----:B------:R1:W-:Y:S02]  /*16bb60*/  STL [R1+0x5480], R17 ;  /* 0x0054801101007387 */ /* 0x0003e40000100800 */
[----:B------:R-:W-:Y:S01]  /*16bb70*/  STL [R1+0x547c], R12 ;  /* 0x00547c0c01007387 */ /* 0x000fe20000100800 */
[----:B------:R1:W-:Y:S01]  /*16bb80*/  STL [R1+0x5478], R15 ;  /* 0x0054780f01007387 */ /* 0x0003e20000100800 */
[----:B------:R-:W-:Y:S02]  /*16bb90*/  STL [R1+0x5474], R6 ;  /* 0x0054740601007387 */ /* 0x000fe40000100800 */
[----:B------:R1:W-:Y:S02]  /*16bba0*/  STL [R1+0x5470], R13 ;  /* 0x0054700d01007387 */ /* 0x0003e40000100800 */
[----:B--2---:R-:W2:Y:S01]  /*16bbb0*/  LDL.LU R24, [R1+0x540c] ;  /* 0x00540c0001187983 */ /* 0x004ea20000300800 */
[----:B---3--:R-:W3:Y:S01]  /*16bbc0*/  LDL.LU R22, [R1+0x5404] ;  /* 0x0054040001167983 */ /* 0x008ee20000300800 */
[----:B----4-:R-:W4:Y:S02]  /*16bbd0*/  LDL.LU R20, [R1+0x53fc] ;  /* 0x0053fc0001147983 */ /* 0x010f240000300800 */
[----:B------:R-:W4:Y:S02]  /*16bbe0*/  LDL.LU R25, [R1+0x5400] ;  /* 0x0054000001197983 */ /* 0x000f240000300800 */
[----:B------:R-:W-:Y:S01]  /*16bbf0*/  IMAD.X R7, R7, 0x1, R244, P1 ;  /* 0x0000000107077824 */ /* 0x000fe200008e06f4 */
[----:B-1----:R-:W4:Y:S01]  /*16bc00*/  LDL.LU R23, [R1+0x53f8] ;  /* 0x0053f80001177983 */ /* 0x002f220000300800 */
[----:B------:R-:W-:-:S03]  /*16bc10*/  IMAD.MOV.U32 R4, RZ, RZ, R16 ;  /* 0x000000ffff047224 */ /* 0x000fc600078e0010 */
[----:B------:R1:W-:Y:S01]  /*16bc20*/  STL [R1+0x5468], R7 ;  /* 0x0054680701007387 */ /* 0x0003e20000100800 */
[----:B------:R-:W4:Y:S02]  /*16bc30*/  LDL.LU R21, [R1+0x53f0] ;  /* 0x0053f00001157983 */ /* 0x000f240000300800 */
[----:B------:R-:W4:Y:S01]  /*16bc40*/  LDL.LU R18, [R1+0x53f4] ;  /* 0x0053f40001127983 */ /* 0x000f220000300800 */
[C---:B------:R-:W-:Y:S01]  /*16bc50*/  HMMA.1688.F32.TF32 R104, R40.reuse, R126, R128 ;  /* 0x0000007e2868723c */ /* 0x040fe20000081080 */
[----:B------:R-:W4:Y:S01]  /*16bc60*/  LDL.LU R16, [R1+0x538c] ;  /* 0x00538c0001107983 */ /* 0x000f220000300800 */
[----:B------:R-:W4:Y:S06]  /*16bc70*/  LDL.LU R126, [R1+0x1158] ;  /* 0x00115800017e7983 */ /* 0x000f2c0000300800 */
[----:B------:R-:W-:Y:S01]  /*16bc80*/  HMMA.1688.F32.TF32 R48, R40, R134, R136 ;  /* 0x000000862830723c */ /* 0x000fe20000081088 */
[----:B------:R-:W4:Y:S01]  /*16bc90*/  LDL.LU R127, [R1+0x115c] ;  /* 0x00115c00017f7983 */ /* 0x000f220000300800 */
[----:B------:R-:W4:Y:S01]  /*16bca0*/  LDL.LU R134, [R1+0x1148] ;  /* 0x0011480001867983 */ /* 0x000f220000300800 */
[----:B------:R-:W4:Y:S01]  /*16bcb0*/  LDL.LU R135, [R1+0x114c] ;  /* 0x00114c0001877983 */ /* 0x000f220000300800 */
[----:B------:R-:W-:Y:S01]  /*16bcc0*/  MOV R5, R17 ;  /* 0x0000001100057202 */ /* 0x000fe20000000f00 */
[----:B------:R-:W4:Y:S01]  /*16bcd0*/  LDL.LU R136, [R1+0x2e40] ;  /* 0x002e400001887983 */ /* 0x000f220000300800 */
[----:B------:R-:W4:Y:S01]  /*16bce0*/  LDL.LU R137, [R1+0x2e44] ;  /* 0x002e440001897983 */ /* 0x000f220000300800 */
[----:B------:R-:W4:Y:S02]  /*16bcf0*/  LDL.LU R138, [R1+0x2e48] ;  /* 0x002e4800018a7983 */ /* 0x000f240000300800 */
[----:B------:R-:W4:Y:S02]  /*16bd00*/  LDL.LU R139, [R1+0x2e4c] ;  /* 0x002e4c00018b7983 */ /* 0x000f240000300800 */
[----:B------:R-:W4:Y:S01]  /*16bd10*/  LDL.LU R19, [R1+0x53e8] ;  /* 0x0053e80001137983 */ /* 0x000f220000300800 */
[----:B------:R1:W-:Y:S04]  /*16bd20*/  LDGSTS.E [R117+0x10000], [R4.64], P2 ;  /* 0x1000000004757fae */ /* 0x0003e80009121844 */
[----:B------:R-:W4:Y:S01]  /*16bd30*/  LDL.LU R128, [R1+0x2e30] ;  /* 0x002e300001807983 */ /* 0x000f220000300800 */
[----:B------:R-:W4:Y:S02]  /*16bd40*/  LDL.LU R129, [R1+0x2e34] ;  /* 0x002e340001817983 */ /* 0x000f240000300800 */
[----:B------:R-:W4:Y:S02]  /*16bd50*/  LDL.LU R130, [R1+0x2e38] ;  /* 0x002e380001827983 */ /* 0x000f240000300800 */
[----:B------:R-:W4:Y:S01]  /*16bd60*/  LDL.LU R131, [R1+0x2e3c] ;  /* 0x002e3c0001837983 */ /* 0x000f220000300800 */
[----:B------:R-:W4:Y:S01]  /*16bd70*/  LDL.LU R17, [R1+0x5380] ;  /* 0x0053800001117983 */ /* 0x000f220000300800 */
[----:B-1----:R-:W-:Y:S01]  /*16bd80*/  IMAD.MOV.U32 R4, RZ, RZ, R14 ;  /* 0x000000ffff047224 */ /* 0x002fe200078e000e */
[----:B------:R-:W-:-:S02]  /*16bd90*/  MOV R5, R15 ;  /* 0x0000000f00057202 */ /* 0x000fc40000000f00 */
[----:B------:R-:W4:Y:S04]  /*16bda0*/  LDL.LU R15, [R1+0x5378] ;  /* 0x00537800010f7983 */ /* 0x000f280000300800 */
[----:B------:R1:W-:Y:S01]  /*16bdb0*/  LDGSTS.E [R117+0x10200], [R4.64], P2 ;  /* 0x1020000004757fae */ /* 0x0003e20009121844 */
[----:B------:R-:W4:Y:S01]  /*16bdc0*/  LDL.LU R14, [R1+0x5384] ;  /* 0x00538400010e7983 */ /* 0x000f220000300800 */
[----:B-1----:R-:W-:Y:S01]  /*16bdd0*/  MOV R4, R12 ;  /* 0x0000000c00047202 */ /* 0x002fe20000000f00 */
[----:B------:R-:W-:Y:S02]  /*16bde0*/  IMAD.MOV.U32 R5, RZ, RZ, R13 ;  /* 0x000000ffff057224 */ /* 0x000fe400078e000d */
[----:B------:R-:W4:Y:S04]  /*16bdf0*/  LDL.LU R13, [R1+0x5370] ;  /* 0x00537000010d7983 */ /* 0x000f280000300800 */
[----:B------:R1:W-:Y:S01]  /*16be00*/  LDGSTS.E [R117+0x10400], [R4.64], P2 ;  /* 0x1040000004757fae */ /* 0x0003e20009121844 */
[----:B------:R-:W4:Y:S02]  /*16be10*/  LDL.LU R12, [R1+0x537c] ;  /* 0x00537c00010c7983 */ /* 0x000f240000300800 */
[----:B-1----:R-:W-:Y:S01]  /*16be20*/  IMAD.MOV.U32 R5, RZ, RZ, R7 ;  /* 0x000000ffff057224 */ /* 0x002fe200078e0007 */
[----:B------:R-:W-:Y:S01]  /*16be30*/  MOV R4, R6 ;  /* 0x0000000600047202 */ /* 0x000fe20000000f00 */
[----:B------:R-:W4:Y:S01]  /*16be40*/  LDL.LU R7, [R1+0x5368] ;  /* 0x0053680001077983 */ /* 0x000f220000300800 */
[----:B------:R-:W4:Y:S01]  /*16be50*/  LDL.LU R6, [R1+0x5374] ;  /* 0x0053740001067983 */ /* 0x000f220000300800 */
[----:B------:R-:W-:-:S02]  /*16be60*/  SEL R2, R2, RZ, !P0 ;  /* 0x000000ff02027207 */ /* 0x000fc40004000000 */
[----:B------:R-:W-:Y:S01]  /*16be70*/  ISETP.GT.AND P1, PT, R116, 0x2c, PT ;  /* 0x0000002c7400780c */ /* 0x000fe20003f24270 */
[----:B------:R1:W-:Y:S01]  /*16be80*/  LDGSTS.E [R117+0x10600], [R4.64], P2 ;  /* 0x1060000004757fae */ /* 0x0003e20009121844 */
[----:B------:R-:W-:Y:S02]  /*16be90*/  ISETP.NE.U32.AND P3, PT, R2, RZ, PT ;  /* 0x000000ff0200720c */ /* 0x000fe40003f65070 */
[----:B------:R-:W-:Y:S01]  /*16bea0*/  SEL R2, RZ, 0x4, !P1 ;  /* 0x00000004ff027807 */ /* 0x000fe20004800000 */
[----:B------:R-:W-:Y:S02]  /*16beb0*/  SEL R0, R0, RZ, !P0 ;  /* 0x000000ff00007207 */ /* 0x000fe40004000000 */
[----:B------:R-:W-:Y:S02]  /*16bec0*/  ISETP.GT.AND P5, PT, R116, 0x30, PT ;  /* 0x000000307400780c */ /* 0x000fe40003fa4270 */
[----:B------:R-:W-:Y:S02]  /*16bed0*/  ISETP.NE.U32.AND P4, PT, R0, RZ, PT ;  /* 0x000000ff0000720c */ /* 0x000fe40003f85070 */
[----:B------:R-:W-:Y:S01]  /*16bee0*/  SEL R0, RZ, 0x4, !P5 ;  /* 0x00000004ff007807 */ /* 0x000fe20006800000 */
[----:B--2---:R-:W-:-:S02]  /*16bef0*/  IADD3 R24, P1, R24, R247, RZ ;  /* 0x000000f718187210 */ /* 0x004fc40007f3e0ff */
[----:B---3--:R-:W-:Y:S02]  /*16bf00*/  IADD3 R22, P2, R22, R247, RZ ;  /* 0x000000f716167210 */ /* 0x008fe40007f5e0ff */
[----:B----4-:R-:W-:Y:S01]  /*16bf10*/  IADD3.X R25, R25, R244, RZ, P1, !PT ;  /* 0x000000f419197210 */ /* 0x010fe20000ffe4ff */
[----:B-1----:R-:W-:Y:S02]  /*16bf20*/  IMAD.MOV.U32 R4, RZ, RZ, R24 ;  /* 0x000000ffff047224 */ /* 0x002fe400078e0018 */
[----:B------:R-:W-:Y:S01]  /*16bf30*/  IMAD.X R23, R23, 0x1, R244, P2 ;  /* 0x0000000117177824 */ /* 0x000fe200010e06f4 */
[----:B------:R-:W-:Y:S02]  /*16bf40*/  MOV R5, R25 ;  /* 0x0000001900057202 */ /* 0x000fe40000000f00 */
[----:B------:R-:W-:-:S03]  /*16bf50*/  IADD3 R20, P5, R20, R247, RZ ;  /* 0x000000f714147210 */ /* 0x000fc60007fbe0ff */
[----:B------:R1:W-:Y:S01]  /*16bf60*/  LDGSTS.E [R117+0x12000], [R4.64], P3 ;  /* 0x1200000004757fae */ /* 0x0003e20009921844 */
[----:B------:R-:W-:Y:S01]  /*16bf70*/  IADD3.X R21, R21, R244, RZ, P5, !PT ;  /* 0x000000f415157210 */ /* 0x000fe20002ffe4ff */
[----:B------:R-:W-:Y:S01]  /*16bf80*/  IADD3 R18, P5, R18, R247, RZ ;  /* 0x000000f712127210 */ /* 0x000fe20007fbe0ff */
[----:B-1----:R-:W-:Y:S01]  /*16bf90*/  MOV R4, R22 ;  /* 0x0000001600047202 */ /* 0x002fe20000000f00 */
[----:B------:R-:W-:-:S03]  /*16bfa0*/  IMAD.MOV.U32 R5, RZ, RZ, R23 ;  /* 0x000000ffff057224 */ /* 0x000fc600078e0017 */
[----:B------:R-:W-:Y:S02]  /*16bfb0*/  IMAD.X R19, R19, 0x1, R244, P5 ;  /* 0x0000000113137824 */ /* 0x000fe400028e06f4 */
[----:B------:R1:W-:Y:S04]  /*16bfc0*/  LDGSTS.E [R117+0x12200], [R4.64], P3 ;  /* 0x1220000004757fae */ /* 0x0003e80009921844 */
[----:B------:R2:W-:Y:S01]  /*16bfd0*/  STL [R1+0x540c], R24 ;  /* 0x00540c1801007387 */ /* 0x0005e20000100800 */
[----:B------:R-:W-:Y:S02]  /*16bfe0*/  IADD3 R16, P5, R16, R247, RZ ;  /* 0x000000f710107210 */ /* 0x000fe40007fbe0ff */
[----:B-1----:R-:W-:Y:S01]  /*16bff0*/  MOV R4, R20 ;  /* 0x0000001400047202 */ /* 0x002fe20000000f00 */
[----:B------:R-:W-:-:S05]  /*16c000*/  IMAD.MOV.U32 R5, RZ, RZ, R21 ;  /* 0x000000ffff057224 */ /* 0x000fca00078e0015 */
[----:B------:R1:W-:Y:S04]  /*16c010*/  LDGSTS.E [R117+0x12400], [R4.64], P3 ;  /* 0x1240000004757fae */ /* 0x0003e80009921844 */
[----:B------:R3:W-:Y:S01]  /*16c020*/  STL [R1+0x5404], R22 ;  /* 0x0054041601007387 */ /* 0x0007e20000100800 */
[----:B------:R4:W-:Y:S02]  /*16c030*/  STL [R1+0x53fc], R20 ;  /* 0x0053fc1401007387 */ /* 0x0009e40000100800 */
[----:B------:R2:W-:Y:S02]  /*16c040*/  STL [R1+0x5400], R25 ;  /* 0x0054001901007387 */ /* 0x0005e40000100800 */
[----:B------:R2:W-:Y:S01]  /*16c050*/  STL [R1+0x53f8], R23 ;  /* 0x0053f81701007387 */ /* 0x0005e20000100800 */
[----:B-1----:R-:W-:Y:S01]  /*16c060*/  MOV R4, R18 ;  /* 0x0000001200047202 */ /* 0x002fe20000000f00 */
[----:B------:R-:W-:Y:S01]  /*16c070*/  IMAD.MOV.U32 R5, RZ, RZ, R19 ;  /* 0x000000ffff057224 */ /* 0x000fe200078e0013 */
[----:B------:R-:W-:-:S04]  /*16c080*/  IADD3.X R17, R17, R244, RZ, P5, !PT ;  /* 0x000000f411117210 */ /* 0x000fc80002ffe4ff */
[----:B------:R1:W-:Y:S01]  /*16c090*/  LDGSTS.E [R117+0x12600], [R4.64], P3 ;  /* 0x1260000004757fae */ /* 0x0003e20009921844 */
[----:B------:R-:W-:-:S03]  /*16c0a0*/  IADD3 R14, P3, R14, R247, RZ ;  /* 0x000000f70e0e7210 */ /* 0x000fc60007f7e0ff */
[----:B------:R1:W-:Y:S01]  /*16c0b0*/  STL [R1+0x53f0], R21 ;  /* 0x0053f01501007387 */ /* 0x0003e20000100800 */
[-C--:B------:R-:W-:Y:S01]  /*16c0c0*/  IADD3 R12, P5, R12, R247.reuse, RZ ;  /* 0x000000f70c0c7210 */ /* 0x080fe20007fbe0ff */
[----:B------:R1:W-:Y:S02]  /*16c0d0*/  STL [R1+0x53f4], R18 ;  /* 0x0053f41201007387 */ /* 0x0003e40000100800 */
[----:B------:R-:W-:Y:S02]  /*16c0e0*/  STL [R1+0x53e8], R19 ;  /* 0x0053e81301007387 */ /* 0x000fe40000100800 */
[--C-:B------:R-:W-:Y:S01]  /*16c0f0*/  IMAD.X R15, R15, 0x1, R244.reuse, P3 ;  /* 0x000000010f0f7824 */ /* 0x100fe200018e06f4 */
[----:B------:R1:W-:Y:S01]  /*16c100*/  STL [R1+0x538c], R16 ;  /* 0x00538c1001007387 */ /* 0x0003e20000100800 */
[----:B------:R-:W-:Y:S01]  /*16c110*/  IADD3 R6, P3, R6, R247, RZ ;  /* 0x000000f706067210 */ /* 0x000fe20007f7e0ff */
[----:B------:R-:W-:Y:S01]  /*16c120*/  STL [R1+0x5384], R14 ;  /* 0x0053840e01007387 */ /* 0x000fe20000100800 */
[----:B------:R-:W-:Y:S01]  /*16c130*/  IADD3.X R13, R13, R244, RZ, P5, !PT ;  /* 0x000000f40d0d7210 */ /* 0x000fe20002ffe4ff */
[----:B------:R1:W-:Y:S01]  /*16c140*/  STL [R1+0x5380], R17 ;  /* 0x0053801101007387 */ /* 0x0003e20000100800 */
[----:B------:R-:W-:Y:S02]  /*16c150*/  STL [R1+0x537c], R12 ;  /* 0x00537c0c01007387 */ /* 0x000fe40000100800 */
[----:B------:R1:W-:Y:S02]  /*16c160*/  STL [R1+0x5378], R15 ;  /* 0x0053780f01007387 */ /* 0x0003e40000100800 */
[----:B------:R-:W-:Y:S01]  /*16c170*/  STL [R1+0x5374], R6 ;  /* 0x0053740601007387 */ /* 0x000fe20000100800 */
[----:B------:R1:W-:Y:S01]  /*16c180*/  STL [R1+0x5370], R13 ;  /* 0x0053700d01007387 */ /* 0x0003e20000100800 */
[----:B--2---:R-:W2:Y:S02]  /*16c190*/  LDL.LU R24, [R1+0x530c] ;  /* 0x00530c0001187983 */ /* 0x004ea40000300800 */
[----:B---3--:R-:W3:Y:S02]  /*16c1a0*/  LDL.LU R22, [R1+0x5304] ;  /* 0x0053040001167983 */ /* 0x008ee40000300800 */
[----:B----4-:R-:W4:Y:S01]  /*16c1b0*/  LDL.LU R20, [R1+0x52fc] ;  /* 0x0052fc0001147983 */ /* 0x010f220000300800 */
[----:B------:R-:W4:Y:S01]  /*16c1c0*/  LDL.LU R25, [R1+0x5300] ;  /* 0x0053000001197983 */ /* 0x000f220000300800 */
[----:B------:R-:W-:-:S02]  /*16c1d0*/  IMAD.X R7, R7, 0x1, R244, P3 ;  /* 0x0000000107077824 */ /* 0x000fc400018e06f4 */
[----:B------:R-:W4:Y:S02]  /*16c1e0*/  LDL.LU R23, [R1+0x52f8] ;  /* 0x0052f80001177983 */ /* 0x000f240000300800 */
[----:B-1----:R-:W-:Y:S01]  /*16c1f0*/  IMAD.MOV.U32 R4, RZ, RZ, R16 ;  /* 0x000000ffff047224 */ /* 0x002fe200078e0010 */
[----:B------:R1:W-:Y:S01]  /*16c200*/  STL [R1+0x5368], R7 ;  /* 0x0053680701007387 */ /* 0x0003e20000100800 */
        /* <DEDUP_REMOVED lines=9> */
[----:B------:R-:W-:Y:S01]  /*16c2a0*/  MOV R5, R17 ;  /* 0x0000001100057202 */ /* 0x000fe20000000f00 */
[----:B------:R-:W4:Y:S02]  /*16c2b0*/  LDL.LU R136, [R1+0x2e20] ;  /* 0x002e200001887983 */ /* 0x000f240000300800 */
[----:B------:R-:W4:Y:S01]  /*16c2c0*/  LDL.LU R137, [R1+0x2e24] ;  /* 0x002e240001897983 */ /* 0x000f220000300800 */
[----:B------:R-:W4:Y:S01]  /*16c2d0*/  LDL.LU R138, [R1+0x2e28] ;  /* 0x002e2800018a7983 */ /* 0x000f220000300800 */
[----:B------:R-:W4:Y:S02]  /*16c2e0*/  LDL.LU R139, [R1+0x2e2c] ;  /* 0x002e2c00018b7983 */ /* 0x000f240000300800 */
[----:B------:R-:W4:Y:S01]  /*16c2f0*/  LDL.LU R19, [R1+0x52e8] ;  /* 0x0052e80001137983 */ /* 0x000f220000300800 */
[----:B------:R1:W-:Y:S01]  /*16c300*/  LDGSTS.E [R117+0x14000], [R4.64], P4 ;  /* 0x1400000004757fae */ /* 0x0003e2000a121844 */
[----:B------:R-:W4:Y:S02]  /*16c310*/  LDL.LU R132, [R1+0x2e10] ;  /* 0x002e100001847983 */ /* 0x000f240000300800 */
[----:B------:R-:W4:Y:S02]  /*16c320*/  LDL.LU R133, [R1+0x2e14] ;  /* 0x002e140001857983 */ /* 0x000f240000300800 */
[----:B------:R-:W4:Y:S01]  /*16c330*/  LDL.LU R134, [R1+0x2e18] ;  /* 0x002e180001867983 */ /* 0x000f220000300800 */
[----:B------:R-:W4:Y:S01]  /*16c340*/  LDL.LU R135, [R1+0x2e1c] ;  /* 0x002e1c0001877983 */ /* 0x000f220000300800 */
[----:B------:R-:W4:Y:S02]  /*16c350*/  LDL.LU R17, [R1+0x5280] ;  /* 0x0052800001117983 */ /* 0x000f240000300800 */
        /* <DEDUP_REMOVED lines=276> */
[----:B------:R-:W-:Y:S01]  /*16d4a0*/  HMMA.1688.F32.TF32 R140, R40, R142, R188 ;  /* 0x0000008e288c723c */ /* 0x000fe200000810bc */
[----:B------:R-:W4:Y:S02]  /*16d4b0*/  LDL.LU R188, [R1+0x2db0] ;  /* 0x002db00001bc7983 */ /* 0x000f240000300800 */
[----:B------:R-:W4:Y:S01]  /*16d4c0*/  LDL.LU R189, [R1+0x2db4] ;  /* 0x002db40001bd7983 */ /* 0x000f220000300800 */
[----:B------:R-:W4:Y:S01]  /*16d4d0*/  LDL.LU R190, [R1+0x2db8] ;  /* 0x002db80001be7983 */ /* 0x000f220000300800 */
[----:B------:R-:W4:Y:S02]  /*16d4e0*/  LDL.LU R191, [R1+0x2dbc] ;  /* 0x002dbc0001bf7983 */ /* 0x000f240000300800 */
        /* <DEDUP_REMOVED lines=508> */
[----:B------:R-:W-:Y:S01]  /*16f4b0*/  STL [R1+0x4ad0], R24 ;  /* 0x004ad01801007387 */ /* 0x000fe20000100800 */
[----:B-1----:R-:W-:Y:S01]  /*16f4c0*/  MOV R4, R20 ;  /* 0x0000001400047202 */ /* 0x002fe20000000f00 */
[----:B------:R-:W-:-:S05]  /*16f4d0*/  IMAD.MOV.U32 R5, RZ, RZ, R21 ;  /* 0x000000ffff057224 */ /* 0x000fca00078e0015 */
[----:B------:R1:W-:Y:S04]  /*16f4e0*/  LDGSTS.E [R117+0x36400], [R4.64], P1 ;  /* 0x3640000004757fae */ /* 0x0003e80008921844 */
[----:B------:R2:W-:Y:S01]  /*16f4f0*/  STL [R1+0x4ad8], R22 ;  /* 0x004ad81601007387 */ /* 0x0005e20000100800 */
[-C--:B------:R-:W-:Y:S01]  /*16f500*/  IADD3 R16, P5, R16, R247.reuse, RZ ;  /* 0x000000f710107210 */ /* 0x080fe20007fbe0ff */
[----:B------:R3:W-:Y:S02]  /*16f510*/  STL [R1+0x4ae0], R20 ;  /* 0x004ae01401007387 */ /* 0x0007e40000100800 */
[----:B------:R-:W-:Y:S01]  /*16f520*/  STL [R1+0x4acc], R25 ;  /* 0x004acc1901007387 */ /* 0x000fe20000100800 */
[----:B-1----:R-:W-:Y:S01]  /*16f530*/  MOV R4, R18 ;  /* 0x0000001200047202 */ /* 0x002fe20000000f00 */
[----:B------:R-:W-:Y:S01]  /*16f540*/  IMAD.MOV.U32 R5, RZ, RZ, R19 ;  /* 0x000000ffff057224 */ /* 0x000fe200078e0013 */
[----:B------:R-:W-:Y:S04]  /*16f550*/  STL [R1+0x4ad4], R23 ;  /* 0x004ad41701007387 */ /* 0x000fe80000100800 */
[----:B------:R1:W-:Y:S01]  /*16f560*/  LDGSTS.E [R117+0x36600], [R4.64], P1 ;  /* 0x3660000004757fae */ /* 0x0003e20008921844 */
[-C--:B------:R-:W-:Y:S01]  /*16f570*/  IADD3 R14, P1, R14, R247.reuse, RZ ;  /* 0x000000f70e0e7210 */ /* 0x080fe20007f3e0ff */
[----:B------:R-:W-:Y:S01]  /*16f580*/  STL [R1+0x4adc], R21 ;  /* 0x004adc1501007387 */ /* 0x000fe20000100800 */
[-C--:B------:R-:W-:Y:S01]  /*16f590*/  IADD3.X R17, R17, R244.reuse, RZ, P5, !PT ;  /* 0x000000f411117210 */ /* 0x080fe20002ffe4ff */
[----:B------:R4:W-:Y:S01]  /*16f5a0*/  STL [R1+0x4ae8], R18 ;  /* 0x004ae81201007387 */ /* 0x0009e20000100800 */
[-C--:B------:R-:W-:Y:S01]  /*16f5b0*/  IADD3 R12, P5, R12, R247.reuse, RZ ;  /* 0x000000f70c0c7210 */ /* 0x080fe20007fbe0ff */
[----:B------:R1:W-:Y:S02]  /*16f5c0*/  STL [R1+0x4ae4], R19 ;  /* 0x004ae41301007387 */ /* 0x0003e40000100800 */
[--C-:B------:R-:W-:Y:S01]  /*16f5d0*/  IMAD.X R15, R15, 0x1, R244.reuse, P1 ;  /* 0x000000010f0f7824 */ /* 0x100fe200008e06f4 */
[----:B------:R1:W-:Y:S01]  /*16f5e0*/  STL [R1+0x4a50], R16 ;  /* 0x004a501001007387 */ /* 0x0003e20000100800 */
[----:B------:R1:W-:Y:S01]  /*16f5f0*/  STL [R1+0x4a58], R14 ;  /* 0x004a580e01007387 */ /* 0x0003e20000100800 */
[----:B------:R-:W-:Y:S01]  /*16f600*/  IADD3 R6, P1, R6, R247, RZ ;  /* 0x000000f706067210 */ /* 0x000fe20007f3e0ff */
[----:B------:R1:W-:Y:S01]  /*16f610*/  STL [R1+0x4a4c], R17 ;  /* 0x004a4c1101007387 */ /* 0x0003e20000100800 */
[----:B------:R-:W-:Y:S01]  /*16f620*/  IADD3.X R13, R13, R244, RZ, P5, !PT ;  /* 0x000000f40d0d7210 */ /* 0x000fe20002ffe4ff */
[----:B------:R-:W-:Y:S01]  /*16f630*/  STL [R1+0x4a60], R12 ;  /* 0x004a600c01007387 */ /* 0x000fe20000100800 */
[----:B------:R1:W-:Y:S02]  /*16f640*/  STL [R1+0x4a54], R15 ;  /* 0x004a540f01007387 */ /* 0x0003e40000100800 */
[----:B--2---:R-:W2:Y:S02]  /*16f650*/  LDL.LU R22, [R1+0x4928] ;  /* 0x0049280001167983 */ /* 0x004ea40000300800 */
[----:B------:R-:W-:Y:S01]  /*16f660*/  STL [R1+0x4a68], R6 ;  /* 0x004a680601007387 */ /* 0x000fe20000100800 */
[----:B------:R1:W-:Y:S01]  /*16f670*/  STL [R1+0x4a5c], R13 ;  /* 0x004a5c0d01007387 */ /* 0x0003e20000100800 */
[----:B---3--:R-:W3:Y:S02]  /*16f680*/  LDL.LU R20, [R1+0x49e0] ;  /* 0x0049e00001147983 */ /* 0x008ee40000300800 */
[----:B------:R-:W-:-:S02]  /*16f690*/  IMAD.X R7, R7, 0x1, R244, P1 ;  /* 0x0000000107077824 */ /* 0x000fc400008e06f4 */
[----:B----4-:R-:W4:Y:S01]  /*16f6a0*/  LDL.LU R18, [R1+0x49e8] ;  /* 0x0049e80001127983 */ /* 0x010f220000300800 */
[----:B------:R-:W4:Y:S01]  /*16f6b0*/  LDL.LU R23, [R1+0x4924] ;  /* 0x0049240001177983 */ /* 0x000f220000300800 */
[----:B------:R-:W4:Y:S02]  /*16f6c0*/  LDL.LU R21, [R1+0x49dc] ;  /* 0x0049dc0001157983 */ /* 0x000f240000300800 */
[----:B------:R1:W-:Y:S02]  /*16f6d0*/  STL [R1+0x4a64], R7 ;  /* 0x004a640701007387 */ /* 0x0003e40000100800 */
[----:B-1----:R-:W4:Y:S02]  /*16f6e0*/  LDL.LU R19, [R1+0x49e4] ;  /* 0x0049e40001137983 */ /* 0x002f240000300800 */
[----:B------:R-:W-:Y:S01]  /*16f6f0*/  IMAD.MOV.U32 R4, RZ, RZ, R16 ;  /* 0x000000ffff047224 */ /* 0x000fe200078e0010 */
[----:B------:R-:W-:Y:S01]  /*16f700*/  MOV R5, R17 ;  /* 0x0000001100057202 */ /* 0x000fe20000000f00 */
[----:B------:R-:W4:Y:S04]  /*16f710*/  LDL.LU R16, [R1+0x49f0] ;  /* 0x0049f00001107983 */ /* 0x000f280000300800 */
[----:B------:R1:W-:Y:S01]  /*16f720*/  LDGSTS.E [R117+0x38000], [R4.64], P2 ;  /* 0x3800000004757fae */ /* 0x0003e20009121844 */
[C---:B------:R-:W-:Y:S01]  /*16f730*/  HMMA.1688.F32.TF32 R64, R40.reuse, R202, R148 ;  /* 0x000000ca2840723c */ /* 0x040fe20000081094 */
[----:B-1----:R-:W-:Y:S01]  /*16f740*/  IMAD.MOV.U32 R4, RZ, RZ, R14 ;  /* 0x000000ffff047224 */ /* 0x002fe200078e000e */
[----:B------:R-:W-:Y:S01]  /*16f750*/  MOV R5, R15 ;  /* 0x0000000f00057202 */ /* 0x000fe20000000f00 */
[----:B------:R-:W4:Y:S01]  /*16f760*/  LDL.LU R14, [R1+0x4960] ;  /* 0x00496000010e7983 */ /* 0x000f220000300800 */
[----:B------:R-:W4:Y:S02]  /*16f770*/  LDL.LU R202, [R1+0x1288] ;  /* 0x0012880001ca7983 */ /* 0x000f240000300800 */
[----:B------:R-:W4:Y:S02]  /*16f780*/  LDL.LU R203, [R1+0x128c] ;  /* 0x00128c0001cb7983 */ /* 0x000f240000300800 */
[----:B------:R-:W4:Y:S01]  /*16f790*/  LDL.LU R148, [R1+0x2d00] ;  /* 0x002d000001947983 */ /* 0x000f220000300800 */
[----:B------:R1:W-:Y:S04]  /*16f7a0*/  LDGSTS.E [R117+0x38200], [R4.64], P2 ;  /* 0x3820000004757fae */ /* 0x0003e80009121844 */
[----:B------:R-:W4:Y:S01]  /*16f7b0*/  LDL.LU R149, [R1+0x2d04] ;  /* 0x002d040001957983 */ /* 0x000f220000300800 */
[----:B------:R-:W4:Y:S01]  /*16f7c0*/  LDL.LU R150, [R1+0x2d08] ;  /* 0x002d080001967983 */ /* 0x000f220000300800 */
[----:B------:R-:W-:Y:S01]  /*16f7d0*/  HMMA.1688.F32.TF32 R60, R40, R30, R188 ;  /* 0x0000001e283c723c */ /* 0x000fe200000810bc */
[----:B------:R-:W4:Y:S01]  /*16f7e0*/  LDL.LU R151, [R1+0x2d0c] ;  /* 0x002d0c0001977983 */ /* 0x000f220000300800 */
[----:B------:R-:W4:Y:S01]  /*16f7f0*/  LDL.LU R30, [R1+0x1298] ;  /* 0x00129800011e7983 */ /* 0x000f220000300800 */
[----:B------:R-:W4:Y:S01]  /*16f800*/  LDL.LU R31, [R1+0x129c] ;  /* 0x00129c00011f7983 */ /* 0x000f220000300800 */
[----:B------:R-:W-:Y:S01]  /*16f810*/  SEL R2, R2, RZ, !P0 ;  /* 0x000000ff02027207 */ /* 0x000fe20004000000 */
[----:B------:R-:W4:Y:S01]  /*16f820*/  LDL.LU R17, [R1+0x49ec] ;  /* 0x0049ec0001117983 */ /* 0x000f220000300800 */
[----:B------:R-:W-:Y:S01]  /*16f830*/  ISETP.GT.AND P1, PT, R116, 0x7c, PT ;  /* 0x0000007c7400780c */ /* 0x000fe20003f24270 */
[----:B------:R-:W4:Y:S01]  /*16f840*/  LDL.LU R188, [R1+0x2cf0] ;  /* 0x002cf00001bc7983 */ /* 0x000f220000300800 */
[----:B------:R-:W-:-:S02]  /*16f850*/  SEL R0, R0, RZ, !P0 ;  /* 0x000000ff00007207 */ /* 0x000fc40004000000 */
[----:B-1----:R-:W-:Y:S01]  /*16f860*/  MOV R4, R12 ;  /* 0x0000000c00047202 */ /* 0x002fe20000000f00 */
[----:B------:R-:W-:Y:S01]  /*16f870*/  IMAD.MOV.U32 R5, RZ, RZ, R13 ;  /* 0x000000ffff057224 */ /* 0x000fe200078e000d */
[----:B------:R-:W4:Y:S01]  /*16f880*/  LDL.LU R189, [R1+0x2cf4] ;  /* 0x002cf40001bd7983 */ /* 0x000f220000300800 */
[----:B------:R-:W-:Y:S01]  /*16f890*/  ISETP.GT.AND P5, PT, R116, 0x1, PT ;  /* 0x000000017400780c */ /* 0x000fe20003fa4270 */
[----:B------:R-:W4:Y:S01]  /*16f8a0*/  LDL.LU R190, [R1+0x2cf8] ;  /* 0x002cf80001be7983 */ /* 0x000f220000300800 */
[----:B------:R-:W-:Y:S01]  /*16f8b0*/  ISETP.NE.U32.AND P3, PT, R2, RZ, PT ;  /* 0x000000ff0200720c */ /* 0x000fe20003f65070 */
[----:B------:R1:W-:Y:S04]  /*16f8c0*/  LDGSTS.E [R117+0x38400], [R4.64], P2 ;  /* 0x3840000004757fae */ /* 0x0003e80009121844 */
[----:B------:R-:W4:Y:S01]  /*16f8d0*/  LDL.LU R191, [R1+0x2cfc] ;  /* 0x002cfc0001bf7983 */ /* 0x000f220000300800 */
[----:B------:R-:W4:Y:S01]  /*16f8e0*/  LDL.LU R15, [R1+0x495c] ;  /* 0x00495c00010f7983 */ /* 0x000f220000300800 */
[----:B------:R-:W-:-:S02]  /*16f8f0*/  SEL R2, RZ, 0x4, !P1 ;  /* 0x00000004ff027807 */ /* 0x000fc40004800000 */
[----:B------:R-:W-:Y:S01]  /*16f900*/  ISETP.NE.U32.AND P4, PT, R0, RZ, PT ;  /* 0x000000ff0000720c */ /* 0x000fe20003f85070 */
[----:B------:R-:W4:Y:S01]  /*16f910*/  LDL.LU R13, [R1+0x4964] ;  /* 0x00496400010d7983 */ /* 0x000f220000300800 */
[----:B------:R-:W4:Y:S01]  /*16f920*/  LDL.LU R12, [R1+0x4968] ;  /* 0x00496800010c7983 */ /* 0x000f220000300800 */
[----:B-1----:R-:W-:Y:S01]  /*16f930*/  MOV R4, R6 ;  /* 0x0000000600047202 */ /* 0x002fe20000000f00 */
[----:B------:R-:W-:Y:S01]  /*16f940*/  IMAD.MOV.U32 R5, RZ, RZ, R7 ;  /* 0x000000ffff057224 */ /* 0x000fe200078e0007 */
[----:B------:R-:W-:Y:S01]  /*16f950*/  SEL R0, RZ, 0x4, !P5 ;  /* 0x00000004ff007807 */ /* 0x000fe20006800000 */
[----:B------:R-:W4:Y:S04]  /*16f960*/  LDL.LU R7, [R1+0x496c] ;  /* 0x00496c0001077983 */ /* 0x000f280000300800 */
[----:B------:R1:W-:Y:S01]  /*16f970*/  LDGSTS.E [R117+0x38600], [R4.64], P2 ;  /* 0x3860000004757fae */ /* 0x0003e20009121844 */
[----:B------:R-:W4:Y:S01]  /*16f980*/  LDL.LU R6, [R1+0x4970] ;  /* 0x0049700001067983 */ /* 0x000f220000300800 */
[----:B------:R-:W-:-:S02]  /*16f990*/  SEL R2, R2, RZ, !P0 ;  /* 0x000000ff02027207 */ /* 0x000fc40004000000 */
[----:B------:R-:W-:Y:S02]  /*16f9a0*/  SEL R0, R0, RZ, !P0 ;  /* 0x000000ff00007207 */ /* 0x000fe40004000000 */
[----:B------:R-:W-:Y:S02]  /*16f9b0*/  ISETP.NE.U32.AND P5, PT, R2, RZ, PT ;  /* 0x000000ff0200720c */ /* 0x000fe40003fa5070 */
[-C--:B--2---:R-:W-:Y:S02]  /*16f9c0*/  IADD3 R22, P2, R22, R247.reuse, RZ ;  /* 0x000000f716167210 */ /* 0x084fe40007f5e0ff */
[-C--:B---3--:R-:W-:Y:S02]  /*16f9d0*/  IADD3 R20, P6, R20, R247.reuse, RZ ;  /* 0x000000f714147210 */ /* 0x088fe40007fde0ff */
[----:B----4-:R-:W-:Y:S02]  /*16f9e0*/  IADD3 R18, P1, R18, R247, RZ ;  /* 0x000000f712127210 */ /* 0x010fe40007f3e0ff */
[----:B------:R-:W-:Y:S01]  /*16f9f0*/  IADD3.X R23, R23, R244, RZ, P2, !PT ;  /* 0x000000f417177210 */ /* 0x000fe200017fe4ff */
[----:B------:R-:W-:Y:S01]  /*16fa00*/  STL [R1+0x4928], R22 ;  /* 0x0049281601007387 */ /* 0x000fe20000100800 */
[----:B------:R-:W-:-:S02]  /*16fa10*/  IMAD.X R21, R21, 0x1, R244, P6 ;  /* 0x0000000115157824 */ /* 0x000fc400030e06f4 */
[----:B------:R-:W-:Y:S01]  /*16fa20*/  STL [R1+0x49e0], R20 ;  /* 0x0049e01401007387 */ /* 0x000fe20000100800 */
[----:B------:R-:W-:Y:S01]  /*16fa30*/  IADD3.X R19, R19, R244, RZ, P1, !PT ;  /* 0x000000f413137210 */ /* 0x000fe20000ffe4ff */
[----:B------:R-:W-:Y:S01]  /*16fa40*/  STL [R1+0x49e8], R18 ;  /* 0x0049e81201007387 */ /* 0x000fe20000100800 */
[----:B------:R2:W-:Y:S02]  /*16fa50*/  STL [R1+0x4924], R23 ;  /* 0x0049241701007387 */ /* 0x0005e40000100800 */
[----:B------:R3:W-:Y:S02]  /*16fa60*/  STL [R1+0x49dc], R21 ;  /* 0x0049dc1501007387 */ /* 0x0007e40000100800 */
[----:B------:R-:W4:Y:S01]  /*16fa70*/  LDL.LU R2, [R1+0x4974] ;  /* 0x0049740001027983 */ /* 0x000f220000300800 */
[----:B------:R-:W-:Y:S01]  /*16fa80*/  ISETP.NE.U32.AND P6, PT, R0, RZ, PT ;  /* 0x000000ff0000720c */ /* 0x000fe20003fc5070 */
[----:B------:R2:W-:Y:S01]  /*16fa90*/  STL [R1+0x49e4], R19 ;  /* 0x0049e41301007387 */ /* 0x0005e20000100800 */
[----:B------:R-:W4:Y:S01]  /*16faa0*/  LDL.LU R0, [R1+0x4978] ;  /* 0x0049780001007983 */ /* 0x000f220000300800 */
[----:B------:R-:W-:Y:S01]  /*16fab0*/  IADD3 R16, P1, R16, R247, RZ ;  /* 0x000000f710107210 */ /* 0x000fe20007f3e0ff */
[----:B-1----:R-:W-:Y:S01]  /*16fac0*/  IMAD.MOV.U32 R4, RZ, RZ, R22 ;  /* 0x000000ffff047224 */ /* 0x002fe200078e0016 */
[----:B------:R-:W-:-:S05]  /*16fad0*/  MOV R5, R23 ;  /* 0x0000001700057202 */ /* 0x000fca0000000f00 */
[----:B------:R1:W-:Y:S04]  /*16fae0*/  LDGSTS.E [R117+0x3a000], [R4.64], P3 ;  /* 0x3a00000004757fae */ /* 0x0003e80009921844 */
[----:B------:R-:W-:Y:S01]  /*16faf0*/  STL [R1+0x49f0], R16 ;  /* 0x0049f01001007387 */ /* 0x000fe20000100800 */
[----:B-1----:R-:W-:Y:S01]  /*16fb00*/  MOV R4, R20 ;  /* 0x0000001400047202 */ /* 0x002fe20000000f00 */
[----:B------:R-:W-:Y:S02]  /*16fb10*/  IMAD.MOV.U32 R5, RZ, RZ, R21 ;  /* 0x000000ffff057224 */ /* 0x000fe400078e0015 */
[----:B------:R-:W-:Y:S01]  /*16fb20*/  IMAD.X R17, R17, 0x1, R244, P1 ;  /* 0x0000000111117824 */ /* 0x000fe200008e06f4 */
[----:B------:R-:W-:Y:S02]  /*16fb30*/  IADD3 R14, P1, R14, R247, RZ ;  /* 0x000000f70e0e7210 */ /* 0x000fe40007f3e0ff */
[----:B------:R1:W-:Y:S04]  /*16fb40*/  LDGSTS.E [R117+0x3a200], [R4.64], P3 ;  /* 0x3a20000004757fae */ /* 0x0003e80009921844 */
[----:B------:R1:W-:Y:S01]  /*16fb50*/  STL [R1+0x49ec], R17 ;  /* 0x0049ec1101007387 */ /* 0x0003e20000100800 */
[----:B--2---:R-:W2:Y:S02]  /*16fb60*/  LDL.LU R23, [R1+0x48d8] ;  /* 0x0048d80001177983 */ /* 0x004ea40000300800 */
[----:B---3--:R-:W2:Y:S02]  /*16fb70*/  LDL.LU R21, [R1+0x48e8] ;  /* 0x0048e80001157983 */ /* 0x008ea40000300800 */
[----:B------:R-:W-:Y:S01]  /*16fb80*/  STL [R1+0x4960], R14 ;  /* 0x0049600e01007387 */ /* 0x000fe20000100800 */
[----:B------:R-:W-:-:S02]  /*16fb90*/  IADD3.X R15, R15, R244, RZ, P1, !PT ;  /* 0x000000f40f0f7210 */ /* 0x000fc40000ffe4ff */
[-C--:B------:R-:W-:Y:S01]  /*16fba0*/  IADD3 R12, P2, R12, R247.reuse, RZ ;  /* 0x000000f70c0c7210 */ /* 0x080fe20007f5e0ff */
[----:B-1----:R-:W-:Y:S02]  /*16fbb0*/  IMAD.MOV.U32 R5, RZ, RZ, R19 ;  /* 0x000000ffff057224 */ /* 0x002fe400078e0013 */
[----:B------:R-:W2:Y:S02]  /*16fbc0*/  LDL.LU R19, [R1+0x48f0] ;  /* 0x0048f00001137983 */ /* 0x000ea40000300800 */
[----:B------:R-:W-:Y:S02]  /*16fbd0*/  IMAD.X R13, R13, 0x1, R244, P2 ;  /* 0x000000010d0d7824 */ /* 0x000fe400010e06f4 */
[----:B------:R-:W-:Y:S01]  /*16fbe0*/  STL [R1+0x4968], R12 ;  /* 0x0049680c01007387 */ /* 0x000fe20000100800 */
[----:B------:R-:W-:Y:S02]  /*16fbf0*/  MOV R4, R18 ;  /* 0x0000001200047202 */ /* 0x000fe40000000f00 */
[----:B------:R-:W-:Y:S01]  /*16fc00*/  IADD3 R6, P1, R6, R247, RZ ;  /* 0x000000f706067210 */ /* 0x000fe20007f3e0ff */
[----:B------:R1:W-:Y:S04]  /*16fc10*/  STL [R1+0x495c], R15 ;  /* 0x00495c0f01007387 */ /* 0x0003e80000100800 */
[----:B------:R1:W-:Y:S04]  /*16fc20*/  LDGSTS.E [R117+0x3a400], [R4.64], P3 ;  /* 0x3a40000004757fae */ /* 0x0003e80009921844 */
[----:B------:R-:W-:Y:S01]  /*16fc30*/  STL [R1+0x4970], R6 ;  /* 0x0049700601007387 */ /* 0x000fe20000100800 */
[----:B------:R-:W-:Y:S01]  /*16fc40*/  IADD3.X R7, R7, R244, RZ, P1, !PT ;  /* 0x000000f407077210 */ /* 0x000fe20000ffe4ff */
[----:B------:R4:W-:Y:S02]  /*16fc50*/  STL [R1+0x4964], R13 ;  /* 0x0049640d01007387 */ /* 0x0009e40000100800 */
[----:B------:R-:W2:Y:S01]  /*16fc60*/  LDL.LU R24, [R1+0x48d4] ;  /* 0x0048d40001187983 */ /* 0x000ea20000300800 */
[----:B------:R-:W-:Y:S01]  /*16fc70*/  HMMA.1688.F32.TF32 R36, R40, R30, R188 ;  /* 0x0000001e2824723c */ /* 0x000fe200000810bc */
[----:B-1----:R-:W-:Y:S01]  /*16fc80*/  MOV R4, R16 ;  /* 0x0000001000047202 */ /* 0x002fe20000000f00 */
[----:B------:R-:W-:-:S05]  /*16fc90*/  IMAD.MOV.U32 R5, RZ, RZ, R17 ;  /* 0x000000ffff057224 */ /* 0x000fca00078e0011 */
[----:B------:R1:W-:Y:S02]  /*16fca0*/  LDGSTS.E [R117+0x3a600], [R4.64], P3 ;  /* 0x3a60000004757fae */ /* 0x0003e40009921844 */
[----:B-1----:R-:W-:Y:S01]  /*16fcb0*/  IMAD.MOV.U32 R4, RZ, RZ, R14 ;  /* 0x000000ffff047224 */ /* 0x002fe200078e000e */
[----:B------:R-:W-:-:S05]  /*16fcc0*/  MOV R5, R15 ;  /* 0x0000000f00057202 */ /* 0x000fca0000000f00 */
[----:B------:R1:W-:Y:S02]  /*16fcd0*/  LDGSTS.E [R117+0x3c000], [R4.64], P4 ;  /* 0x3c00000004757fae */ /* 0x0003e4000a121844 */
[----:B-1----:R-:W-:Y:S01]  /*16fce0*/  IMAD.MOV.U32 R4, RZ, RZ, R12 ;  /* 0x000000ffff047224 */ /* 0x002fe200078e000c */
[----:B------:R-:W-:-:S05]  /*16fcf0*/  MOV R5, R13 ;  /* 0x0000000d00057202 */ /* 0x000fca0000000f00 */
[----:B------:R1:W-:Y:S02]  /*16fd00*/  LDGSTS.E [R117+0x3c200], [R4.64], P4 ;  /* 0x3c20000004757fae */ /* 0x0003e4000a121844 */
[----:B-1----:R-:W-:Y:S01]  /*16fd10*/  IMAD.MOV.U32 R5, RZ, RZ, R7 ;  /* 0x000000ffff057224 */ /* 0x002fe200078e0007 */
[----:B------:R-:W-:Y:S02]  /*16fd20*/  MOV R4, R6 ;  /* 0x0000000600047202 */ /* 0x000fe40000000f00 */
[----:B----4-:R-:W-:-:S03]  /*16fd30*/  IADD3 R0, P2, R0, R247, RZ ;  /* 0x000000f700007210 */ /* 0x010fc60007f5e0ff */
[----:B------:R1:W-:Y:S04]  /*16fd40*/  LDGSTS.E [R117+0x3c400], [R4.64], P4 ;  /* 0x3c40000004757fae */ /* 0x0003e8000a121844 */
[----:B------:R-:W-:Y:S01]  /*16fd50*/  STL [R1+0x4978], R0 ;  /* 0x0049780001007387 */ /* 0x000fe20000100800 */
[----:B------:R4:W-:Y:S02]  /*16fd60*/  STL [R1+0x496c], R7 ;  /* 0x00496c0701007387 */ /* 0x0009e40000100800 */
[----:B------:R-:W3:Y:S02]  /*16fd70*/  LDL.LU R22, [R1+0x48e4] ;  /* 0x0048e40001167983 */ /* 0x000ee40000300800 */
[----:B------:R-:W-:Y:S01]  /*16fd80*/  IMAD.X R2, R2, 0x1, R244, P2 ;  /* 0x0000000102027824 */ /* 0x000fe200010e06f4 */
[----:B------:R-:W3:Y:S01]  /*16fd90*/  LDL.LU R20, [R1+0x48ec] ;  /* 0x0048ec0001147983 */ /* 0x000ee20000300800 */
[----:B------:R-:W3:Y:S02]  /*16fda0*/  LDL.LU R17, [R1+0x48e0] ;  /* 0x0048e00001117983 */ /* 0x000ee40000300800 */
[----:B------:R-:W3:Y:S02]  /*16fdb0*/  LDL.LU R30, [R1+0x12a8] ;  /* 0x0012a800011e7983 */ /* 0x000ee40000300800 */
[----:B------:R-:W3:Y:S01]  /*16fdc0*/  LDL.LU R31, [R1+0x12ac] ;  /* 0x0012ac00011f7983 */ /* 0x000ee20000300800 */
[----:B------:R1:W-:Y:S01]  /*16fdd0*/  STL [R1+0x4974], R2 ;  /* 0x0049740201007387 */ /* 0x0003e20000100800 */
        /* <DEDUP_REMOVED lines=12> */
[----:B-1----:R-:W-:Y:S01]  /*16fea0*/  MOV R4, R0 ;  /* 0x0000000000047202 */ /* 0x002fe20000000f00 */
[----:B------:R-:W-:Y:S01]  /*16feb0*/  IMAD.MOV.U32 R5, RZ, RZ, R2 ;  /* 0x000000ffff057224 */ /* 0x000fe200078e0002 */
[----:B------:R-:W-:-:S02]  /*16fec0*/  ISETP.GT.AND P1, PT, R116, 0x5, PT ;  /* 0x000000057400780c */ /* 0x000fc40003f24270 */
[----:B------:R-:W-:Y:S02]  /*16fed0*/  ISETP.GT.AND P2, PT, R116, 0x9, PT ;  /* 0x000000097400780c */ /* 0x000fe40003f44270 */
[----:B------:R1:W-:Y:S01]  /*16fee0*/  LDGSTS.E [R117+0x3c600], [R4.64], P4 ;  /* 0x3c60000004757fae */ /* 0x0003e2000a121844 */
[----:B------:R-:W-:Y:S01]  /*16fef0*/  SEL R2, RZ, 0x4, !P1 ;  /* 0x00000004ff027807 */ /* 0x000fe20004800000 */
[-C--:B--2---:R-:W-:Y:S01]  /*16ff00*/  IADD3 R23, P1, R23, R247.reuse, RZ ;  /* 0x000000f717177210 */ /* 0x084fe20007f3e0ff */
[----:B------:R-:W-:Y:S02]  /*16ff10*/  IADD3 R21, P4, R21, R247, RZ ;  /* 0x000000f715157210 */ /* 0x000fe40007f9e0ff */
[----:B------:R-:W-:Y:S02]  /*16ff20*/  SEL R0, RZ, 0x4, !P2 ;  /* 0x00000004ff007807 */ /* 0x000fe40005000000 */
[----:B------:R2:W-:Y:S02]  /*16ff30*/  STL [R1+0x48d8], R23 ;  /* 0x0048d81701007387 */ /* 0x0005e40000100800 */
[----:B------:R-:W-:-:S02]  /*16ff40*/  SEL R0, R0, RZ, !P0 ;  /* 0x000000ff00007207 */ /* 0x000fc40004000000 */
[----:B------:R-:W-:Y:S01]  /*16ff50*/  IADD3 R19, P3, R19, R247, RZ ;  /* 0x000000f713137210 */ /* 0x000fe20007f7e0ff */
[----:B------:R2:W-:Y:S01]  /*16ff60*/  STL [R1+0x48e8], R21 ;  /* 0x0048e81501007387 */ /* 0x0005e20000100800 */
[----:B-1----:R-:W-:-:S03]  /*16ff70*/  IMAD.MOV.U32 R4, RZ, RZ, R23 ;  /* 0x000000ffff047224 */ /* 0x002fc600078e0017 */
[----:B------:R1:W-:Y:S01]  /*16ff80*/  STL [R1+0x48f0], R19 ;  /* 0x0048f01301007387 */ /* 0x0003e20000100800 */
[----:B------:R-:W-:Y:S01]  /*16ff90*/  IADD3.X R24, R24, R244, RZ, P1, !PT ;  /* 0x000000f418187210 */ /* 0x000fe20000ffe4ff */
[----:B------:R-:W-:-:S03]  /*16ffa0*/  ISETP.NE.U32.AND P1, PT, R0, RZ, PT ;  /* 0x000000ff0000720c */ /* 0x000fc60003f25070 */
[----:B------:R-:W-:Y:S01]  /*16ffb0*/  MOV R5, R24 ;  /* 0x0000001800057202 */ /* 0x000fe20000000f00 */
[----:B------:R1:W-:Y:S04]  /*16ffc0*/  STL [R1+0x48d4], R24 ;  /* 0x0048d41801007387 */ /* 0x0003e80000100800 */
[----:B------:R1:W-:Y:S01]  /*16ffd0*/  LDGSTS.E [R117+0x3e000], [R4.64], P5 ;  /* 0x3e00000004757fae */ /* 0x0003e2000a921844 */
[----:B------:R-:W-:Y:S02]  /*16ffe0*/  SHF.L.U32 R27, R27, 0x2, RZ ;  /* 0x000000021b1b7819 */ /* 0x000fe400000006ff */
[----:B-1----:R-:W-:Y:S02]  /*16fff0*/  MOV R4, R21 ;  /* 0x0000001500047202 */ /* 0x002fe40000000f00 */
[----:B------:R-:W-:-:S04]  /*170000*/  SEL R2, R2, RZ, !P0 ;  /* 0x000000ff02027207 */ /* 0x000fc80004000000 */
[----:B------:R-:W-:Y:S01]  /*170010*/  ISETP.NE.U32.AND P2, PT, R2, RZ, PT ;  /* 0x000000ff0200720c */ /* 0x000fe20003f45070 */
[----:B---3--:R-:W-:Y:S01]  /*170020*/  IMAD.X R22, R22, 0x1, R244, P4 ;  /* 0x0000000116167824 */ /* 0x008fe200020e06f4 */
[----:B------:R-:W-:Y:S01]  /*170030*/  IADD3.X R20, R20, R244, RZ, P3, !PT ;  /* 0x000000f414147210 */ /* 0x000fe20001ffe4ff */
[----:B------:R-:W-:-:S03]  /*170040*/  IADD3 R17, P3, R17, R247, RZ ;  /* 0x000000f711117210 */ /* 0x000fc60007f7e0ff */
[----:B------:R1:W-:Y:S01]  /*170050*/  STL [R1+0x48e4], R22 ;  /* 0x0048e41601007387 */ /* 0x0003e20000100800 */
[----:B------:R-:W3:Y:S02]  /*170060*/  LDL.LU R0, [R1+0x5848] ;  /* 0x0058480001007983 */ /* 0x000ee40000300800 */
[----:B------:R-:W-:Y:S01]  /*170070*/  IMAD.X R18, R18, 0x1, R244, P3 ;  /* 0x0000000112127824 */ /* 0x000fe200018e06f4 */
[-C--:B------:R-:W-:Y:S01]  /*170080*/  IADD3 R15, P3, R15, R247.reuse, RZ ;  /* 0x000000f70f0f7210 */ /* 0x080fe20007f7e0ff */
[----:B------:R-:W-:Y:S01]  /*170090*/  IMAD.MOV.U32 R5, RZ, RZ, R22 ;  /* 0x000000ffff057224 */ /* 0x000fe200078e0016 */
[----:B------:R1:W-:Y:S01]  /*1700a0*/  STL [R1+0x48ec], R20 ;  /* 0x0048ec1401007387 */ /* 0x0003e20000100800 */
[-C--:B------:R-:W-:Y:S01]  /*1700b0*/  IADD3 R13, P4, R13, R247.reuse, RZ ;  /* 0x000000f70d0d7210 */ /* 0x080fe20007f9e0ff */
[----:B------:R1:W-:Y:S02]  /*1700c0*/  STL [R1+0x48e0], R17 ;  /* 0x0048e01101007387 */ /* 0x0003e40000100800 */
[----:B------:R-:W-:Y:S01]  /*1700d0*/  IMAD.X R16, R16, 0x1, R244, P3 ;  /* 0x0000000110107824 */ /* 0x000fe200018e06f4 */
[----:B------:R-:W-:Y:S01]  /*1700e0*/  STL [R1+0x48dc], R18 ;  /* 0x0048dc1201007387 */ /* 0x000fe20000100800 */
[----:B------:R1:W-:Y:S01]  /*1700f0*/  STL [R1+0x586c], R15 ;  /* 0x00586c0f01007387 */ /* 0x0003e20000100800 */
[----:B----4-:R-:W-:-:S02]  /*170100*/  IADD3 R7, P3, R7, R247, RZ ;  /* 0x000000f707077210 */ /* 0x010fc40007f7e0ff */
[----:B------:R4:W-:Y:S01]  /*170110*/  LDGSTS.E [R117+0x3e200], [R4.64], P5 ;  /* 0x3e20000004757fae */ /* 0x0009e2000a921844 */
[----:B------:R-:W-:Y:S02]  /*170120*/  STL [R1+0x5864], R13 ;  /* 0x0058640d01007387 */ /* 0x000fe40000100800 */
[----:B------:R-:W-:Y:S02]  /*170130*/  STL [R1+0x5860], R16 ;  /* 0x0058601001007387 */ /* 0x000fe40000100800 */
[----:B------:R-:W-:Y:S01]  /*170140*/  IMAD.X R14, R14, 0x1, R244, P4 ;  /* 0x000000010e0e7824 */ /* 0x000fe200020e06f4 */
[----:B--2---:R-:W2:Y:S01]  /*170150*/  LDL.LU R23, [R1+0x57ec] ;  /* 0x0057ec0001177983 */ /* 0x004ea20000300800 */
[----:B------:R-:W-:Y:S01]  /*170160*/  IADD3 R6, P4, R6, R247, RZ ;  /* 0x000000f706067210 */ /* 0x000fe20007f9e0ff */
[----:B------:R-:W2:Y:S01]  /*170170*/  LDL.LU R21, [R1+0x57e4] ;  /* 0x0057e40001157983 */ /* 0x000ea20000300800 */
[----:B------:R-:W-:Y:S01]  /*170180*/  IADD3.X R12, R12, R244, RZ, P3, !PT ;  /* 0x000000f40c0c7210 */ /* 0x000fe20001ffe4ff */
[----:B------:R-:W-:Y:S01]  /*170190*/  STL [R1+0x585c], R7 ;  /* 0x00585c0701007387 */ /* 0x000fe20000100800 */
[----:B----4-:R-:W-:Y:S01]  /*1701a0*/  MOV R4, R19 ;  /* 0x0000001300047202 */ /* 0x010fe20000000f00 */
[----:B------:R-:W-:-:S02]  /*1701b0*/  IMAD.MOV.U32 R5, RZ, RZ, R20 ;  /* 0x000000ffff057224 */ /* 0x000fc400078e0014 */
[----:B------:R-:W4:Y:S01]  /*1701c0*/  LDL.LU R19, [R1+0x57dc] ;  /* 0x0057dc0001137983 */ /* 0x000f220000300800 */
[----:B------:R-:W-:Y:S02]  /*1701d0*/  STL [R1+0x5858], R14 ;  /* 0x0058580e01007387 */ /* 0x000fe40000100800 */
[----:B------:R-:W-:Y:S01]  /*1701e0*/  STL [R1+0x5854], R6 ;  /* 0x0058540601007387 */ /* 0x000fe20000100800 */
[----:B------:R1:W-:Y:S01]  /*1701f0*/  LDGSTS.E [R117+0x3e400], [R4.64], P5 ;  /* 0x3e40000004757fae */ /* 0x0003e2000a921844 */
[----:B------:R-:W-:Y:S02]  /*170200*/  STL [R1+0x5850], R12 ;  /* 0x0058500c01007387 */ /* 0x000fe40000100800 */
[----:B------:R-:W4:Y:S02]  /*170210*/  LDL.LU R24, [R1+0x57e0] ;  /* 0x0057e00001187983 */ /* 0x000f240000300800 */
[----:B-1----:R-:W4:Y:S01]  /*170220*/  LDL.LU R22, [R1+0x57d8] ;  /* 0x0057d80001167983 */ /* 0x002f220000300800 */
[----:B------:R-:W4:Y:S01]  /*170230*/  LDL.LU R20, [R1+0x57d0] ;  /* 0x0057d00001147983 */ /* 0x000f220000300800 */
[----:B------:R-:W-:Y:S01]  /*170240*/  IMAD.MOV.U32 R4, RZ, RZ, R17 ;  /* 0x000000ffff047224 */ /* 0x000fe200078e0011 */
[----:B------:R-:W-:-:S04]  /*170250*/  LOP3.LUT R17, R27, 0x20, RZ, 0x3c, !PT ;  /* 0x000000201b117812 */ /* 0x000fc800078e3cff */
[----:B------:R-:W-:Y:S02]  /*170260*/  LEA R2, R218, R17, 0x12 ;  /* 0x00000011da027211 */ /* 0x000fe400078e90ff */
[----:B------:R-:W4:Y:S01]  /*170270*/  LDL.LU R17, [R1+0x57d4] ;  /* 0x0057d40001117983 */ /* 0x000f220000300800 */
[----:B------:R-:W-:-:S05]  /*170280*/  MOV R5, R18 ;  /* 0x0000001200057202 */ /* 0x000fca0000000f00 */
[----:B------:R1:W-:Y:S02]  /*170290*/  LDGSTS.E [R117+0x3e600], [R4.64], P5 ;  /* 0x3e60000004757fae */ /* 0x0003e4000a921844 */
[----:B-1----:R-:W-:Y:S01]  /*1702a0*/  IMAD.MOV.U32 R4, RZ, RZ, R15 ;  /* 0x000000ffff047224 */ /* 0x002fe200078e000f */
[----:B------:R-:W-:-:S05]  /*1702b0*/  MOV R5, R16 ;  /* 0x0000001000057202 */ /* 0x000fca0000000f00 */
[----:B------:R1:W-:Y:S01]  /*1702c0*/  LDGSTS.E [R2+0x800], [R4.64], P6 ;  /* 0x0080000004027fae */ /* 0x0003e2000b121844 */
[----:B------:R-:W-:Y:S01]  /*1702d0*/  HMMA.1688.F32.TF32 R32, R40, R30, R188 ;  /* 0x0000001e2820723c */ /* 0x000fe200000810bc */
[----:B------:R-:W4:Y:S02]  /*1702e0*/  LDL.LU R30, [R1+0x12b8] ;  /* 0x0012b800011e7983 */ /* 0x000f240000300800 */
[----:B------:R-:W4:Y:S02]  /*1702f0*/  LDL.LU R31, [R1+0x12bc] ;  /* 0x0012bc00011f7983 */ /* 0x000f240000300800 */
[----:B-1----:R-:W-:Y:S01]  /*170300*/  IMAD.MOV.U32 R4, RZ, RZ, R13 ;  /* 0x000000ffff047224 */ /* 0x002fe200078e000d */
[----:B------:R-:W-:-:S05]  /*170310*/  MOV R5, R14 ;  /* 0x0000000e00057202 */ /* 0x000fca0000000f00 */
[----:B------:R1:W-:Y:S01]  /*170320*/  LDGSTS.E [R2+0xa00], [R4.64], P6 ;  /* 0x00a0000004027fae */ /* 0x0003e2000b121844 */
[----:B------:R-:W-:Y:S01]  /*170330*/  HMMA.1688.F32.TF32 R56, R40, R202, R148 ;  /* 0x000000ca2838723c */ /* 0x000fe20000081094 */
[----:B------:R-:W-:Y:S02]  /*170340*/  ISETP.GT.AND P3, PT, R116, 0xd, PT ;  /* 0x0000000d7400780c */ /* 0x000fe40003f64270 */
[----:B-1----:R-:W-:Y:S01]  /*170350*/  MOV R4, R7 ;  /* 0x0000000700047202 */ /* 0x002fe20000000f00 */
[----:B------:R-:W-:-:S05]  /*170360*/  IMAD.MOV.U32 R5, RZ, RZ, R12 ;  /* 0x000000ffff057224 */ /* 0x000fca00078e000c */
[----:B------:R1:W-:Y:S02]  /*170370*/  LDGSTS.E [R2+0xc00], [R4.64], P6 ;  /* 0x00c0000004027fae */ /* 0x0003e4000b121844 */
[----:B-1----:R-:W-:Y:S01]  /*170380*/  MOV R4, R6 ;  /* 0x0000000600047202 */ /* 0x002fe20000000f00 */
[----:B---3--:R-:W-:-:S05]  /*170390*/  IMAD.X R0, R0, 0x1, R244, P4 ;  /* 0x0000000100007824 */ /* 0x008fca00020e06f4 */
[----:B------:R1:W-:Y:S01]  /*1703a0*/  STL [R1+0x5848], R0 ;  /* 0x0058480001007387 */ /* 0x0003e20000100800 */
[----:B------:R-:W3:Y:S02]  /*1703b0*/  LDL.LU R200, [R1+0x2ec0] ;  /* 0x002ec00001c87983 */ /* 0x000ee40000300800 */
[----:B------:R-:W3:Y:S02]  /*1703c0*/  LDL.LU R201, [R1+0x2ec4] ;  /* 0x002ec40001c97983 */ /* 0x000ee40000300800 */
[----:B------:R-:W3:Y:S02]  /*1703d0*/  LDL.LU R202, [R1+0x2ec8] ;  /* 0x002ec80001ca7983 */ /* 0x000ee40000300800 */
[----:B------:R-:W-:Y:S01]  /*1703e0*/  IMAD.MOV.U32 R5, RZ, RZ, R0 ;  /* 0x000000ffff057224 */ /* 0x000fe200078e0000 */
[----:B------:R-:W3:Y:S01]  /*1703f0*/  LDL.LU R203, [R1+0x2ecc] ;  /* 0x002ecc0001cb7983 */ /* 0x000ee20000300800 */
[----:B------:R-:W3:Y:S01]  /*170400*/  LDL.LU R15, [R1+0x576c] ;  /* 0x00576c00010f7983 */ /* 0x000ee20000300800 */
[----:B------:R-:W-:Y:S01]  /*170410*/  ISETP.GT.AND P4, PT, R116, 0x11, PT ;  /* 0x000000117400780c */ /* 0x000fe20003f84270 */
[----:B------:R-:W3:Y:S01]  /*170420*/  LDL.LU R26, [R1+0x12c8] ;  /* 0x0012c800011a7983 */ /* 0x000ee20000300800 */
[----:B------:R-:W3:Y:S01]  /*170430*/  LDL.LU R27, [R1+0x12cc] ;  /* 0x0012cc00011b7983 */ /* 0x000ee20000300800 */
[----:B------:R-:W3:Y:S03]  /*170440*/  LDL.LU R18, [R1+0x57c8] ;  /* 0x0057c80001127983 */ /* 0x000ee60000300800 */
[----:B------:R4:W-:Y:S01]  /*170450*/  LDGSTS.E [R2+0xe00], [R4.64], P6 ;  /* 0x00e0000004027fae */ /* 0x0009e2000b121844 */
[----:B------:R-:W3:Y:S01]  /*170460*/  LDL.LU R188, [R1+0x2eb0] ;  /* 0x002eb00001bc7983 */ /* 0x000ee20000300800 */
[----:B-1----:R-:W-:Y:S01]  /*170470*/  SEL R0, RZ, 0x4, !P4 ;  /* 0x00000004ff007807 */ /* 0x002fe20006000000 */
[----:B------:R-:W3:Y:S01]  /*170480*/  LDL.LU R189, [R1+0x2eb4] ;  /* 0x002eb40001bd7983 */ /* 0x000ee20000300800 */
[----:B------:R-:W3:Y:S01]  /*170490*/  LDL.LU R190, [R1+0x2eb8] ;  /* 0x002eb80001be7983 */ /* 0x000ee20000300800 */
[-C--:B--2---:R-:W-:Y:S01]  /*1704a0*/  IADD3 R21, P4, R21, R247.reuse, RZ ;  /* 0x000000f715157210 */ /* 0x084fe20007f9e0ff */
[----:B------:R-:W2:Y:S02]  /*1704b0*/  LDL.LU R191, [R1+0x2ebc] ;  /* 0x002ebc0001bf7983 */ /* 0x000ea40000300800 */
[----:B------:R-:W2:Y:S01]  /*1704c0*/  LDL.LU R16, [R1+0x5760] ;  /* 0x0057600001107983 */ /* 0x000ea20000300800 */
[----:B------:R-:W2:Y:S01]  /*1704d0*/  LDL.LU R13, [R1+0x5764] ;  /* 0x00576400010d7983 */ /* 0x000ea20000300800 */
[----:B------:R-:W2:Y:S01]  /*1704e0*/  LDL.LU R7, [R1+0x575c] ;  /* 0x00575c0001077983 */ /* 0x000ea20000300800 */
[----:B----4-:R-:W-:Y:S01]  /*1704f0*/  SEL R4, RZ, 0x4, !P3 ;  /* 0x00000004ff047807 */ /* 0x010fe20005800000 */
[-C--:B------:R-:W-:Y:S01]  /*170500*/  IADD3 R23, P3, R23, R247.reuse, RZ ;  /* 0x000000f717177210 */ /* 0x080fe20007f7e0ff */
[----:B------:R-:W-:-:S03]  /*170510*/  IADD3 R19, P5, R19, R247, RZ ;  /* 0x000000f713137210 */ /* 0x000fc60007fbe0ff */
[-C--:B------:R-:W-:Y:S01]  /*170520*/  IADD3.X R24, R24, R244.reuse, RZ, P3, !PT ;  /* 0x000000f418187210 */ /* 0x080fe20001ffe4ff */
[----:B------:R-:W-:Y:S01]  /*170530*/  IMAD.X R22, R22, 0x1, R244, P4 ;  /* 0x0000000116167824 */ /* 0x000fe200020e06f4 */
[----:B------:R-:W-:Y:S01]  /*170540*/  STL [R1+0x57ec], R23 ;  /* 0x0057ec1701007387 */ /* 0x000fe20000100800 */
[----:B------:R-:W-:Y:S01]  /*170550*/  STL [R1+0x57e4], R21 ;  /* 0x0057e41501007387 */ /* 0x000fe20000100800 */
[----:B------:R-:W-:Y:S01]  /*170560*/  IADD3.X R20, R20, R244, RZ, P5, !PT ;  /* 0x000000f414147210 */ /* 0x000fe20002ffe4ff */
[----:B------:R-:W-:Y:S01]  /*170570*/  STL [R1+0x57dc], R19 ;  /* 0x0057dc1301007387 */ /* 0x000fe20000100800 */
[----:B------:R-:W-:Y:S01]  /*170580*/  STL [R1+0x57e0], R24 ;  /* 0x0057e01801007387 */ /* 0x000fe20000100800 */
[----:B------:R-:W-:Y:S01]  /*170590*/  SEL R0, R0, RZ, !P0 ;  /* 0x000000ff00007207 */ /* 0x000fe20004000000 */
[----:B------:R-:W-:Y:S02]  /*1705a0*/  STL [R1+0x57d8], R22 ;  /* 0x0057d81601007387 */ /* 0x000fe40000100800 */
[----:B------:R-:W4:Y:S01]  /*1705b0*/  LDL.LU R14, [R1+0x5758] ;  /* 0x00575800010e7983 */ /* 0x000f220000300800 */
[----:B------:R-:W-:Y:S01]  /*1705c0*/  STL [R1+0x57d0], R20 ;  /* 0x0057d01401007387 */ /* 0x000fe20000100800 */
[----:B------:R-:W4:Y:S01]  /*1705d0*/  LDL.LU R12, [R1+0x5750] ;  /* 0x00575000010c7983 */ /* 0x000f220000300800 */
[----:B------:R-:W-:-:S02]  /*1705e0*/  IADD3 R17, P5, R17, R247, RZ ;  /* 0x000000f711117210 */ /* 0x000fc40007fbe0ff */
[----:B------:R-:W-:-:S03]  /*1705f0*/  ISETP.NE.U32.AND P4, PT, R0, RZ, PT ;  /* 0x000000ff0000720c */ /* 0x000fc60003f85070 */
[----:B------:R-:W-:Y:S01]  /*170600*/  STL [R1+0x57d4], R17 ;  /* 0x0057d41101007387 */ /* 0x000fe20000100800 */
[----:B------:R-:W4:Y:S02]  /*170610*/  LDL.LU R6, [R1+0x5748] ;  /* 0x0057480001067983 */ /* 0x000f240000300800 */
[----:B------:R-:W4:Y:S01]  /*170620*/  LDL.LU R0, [R1+0x5754] ;  /* 0x0057540001007983 */ /* 0x000f220000300800 */
[----:B------:R-:W-:Y:S02]  /*170630*/  SEL R4, R4, RZ, !P0 ;  /* 0x000000ff04047207 */ /* 0x000fe40004000000 */
[----:B------:R-:W-:Y:S02]  /*170640*/  MOV R5, R24 ;  /* 0x0000001800057202 */ /* 0x000fe40000000f00 */
[----:B------:R-:W-:Y:S01]  /*170650*/  ISETP.NE.U32.AND P3, PT, R4, RZ, PT ;  /* 0x000000ff0400720c */ /* 0x000fe20003f65070 */
[----:B------:R-:W-:-:S05]  /*170660*/  IMAD.MOV.U32 R4, RZ, RZ, R23 ;  /* 0x000000ffff047224 */ /* 0x000fca00078e0017 */
[----:B------:R1:W-:Y:S02]  /*170670*/  LDGSTS.E [R2+0x2800], [R4.64], P2 ;  /* 0x0280000004027fae */ /* 0x0003e40009121844 */
[----:B-1----:R-:W-:Y:S01]  /*170680*/  MOV R4, R21 ;  /* 0x0000001500047202 */ /* 0x002fe20000000f00 */
[----:B------:R-:W-:-:S05]  /*170690*/  IMAD.MOV.U32 R5, RZ, RZ, R22 ;  /* 0x000000ffff057224 */ /* 0x000fca00078e0016 */
[----:B------:R1:W-:Y:S02]  /*1706a0*/  LDGSTS.E [R2+0x2a00], [R4.64], P2 ;  /* 0x02a0000004027fae */ /* 0x0003e40009121844 */
[----:B-1----:R-:W-:Y:S01]  /*1706b0*/  MOV R4, R19 ;  /* 0x0000001300047202 */ /* 0x002fe20000000f00 */
[----:B------:R-:W-:-:S05]  /*1706c0*/  IMAD.MOV.U32 R5, RZ, RZ, R20 ;  /* 0x000000ffff057224 */ /* 0x000fca00078e0014 */
[----:B------:R1:W-:Y:S02]  /*1706d0*/  LDGSTS.E [R2+0x2c00], [R4.64], P2 ;  /* 0x02c0000004027fae */ /* 0x0003e40009121844 */
[----:B-1----:R-:W-:Y:S02]  /*1706e0*/  MOV R4, R17 ;  /* 0x0000001100047202 */ /* 0x002fe40000000f00 */
[----:B------:R-:W-:Y:S01]  /*1706f0*/  MOV R245, R122 ;  /* 0x0000007a00f57202 */ /* 0x000fe20000000f00 */
[----:B---3--:R-:W-:-:S04]  /*170700*/  IMAD.X R18, R18, 0x1, R244, P5 ;  /* 0x0000000112127824 */ /* 0x008fc800028e06f4 */
[----:B------:R-:W-:Y:S01]  /*170710*/  IMAD.MOV.U32 R5, RZ, RZ, R18 ;  /* 0x000000ffff057224 */ /* 0x000fe200078e0012 */
[----:B------:R-:W-:-:S04]  /*170720*/  IADD3 R15, P5, R15, R247, RZ ;  /* 0x000000f70f0f7210 */ /* 0x000fc80007fbe0ff */
[----:B------:R1:W-:Y:S01]  /*170730*/  LDGSTS.E [R2+0x2e00], [R4.64], P2 ;  /* 0x02e0000004027fae */ /* 0x0003e20009121844 */
[-C--:B--2---:R-:W-:Y:S02]  /*170740*/  IADD3 R13, P2, R13, R247.reuse, RZ ;  /* 0x000000f70d0d7210 */ /* 0x084fe40007f5e0ff */
[-C--:B------:R-:W-:Y:S01]  /*170750*/  IADD3.X R16, R16, R244.reuse, RZ, P5, !PT ;  /* 0x000000f410107210 */ /* 0x080fe20002ffe4ff */
[----:B------:R2:W-:Y:S01]  /*170760*/  STL [R1+0x57c8], R18 ;  /* 0x0057c81201007387 */ /* 0x0005e20000100800 */
[----:B------:R-:W-:Y:S01]  /*170770*/  IADD3 R7, P5, R7, R247, RZ ;  /* 0x000000f707077210 */ /* 0x000fe20007fbe0ff */
[----:B------:R-:W-:Y:S02]  /*170780*/  STL [R1+0x576c], R15 ;  /* 0x00576c0f01007387 */ /* 0x000fe40000100800 */
[----:B------:R-:W-:Y:S01]  /*170790*/  STL [R1+0x5764], R13 ;  /* 0x0057640d01007387 */ /* 0x000fe20000100800 */
[----:B------:R2:W-:Y:S01]  /*1707a0*/  STL [R1+0x5760], R16 ;  /* 0x0057601001007387 */ /* 0x0005e20000100800 */
[----:B------:R-:W3:Y:S02]  /*1707b0*/  LDL.LU R55, [R1+0x56ec] ;  /* 0x0056ec0001377983 */ /* 0x000ee40000300800 */
[----:B------:R1:W-:Y:S02]  /*1707c0*/  STL [R1+0x575c], R7 ;  /* 0x00575c0701007387 */ /* 0x0003e40000100800 */
[----:B----4-:R-:W-:Y:S01]  /*1707d0*/  IMAD.X R14, R14, 0x1, R244, P2 ;  /* 0x000000010e0e7824 */ /* 0x010fe200010e06f4 */
[----:B------:R-:W-:-:S04]  /*1707e0*/  IADD3.X R12, R12, R244, RZ, P5, !PT ;  /* 0x000000f40c0c7210 */ /* 0x000fc80002ffe4ff */
[----:B------:R-:W-:Y:S01]  /*1707f0*/  STL [R1+0x5758], R14 ;  /* 0x0057580e01007387 */ /* 0x000fe20000100800 */
[----:B------:R-:W4:Y:S01]  /*170800*/  LDL.LU R53, [R1+0x56e4] ;  /* 0x0056e40001357983 */ /* 0x000f220000300800 */
[----:B------:R-:W-:-:S05]  /*170810*/  IADD3 R0, P2, R0, R247, RZ ;  /* 0x000000f700007210 */ /* 0x000fca0007f5e0ff */
[----:B------:R1:W-:Y:S01]  /*170820*/  STL [R1+0x5754], R0 ;  /* 0x0057540001007387 */ /* 0x0003e20000100800 */
[----:B------:R3:W-:Y:S02]  /*170830*/  STL [R1+0x5750], R12 ;  /* 0x0057500c01007387 */ /* 0x0007e40000100800 */
[----:B--2---:R-:W2:Y:S02]  /*170840*/  LDL.LU R18, [R1+0x56dc] ;  /* 0x0056dc0001127983 */ /* 0x004ea40000300800 */
[----:B------:R-:W2:Y:S01]  /*170850*/  LDL.LU R122, [R1+0x56e0] ;  /* 0x0056e000017a7983 */ /* 0x000ea20000300800 */
[----:B------:R-:W2:Y:S01]  /*170860*/  LDL.LU R54, [R1+0x56d8] ;  /* 0x0056d80001367983 */ /* 0x000ea20000300800 */
[----:B------:R-:W2:Y:S01]  /*170870*/  LDL.LU R19, [R1+0x56d0] ;  /* 0x0056d00001137983 */ /* 0x000ea20000300800 */
[----:B-1----:R-:W-:Y:S02]  /*170880*/  MOV R5, R16 ;  /* 0x0000001000057202 */ /* 0x002fe40000000f00 */
[----:B------:R-:W2:Y:S01]  /*170890*/  LDL.LU R16, [R1+0x56d4] ;  /* 0x0056d40001107983 */ /* 0x000ea20000300800 */
[----:B------:R-:W-:-:S02]  /*1708a0*/  IMAD.MOV.U32 R4, RZ, RZ, R15 ;  /* 0x000000ffff047224 */ /* 0x000fc400078e000f */
[----:B------:R-:W-:Y:S02]  /*1708b0*/  IMAD.X R6, R6, 0x1, R244, P2 ;  /* 0x0000000106067824 */ /* 0x000fe400010e06f4 */
[----:B------:R-:W2:Y:S01]  /*1708c0*/  LDL.LU R150, [R1+0x12d8] ;  /* 0x0012d80001967983 */ /* 0x000ea20000300800 */
[----:B------:R-:W2:Y:S04]  /*1708d0*/  LDL.LU R151, [R1+0x12dc] ;  /* 0x0012dc0001977983 */ /* 0x000ea80000300800 */
[----:B------:R1:W-:Y:S01]  /*1708e0*/  LDGSTS.E [R2+0x4800], [R4.64], P1 ;  /* 0x0480000004027fae */ /* 0x0003e20008921844 */
[----:B------:R1:W-:Y:S02]  /*1708f0*/  STL [R1+0x5748], R6 ;  /* 0x0057480601007387 */ /* 0x0003e40000100800 */
[----:B------:R-:W2:Y:S02]  /*170900*/  LDL.LU R164, [R1+0x2ea0] ;  /* 0x002ea00001a47983 */ /* 0x000ea40000300800 */
[----:B------:R-:W2:Y:S01]  /*170910*/  LDL.LU R165, [R1+0x2ea4] ;  /* 0x002ea40001a57983 */ /* 0x000ea20000300800 */
[----:B------:R-:W2:Y:S01]  /*170920*/  LDL.LU R166, [R1+0x2ea8] ;  /* 0x002ea80001a67983 */ /* 0x000ea20000300800 */
[C---:B------:R-:W-:Y:S01]  /*170930*/  HMMA.1688.F32.TF32 R24, R40.reuse, R26, R188 ;  /* 0x0000001a2818723c */ /* 0x040fe200000810bc */
[----:B------:R-:W2:Y:S01]  /*170940*/  LDL.LU R167, [R1+0x2eac] ;  /* 0x002eac0001a77983 */ /* 0x000ea20000300800 */
[C---:B------:R-:W-:Y:S01]  /*170950*/  ISETP.GT.AND P2, PT, R116.reuse, 0x15, PT ;  /* 0x000000157400780c */ /* 0x040fe20003f44270 */
[----:B------:R-:W2:Y:S01]  /*170960*/  LDL.LU R190, [R1+0x12e8] ;  /* 0x0012e80001be7983 */ /* 0x000ea20000300800 */
[----:B------:R-:W2:Y:S04]  /*170970*/  LDL.LU R191, [R1+0x12ec] ;  /* 0x0012ec0001bf7983 */ /* 0x000ea80000300800 */
[----:B------:R-:W-:Y:S01]  /*170980*/  HMMA.1688.F32.TF32 R28, R40, R30, R200 ;  /* 0x0000001e281c723c */ /* 0x000fe200000810c8 */
[----:B------:R-:W-:Y:S01]  /*170990*/  ISETP.GT.AND P5, PT, R116, 0x19, PT ;  /* 0x000000197400780c */ /* 0x000fe20003fa4270 */
[----:B-1----:R-:W-:Y:S01]  /*1709a0*/  IMAD.MOV.U32 R4, RZ, RZ, R13 ;  /* 0x000000ffff047224 */ /* 0x002fe200078e000d */
[----:B------:R-:W-:Y:S01]  /*1709b0*/  MOV R5, R14 ;  /* 0x0000000e00057202 */ /* 0x000fe20000000f00 */
[----:B------:R-:W2:Y:S01]  /*1709c0*/  LDL.LU R17, [R1+0x56c8] ;  /* 0x0056c80001117983 */ /* 0x000ea20000300800 */
[----:B------:R-:W2:Y:S02]  /*1709d0*/  LDL.LU R200, [R1+0x2e90] ;  /* 0x002e900001c87983 */ /* 0x000ea40000300800 */
[----:B------:R-:W2:Y:S02]  /*1709e0*/  LDL.LU R201, [R1+0x2e94] ;  /* 0x002e940001c97983 */ /* 0x000ea40000300800 */
[----:B------:R-:W2:Y:S01]  /*1709f0*/  LDL.LU R202, [R1+0x2e98] ;  /* 0x002e980001ca7983 */ /* 0x000ea20000300800 */
[----:B------:R1:W-:Y:S04]  /*170a00*/  LDGSTS.E [R2+0x4a00], [R4.64], P1 ;  /* 0x04a0000004027fae */ /* 0x0003e80008921844 */
[----:B------:R-:W2:Y:S01]  /*170a10*/  LDL.LU R203, [R1+0x2e9c] ;  /* 0x002e9c0001cb7983 */ /* 0x000ea20000300800 */
[----:B------:R-:W2:Y:S02]  /*170a20*/  LDL.LU R15, [R1+0x566c] ;  /* 0x00566c00010f7983 */ /* 0x000ea40000300800 */
[----:B------:R-:W2:Y:S01]  /*170a30*/  LDL.LU R13, [R1+0x5664] ;  /* 0x00566400010d7983 */ /* 0x000ea20000300800 */
[----:B-1----:R-:W-:Y:S01]  /*170a40*/  MOV R4, R7 ;  /* 0x0000000700047202 */ /* 0x002fe20000000f00 */
[----:B------:R-:W-:Y:S01]  /*170a50*/  IMAD.MOV.U32 R5, RZ, RZ, R12 ;  /* 0x000000ffff057224 */ /* 0x000fe200078e000c */
[----:B------:R-:W2:Y:S04]  /*170a60*/  LDL.LU R7, [R1+0x565c] ;  /* 0x00565c0001077983 */ /* 0x000ea80000300800 */
[----:B------:R1:W-:Y:S02]  /*170a70*/  LDGSTS.E [R2+0x4c00], [R4.64], P1 ;  /* 0x04c0000004027fae */ /* 0x0003e40008921844 */
[----:B-1----:R-:W-:Y:S01]  /*170a80*/  MOV R4, R0 ;  /* 0x0000000000047202 */ /* 0x002fe20000000f00 */
[----:B------:R-:W-:Y:S01]  /*170a90*/  IMAD.MOV.U32 R5, RZ, RZ, R6 ;  /* 0x000000ffff057224 */ /* 0x000fe200078e0006 */
[----:B------:R-:W-:-:S04]  /*170aa0*/  SEL R0, RZ, 0x4, !P5 ;  /* 0x00000004ff007807 */ /* 0x000fc80006800000 */
[----:B------:R1:W-:Y:S02]  /*170ab0*/  LDGSTS.E [R2+0x4e00], [R4.64], P1 ;  /* 0x04e0000004027fae */ /* 0x0003e40008921844 */
[----:B-1----:R-:W-:Y:S02]  /*170ac0*/  SEL R4, RZ, 0x4, !P2 ;  /* 0x00000004ff047807 */ /* 0x002fe40005000000 */
[----:B------:R-:W-:Y:S02]  /*170ad0*/  SEL R0, R0, RZ, !P0 ;  /* 0x000000ff00007207 */ /* 0x000fe40004000000 */
[----:B---3--:R-:W-:-:S05]  /*170ae0*/  IADD3 R55, P1, R55, R247, RZ ;  /* 0x000000f737377210 */ /* 0x008fca0007f3e0ff */
[----:B------:R-:W-:Y:S01]  /*170af0*/  STL [R1+0x56ec], R55 ;  /* 0x0056ec3701007387 */ /* 0x000fe20000100800 */
[----:B----4-:R-:W-:-:S05]  /*170b00*/  IADD3 R53, P2, R53, R247, RZ ;  /* 0x000000f735357210 */ /* 0x010fca0007f5e0ff */
[----:B------:R-:W-:Y:S01]  /*170b10*/  STL [R1+0x56e4], R53 ;  /* 0x0056e43501007387 */ /* 0x000fe20000100800 */
[-C--:B--2---:R-:W-:Y:S02]  /*170b20*/  IADD3 R18, P5, R18, R247.reuse, RZ ;  /* 0x000000f712127210 */ /* 0x084fe40007fbe0ff */
[-C--:B------:R-:W-:Y:S01]  /*170b30*/  IADD3.X R122, R122, R244.reuse, RZ, P1, !PT ;  /* 0x000000f47a7a7210 */ /* 0x080fe20000ffe4ff */
[----:B------:R-:W-:Y:S01]  /*170b40*/  IMAD.X R54, R54, 0x1, R244, P2 ;  /* 0x0000000136367824 */ /* 0x000fe200010e06f4 */
[----:B------:R-:W-:Y:S01]  /*170b50*/  IADD3.X R19, R19, R244, RZ, P5, !PT ;  /* 0x000000f413137210 */ /* 0x000fe20002ffe4ff */
[----:B------:R-:W-:Y:S02]  /*170b60*/  STL [R1+0x56dc], R18 ;  /* 0x0056dc1201007387 */ /* 0x000fe40000100800 */
[----:B------:R-:W-:Y:S01]  /*170b70*/  STL [R1+0x56e0], R122 ;  /* 0x0056e07a01007387 */ /* 0x000fe20000100800 */
[----:B------:R-:W-:Y:S01]  /*170b80*/  IADD3 R16, P5, R16, R247, RZ ;  /* 0x000000f710107210 */ /* 0x000fe20007fbe0ff */
[----:B------:R-:W-:Y:S01]  /*170b90*/  STL [R1+0x56d8], R54 ;  /* 0x0056d83601007387 */ /* 0x000fe20000100800 */
[----:B------:R-:W2:Y:S01]  /*170ba0*/  LDL.LU R52, [R1+0x5660] ;  /* 0x0056600001347983 */ /* 0x000ea20000300800 */
[----:B------:R-:W-:Y:S02]  /*170bb0*/  STL [R1+0x56d0], R19 ;  /* 0x0056d01301007387 */ /* 0x000fe40000100800 */
[----:B------:R-:W3:Y:S02]  /*170bc0*/  LDL.LU R14, [R1+0x5658] ;  /* 0x00565800010e7983 */ /* 0x000ee40000300800 */
[----:B------:R-:W-:Y:S01]  /*170bd0*/  STL [R1+0x56d4], R16 ;  /* 0x0056d41001007387 */ /* 0x000fe20000100800 */
[----:B------:R-:W4:Y:S01]  /*170be0*/  LDL.LU R12, [R1+0x5650] ;  /* 0x00565000010c7983 */ /* 0x000f220000300800 */
[----:B------:R-:W-:Y:S01]  /*170bf0*/  ISETP.NE.U32.AND P2, PT, R0, RZ, PT ;  /* 0x000000ff0000720c */ /* 0x000fe20003f45070 */
[----:B------:R-:W4:Y:S02]  /*170c00*/  LDL.LU R6, [R1+0x5648] ;  /* 0x0056480001067983 */ /* 0x000f240000300800 */
[----:B------:R-:W4:Y:S01]  /*170c10*/  LDL.LU R0, [R1+0x5654] ;  /* 0x0056540001007983 */ /* 0x000f220000300800 */
[----:B------:R-:W-:-:S02]  /*170c20*/  SEL R4, R4, RZ, !P0 ;  /* 0x000000ff04047207 */ /* 0x000fc40004000000 */
[----:B------:R-:W-:Y:S02]  /*170c30*/  MOV R5, R122 ;  /* 0x0000007a00057202 */ /* 0x000fe40000000f00 */
[----:B------:R-:W-:Y:S01]  /*170c40*/  ISETP.NE.U32.AND P1, PT, R4, RZ, PT ;  /* 0x000000ff0400720c */ /* 0x000fe20003f25070 */
[----:B------:R-:W-:-:S05]  /*170c50*/  IMAD.MOV.U32 R4, RZ, RZ, R55 ;  /* 0x000000ffff047224 */ /* 0x000fca00078e0037 */
[----:B------:R1:W-:Y:S01]  /*170c60*/  LDGSTS.E [R2+0x6800], [R4.64], P3 ;  /* 0x0680000004027fae */ /* 0x0003e20009921844 */
[----:B------:R-:W-:Y:S01]  /*170c70*/  IMAD.X R17, R17, 0x1, R244, P5 ;  /* 0x0000000111117824 */ /* 0x000fe200028e06f4 */
[----:B-1----:R-:W-:Y:S01]  /*170c80*/  MOV R4, R53 ;  /* 0x0000003500047202 */ /* 0x002fe20000000f00 */
[----:B------:R-:W-:-:S05]  /*170c90*/  IMAD.MOV.U32 R5, RZ, RZ, R54 ;  /* 0x000000ffff057224 */ /* 0x000fca00078e0036 */
[----:B------:R1:W-:Y:S02]  /*170ca0*/  LDGSTS.E [R2+0x6a00], [R4.64], P3 ;  /* 0x06a0000004027fae */ /* 0x0003e40009921844 */
[----:B-1----:R-:W-:Y:S01]  /*170cb0*/  MOV R4, R18 ;  /* 0x0000001200047202 */ /* 0x002fe20000000f00 */
[----:B------:R-:W-:-:S05]  /*170cc0*/  IMAD.MOV.U32 R5, RZ, RZ, R19 ;  /* 0x000000ffff057224 */ /* 0x000fca00078e0013 */
[----:B------:R1:W-:Y:S01]  /*170cd0*/  LDGSTS.E [R2+0x6c00], [R4.64], P3 ;  /* 0x06c0000004027fae */ /* 0x0003e20009921844 */
[----:B------:R-:W-:Y:S02]  /*170ce0*/  IADD3 R15, P5, R15, R247, RZ ;  /* 0x000000f70f0f7210 */ /* 0x000fe40007fbe0ff */
[----:B-1----:R-:W-:Y:S01]  /*170cf0*/  MOV R4, R16 ;  /* 0x0000001000047202 */ /* 0x002fe20000000f00 */
[----:B------:R-:W-:-:S05]  /*170d00*/  IMAD.MOV.U32 R5, RZ, RZ, R17 ;  /* 0x000000ffff057224 */ /* 0x000fca00078e0011 */
[----:B------:R1:W-:Y:S01]  /*170d10*/  LDGSTS.E [R2+0x6e00], [R4.64], P3 ;  /* 0x06e0000004027fae */ /* 0x0003e20009921844 */
[----:B------:R-:W-:-:S03]  /*170d20*/  IADD3 R13, P3, R13, R247, RZ ;  /* 0x000000f70d0d7210 */ /* 0x000fc60007f7e0ff */
[----:B------:R1:W-:Y:S01]  /*170d30*/  STL [R1+0x56c8], R17 ;  /* 0x0056c81101007387 */ /* 0x0003e20000100800 */
[----:B------:R-:W-:Y:S03]  /*170d40*/  STL [R1+0x566c], R15 ;  /* 0x00566c0f01007387 */ /* 0x000fe60000100800 */
[----:B------:R-:W-:Y:S01]  /*170d50*/  STL [R1+0x5664], R13 ;  /* 0x0056640d01007387 */ /* 0x000fe20000100800 */
[----:B------:R-:W-:Y:S01]  /*170d60*/  HMMA.1688.F32.TF32 R20, R40, R150, R164 ;  /* 0x000000962814723c */ /* 0x000fe200000810a4 */
[----:B-1----:R-:W-:Y:S01]  /*170d70*/  IMAD.MOV.U32 R4, RZ, RZ, R15 ;  /* 0x000000ffff047224 */ /* 0x002fe200078e000f */
[----:B------:R-:W-:Y:S01]  /*170d80*/  MOV R240, R155 ;  /* 0x0000009b00f07202 */ /* 0x000fe20000000f00 */
[----:B------:R-:W-:-:S05]  /*170d90*/  IMAD.MOV.U32 R239, RZ, RZ, R154 ;  /* 0x000000ffffef7224 */ /* 0x000fca00078e009a */
[----:B------:R-:W-:Y:S01]  /*170da0*/  HMMA.1688.F32.TF32 R16, R40, R190, R200 ;  /* 0x000000be2810723c */ /* 0x000fe200000810c8 */
[-C--:B--2---:R-:W-:Y:S01]  /*170db0*/  IADD3.X R52, R52, R244.reuse, RZ, P5, !PT ;  /* 0x000000f434347210 */ /* 0x084fe20002ffe4ff */
[-C--:B------:R-:W-:Y:S02]  /*170dc0*/  IADD3 R7, P5, R7, R247.reuse, RZ ;  /* 0x000000f707077210 */ /* 0x080fe40007fbe0ff */
[--C-:B---3--:R-:W-:Y:S01]  /*170dd0*/  IMAD.X R14, R14, 0x1, R244.reuse, P3 ;  /* 0x000000010e0e7824 */ /* 0x108fe200018e06f4 */
[----:B----4-:R-:W-:Y:S02]  /*170de0*/  IADD3 R0, P3, R0, R247, RZ ;  /* 0x000000f700007210 */ /* 0x010fe40007f7e0ff */
[----:B------:R-:W-:Y:S01]  /*170df0*/  IADD3.X R12, R12, R244, RZ, P5, !PT ;  /* 0x000000f40c0c7210 */ /* 0x000fe20002ffe4ff */
[----:B------:R-:W-:Y:S01]  /*170e00*/  STL [R1+0x5660], R52 ;  /* 0x0056603401007387 */ /* 0x000fe20000100800 */
[----:B------:R-:W-:Y:S02]  /*170e10*/  STL [R1+0x565c], R7 ;  /* 0x00565c0701007387 */ /* 0x000fe40000100800 */
[----:B------:R-:W-:Y:S01]  /*170e20*/  IMAD.X R6, R6, 0x1, R244, P3 ;  /* 0x0000000106067824 */ /* 0x000fe200018e06f4 */
[----:B------:R-:W-:Y:S01]  /*170e30*/  STL [R1+0x5658], R14 ;  /* 0x0056580e01007387 */ /* 0x000fe20000100800 */
[----:B------:R-:W-:Y:S02]  /*170e40*/  STL [R1+0x5654], R0 ;  /* 0x0056540001007387 */ /* 0x000fe40000100800 */
[----:B------:R-:W-:Y:S01]  /*170e50*/  STL [R1+0x5650], R12 ;  /* 0x0056500c01007387 */ /* 0x000fe20000100800 */
[----:B------:R-:W-:Y:S01]  /*170e60*/  MOV R5, R52 ;  /* 0x0000003400057202 */ /* 0x000fe20000000f00 */
[----:B------:R1:W-:Y:S01]  /*170e70*/  STL [R1+0x5648], R6 ;  /* 0x0056480601007387 */ /* 0x0003e20000100800 */
[----:B------:R-:W2:Y:S02]  /*170e80*/  LDL.LU R166, [R1+0x12f8] ;  /* 0x0012f80001a67983 */ /* 0x000ea40000300800 */
[----:B------:R-:W2:Y:S02]  /*170e90*/  LDL.LU R167, [R1+0x12fc] ;  /* 0x0012fc0001a77983 */ /* 0x000ea40000300800 */
[----:B------:R-:W2:Y:S01]  /*170ea0*/  LDL.LU R160, [R1+0x2e80] ;  /* 0x002e800001a07983 */ /* 0x000ea20000300800 */
[----:B------:R-:W2:Y:S04]  /*170eb0*/  LDL.LU R161, [R1+0x2e84] ;  /* 0x002e840001a17983 */ /* 0x000ea80000300800 */
[----:B------:R3:W-:Y:S01]  /*170ec0*/  LDGSTS.E [R2+0x8800], [R4.64], P4 ;  /* 0x0880000004027fae */ /* 0x0007e2000a121844 */
[----:B------:R-:W2:Y:S02]  /*170ed0*/  LDL.LU R162, [R1+0x2e88] ;  /* 0x002e880001a27983 */ /* 0x000ea40000300800 */
[----:B------:R-:W2:Y:S02]  /*170ee0*/  LDL.LU R163, [R1+0x2e8c] ;  /* 0x002e8c0001a37983 */ /* 0x000ea40000300800 */
[----:B------:R-:W4:Y:S01]  /*170ef0*/  LDL.LU R155, [R1+0x55e0] ;  /* 0x0055e000019b7983 */ /* 0x000f220000300800 */
[----:B------:R-:W2:Y:S01]  /*170f00*/  LDL.LU R154, [R1+0x55ec] ;  /* 0x0055ec00019a7983 */ /* 0x000ea20000300800 */
[----:B------:R-:W4:Y:S02]  /*170f10*/  LDL.LU R151, [R1+0x55d8] ;  /* 0x0055d80001977983 */ /* 0x000f240000300800 */
[----:B------:R-:W4:Y:S02]  /*170f20*/  LDL.LU R150, [R1+0x55e4] ;  /* 0x0055e40001967983 */ /* 0x000f240000300800 */
[----:B------:R-:W4:Y:S01]  /*170f30*/  LDL.LU R149, [R1+0x55d0] ;  /* 0x0055d00001957983 */ /* 0x000f220000300800 */
[----:B------:R-:W4:Y:S01]  /*170f40*/  LDL.LU R54, [R1+0x55dc] ;  /* 0x0055dc0001367983 */ /* 0x000f220000300800 */
[----:B---3--:R-:W-:Y:S01]  /*170f50*/  IMAD.MOV.U32 R4, RZ, RZ, R13 ;  /* 0x000000ffff047224 */ /* 0x008fe200078e000d */
[----:B------:R-:W-:-:S05]  /*170f60*/  MOV R5, R14 ;  /* 0x0000000e00057202 */ /* 0x000fca0000000f00 */
[----:B------:R3:W-:Y:S02]  /*170f70*/  LDGSTS.E [R2+0x8a00], [R4.64], P4 ;  /* 0x08a0000004027fae */ /* 0x0007e4000a121844 */
[----:B---3--:R-:W-:Y:S01]  /*170f80*/  MOV R4, R7 ;  /* 0x0000000700047202 */ /* 0x008fe20000000f00 */
[----:B------:R-:W-:-:S05]  /*170f90*/  IMAD.MOV.U32 R5, RZ, RZ, R12 ;  /* 0x000000ffff057224 */ /* 0x000fca00078e000c */
[----:B------:R3:W-:Y:S02]  /*170fa0*/  LDGSTS.E [R2+0x8c00], [R4.64], P4 ;  /* 0x08c0000004027fae */ /* 0x0007e4000a121844 */
[----:B---3--:R-:W-:Y:S02]  /*170fb0*/  IMAD.MOV.U32 R5, RZ, RZ, R6 ;  /* 0x000000ffff057224 */ /* 0x008fe400078e0006 */
[----:B-1----:R-:W3:Y:S01]  /*170fc0*/  LDL.LU R6, [R1+0x55d4] ;  /* 0x0055d40001067983 */ /* 0x002ee20000300800 */
[----:B------:R-:W3:Y:S02]  /*170fd0*/  LDL.LU R190, [R1+0x1318] ;  /* 0x0013180001be7983 */ /* 0x000ee40000300800 */
[----:B------:R-:W3:Y:S02]  /*170fe0*/  LDL.LU R191, [R1+0x131c] ;  /* 0x00131c0001bf7983 */ /* 0x000ee40000300800 */
[----:B------:R-:W3:Y:S01]  /*170ff0*/  LDL.LU R7, [R1+0x55c8] ;  /* 0x0055c80001077983 */ /* 0x000ee20000300800 */
[----:B------:R-:W-:-:S02]  /*171000*/  MOV R4, R0 ;  /* 0x0000000000047202 */ /* 0x000fc40000000f00 */
[C---:B------:R-:W-:Y:S02]  /*171010*/  ISETP.GT.AND P3, PT, R116.reuse, 0x1d, PT ;  /* 0x0000001d7400780c */ /* 0x040fe40003f64270 */
[----:B------:R-:W-:Y:S01]  /*171020*/  ISETP.GT.AND P5, PT, R116, 0x21, PT ;  /* 0x000000217400780c */ /* 0x000fe20003fa4270 */
[----:B------:R-:W3:Y:S04]  /*171030*/  LDL.LU R200, [R1+0x2e70] ;  /* 0x002e700001c87983 */ /* 0x000ee80000300800 */
[----:B------:R1:W-:Y:S01]  /*171040*/  LDGSTS.E [R2+0x8e00], [R4.64], P4 ;  /* 0x08e0000004027fae */ /* 0x0003e2000a121844 */
[----:B------:R-:W3:Y:S02]  /*171050*/  LDL.LU R201, [R1+0x2e74] ;  /* 0x002e740001c97983 */ /* 0x000ee40000300800 */
[----:B------:R-:W3:Y:S02]  /*171060*/  LDL.LU R202, [R1+0x2e78] ;  /* 0x002e780001ca7983 */ /* 0x000ee40000300800 */
[----:B------:R-:W3:Y:S01]  /*171070*/  LDL.LU R203, [R1+0x2e7c] ;  /* 0x002e7c0001cb7983 */ /* 0x000ee20000300800 */
[----:B------:R-:W-:Y:S01]  /*171080*/  SEL R0, RZ, 0x4, !P5 ;  /* 0x00000004ff007807 */ /* 0x000fe20006800000 */
[----:B------:R-:W3:Y:S01]  /*171090*/  LDL.LU R52, [R1+0x556c] ;  /* 0x00556c0001347983 */ /* 0x000ee20000300800 */
[----:B------:R-:W3:Y:S02]  /*1710a0*/  LDL.LU R123, [R1+0x5564] ;  /* 0x00556400017b7983 */ /* 0x000ee40000300800 */
[----:B------:R-:W3:Y:S01]  /*1710b0*/  LDL.LU R55, [R1+0x555c] ;  /* 0x00555c0001377983 */ /* 0x000ee20000300800 */
[----:B-1----:R-:W-:-:S04]  /*1710c0*/  SEL R4, RZ, 0x4, !P3 ;  /* 0x00000004ff047807 */ /* 0x002fc80005800000 */
[----:B------:R-:W-:Y:S02]  /*1710d0*/  SEL R4, R4, RZ, !P0 ;  /* 0x000000ff04047207 */ /* 0x000fe40004000000 */
[----:B------:R-:W-:Y:S02]  /*1710e0*/  SEL R0, R0, RZ, !P0 ;  /* 0x000000ff00007207 */ /* 0x000fe40004000000 */
[-C--:B--2---:R-:W-:Y:S02]  /*1710f0*/  IADD3 R154, P3, R154, R247.reuse, RZ ;  /* 0x000000f79a9a7210 */ /* 0x084fe40007f7e0ff */
[-C--:B----4-:R-:W-:Y:S02]  /*171100*/  IADD3 R150, P4, R150, R247.reuse, RZ ;  /* 0x000000f796967210 */ /* 0x090fe40007f9e0ff */
[----:B------:R-:W-:Y:S02]  /*171110*/  IADD3 R54, P5, R54, R247, RZ ;  /* 0x000000f736367210 */ /* 0x000fe40007fbe0ff */
[----:B------:R-:W-:Y:S01]  /*171120*/  IADD3.X R155, R155, R244, RZ, P3, !PT ;  /* 0x000000f49b9b7210 */ /* 0x000fe20001ffe4ff */
[----:B------:R-:W-:Y:S01]  /*171130*/  STL [R1+0x55ec], R154 ;  /* 0x0055ec9a01007387 */ /* 0x000fe20000100800 */
[----:B------:R-:W-:-:S02]  /*171140*/  IMAD.X R151, R151, 0x1, R244, P4 ;  /* 0x0000000197977824 */ /* 0x000fc400020e06f4 */
[----:B------:R-:W-:Y:S01]  /*171150*/  STL [R1+0x55e4], R150 ;  /* 0x0055e49601007387 */ /* 0x000fe20000100800 */
[----:B------:R-:W-:Y:S02]  /*171160*/  ISETP.NE.U32.AND P3, PT, R4, RZ, PT ;  /* 0x000000ff0400720c */ /* 0x000fe40003f65070 */
[----:B------:R-:W-:Y:S01]  /*171170*/  IADD3.X R149, R149, R244, RZ, P5, !PT ;  /* 0x000000f495957210 */ /* 0x000fe20002ffe4ff */
[----:B------:R1:W-:Y:S01]  /*171180*/  STL [R1+0x55dc], R54 ;  /* 0x0055dc3601007387 */ /* 0x0003e20000100800 */
[----:B------:R-:W-:Y:S01]  /*171190*/  IMAD.MOV.U32 R4, RZ, RZ, R154 ;  /* 0x000000ffff047224 */ /* 0x000fe200078e009a */
[----:B------:R-:W-:Y:S01]  /*1711a0*/  MOV R5, R155 ;  /* 0x0000009b00057202 */ /* 0x000fe20000000f00 */
[----:B------:R-:W-:Y:S01]  /*1711b0*/  STL [R1+0x55e0], R155 ;  /* 0x0055e09b01007387 */ /* 0x000fe20000100800 */
[----:B------:R-:W-:Y:S01]  /*1711c0*/  STL [R1+0x55d8], R151 ;  /* 0x0055d89701007387 */ /* 0x000fe20000100800 */
[----:B------:R-:W2:Y:S02]  /*1711d0*/  LDL.LU R53, [R1+0x5560] ;  /* 0x0055600001357983 */ /* 0x000ea40000300800 */
[----:B------:R-:W-:Y:S02]  /*1711e0*/  STL [R1+0x55d0], R149 ;  /* 0x0055d09501007387 */ /* 0x000fe40000100800 */
[----:B------:R-:W4:Y:S01]  /*1711f0*/  LDL.LU R148, [R1+0x5558] ;  /* 0x0055580001947983 */ /* 0x000f220000300800 */
[----:B------:R1:W-:Y:S01]  /*171200*/  LDGSTS.E [R2+0xa800], [R4.64], P1 ;  /* 0x0a80000004027fae */ /* 0x0003e20008921844 */
[----:B------:R-:W-:-:S02]  /*171210*/  ISETP.NE.U32.AND P4, PT, R0, RZ, PT ;  /* 0x000000ff0000720c */ /* 0x000fc40003f85070 */
[----:B-1----:R-:W-:Y:S01]  /*171220*/  MOV R4, R150 ;  /* 0x0000009600047202 */ /* 0x002fe20000000f00 */
[----:B------:R-:W-:-:S05]  /*171230*/  IMAD.MOV.U32 R5, RZ, RZ, R151 ;  /* 0x000000ffff057224 */ /* 0x000fca00078e0097 */
[----:B------:R1:W-:Y:S01]  /*171240*/  LDGSTS.E [R2+0xaa00], [R4.64], P1 ;  /* 0x0aa0000004027fae */ /* 0x0003e20008921844 */
[----:B---3--:R-:W-:-:S05]  /*171250*/  IADD3 R6, P5, R6, R247, RZ ;  /* 0x000000f706067210 */ /* 0x008fca0007fbe0ff */
[----:B------:R-:W-:Y:S01]  /*171260*/  STL [R1+0x55d4], R6 ;  /* 0x0055d40601007387 */ /* 0x000fe20000100800 */
[----:B------:R-:W3:Y:S02]  /*171270*/  LDL.LU R122, [R1+0x5550] ;  /* 0x00555000017a7983 */ /* 0x000ee40000300800 */
[----:B------:R-:W-:Y:S02]  /*171280*/  IMAD.X R7, R7, 0x1, R244, P5 ;  /* 0x0000000107077824 */ /* 0x000fe400028e06f4 */
[----:B------:R-:W3:Y:S01]  /*171290*/  LDL.LU R0, [R1+0x5554] ;  /* 0x0055540001007983 */ /* 0x000ee20000300800 */
[----:B-1----:R-:W-:Y:S02]  /*1712a0*/  MOV R4, R54 ;  /* 0x0000003600047202 */ /* 0x002fe40000000f00 */
[----:B------:R1:W-:Y:S01]  /*1712b0*/  STL [R1+0x55c8], R7 ;  /* 0x0055c80701007387 */ /* 0x0003e20000100800 */
[----:B------:R-:W3:Y:S02]  /*1712c0*/  LDL.LU R54, [R1+0x5548] ;  /* 0x0055480001367983 */ /* 0x000ee40000300800 */
[----:B------:R-:W-:-:S05]  /*1712d0*/  IMAD.MOV.U32 R5, RZ, RZ, R149 ;  /* 0x000000ffff057224 */ /* 0x000fca00078e0095 */
[----:B------:R1:W-:Y:S01]  /*1712e0*/  LDGSTS.E [R2+0xac00], [R4.64], P1 ;  /* 0x0ac0000004027fae */ /* 0x0003e20008921844 */
[----:B------:R-:W-:Y:S02]  /*1712f0*/  IADD3 R52, P5, R52, R247, RZ ;  /* 0x000000f734347210 */ /* 0x000fe40007fbe0ff */
[----:B-1----:R-:W-:Y:S01]  /*171300*/  MOV R4, R6 ;  /* 0x0000000600047202 */ /* 0x002fe20000000f00 */
[----:B------:R-:W-:-:S05]  /*171310*/  IMAD.MOV.U32 R5, RZ, RZ, R7 ;  /* 0x000000ffff057224 */ /* 0x000fca00078e0007 */
[----:B------:R1:W-:Y:S01]  /*171320*/  LDGSTS.E [R2+0xae00], [R4.64], P1 ;  /* 0x0ae0000004027fae */ /* 0x0003e20008921844 */
[----:B------:R-:W-:-:S03]  /*171330*/  IADD3 R123, P1, R123, R247, RZ ;  /* 0x000000f77b7b7210 */ /* 0x000fc60007f3e0ff */
[----:B------:R-:W-:Y:S04]  /*171340*/  STL [R1+0x556c], R52 ;  /* 0x00556c3401007387 */ /* 0x000fe80000100800 */
[----:B------:R-:W-:Y:S01]  /*171350*/  STL [R1+0x5564], R123 ;  /* 0x0055647b01007387 */ /* 0x000fe20000100800 */
[C---:B-1----:R-:W-:Y:S08]  /*171360*/  HMMA.1688.F32.TF32 R4, R40.reuse, R190, R200 ;  /* 0x000000be2804723c */ /* 0x042ff000000810c8 */
[----:B------:R-:W-:Y:S01]  /*171370*/  HMMA.1688.F32.TF32 R12, R40, R166, R160 ;  /* 0x000000a6280c723c */ /* 0x000fe200000810a0 */
[----:B--2---:R-:W-:Y:S01]  /*171380*/  IADD3.X R53, R53, R244, RZ, P5, !PT ;  /* 0x000000f435357210 */ /* 0x004fe20002ffe4ff */
[----:B------:R-:W-:-:S02]  /*171390*/  IADD3 R55, P5, R55, R247, RZ ;  /* 0x000000f737377210 */ /* 0x000fc40007fbe0ff */
[----:B----4-:R-:W-:Y:S02]  /*1713a0*/  IMAD.X R148, R148, 0x1, R244, P1 ;  /* 0x0000000194947824 */ /* 0x010fe400008e06f4 */
[----:B------:R1:W-:Y:S01]  /*1713b0*/  STL [R1+0x5560], R53 ;  /* 0x0055603501007387 */ /* 0x0003e20000100800 */
[----:B------:R-:W-:Y:S02]  /*1713c0*/  STL [R1+0x555c], R55 ;  /* 0x00555c3701007387 */ /* 0x000fe40000100800 */
[----:B------:R2:W-:Y:S01]  /*1713d0*/  STL [R1+0x5558], R148 ;  /* 0x0055589401007387 */ /* 0x0005e20000100800 */
[----:B------:R1:W-:Y:S01]  /*1713e0*/  LDGSTS.E [R2+0xc800], [R52.64], P2 ;  /* 0x0c80000034027fae */ /* 0x0003e20009121844 */
[----:B---3--:R-:W-:Y:S02]  /*1713f0*/  IADD3.X R122, R122, R244, RZ, P5, !PT ;  /* 0x000000f47a7a7210 */ /* 0x008fe40002ffe4ff */
[----:B------:R-:W-:-:S05]  /*171400*/  IADD3 R0, P1, R0, R247, RZ ;  /* 0x000000f700007210 */ /* 0x000fca0007f3e0ff */
[----:B------:R-:W-:Y:S01]  /*171410*/  IMAD.X R54, R54, 0x1, R244, P1 ;  /* 0x0000000136367824 */ /* 0x000fe200008e06f4 */
[----:B------:R3:W-:Y:S01]  /*171420*/  STL [R1+0x5554], R0 ;  /* 0x0055540001007387 */ /* 0x0007e20000100800 */
[----:B------:R4:W-:Y:S02]  /*171430*/  STL [R1+0x5550], R122 ;  /* 0x0055507a01007387 */ /* 0x0009e40000100800 */
[----:B------:R-:W4:Y:S02]  /*171440*/  LDL.LU R190, [R1+0x1308] ;  /* 0x0013080001be7983 */ /* 0x000f240000300800 */
[----:B------:R-:W4:Y:S01]  /*171450*/  LDL.LU R191, [R1+0x130c] ;  /* 0x00130c0001bf7983 */ /* 0x000f220000300800 */
[----:B------:R1:W-:Y:S01]  /*171460*/  STL [R1+0x5548], R54 ;  /* 0x0055483601007387 */ /* 0x0003e20000100800 */
        /* <DEDUP_REMOVED lines=10> */
[----:B-1----:R-:W-:Y:S01]  /*171510*/  MOV R53, R148 ;  /* 0x0000009400357202 */ /* 0x002fe20000000f00 */
[----:B------:R-:W4:Y:S01]  /*171520*/  LDL.LU R149, [R1+0x54c8] ;  /* 0x0054c80001957983 */ /* 0x000f220000300800 */
[----:B--2---:R-:W2:Y:S02]  /*171530*/  LDL.LU R148, [R1+0x54d4] ;  /* 0x0054d40001947983 */ /* 0x004ea40000300800 */
[----:B------:R-:W-:Y:S01]  /*171540*/  IMAD.MOV.U32 R52, RZ, RZ, R123 ;  /* 0x000000ffff347224 */ /* 0x000fe200078e007b */
[----:B------:R-:W-:-:S02]  /*171550*/  ISETP.GT.AND P1, PT, R116, 0x25, PT ;  /* 0x000000257400780c */ /* 0x000fc40003f24270 */
[----:B------:R-:W-:Y:S01]  /*171560*/  ISETP.GT.AND P5, PT, R116, 0x29, PT ;  /* 0x000000297400780c */ /* 0x000fe20003fa4270 */
[----:B------:R-:W2:Y:S04]  /*171570*/  LDL.LU R158, [R1+0x546c] ;  /* 0x00546c00019e7983 */ /* 0x000ea80000300800 */
[----:B------:R1:W-:Y:S01]  /*171580*/  LDGSTS.E [R2+0xca00], [R52.64], P2 ;  /* 0x0ca0000034027fae */ /* 0x0003e20009121844 */
[----:B------:R-:W2:Y:S02]  /*171590*/  LDL.LU R164, [R1+0x13a0] ;  /* 0x0013a00001a47983 */ /* 0x000ea40000300800 */
[----:B------:R-:W2:Y:S02]  /*1715a0*/  LDL.LU R165, [R1+0x13a4] ;  /* 0x0013a40001a57983 */ /* 0x000ea40000300800 */
[----:B------:R-:W2:Y:S01]  /*1715b0*/  LDL.LU R166, [R1+0x13a8] ;  /* 0x0013a80001a67983 */ /* 0x000ea20000300800 */
[----:B------:R-:W2:Y:S01]  /*1715c0*/  LDL.LU R167, [R1+0x13ac] ;  /* 0x0013ac0001a77983 */ /* 0x000ea20000300800 */
[----:B-1----:R-:W-:Y:S01]  /*1715d0*/  MOV R52, R55 ;  /* 0x0000003700347202 */ /* 0x002fe20000000f00 */
[----:B------:R-:W-:-:S05]  /*1715e0*/  IMAD.MOV.U32 R53, RZ, RZ, R122 ;  /* 0x000000ffff357224 */ /* 0x000fca00078e007a */
[----:B------:R1:W-:Y:S02]  /*1715f0*/  LDGSTS.E [R2+0xcc00], [R52.64], P2 ;  /* 0x0cc0000034027fae */ /* 0x0003e40009121844 */
[----:B-1----:R-:W-:Y:S01]  /*171600*/  MOV R52, R0 ;  /* 0x0000000000347202 */ /* 0x002fe20000000f00 */
[----:B------:R-:W-:Y:S01]  /*171610*/  IMAD.MOV.U32 R53, RZ, RZ, R54 ;  /* 0x000000ffff357224 */ /* 0x000fe200078e0036 */
[----:B---3--:R-:W-:-:S04]  /*171620*/  SEL R0, RZ, 0x4, !P5 ;  /* 0x00000004ff007807 */ /* 0x008fc80006800000 */
[----:B------:R1:W-:Y:S02]  /*171630*/  LDGSTS.E [R2+0xce00], [R52.64], P2 ;  /* 0x0ce0000034027fae */ /* 0x0003e40009121844 */
[----:B-1----:R-:W-:Y:S02]  /*171640*/  SEL R52, RZ, 0x4, !P1 ;  /* 0x00000004ff347807 */ /* 0x002fe40004800000 */
[----:B------:R-:W-:Y:S02]  /*171650*/  SEL R0, R0, RZ, !P0 ;  /* 0x000000ff00007207 */ /* 0x000fe40004000000 */
[----:B------:R-:W-:Y:S02]  /*171660*/  SEL R52, R52, RZ, !P0 ;  /* 0x000000ff34347207 */ /* 0x000fe40004000000 */
[-C--:B----4-:R-:W-:Y:S02]  /*171670*/  IADD3 R162, P1, R162, R247.reuse, RZ ;  /* 0x000000f7a2a27210 */ /* 0x090fe40007f3e0ff */
[----:B------:R-:W-:-:S02]  /*171680*/  IADD3 R160, P2, R160, R247, RZ ;  /* 0x000000f7a0a07210 */ /* 0x000fc40007f5e0ff */
[-C--:B------:R-:W-:Y:S02]  /*171690*/  IADD3 R150, P5, R150, R247.reuse, RZ ;  /* 0x000000f796967210 */ /* 0x080fe40007fbe0ff */
[-C--:B------:R-:W-:Y:S01]  /*1716a0*/  IADD3.X R163, R163, R244.reuse, RZ, P1, !PT ;  /* 0x000000f4a3a37210 */ /* 0x080fe20000ffe4ff */
[----:B------:R-:W-:Y:S01]  /*1716b0*/  STL [R1+0x54ec], R162 ;  /* 0x0054eca201007387 */ /* 0x000fe20000100800 */
[----:B------:R-:W-:Y:S02]  /*1716c0*/  IMAD.X R161, R161, 0x1, R244, P2 ;  /* 0x00000001a1a17824 */ /* 0x000fe400010e06f4 */
[----:B------:R-:W-:Y:S01]  /*1716d0*/  STL [R1+0x54e4], R160 ;  /* 0x0054e4a001007387 */ /* 0x000fe20000100800 */
[----:B------:R-:W-:Y:S01]  /*1716e0*/  IADD3.X R151, R151, R244, RZ, P5, !PT ;  /* 0x000000f497977210 */ /* 0x000fe20002ffe4ff */
[----:B------:R-:W-:Y:S01]  /*1716f0*/  STL [R1+0x54dc], R150 ;  /* 0x0054dc9601007387 */ /* 0x000fe20000100800 */
[----:B------:R-:W-:Y:S01]  /*171700*/  STL [R1+0x54e0], R163 ;  /* 0x0054e0a301007387 */ /* 0x000fe20000100800 */
[----:B--2---:R-:W-:Y:S01]  /*171710*/  IADD3 R148, P5, R148, R247, RZ ;  /* 0x000000f794947210 */ /* 0x004fe20007fbe0ff */
[----:B------:R-:W-:Y:S01]  /*171720*/  STL [R1+0x54d8], R161 ;  /* 0x0054d8a101007387 */ /* 0x000fe20000100800 */
[----:B------:R-:W2:Y:S01]  /*171730*/  LDL.LU R159, [R1+0x5460] ;  /* 0x00546000019f7983 */ /* 0x000ea20000300800 */
[----:B------:R-:W-:Y:S02]  /*171740*/  STL [R1+0x54d0], R151 ;  /* 0x0054d09701007387 */ /* 0x000fe40000100800 */
[----:B------:R-:W3:Y:S02]  /*171750*/  LDL.LU R155, [R1+0x5458] ;  /* 0x00545800019b7983 */ /* 0x000ee40000300800 */
[----:B------:R1:W-:Y:S01]  /*171760*/  STL [R1+0x54d4], R148 ;  /* 0x0054d49401007387 */ /* 0x0003e20000100800 */
[----:B------:R-:W4:Y:S01]  /*171770*/  LDL.LU R154, [R1+0x5464] ;  /* 0x00546400019a7983 */ /* 0x000f220000300800 */
[----:B------:R-:W3:Y:S01]  /*171780*/  LDL.LU R123, [R1+0x5450] ;  /* 0x00545000017b7983 */ /* 0x000ee20000300800 */
[----:B------:R-:W-:Y:S01]  /*171790*/  ISETP.NE.U32.AND P1, PT, R52, RZ, PT ;  /* 0x000000ff3400720c */ /* 0x000fe20003f25070 */
[----:B------:R-:W3:Y:S01]  /*1717a0*/  LDL.LU R122, [R1+0x545c] ;  /* 0x00545c00017a7983 */ /* 0x000ee20000300800 */
[----:B------:R-:W-:Y:S01]  /*1717b0*/  HMMA.1688.F32.TF32 R52, R40, R190, R200 ;  /* 0x000000be2834723c */ /* 0x000fe200000810c8 */
[----:B------:R-:W-:Y:S01]  /*1717c0*/  ISETP.NE.U32.AND P2, PT, R0, RZ, PT ;  /* 0x000000ff0000720c */ /* 0x000fe20003f45070 */
[----:B------:R-:W3:Y:S01]  /*1717d0*/  LDL.LU R42, [R1+0x5448] ;  /* 0x00544800012a7983 */ /* 0x000ee20000300800 */
[----:B------:R-:W3:Y:S04]  /*1717e0*/  LDL.LU R0, [R1+0x5454] ;  /* 0x0054540001007983 */ /* 0x000ee80000300800 */
[----:B------:R-:W-:Y:S01]  /*1717f0*/  IMAD.MOV.U32 R40, RZ, RZ, R162 ;  /* 0x000000ffff287224 */ /* 0x000fe200078e00a2 */
[----:B------:R-:W-:-:S05]  /*171800*/  MOV R41, R163 ;  /* 0x000000a300297202 */ /* 0x000fca0000000f00 */
[----:B------:R1:W-:Y:S01]  /*171810*/  LDGSTS.E [R2+0xe800], [R40.64], P3 ;  /* 0x0e80000028027fae */ /* 0x0003e20009921844 */
[----:B------:R-:W-:Y:S01]  /*171820*/  IMAD.X R149, R149, 0x1, R244, P5 ;  /* 0x0000000195957824 */ /* 0x000fe200028e06f4 */
[----:B-1----:R-:W-:Y:S01]  /*171830*/  MOV R40, R160 ;  /* 0x000000a000287202 */ /* 0x002fe20000000f00 */
[----:B------:R-:W-:-:S05]  /*171840*/  IMAD.MOV.U32 R41, RZ, RZ, R161 ;  /* 0x000000ffff297224 */ /* 0x000fca00078e00a1 */
[----:B------:R1:W-:Y:S01]  /*171850*/  LDGSTS.E [R2+0xea00], [R40.64], P3 ;  /* 0x0ea0000028027fae */ /* 0x0003e20009921844 */
[----:B------:R-:W-:Y:S02]  /*171860*/  IADD3 R158, P5, R158, R247, RZ ;  /* 0x000000f79e9e7210 */ /* 0x000fe40007fbe0ff */
[----:B-1----:R-:W-:Y:S01]  /*171870*/  MOV R40, R150 ;  /* 0x0000009600287202 */ /* 0x002fe20000000f00 */
[----:B------:R-:W-:-:S05]  /*171880*/  IMAD.MOV.U32 R41, RZ, RZ, R151 ;  /* 0x000000ffff297224 */ /* 0x000fca00078e0097 */
[----:B------:R1:W-:Y:S04]  /*171890*/  LDGSTS.E [R2+0xec00], [R40.64], P3 ;  /* 0x0ec0000028027fae */ /* 0x0003e80009921844 */
[----:B------:R1:W-:Y:S01]  /*1718a0*/  STL [R1+0x54c8], R149 ;  /* 0x0054c89501007387 */ /* 0x0003e20000100800 */
[----:B------:R-:W-:Y:S01]  /*1718b0*/  IMAD.MOV.U32 R246, RZ, RZ, R170 ;  /* 0x000000fffff67224 */ /* 0x000fe200078e00aa */
[----:B-1----:R-:W-:Y:S01]  /*1718c0*/  MOV R40, R148 ;  /* 0x0000009400287202 */ /* 0x002fe20000000f00 */
[----:B------:R-:W-:Y:S01]  /*1718d0*/  IMAD.MOV.U32 R41, RZ, RZ, R149 ;  /* 0x000000ffff297224 */ /* 0x000fe200078e0095 */
[----:B------:R-:W3:Y:S01]  /*1718e0*/  LDL.LU R148, [R1+0x1390] ;  /* 0x0013900001947983 */ /* 0x000ee20000300800 */
[----:B------:R-:W3:Y:S03]  /*1718f0*/  LDL.LU R149, [R1+0x1394] ;  /* 0x0013940001957983 */ /* 0x000ee60000300800 */
[----:B------:R1:W-:Y:S01]  /*171900*/  LDGSTS.E [R2+0xee00], [R40.64], P3 ;  /* 0x0ee0000028027fae */ /* 0x0003e20009921844 */
[----:B------:R-:W-:Y:S02]  /*171910*/  STL [R1+0x546c], R158 ;  /* 0x00546c9e01007387 */ /* 0x000fe40000100800 */
[----:B------:R-:W3:Y:S02]  /*171920*/  LDL.LU R150, [R1+0x1398] ;  /* 0x0013980001967983 */ /* 0x000ee40000300800 */
[----:B------:R-:W3:Y:S01]  /*171930*/  LDL.LU R151, [R1+0x139c] ;  /* 0x00139c0001977983 */ /* 0x000ee20000300800 */
[----:B------:R-:W3:Y:S01]  /*171940*/  LDL.LU R170, [R1+0x53ec] ;  /* 0x0053ec0001aa7983 */ /* 0x000ee20000300800 */
[----:B------:R-:W3:Y:S01]  /*171950*/  LDL.LU R163, [R1+0x53e4] ;  /* 0x0053e40001a37983 */ /* 0x000ee20000300800 */
[----:B------:R-:W-:Y:S01]  /*171960*/  HMMA.1688.F32.TF32 R48, R8, R164, R48 ;  /* 0x000000a40830723c */ /* 0x000fe20000081030 */
[----:B--2---:R-:W-:-:S02]  /*171970*/  IADD3.X R159, R159, R244, RZ, P5, !PT ;  /* 0x000000f49f9f7210 */ /* 0x004fc40002ffe4ff */
[-C--:B----4-:R-:W-:Y:S02]  /*171980*/  IADD3 R154, P3, R154, R247.reuse, RZ ;  /* 0x000000f79a9a7210 */ /* 0x090fe40007f7e0ff */
[----:B---3--:R-:W-:-:S03]  /*171990*/  IADD3 R122, P5, R122, R247, RZ ;  /* 0x000000f77a7a7210 */ /* 0x008fc60007fbe0ff */
[----:B------:R-:W-:Y:S01]  /*1719a0*/  IMAD.X R155, R155, 0x1, R244, P3 ;  /* 0x000000019b9b7824 */ /* 0x000fe200018e06f4 */
[----:B------:R-:W-:Y:S01]  /*1719b0*/  STL [R1+0x5464], R154 ;  /* 0x0054649a01007387 */ /* 0x000fe20000100800 */
[----:B------:R-:W-:Y:S01]  /*1719c0*/  IADD3 R0, P3, R0, R247, RZ ;  /* 0x000000f700007210 */ /* 0x000fe20007f7e0ff */
[----:B------:R2:W-:Y:S01]  /*1719d0*/  STL [R1+0x5460], R159 ;  /* 0x0054609f01007387 */ /* 0x0005e20000100800 */
[----:B------:R-:W-:Y:S01]  /*1719e0*/  IADD3.X R123, R123, R244, RZ, P5, !PT ;  /* 0x000000f47b7b7210 */ /* 0x000fe20002ffe4ff */
[----:B------:R-:W-:Y:S01]  /*1719f0*/  STL [R1+0x545c], R122 ;  /* 0x00545c7a01007387 */ /* 0x000fe20000100800 */
[----:B------:R3:W-:Y:S02]  /*171a00*/  STL [R1+0x5458], R155 ;  /* 0x0054589b01007387 */ /* 0x0007e40000100800 */
[----:B------:R-:W4:Y:S02]  /*171a10*/  LDL.LU R161, [R1+0x53dc] ;  /* 0x0053dc0001a17983 */ /* 0x000f240000300800 */
[----:B------:R-:W-:Y:S01]  /*171a20*/  STL [R1+0x5454], R0 ;  /* 0x0054540001007387 */ /* 0x000fe20000100800 */
[----:B------:R3:W-:Y:S01]  /*171a30*/  STL [R1+0x5450], R123 ;  /* 0x0054507b01007387 */ /* 0x0007e20000100800 */
[----:B-1----:R-:W-:Y:S01]  /*171a40*/  MOV R41, R159 ;  /* 0x0000009f00297202 */ /* 0x002fe20000000f00 */
[----:B------:R-:W4:Y:S02]  /*171a50*/  LDL.LU R165, [R1+0x53e0] ;  /* 0x0053e00001a57983 */ /* 0x000f240000300800 */
[----:B--2---:R-:W2:Y:S01]  /*171a60*/  LDL.LU R159, [R1+0x53d4] ;  /* 0x0053d400019f7983 */ /* 0x004ea20000300800 */
[----:B------:R-:W2:Y:S02]  /*171a70*/  LDL.LU R164, [R1+0x53d8] ;  /* 0x0053d80001a47983 */ /* 0x000ea40000300800 */
[----:B------:R-:W2:Y:S02]  /*171a80*/  LDL.LU R162, [R1+0x53d0] ;  /* 0x0053d00001a27983 */ /* 0x000ea40000300800 */
[----:B------:R-:W-:-:S02]  /*171a90*/  IMAD.MOV.U32 R40, RZ, RZ, R158 ;  /* 0x000000ffff287224 */ /* 0x000fc400078e009e */
[----:B------:R-:W-:-:S03]  /*171aa0*/  IMAD.X R42, R42, 0x1, R244, P3 ;  /* 0x000000012a2a7824 */ /* 0x000fc600018e06f4 */
[----:B------:R1:W-:Y:S04]  /*171ab0*/  LDGSTS.E [R2+0x10800], [R40.64], P4 ;  /* 0x1080000028027fae */ /* 0x0003e8000a121844 */
[----:B------:R1:W-:Y:S01]  /*171ac0*/  STL [R1+0x5448], R42 ;  /* 0x0054482a01007387 */ /* 0x0003e20000100800 */
[----:B------:R-:W2:Y:S02]  /*171ad0*/  LDL.LU R200, [R1+0x1380] ;  /* 0x0013800001c87983 */ /* 0x000ea40000300800 */
[----:B------:R-:W2:Y:S02]  /*171ae0*/  LDL.LU R201, [R1+0x1384] ;  /* 0x0013840001c97983 */ /* 0x000ea40000300800 */
[----:B------:R-:W2:Y:S01]  /*171af0*/  LDL.LU R202, [R1+0x1388] ;  /* 0x0013880001ca7983 */ /* 0x000ea20000300800 */
[----:B------:R-:W2:Y:S01]  /*171b00*/  LDL.LU R203, [R1+0x138c] ;  /* 0x00138c0001cb7983 */ /* 0x000ea20000300800 */
[----:B------:R-:W2:Y:S02]  /*171b10*/  LDL.LU R160, [R1+0x53c8] ;  /* 0x0053c80001a07983 */ /* 0x000ea40000300800 */
[----:B-1----:R-:W-:Y:S01]  /*171b20*/  IMAD.MOV.U32 R40, RZ, RZ, R154 ;  /* 0x000000ffff287224 */ /* 0x002fe200078e009a */
[----:B------:R-:W-:-:S02]  /*171b30*/  MOV R41, R155 ;  /* 0x0000009b00297202 */ /* 0x000fc40000000f00 */
[C---:B------:R-:W-:Y:S02]  /*171b40*/  ISETP.GT.AND P3, PT, R116.reuse, 0x2d, PT ;  /* 0x0000002d7400780c */ /* 0x040fe40003f64270 */
[----:B------:R-:W-:Y:S01]  /*171b50*/  ISETP.GT.AND P5, PT, R116, 0x31, PT ;  /* 0x000000317400780c */ /* 0x000fe20003fa4270 */
[----:B---3--:R-:W3:Y:S04]  /*171b60*/  LDL.LU R155, [R1+0x536c] ;  /* 0x00536c00019b7983 */ /* 0x008ee80000300800 */
[----:B------:R1:W-:Y:S01]  /*171b70*/  LDGSTS.E [R2+0x10a00], [R40.64], P4 ;  /* 0x10a0000028027fae */ /* 0x0003e2000a121844 */
[----:B------:R-:W3:Y:S02]  /*171b80*/  LDL.LU R158, [R1+0x5360] ;  /* 0x00536000019e7983 */ /* 0x000ee40000300800 */
[----:B------:R-:W3:Y:S01]  /*171b90*/  LDL.LU R154, [R1+0x5358] ;  /* 0x00535800019a7983 */ /* 0x000ee20000300800 */
[----:B-1----:R-:W-:Y:S01]  /*171ba0*/  MOV R40, R122 ;  /* 0x0000007a00287202 */ /* 0x002fe20000000f00 */
[----:B------:R-:W-:-:S02]  /*171bb0*/  IMAD.MOV.U32 R41, RZ, RZ, R123 ;  /* 0x000000ffff297224 */ /* 0x000fc400078e007b */
[----:B------:R-:W3:Y:S04]  /*171bc0*/  LDL.LU R123, [R1+0x5364] ;  /* 0x00536400017b7983 */ /* 0x000ee80000300800 */
[----:B------:R1:W-:Y:S01]  /*171bd0*/  LDGSTS.E [R2+0x10c00], [R40.64], P4 ;  /* 0x10c0000028027fae */ /* 0x0003e2000a121844 */
[----:B------:R-:W3:Y:S02]  /*171be0*/  LDL.LU R122, [R1+0x5350] ;  /* 0x00535000017a7983 */ /* 0x000ee40000300800 */
[----:B------:R-:W3:Y:S01]  /*171bf0*/  LDL.LU R43, [R1+0x535c] ;  /* 0x00535c00012b7983 */ /* 0x000ee20000300800 */
[----:B-1----:R-:W-:Y:S01]  /*171c00*/  MOV R40, R0 ;  /* 0x0000000000287202 */ /* 0x002fe20000000f00 */
[----:B------:R-:W-:Y:S01]  /*171c10*/  IMAD.MOV.U32 R41, RZ, RZ, R42 ;  /* 0x000000ffff297224 */ /* 0x000fe200078e002a */
[----:B------:R-:W-:Y:S01]  /*171c20*/  SEL R0, RZ, 0x4, !P5 ;  /* 0x00000004ff007807 */ /* 0x000fe20006800000 */
[----:B------:R-:W3:Y:S04]  /*171c30*/  LDL.LU R42, [R1+0x5354] ;  /* 0x00535400012a7983 */ /* 0x000ee80000300800 */
[----:B------:R1:W-:Y:S01]  /*171c40*/  LDGSTS.E [R2+0x10e00], [R40.64], P4 ;  /* 0x10e0000028027fae */ /* 0x0003e2000a121844 */
[----:B------:R-:W-:-:S02]  /*171c50*/  IADD3 R163, P4, R163, R247, RZ ;  /* 0x000000f7a3a37210 */ /* 0x000fc40007f9e0ff */
[----:B------:R-:W-:Y:S02]  /*171c60*/  SEL R0, R0, RZ, !P0 ;  /* 0x000000ff00007207 */ /* 0x000fe40004000000 */
[----:B-1----:R-:W-:Y:S01]  /*171c70*/  SEL R40, RZ, 0x4, !P3 ;  /* 0x00000004ff287807 */ /* 0x002fe20005800000 */
[----:B------:R-:W-:-:S05]  /*171c80*/  IADD3 R170, P3, R170, R247, RZ ;  /* 0x000000f7aaaa7210 */ /* 0x000fca0007f7e0ff */
[----:B------:R-:W-:Y:S01]  /*171c90*/  STL [R1+0x53ec], R170 ;  /* 0x0053ecaa01007387 */ /* 0x000fe20000100800 */
[----:B------:R-:W-:Y:S01]  /*171ca0*/  STL [R1+0x53e4], R163 ;  /* 0x0053e4a301007387 */ /* 0x000fe20000100800 */
[-C--:B----4-:R-:W-:Y:S02]  /*171cb0*/  IADD3 R161, P5, R161, R247.reuse, RZ ;  /* 0x000000f7a1a17210 */ /* 0x090fe40007fbe0ff */
[-C--:B------:R-:W-:Y:S01]  /*171cc0*/  IADD3.X R165, R165, R244.reuse, RZ, P3, !PT ;  /* 0x000000f4a5a57210 */ /* 0x080fe20001ffe4ff */
[----:B--2---:R-:W-:Y:S01]  /*171cd0*/  IMAD.X R164, R164, 0x1, R244, P4 ;  /* 0x00000001a4a47824 */ /* 0x004fe200020e06f4 */
[----:B------:R-:W-:Y:S01]  /*171ce0*/  IADD3.X R162, R162, R244, RZ, P5, !PT ;  /* 0x000000f4a2a27210 */ /* 0x000fe20002ffe4ff */
[----:B------:R-:W-:Y:S01]  /*171cf0*/  IADD3 R159, P5, R159, R247, RZ ;  /* 0x000000f79f9f7210 */ /* 0x000fe20007fbe0ff */
[----:B------:R-:W-:Y:S01]  /*171d00*/  STL [R1+0x53dc], R161 ;  /* 0x0053dca101007387 */ /* 0x000fe20000100800 */
[----:B------:R-:W-:Y:S02]  /*171d10*/  STL [R1+0x53e0], R165 ;  /* 0x0053e0a501007387 */ /* 0x000fe40000100800 */
[----:B------:R-:W-:Y:S02]  /*171d20*/  STL [R1+0x53d8], R164 ;  /* 0x0053d8a401007387 */ /* 0x000fe40000100800 */
[----:B------:R-:W-:Y:S01]  /*171d30*/  STL [R1+0x53d0], R162 ;  /* 0x0053d0a201007387 */ /* 0x000fe20000100800 */
[----:B------:R-:W-:Y:S01]  /*171d40*/  ISETP.NE.U32.AND P4, PT, R0, RZ, PT ;  /* 0x000000ff0000720c */ /* 0x000fe20003f85070 */
[----:B------:R-:W-:Y:S01]  /*171d50*/  STL [R1+0x53d4], R159 ;  /* 0x0053d49f01007387 */ /* 0x000fe20000100800 */
[----:B------:R-:W2:Y:S01]  /*171d60*/  LDL.LU R0, [R1+0x5348] ;  /* 0x0053480001007983 */ /* 0x000ea20000300800 */
        /* <DEDUP_REMOVED lines=8> */
[----:B------:R1:W-:Y:S01]  /*171df0*/  LDGSTS.E [R2+0x12a00], [R40.64], P1 ;  /* 0x12a0000028027fae */ /* 0x0003e20008921844 */
[----:B---3--:R-:W-:Y:S02]  /*171e00*/  IADD3 R155, P5, R155, R247, RZ ;  /* 0x000000f79b9b7210 */ /* 0x008fe40007fbe0ff */
        /* <DEDUP_REMOVED lines=8> */
[----:B------:R-:W-:-:S03]  /*171e90*/  IADD3 R123, P1, R123, R247, RZ ;  /* 0x000000f77b7b7210 */ /* 0x000fc60007f3e0ff */
[----:B------:R3:W-:Y:S01]  /*171ea0*/  STL [R1+0x53c8], R160 ;  /* 0x0053c8a001007387 */ /* 0x0007e20000100800 */
[----:B------:R-:W-:Y:S01]  /*171eb0*/  STL [R1+0x536c], R155 ;  /* 0x00536c9b01007387 */ /* 0x000fe20000100800 */
[----:B------:R-:W-:Y:S01]  /*171ec0*/  IADD3.X R122, R122, R244, RZ, P5, !PT ;  /* 0x000000f47a7a7210 */ /* 0x000fe20002ffe4ff */
[----:B------:R-:W-:Y:S01]  /*171ed0*/  IMAD.X R154, R154, 0x1, R244, P1 ;  /* 0x000000019a9a7824 */ /* 0x000fe200008e06f4 */
[----:B------:R-:W-:Y:S01]  /*171ee0*/  IADD3 R42, P1, R42, R247, RZ ;  /* 0x000000f72a2a7210 */ /* 0x000fe20007f3e0ff */
[----:B------:R-:W-:Y:S01]  /*171ef0*/  STL [R1+0x5364], R123 ;  /* 0x0053647b01007387 */ /* 0x000fe20000100800 */
[----:B------:R4:W-:Y:S02]  /*171f00*/  STL [R1+0x5360], R158 ;  /* 0x0053609e01007387 */ /* 0x0009e40000100800 */
[----:B------:R-:W-:Y:S02]  /*171f10*/  STL [R1+0x535c], R43 ;  /* 0x00535c2b01007387 */ /* 0x000fe40000100800 */
[----:B------:R2:W-:Y:S02]  /*171f20*/  STL [R1+0x5358], R154 ;  /* 0x0053589a01007387 */ /* 0x0005e40000100800 */
[----:B-1----:R-:W-:Y:S01]  /*171f30*/  IMAD.MOV.U32 R40, RZ, RZ, R155 ;  /* 0x000000ffff287224 */ /* 0x002fe200078e009b */
[----:B------:R-:W-:Y:S01]  /*171f40*/  MOV R41, R158 ;  /* 0x0000009e00297202 */ /* 0x000fe20000000f00 */
[----:B------:R-:W-:Y:S01]  /*171f50*/  STL [R1+0x5354], R42 ;  /* 0x0053542a01007387 */ /* 0x000fe20000100800 */
[----:B------:R1:W-:Y:S02]  /*171f60*/  STL [R1+0x5350], R122 ;  /* 0x0053507a01007387 */ /* 0x0003e40000100800 */
[----:B---3--:R-:W3:Y:S01]  /*171f70*/  LDL.LU R160, [R1+0x52e4] ;  /* 0x0052e40001a07983 */ /* 0x008ee20000300800 */
[----:B------:R1:W-:Y:S04]  /*171f80*/  LDGSTS.E [R2+0x14800], [R40.64], P2 ;  /* 0x1480000028027fae */ /* 0x0003e80009121844 */
[----:B----4-:R-:W4:Y:S01]  /*171f90*/  LDL.LU R158, [R1+0x52dc] ;  /* 0x0052dc00019e7983 */ /* 0x010f220000300800 */
[----:B------:R-:W3:Y:S02]  /*171fa0*/  LDL.LU R162, [R1+0x52ec] ;  /* 0x0052ec0001a27983 */ /* 0x000ee40000300800 */
[----:B------:R-:W4:Y:S01]  /*171fb0*/  LDL.LU R159, [R1+0x52d0] ;  /* 0x0052d000019f7983 */ /* 0x000f220000300800 */
[----:B------:R-:W-:Y:S01]  /*171fc0*/  HMMA.1688.F32.TF32 R104, R8, R148, R104 ;  /* 0x000000940868723c */ /* 0x000fe20000081068 */
[----:B-1----:R-:W-:Y:S01]  /*171fd0*/  MOV R41, R154 ;  /* 0x0000009a00297202 */ /* 0x002fe20000000f00 */
[----:B------:R-:W-:Y:S01]  /*171fe0*/  IMAD.MOV.U32 R40, RZ, RZ, R123 ;  /* 0x000000ffff287224 */ /* 0x000fe200078e007b */
[----:B------:R-:W-:-:S04]  /*171ff0*/  MOV R190, R119 ;  /* 0x0000007700be7202 */ /* 0x000fc80000000f00 */
[----:B------:R1:W-:Y:S01]  /*172000*/  LDGSTS.E [R2+0x14a00], [R40.64], P2 ;  /* 0x14a0000028027fae */ /* 0x0003e20009121844 */
[----:B------:R-:W-:Y:S01]  /*172010*/  IMAD.MOV.U32 R191, RZ, RZ, R118 ;  /* 0x000000ffffbf7224 */ /* 0x000fe200078e0076 */
[----:B-1----:R-:W-:Y:S01]  /*172020*/  MOV R40, R43 ;  /* 0x0000002b00287202 */ /* 0x002fe20000000f00 */
[----:B------:R-:W-:-:S05]  /*172030*/  IMAD.MOV.U32 R41, RZ, RZ, R122 ;  /* 0x000000ffff297224 */ /* 0x000fca00078e007a */
[----:B------:R1:W-:Y:S02]  /*172040*/  LDGSTS.E [R2+0x14c00], [R40.64], P2 ;  /* 0x14c0000028027fae */ /* 0x0003e40009121844 */
[----:B-1----:R-:W-:Y:S01]  /*172050*/  MOV R40, R42 ;  /* 0x0000002a00287202 */ /* 0x002fe20000000f00 */
[----:B--2---:R-:W-:-:S05]  /*172060*/  IMAD.X R0, R0, 0x1, R244, P1 ;  /* 0x0000000100007824 */ /* 0x004fca00008e06f4 */
[----:B------:R1:W-:Y:S01]  /*172070*/  STL [R1+0x5348], R0 ;  /* 0x0053480001007387 */ /* 0x0003e20000100800 */
        /* <DEDUP_REMOVED lines=17> */
[----:B------:R-:W-:-:S04]  /*172190*/  ISETP.GT.AND P1, PT, R116, 0x35, PT ;  /* 0x000000357400780c */ /* 0x000fc80003f24270 */
[----:B------:R1:W-:Y:S01]  /*1721a0*/  LDGSTS.E [R2+0x14e00], [R40.64], P2 ;  /* 0x14e0000028027fae */ /* 0x0003e20009121844 */
[----:B------:R-:W-:Y:S02]  /*1721b0*/  ISETP.GT.AND P5, PT, R116, 0x39, PT ;  /* 0x000000397400780c */ /* 0x000fe40003fa4270 */
[----:B-1----:R-:W-:-:S04]  /*1721c0*/  SEL R40, RZ, 0x4, !P1 ;  /* 0x00000004ff287807 */ /* 0x002fc80004800000 */
[----:B------:R-:W-:Y:S02]  /*1721d0*/  SEL R40, R40, RZ, !P0 ;  /* 0x000000ff28287207 */ /* 0x000fe40004000000 */
[----:B------:R-:W-:Y:S02]  /*1721e0*/  SEL R0, RZ, 0x4, !P5 ;  /* 0x00000004ff007807 */ /* 0x000fe40006800000 */
[-C--:B---3--:R-:W-:Y:S02]  /*1721f0*/  IADD3 R162, P1, R162, R247.reuse, RZ ;  /* 0x000000f7a2a27210 */ /* 0x088fe40007f3e0ff */
[-C--:B------:R-:W-:Y:S02]  /*172200*/  IADD3 R160, P2, R160, R247.reuse, RZ ;  /* 0x000000f7a0a07210 */ /* 0x080fe40007f5e0ff */
[----:B----4-:R-:W-:-:S04]  /*172210*/  IADD3 R158, P5, R158, R247, RZ ;  /* 0x000000f79e9e7210 */ /* 0x010fc80007fbe0ff */
[-C--:B------:R-:W-:Y:S01]  /*172220*/  IADD3.X R159, R159, R244.reuse, RZ, P5, !PT ;  /* 0x000000f49f9f7210 */ /* 0x080fe20002ffe4ff */
[----:B------:R-:W-:Y:S01]  /*172230*/  STL [R1+0x52ec], R162 ;  /* 0x0052eca201007387 */ /* 0x000fe20000100800 */
[----:B------:R-:W-:Y:S02]  /*172240*/  STL [R1+0x52e4], R160 ;  /* 0x0052e4a001007387 */ /* 0x000fe40000100800 */
[----:B------:R-:W-:Y:S01]  /*172250*/  STL [R1+0x52dc], R158 ;  /* 0x0052dc9e01007387 */ /* 0x000fe20000100800 */
[----:B--2---:R-:W-:Y:S01]  /*172260*/  IADD3.X R163, R163, R244, RZ, P1, !PT ;  /* 0x000000f4a3a37210 */ /* 0x004fe20000ffe4ff */
[----:B------:R-:W-:Y:S02]  /*172270*/  ISETP.NE.U32.AND P1, PT, R40, RZ, PT ;  /* 0x000000ff2800720c */ /* 0x000fe40003f25070 */
[----:B------:R-:W-:Y:S01]  /*172280*/  IMAD.MOV.U32 R40, RZ, RZ, R162 ;  /* 0x000000ffff287224 */ /* 0x000fe200078e00a2 */
[----:B------:R-:W-:Y:S01]  /*172290*/  MOV R41, R163 ;  /* 0x000000a300297202 */ /* 0x000fe20000000f00 */
[----:B------:R-:W-:-:S04]  /*1722a0*/  IMAD.X R161, R161, 0x1, R244, P2 ;  /* 0x00000001a1a17824 */ /* 0x000fc800010e06f4 */
[----:B------:R1:W-:Y:S01]  /*1722b0*/  LDGSTS.E [R2+0x16800], [R40.64], P3 ;  /* 0x1680000028027fae */ /* 0x0003e20009921844 */
[----:B------:R-:W-:Y:S02]  /*1722c0*/  IADD3 R154, P5, R154, R247, RZ ;  /* 0x000000f79a9a7210 */ /* 0x000fe40007fbe0ff */
[----:B-1----:R-:W-:Y:S01]  /*1722d0*/  MOV R40, R160 ;  /* 0x000000a000287202 */ /* 0x002fe20000000f00 */
[----:B------:R-:W-:Y:S02]  /*1722e0*/  IMAD.MOV.U32 R41, RZ, RZ, R161 ;  /* 0x000000ffff297224 */ /* 0x000fe400078e00a1 */
[----:B------:R-:W-:-:S03]  /*1722f0*/  IMAD.X R155, R155, 0x1, R244, P5 ;  /* 0x000000019b9b7824 */ /* 0x000fc600028e06f4 */
[----:B------:R1:W-:Y:S02]  /*172300*/  LDGSTS.E [R2+0x16a00], [R40.64], P3 ;  /* 0x16a0000028027fae */ /* 0x0003e40009921844 */
[----:B-1----:R-:W-:Y:S01]  /*172310*/  MOV R40, R158 ;  /* 0x0000009e00287202 */ /* 0x002fe20000000f00 */
[----:B------:R-:W-:-:S05]  /*172320*/  IMAD.MOV.U32 R41, RZ, RZ, R159 ;  /* 0x000000ffff297224 */ /* 0x000fca00078e009f */
[----:B------:R1:W-:Y:S01]  /*172330*/  LDGSTS.E [R2+0x16c00], [R40.64], P3 ;  /* 0x16c0000028027fae */ /* 0x0003e20009921844 */
[----:B------:R-:W-:-:S03]  /*172340*/  IADD3 R148, P5, R148, R247, RZ ;  /* 0x000000f794947210 */ /* 0x000fc60007fbe0ff */
[----:B------:R2:W-:Y:S01]  /*172350*/  STL [R1+0x52e0], R163 ;  /* 0x0052e0a301007387 */ /* 0x0005e20000100800 */
[----:B-1----:R-:W-:Y:S01]  /*172360*/  MOV R40, R154 ;  /* 0x0000009a00287202 */ /* 0x002fe20000000f00 */
[----:B------:R-:W-:-:S05]  /*172370*/  IMAD.MOV.U32 R41, RZ, RZ, R155 ;  /* 0x000000ffff297224 */ /* 0x000fca00078e009b */
[----:B------:R1:W-:Y:S01]  /*172380*/  LDGSTS.E [R2+0x16e00], [R40.64], P3 ;  /* 0x16e0000028027fae */ /* 0x0003e20009921844 */
[----:B------:R-:W-:-:S03]  /*172390*/  IADD3 R122, P3, R122, R247, RZ ;  /* 0x000000f77a7a7210 */ /* 0x000fc60007f7e0ff */
[----:B------:R-:W-:Y:S01]  /*1723a0*/  STL [R1+0x52d8], R161 ;  /* 0x0052d8a101007387 */ /* 0x000fe20000100800 */
[-C--:B------:R-:W-:Y:S01]  /*1723b0*/  IADD3.X R149, R149, R244.reuse, RZ, P5, !PT ;  /* 0x000000f495957210 */ /* 0x080fe20002ffe4ff */
[----:B------:R3:W-:Y:S01]  /*1723c0*/  STL [R1+0x52d0], R159 ;  /* 0x0052d09f01007387 */ /* 0x0007e20000100800 */
[-C--:B------:R-:W-:Y:S01]  /*1723d0*/  IADD3 R118, P5, R118, R247.reuse, RZ ;  /* 0x000000f776767210 */ /* 0x080fe20007fbe0ff */
[--C-:B------:R-:W-:Y:S01]  /*1723e0*/  IMAD.X R123, R123, 0x1, R244.reuse, P3 ;  /* 0x000000017b7b7824 */ /* 0x100fe200018e06f4 */
[----:B------:R-:W-:Y:S01]  /*1723f0*/  IADD3 R42, P3, R42, R247, RZ ;  /* 0x000000f72a2a7210 */ /* 0x000fe20007f7e0ff */
[----:B------:R-:W-:Y:S01]  /*172400*/  STL [R1+0x52d4], R154 ;  /* 0x0052d49a01007387 */ /* 0x000fe20000100800 */
[----:B------:R2:W-:Y:S02]  /*172410*/  STL [R1+0x52c8], R155 ;  /* 0x0052c89b01007387 */ /* 0x0005e40000100800 */
[----:B------:R-:W-:Y:S02]  /*172420*/  STL [R1+0x526c], R148 ;  /* 0x00526c9401007387 */ /* 0x000fe40000100800 */
[----:B------:R-:W-:Y:S01]  /*172430*/  STL [R1+0x5264], R122 ;  /* 0x0052647a01007387 */ /* 0x000fe20000100800 */
[----:B------:R-:W-:Y:S01]  /*172440*/  IADD3.X R119, R119, R244, RZ, P5, !PT ;  /* 0x000000f477777210 */ /* 0x000fe20002ffe4ff */
[----:B------:R1:W-:Y:S01]  /*172450*/  STL [R1+0x5260], R149 ;  /* 0x0052609501007387 */ /* 0x0003e20000100800 */
[----:B------:R-:W-:-:S02]  /*172460*/  IMAD.X R43, R43, 0x1, R244, P3 ;  /* 0x000000012b2b7824 */ /* 0x000fc400018e06f4 */
[----:B------:R-:W-:Y:S02]  /*172470*/  STL [R1+0x525c], R118 ;  /* 0x00525c7601007387 */ /* 0x000fe40000100800 */
[----:B------:R1:W-:Y:S01]  /*172480*/  STL [R1+0x5258], R123 ;  /* 0x0052587b01007387 */ /* 0x0003e20000100800 */
[----:B------:R-:W-:Y:S01]  /*172490*/  STL [R1+0x5254], R42 ;  /* 0x0052542a01007387 */ /* 0x000fe20000100800 */
[----:B------:R1:W-:Y:S01]  /*1724a0*/  STL [R1+0x5250], R119 ;  /* 0x0052507701007387 */ /* 0x0003e20000100800 */
[----:B------:R-:W-:Y:S01]  /*1724b0*/  HMMA.1688.F32.TF32 R112, R8, R232, R112 ;  /* 0x000000e80870723c */ /* 0x000fe20000081070 */
[----:B------:R1:W-:Y:S01]  /*1724c0*/  STL [R1+0x5248], R43 ;  /* 0x0052482b01007387 */ /* 0x0003e20000100800 */
[----:B------:R-:W4:Y:S01]  /*1724d0*/  LDL.LU R232, [R1+0x1350] ;  /* 0x0013500001e87983 */ /* 0x000f220000300800 */
[----:B------:R-:W4:Y:S02]  /*1724e0*/  LDL.LU R233, [R1+0x1354] ;  /* 0x0013540001e97983 */ /* 0x000f240000300800 */
[----:B------:R-:W4:Y:S02]  /*1724f0*/  LDL.LU R165, [R1+0x51e0] ;  /* 0x0051e00001a57983 */ /* 0x000f240000300800 */
[----:B------:R-:W4:Y:S01]  /*172500*/  LDL.LU R164, [R1+0x51ec] ;  /* 0x0051ec0001a47983 */ /* 0x000f220000300800 */
[----:B--2---:R-:W2:Y:S01]  /*172510*/  LDL.LU R163, [R1+0x51d8] ;  /* 0x0051d80001a37983 */ /* 0x004ea20000300800 */
[----:B------:R-:W2:Y:S02]  /*172520*/  LDL.LU R162, [R1+0x51e4] ;  /* 0x0051e40001a27983 */ /* 0x000ea40000300800 */
[----:B---3--:R-:W3:Y:S02]  /*172530*/  LDL.LU R159, [R1+0x51d0] ;  /* 0x0051d000019f7983 */ /* 0x008ee40000300800 */
[----:B------:R-:W3:Y:S01]  /*172540*/  LDL.LU R158, [R1+0x51dc] ;  /* 0x0051dc00019e7983 */ /* 0x000ee20000300800 */
[----:B------:R-:W3:Y:S01]  /*172550*/  LDL.LU R155, [R1+0x51c8] ;  /* 0x0051c800019b7983 */ /* 0x000ee20000300800 */
[----:B------:R-:W3:Y:S02]  /*172560*/  LDL.LU R154, [R1+0x51d4] ;  /* 0x0051d400019a7983 */ /* 0x000ee40000300800 */
[----:B-1----:R-:W-:Y:S01]  /*172570*/  IMAD.MOV.U32 R40, RZ, RZ, R148 ;  /* 0x000000ffff287224 */ /* 0x002fe200078e0094 */
[----:B------:R-:W-:Y:S01]  /*172580*/  MOV R41, R149 ;  /* 0x0000009500297202 */ /* 0x000fe20000000f00 */
[----:B------:R-:W3:Y:S01]  /*172590*/  LDL.LU R160, [R1+0x1340] ;  /* 0x0013400001a07983 */ /* 0x000ee20000300800 */
[----:B------:R-:W3:Y:S02]  /*1725a0*/  LDL.LU R161, [R1+0x1344] ;  /* 0x0013440001a17983 */ /* 0x000ee40000300800 */
[----:B------:R-:W3:Y:S02]  /*1725b0*/  LDL.LU R149, [R1+0x5160] ;  /* 0x0051600001957983 */ /* 0x000ee40000300800 */
[----:B------:R-:W3:Y:S01]  /*1725c0*/  LDL.LU R148, [R1+0x516c] ;  /* 0x00516c0001947983 */ /* 0x000ee20000300800 */
[----:B------:R1:W-:Y:S02]  /*1725d0*/  LDGSTS.E [R2+0x18800], [R40.64], P4 ;  /* 0x1880000028027fae */ /* 0x0003e4000a121844 */
[----:B-1----:R-:W-:Y:S01]  /*1725e0*/  IMAD.MOV.U32 R40, RZ, RZ, R122 ;  /* 0x000000ffff287224 */ /* 0x002fe200078e007a */
[----:B------:R-:W-:-:S02]  /*1725f0*/  MOV R41, R123 ;  /* 0x0000007b00297202 */ /* 0x000fc40000000f00 */
[----:B------:R-:W3:Y:S04]  /*172600*/  LDL.LU R123, [R1+0x5158] ;  /* 0x00515800017b7983 */ /* 0x000ee80000300800 */
[----:B------:R1:W-:Y:S01]  /*172610*/  LDGSTS.E [R2+0x18a00], [R40.64], P4 ;  /* 0x18a0000028027fae */ /* 0x0003e2000a121844 */
[----:B------:R-:W3:Y:S01]  /*172620*/  LDL.LU R122, [R1+0x5164] ;  /* 0x00516400017a7983 */ /* 0x000ee20000300800 */
[----:B-1----:R-:W-:Y:S01]  /*172630*/  MOV R40, R118 ;  /* 0x0000007600287202 */ /* 0x002fe20000000f00 */
[----:B------:R-:W-:Y:S02]  /*172640*/  IMAD.MOV.U32 R41, RZ, RZ, R119 ;  /* 0x000000ffff297224 */ /* 0x000fe400078e0077 */
[----:B------:R-:W3:Y:S04]  /*172650*/  LDL.LU R119, [R1+0x5150] ;  /* 0x0051500001777983 */ /* 0x000ee80000300800 */
[----:B------:R1:W-:Y:S01]  /*172660*/  LDGSTS.E [R2+0x18c00], [R40.64], P4 ;  /* 0x18c0000028027fae */ /* 0x0003e2000a121844 */
[----:B------:R-:W3:Y:S02]  /*172670*/  LDL.LU R118, [R1+0x515c] ;  /* 0x00515c0001767983 */ /* 0x000ee40000300800 */
[----:B-1----:R-:W-:Y:S01]  /*172680*/  IMAD.MOV.U32 R41, RZ, RZ, R43 ;  /* 0x000000ffff297224 */ /* 0x002fe200078e002b */
[----:B------:R-:W-:Y:S01]  /*172690*/  MOV R40, R42 ;  /* 0x0000002a00287202 */ /* 0x000fe20000000f00 */
[----:B------:R-:W3:Y:S01]  /*1726a0*/  LDL.LU R43, [R1+0x5148] ;  /* 0x00514800012b7983 */ /* 0x000ee20000300800 */
[----:B------:R-:W3:Y:S01]  /*1726b0*/  LDL.LU R42, [R1+0x5154] ;  /* 0x00515400012a7983 */ /* 0x000ee20000300800 */
[----:B------:R-:W-:-:S02]  /*1726c0*/  ISETP.GT.AND P3, PT, R116, 0x3d, PT ;  /* 0x0000003d7400780c */ /* 0x000fc40003f64270 */
[----:B------:R1:W-:Y:S01]  /*1726d0*/  LDGSTS.E [R2+0x18e00], [R40.64], P4 ;  /* 0x18e0000028027fae */ /* 0x0003e2000a121844 */
[----:B------:R-:W-:Y:S02]  /*1726e0*/  SEL R0, R0, RZ, !P0 ;  /* 0x000000ff00007207 */ /* 0x000fe40004000000 */
[----:B------:R-:W-:Y:S02]  /*1726f0*/  ISETP.GT.AND P5, PT, R116, 0x41, PT ;  /* 0x000000417400780c */ /* 0x000fe40003fa4270 */
[----:B-1----:R-:W-:-:S04]  /*172700*/  SEL R40, RZ, 0x4, !P3 ;  /* 0x00000004ff287807 */ /* 0x002fc80005800000 */
[----:B------:R-:W-:Y:S02]  /*172710*/  SEL R40, R40, RZ, !P0 ;  /* 0x000000ff28287207 */ /* 0x000fe40004000000 */
[----:B------:R-:W-:Y:S01]  /*172720*/  ISETP.NE.U32.AND P2, PT, R0, RZ, PT ;  /* 0x000000ff0000720c */ /* 0x000fe20003f45070 */
[----:B------:R-:W-:Y:S01]  /*172730*/  SEL R0, RZ, 0x4, !P5 ;  /* 0x00000004ff007807 */ /* 0x000fe20006800000 */
[-C--:B----4-:R-:W-:Y:S02]  /*172740*/  IADD3 R164, P3, R164, R247.reuse, RZ ;  /* 0x000000f7a4a47210 */ /* 0x090fe40007f7e0ff */
[----:B--2---:R-:W-:Y:S02]  /*172750*/  IADD3 R162, P4, R162, R247, RZ ;  /* 0x000000f7a2a27210 */ /* 0x004fe40007f9e0ff */
[----:B------:R-:W-:Y:S01]  /*172760*/  IADD3.X R165, R165, R244, RZ, P3, !PT ;  /* 0x000000f4a5a57210 */ /* 0x000fe20001ffe4ff */
[----:B------:R-:W-:Y:S02]  /*172770*/  ISETP.NE.U32.AND P3, PT, R40, RZ, PT ;  /* 0x000000ff2800720c */ /* 0x000fe40003f65070 */
[----:B------:R-:W-:Y:S01]  /*172780*/  IMAD.MOV.U32 R40, RZ, RZ, R164 ;  /* 0x000000ffff287224 */ /* 0x000fe200078e00a4 */
[----:B------:R-:W-:Y:S01]  /*172790*/  MOV R41, R165 ;  /* 0x000000a500297202 */ /* 0x000fe20000000f00 */
[----:B------:R-:W-:Y:S01]  /*1727a0*/  IMAD.X R163, R163, 0x1, R244, P4 ;  /* 0x00000001a3a37824 */ /* 0x000fe200020e06f4 */
[----:B---3--:R-:W-:-:S03]  /*1727b0*/  IADD3 R158, P5, R158, R247, RZ ;  /* 0x000000f79e9e7210 */ /* 0x008fc60007fbe0ff */
[----:B------:R1:W-:Y:S01]  /*1727c0*/  LDGSTS.E [R2+0x1a800], [R40.64], P1 ;  /* 0x1a80000028027fae */ /* 0x0003e20008921844 */
[----:B------:R-:W-:Y:S01]  /*1727d0*/  IADD3.X R159, R159, R244, RZ, P5, !PT ;  /* 0x000000f49f9f7210 */ /* 0x000fe20002ffe4ff */
[----:B------:R-:W-:Y:S01]  /*1727e0*/  IADD3 R154, P5, R154, R247, RZ ;  /* 0x000000f79a9a7210 */ /* 0x000fe20007fbe0ff */
[----:B-1----:R-:W-:Y:S01]  /*1727f0*/  MOV R40, R162 ;  /* 0x000000a200287202 */ /* 0x002fe20000000f00 */
[----:B------:R-:W-:-:S03]  /*172800*/  IMAD.MOV.U32 R41, RZ, RZ, R163 ;  /* 0x000000ffff297224 */ /* 0x000fc600078e00a3 */
[----:B------:R-:W-:Y:S02]  /*172810*/  IMAD.X R155, R155, 0x1, R244, P5 ;  /* 0x000000019b9b7824 */ /* 0x000fe400028e06f4 */
[----:B------:R1:W-:Y:S02]  /*172820*/  LDGSTS.E [R2+0x1aa00], [R40.64], P1 ;  /* 0x1aa0000028027fae */ /* 0x0003e40008921844 */
[----:B-1----:R-:W-:Y:S01]  /*172830*/  MOV R40, R158 ;  /* 0x0000009e00287202 */ /* 0x002fe20000000f00 */
[----:B------:R-:W-:-:S05]  /*172840*/  IMAD.MOV.U32 R41, RZ, RZ, R159 ;  /* 0x000000ffff297224 */ /* 0x000fca00078e009f */
[----:B------:R1:W-:Y:S04]  /*172850*/  LDGSTS.E [R2+0x1ac00], [R40.64], P1 ;  /* 0x1ac0000028027fae */ /* 0x0003e80008921844 */
[----:B------:R-:W-:Y:S01]  /*172860*/  STL [R1+0x51ec], R164 ;  /* 0x0051eca401007387 */ /* 0x000fe20000100800 */
[-C--:B------:R-:W-:Y:S01]  /*172870*/  IADD3 R148, P5, R148, R247.reuse, RZ ;  /* 0x000000f794947210 */ /* 0x080fe20007fbe0ff */
[----:B------:R-:W-:Y:S01]  /*172880*/  STL [R1+0x51e4], R162 ;  /* 0x0051e4a201007387 */ /* 0x000fe20000100800 */
[----:B-1----:R-:W-:Y:S01]  /*172890*/  MOV R40, R154 ;  /* 0x0000009a00287202 */ /* 0x002fe20000000f00 */
[----:B------:R-:W-:Y:S01]  /*1728a0*/  IMAD.MOV.U32 R41, RZ, RZ, R155 ;  /* 0x000000ffff297224 */ /* 0x000fe200078e009b */
[----:B------:R-:W-:Y:S04]  /*1728b0*/  STL [R1+0x51dc], R158 ;  /* 0x0051dc9e01007387 */ /* 0x000fe80000100800 */
[----:B------:R1:W-:Y:S01]  /*1728c0*/  LDGSTS.E [R2+0x1ae00], [R40.64], P1 ;  /* 0x1ae0000028027fae */ /* 0x0003e20008921844 */
[-C--:B------:R-:W-:Y:S01]  /*1728d0*/  IADD3 R122, P1, R122, R247.reuse, RZ ;  /* 0x000000f77a7a7210 */ /* 0x080fe20007f3e0ff */
[----:B------:R2:W-:Y:S02]  /*1728e0*/  STL [R1+0x51e0], R165 ;  /* 0x0051e0a501007387 */ /* 0x0005e40000100800 */
[----:B------:R3:W-:Y:S01]  /*1728f0*/  STL [R1+0x51d8], R163 ;  /* 0x0051d8a301007387 */ /* 0x0007e20000100800 */
[----:B------:R-:W-:Y:S01]  /*172900*/  IADD3.X R149, R149, R244, RZ, P5, !PT ;  /* 0x000000f495957210 */ /* 0x000fe20002ffe4ff */
[----:B------:R2:W-:Y:S01]  /*172910*/  STL [R1+0x51d0], R159 ;  /* 0x0051d09f01007387 */ /* 0x0005e20000100800 */
[----:B------:R-:W-:Y:S01]  /*172920*/  IMAD.X R123, R123, 0x1, R244, P1 ;  /* 0x000000017b7b7824 */ /* 0x000fe200008e06f4 */
[----:B------:R-:W-:-:S02]  /*172930*/  IADD3 R118, P5, R118, R247, RZ ;  /* 0x000000f776767210 */ /* 0x000fc40007fbe0ff */
[----:B------:R-:W-:Y:S01]  /*172940*/  IADD3 R42, P1, R42, R247, RZ ;  /* 0x000000f72a2a7210 */ /* 0x000fe20007f3e0ff */
[----:B------:R-:W-:Y:S01]  /*172950*/  STL [R1+0x51d4], R154 ;  /* 0x0051d49a01007387 */ /* 0x000fe20000100800 */
[----:B------:R1:W-:Y:S02]  /*172960*/  STL [R1+0x51c8], R155 ;  /* 0x0051c89b01007387 */ /* 0x0003e40000100800 */
[----:B------:R-:W-:Y:S02]  /*172970*/  STL [R1+0x516c], R148 ;  /* 0x00516c9401007387 */ /* 0x000fe40000100800 */
[----:B------:R-:W-:Y:S01]  /*172980*/  STL [R1+0x5164], R122 ;  /* 0x0051647a01007387 */ /* 0x000fe20000100800 */
[----:B------:R-:W-:Y:S01]  /*172990*/  IADD3.X R119, R119, R244, RZ, P5, !PT ;  /* 0x000000f477777210 */ /* 0x000fe20002ffe4ff */
[----:B------:R1:W-:Y:S01]  /*1729a0*/  STL [R1+0x5160], R149 ;  /* 0x0051609501007387 */ /* 0x0003e20000100800 */
[----:B------:R-:W-:Y:S02]  /*1729b0*/  IMAD.X R43, R43, 0x1, R244, P1 ;  /* 0x000000012b2b7824 */ /* 0x000fe400008e06f4 */
[----:B------:R-:W-:Y:S02]  /*1729c0*/  STL [R1+0x515c], R118 ;  /* 0x00515c7601007387 */ /* 0x000fe40000100800 */
[----:B------:R1:W-:Y:S01]  /*1729d0*/  STL [R1+0x5158], R123 ;  /* 0x0051587b01007387 */ /* 0x0003e20000100800 */
[----:B------:R-:W-:Y:S01]  /*1729e0*/  STL [R1+0x5154], R42 ;  /* 0x0051542a01007387 */ /* 0x000fe20000100800 */
[----:B------:R1:W-:Y:S01]  /*1729f0*/  STL [R1+0x5150], R119 ;  /* 0x0051507701007387 */ /* 0x0003e20000100800 */
[C---:B------:R-:W-:Y:S01]  /*172a00*/  HMMA.1688.F32.TF32 R128, R8.reuse, R232, R128 ;  /* 0x000000e80880723c */ /* 0x040fe20000081080 */
[----:B------:R1:W-:Y:S01]  /*172a10*/  STL [R1+0x5148], R43 ;  /* 0x0051482b01007387 */ /* 0x0003e20000100800 */
[----:B------:R-:W4:Y:S01]  /*172a20*/  LDL.LU R232, [R1+0x1330] ;  /* 0x0013300001e87983 */ /* 0x000f220000300800 */
[----:B------:R-:W4:Y:S02]  /*172a30*/  LDL.LU R233, [R1+0x1334] ;  /* 0x0013340001e97983 */ /* 0x000f240000300800 */
[----:B--2---:R-:W2:Y:S02]  /*172a40*/  LDL.LU R165, [R1+0x50e0] ;  /* 0x0050e00001a57983 */ /* 0x004ea40000300800 */
[----:B------:R-:W2:Y:S01]  /*172a50*/  LDL.LU R164, [R1+0x50ec] ;  /* 0x0050ec0001a47983 */ /* 0x000ea20000300800 */
[----:B---3--:R-:W3:Y:S01]  /*172a60*/  LDL.LU R163, [R1+0x50d8] ;  /* 0x0050d80001a37983 */ /* 0x008ee20000300800 */
[----:B------:R-:W3:Y:S02]  /*172a70*/  LDL.LU R162, [R1+0x50e4] ;  /* 0x0050e40001a27983 */ /* 0x000ee40000300800 */
[----:B------:R-:W4:Y:S02]  /*172a80*/  LDL.LU R159, [R1+0x50d0] ;  /* 0x0050d000019f7983 */ /* 0x000f240000300800 */
[----:B------:R-:W4:Y:S01]  /*172a90*/  LDL.LU R158, [R1+0x50dc] ;  /* 0x0050dc00019e7983 */ /* 0x000f220000300800 */
[----:B-1----:R-:W4:Y:S01]  /*172aa0*/  LDL.LU R155, [R1+0x50c8] ;  /* 0x0050c800019b7983 */ /* 0x002f220000300800 */
[----:B------:R-:W4:Y:S02]  /*172ab0*/  LDL.LU R154, [R1+0x50d4] ;  /* 0x0050d400019a7983 */ /* 0x000f240000300800 */
[----:B------:R-:W-:Y:S01]  /*172ac0*/  IMAD.MOV.U32 R40, RZ, RZ, R148 ;  /* 0x000000ffff287224 */ /* 0x000fe200078e0094 */
[----:B------:R-:W-:Y:S01]  /*172ad0*/  MOV R41, R149 ;  /* 0x0000009500297202 */ /* 0x000fe20000000f00 */
[----:B------:R-:W-:Y:S01]  /*172ae0*/  HMMA.1688.F32.TF32 R132, R8, R160, R132 ;  /* 0x000000a00884723c */ /* 0x000fe20000081084 */
[----:B------:R-:W4:Y:S04]  /*172af0*/  LDL.LU R160, [R1+0x1320] ;  /* 0x0013200001a07983 */ /* 0x000f280000300800 */
[----:B------:R1:W-:Y:S01]  /*172b00*/  LDGSTS.E [R2+0x1c800], [R40.64], P2 ;  /* 0x1c80000028027fae */ /* 0x0003e20009121844 */
[----:B------:R-:W4:Y:S02]  /*172b10*/  LDL.LU R161, [R1+0x1324] ;  /* 0x0013240001a17983 */ /* 0x000f240000300800 */
        /* <DEDUP_REMOVED lines=24> */
[-C--:B--2---:R-:W-:Y:S02]  /*172ca0*/  IADD3 R164, P1, R164, R247.reuse, RZ ;  /* 0x000000f7a4a47210 */ /* 0x084fe40007f3e0ff */
[----:B---3--:R-:W-:Y:S02]  /*172cb0*/  IADD3 R162, P2, R162, R247, RZ ;  /* 0x000000f7a2a27210 */ /* 0x008fe40007f5e0ff */
[----:B------:R-:W-:Y:S01]  /*172cc0*/  IADD3.X R165, R165, R244, RZ, P1, !PT ;  /* 0x000000f4a5a57210 */ /* 0x000fe20000ffe4ff */
[----:B------:R-:W-:Y:S02]  /*172cd0*/  ISETP.NE.U32.AND P1, PT, R40, RZ, PT ;  /* 0x000000ff2800720c */ /* 0x000fe40003f25070 */
[----:B------:R-:W-:Y:S01]  /*172ce0*/  IMAD.MOV.U32 R40, RZ, RZ, R164 ;  /* 0x000000ffff287224 */ /* 0x000fe200078e00a4 */
[----:B------:R-:W-:Y:S01]  /*172cf0*/  MOV R41, R165 ;  /* 0x000000a500297202 */ /* 0x000fe20000000f00 */
[----:B------:R-:W-:Y:S01]  /*172d00*/  IMAD.X R163, R163, 0x1, R244, P2 ;  /* 0x00000001a3a37824 */ /* 0x000fe200010e06f4 */
[----:B----4-:R-:W-:-:S03]  /*172d10*/  IADD3 R158, P5, R158, R247, RZ ;  /* 0x000000f79e9e7210 */ /* 0x010fc60007fbe0ff */
        /* <DEDUP_REMOVED lines=26> */
[----:B------:R-:W-:Y:S02]  /*172ec0*/  STL [R1+0x50c8], R155 ;  /* 0x0050c89b01007387 */ /* 0x000fe40000100800 */
[----:B------:R-:W-:Y:S02]  /*172ed0*/  STL [R1+0x506c], R148 ;  /* 0x00506c9401007387 */ /* 0x000fe40000100800 */
[----:B------:R-:W-:Y:S01]  /*172ee0*/  STL [R1+0x5064], R122 ;  /* 0x0050647a01007387 */ /* 0x000fe20000100800 */
[----:B------:R-:W-:Y:S01]  /*172ef0*/  IADD3.X R119, R119, R244, RZ, P5, !PT ;  /* 0x000000f477777210 */ /* 0x000fe20002ffe4ff */
[----:B------:R-:W-:Y:S01]  /*172f00*/  STL [R1+0x5060], R149 ;  /* 0x0050609501007387 */ /* 0x000fe20000100800 */
[----:B------:R-:W-:Y:S02]  /*172f10*/  IMAD.X R43, R43, 0x1, R244, P3 ;  /* 0x000000012b2b7824 */ /* 0x000fe400018e06f4 */
[----:B------:R-:W-:Y:S02]  /*172f20*/  STL [R1+0x505c], R118 ;  /* 0x00505c7601007387 */ /* 0x000fe40000100800 */
[----:B------:R-:W-:Y:S01]  /*172f30*/  STL [R1+0x5058], R123 ;  /* 0x0050587b01007387 */ /* 0x000fe20000100800 */
[----:B------:R-:W-:Y:S01]  /*172f40*/  STL [R1+0x5054], R42 ;  /* 0x0050542a01007387 */ /* 0x000fe20000100800 */
[----:B------:R-:W-:Y:S01]  /*172f50*/  STL [R1+0x5050], R119 ;  /* 0x0050507701007387 */ /* 0x000fe20000100800 */
[----:B------:R-:W-:Y:S01]  /*172f60*/  HMMA.1688.F32.TF32 R136, R8, R232, R136 ;  /* 0x000000e80888723c */ /* 0x000fe20000081088 */
[----:B------:R3:W-:Y:S02]  /*172f70*/  STL [R1+0x5048], R43 ;  /* 0x0050482b01007387 */ /* 0x0007e40000100800 */
[----:B-1----:R-:W-:Y:S01]  /*172f80*/  IMAD.MOV.U32 R40, RZ, RZ, R148 ;  /* 0x000000ffff287224 */ /* 0x002fe200078e0094 */
[----:B------:R-:W-:Y:S01]  /*172f90*/  MOV R41, R149 ;  /* 0x0000009500297202 */ /* 0x000fe20000000f00 */
[----:B------:R-:W4:Y:S01]  /*172fa0*/  LDL.LU R232, [R1+0x13b0] ;  /* 0x0013b00001e87983 */ /* 0x000f220000300800 */
[----:B------:R-:W4:Y:S02]  /*172fb0*/  LDL.LU R233, [R1+0x13b4] ;  /* 0x0013b40001e97983 */ /* 0x000f240000300800 */
[----:B--2---:R-:W2:Y:S02]  /*172fc0*/  LDL.LU R165, [R1+0x4fe0] ;  /* 0x004fe00001a57983 */ /* 0x004ea40000300800 */
[----:B------:R-:W2:Y:S01]  /*172fd0*/  LDL.LU R164, [R1+0x4fec] ;  /* 0x004fec0001a47983 */ /* 0x000ea20000300800 */
[----:B------:R1:W-:Y:S04]  /*172fe0*/  LDGSTS.E [R2+0x20800], [R40.64], P4 ;  /* 0x2080000028027fae */ /* 0x0003e8000a121844 */
[----:B---3--:R-:W3:Y:S01]  /*172ff0*/  LDL.LU R163, [R1+0x4fd8] ;  /* 0x004fd80001a37983 */ /* 0x008ee20000300800 */
[----:B------:R-:W3:Y:S02]  /*173000*/  LDL.LU R162, [R1+0x4fe4] ;  /* 0x004fe40001a27983 */ /* 0x000ee40000300800 */
[----:B------:R-:W4:Y:S02]  /*173010*/  LDL.LU R159, [R1+0x4fd0] ;  /* 0x004fd000019f7983 */ /* 0x000f240000300800 */
[----:B------:R-:W4:Y:S02]  /*173020*/  LDL.LU R158, [R1+0x4fdc] ;  /* 0x004fdc00019e7983 */ /* 0x000f240000300800 */
[----:B-1----:R-:W-:Y:S01]  /*173030*/  IMAD.MOV.U32 R40, RZ, RZ, R122 ;  /* 0x000000ffff287224 */ /* 0x002fe200078e007a */
[----:B------:R-:W-:-:S05]  /*173040*/  MOV R41, R123 ;  /* 0x0000007b00297202 */ /* 0x000fca0000000f00 */
[----:B------:R1:W-:Y:S02]  /*173050*/  LDGSTS.E [R2+0x20a00], [R40.64], P4 ;  /* 0x20a0000028027fae */ /* 0x0003e4000a121844 */
[----:B-1----:R-:W-:Y:S01]  /*173060*/  MOV R40, R118 ;  /* 0x0000007600287202 */ /* 0x002fe20000000f00 */
[----:B------:R-:W-:-:S05]  /*173070*/  IMAD.MOV.U32 R41, RZ, RZ, R119 ;  /* 0x000000ffff297224 */ /* 0x000fca00078e0077 */
[----:B------:R1:W-:Y:S01]  /*173080*/  LDGSTS.E [R2+0x20c00], [R40.64], P4 ;  /* 0x20c0000028027fae */ /* 0x0003e2000a121844 */
[----:B------:R-:W-:Y:S01]  /*173090*/  HMMA.1688.F32.TF32 R140, R8, R160, R140 ;  /* 0x000000a0088c723c */ /* 0x000fe2000008108c */
[----:B-1----:R-:W-:Y:S01]  /*1730a0*/  IMAD.MOV.U32 R41, RZ, RZ, R43 ;  /* 0x000000ffff297224 */ /* 0x002fe200078e002b */
[----:B------:R-:W-:Y:S01]  /*1730b0*/  MOV R40, R42 ;  /* 0x0000002a00287202 */ /* 0x000fe20000000f00 */
        /* <DEDUP_REMOVED lines=12> */
[----:B------:R-:W-:Y:S01]  /*173180*/  ISETP.GT.AND P3, PT, R116, 0x4d, PT ;  /* 0x0000004d7400780c */ /* 0x000fe20003f64270 */
[----:B------:R1:W-:Y:S01]  /*173190*/  LDGSTS.E [R2+0x20e00], [R40.64], P4 ;  /* 0x20e0000028027fae */ /* 0x0003e2000a121844 */
[----:B------:R-:W-:-:S02]  /*1731a0*/  SEL R0, R0, RZ, !P0 ;  /* 0x000000ff00007207 */ /* 0x000fc40004000000 */
        /* <DEDUP_REMOVED lines=14> */
[----:B------:R-:W-:Y:S02]  /*173290*/  IADD3.X R159, R159, R244, RZ, P5, !PT ;  /* 0x000000f49f9f7210 */ /* 0x000fe40002ffe4ff */
[----:B-1----:R-:W-:Y:S01]  /*1732a0*/  MOV R40, R162 ;  /* 0x000000a200287202 */ /* 0x002fe20000000f00 */
[----:B------:R-:W-:-:S05]  /*1732b0*/  IMAD.MOV.U32 R41, RZ, RZ, R163 ;  /* 0x000000ffff297224 */ /* 0x000fca00078e00a3 */
[----:B------:R1:W-:Y:S02]  /*1732c0*/  LDGSTS.E [R2+0x22a00], [R40.64], P1 ;  /* 0x22a0000028027fae */ /* 0x0003e40008921844 */
[----:B-1----:R-:W-:Y:S01]  /*1732d0*/  MOV R40, R158 ;  /* 0x0000009e00287202 */ /* 0x002fe20000000f00 */
[----:B------:R-:W-:-:S05]  /*1732e0*/  IMAD.MOV.U32 R41, RZ, RZ, R159 ;  /* 0x000000ffff297224 */ /* 0x000fca00078e009f */
[----:B------:R1:W-:Y:S01]  /*1732f0*/  LDGSTS.E [R2+0x22c00], [R40.64], P1 ;  /* 0x22c0000028027fae */ /* 0x0003e20008921844 */
[----:B------:R-:W-:-:S05]  /*173300*/  IADD3 R42, P5, R42, R247, RZ ;  /* 0x000000f72a2a7210 */ /* 0x000fca0007fbe0ff */
[----:B------:R-:W-:Y:S01]  /*173310*/  IMAD.X R43, R43, 0x1, R244, P5 ;  /* 0x000000012b2b7824 */ /* 0x000fe200028e06f4 */
[----:B-1----:R-:W-:-:S03]  /*173320*/  MOV R40, R42 ;  /* 0x0000002a00287202 */ /* 0x002fc60000000f00 */
[----:B------:R-:W-:Y:S01]  /*173330*/  IMAD.MOV.U32 R41, RZ, RZ, R43 ;  /* 0x000000ffff297224 */ /* 0x000fe200078e002b */
[----:B------:R-:W-:Y:S01]  /*173340*/  STL [R1+0x4fec], R164 ;  /* 0x004feca401007387 */ /* 0x000fe20000100800 */
[----:B------:R-:W-:-:S03]  /*173350*/  IADD3 R118, P5, R118, R247, RZ ;  /* 0x000000f776767210 */ /* 0x000fc60007fbe0ff */
[----:B------:R1:W-:Y:S01]  /*173360*/  LDGSTS.E [R2+0x22e00], [R40.64], P1 ;  /* 0x22e0000028027fae */ /* 0x0003e20008921844 */
[-C--:B------:R-:W-:Y:S01]  /*173370*/  IADD3 R154, P1, R154, R247.reuse, RZ ;  /* 0x000000f79a9a7210 */ /* 0x080fe20007f3e0ff */
[----:B------:R-:W-:Y:S02]  /*173380*/  STL [R1+0x4fe4], R162 ;  /* 0x004fe4a201007387 */ /* 0x000fe40000100800 */
[----:B------:R-:W-:Y:S01]  /*173390*/  STL [R1+0x4fdc], R158 ;  /* 0x004fdc9e01007387 */ /* 0x000fe20000100800 */
[----:B------:R2:W-:Y:S01]  /*1733a0*/  STL [R1+0x4fe0], R165 ;  /* 0x004fe0a501007387 */ /* 0x0005e20000100800 */
[----:B------:R3:W-:Y:S01]  /*1733b0*/  STL [R1+0x4fd8], R163 ;  /* 0x004fd8a301007387 */ /* 0x0007e20000100800 */
[----:B------:R-:W-:Y:S01]  /*1733c0*/  IADD3.X R119, R119, R244, RZ, P5, !PT ;  /* 0x000000f477777210 */ /* 0x000fe20002ffe4ff */
[----:B------:R-:W-:Y:S01]  /*1733d0*/  IMAD.X R155, R155, 0x1, R244, P1 ;  /* 0x000000019b9b7824 */ /* 0x000fe200008e06f4 */
[----:B------:R2:W-:Y:S01]  /*1733e0*/  STL [R1+0x4fd0], R159 ;  /* 0x004fd09f01007387 */ /* 0x0005e20000100800 */
[----:B------:R-:W-:-:S02]  /*1733f0*/  IADD3 R148, P5, R148, R247, RZ ;  /* 0x000000f794947210 */ /* 0x000fc40007fbe0ff */
[----:B------:R-:W-:Y:S01]  /*173400*/  IADD3 R122, P1, R122, R247, RZ ;  /* 0x000000f77a7a7210 */ /* 0x000fe20007f3e0ff */
[----:B------:R-:W-:Y:S01]  /*173410*/  STL [R1+0x4fd4], R42 ;  /* 0x004fd42a01007387 */ /* 0x000fe20000100800 */
[----:B------:R1:W-:Y:S01]  /*173420*/  STL [R1+0x4fc8], R43 ;  /* 0x004fc82b01007387 */ /* 0x0003e20000100800 */
        /* <DEDUP_REMOVED lines=19> */
[----:B------:R1:W-:Y:S02]  /*173560*/  LDGSTS.E [R2+0x24800], [R118.64], P2 ;  /* 0x2480000076027fae */ /* 0x0003e40009121844 */
[----:B-1----:R-:W-:Y:S01]  /*173570*/  HMMA.1688.F32.TF32 R40, R8, R160, R144 ;  /* 0x000000a00828723c */ /* 0x002fe20000081090 */
[----:B------:R-:W-:Y:S01]  /*173580*/  MOV R119, R155 ;  /* 0x0000009b00777202 */ /* 0x000fe20000000f00 */
[----:B------:R-:W-:Y:S01]  /*173590*/  IMAD.MOV.U32 R118, RZ, RZ, R154 ;  /* 0x000000ffff767224 */ /* 0x000fe200078e009a */
[----:B------:R-:W4:Y:S01]  /*1735a0*/  LDL.LU R155, [R1+0x4ec8] ;  /* 0x004ec800019b7983 */ /* 0x000f220000300800 */
[----:B------:R-:W4:Y:S02]  /*1735b0*/  LDL.LU R154, [R1+0x4ed4] ;  /* 0x004ed400019a7983 */ /* 0x000f240000300800 */
[----:B------:R-:W4:Y:S02]  /*1735c0*/  LDL.LU R160, [R1+0x15e0] ;  /* 0x0015e00001a07983 */ /* 0x000f240000300800 */
[----:B------:R-:W4:Y:S01]  /*1735d0*/  LDL.LU R161, [R1+0x15e4] ;  /* 0x0015e40001a17983 */ /* 0x000f220000300800 */
[----:B------:R1:W-:Y:S02]  /*1735e0*/  LDGSTS.E [R2+0x24a00], [R118.64], P2 ;  /* 0x24a0000076027fae */ /* 0x0003e40009121844 */
        /* <DEDUP_REMOVED lines=40> */
[----:B------:R-:W-:Y:S01]  /*173870*/  STL [R1+0x4eec], R164 ;  /* 0x004eeca401007387 */ /* 0x000fe20000100800 */
[----:B------:R-:W-:Y:S01]  /*173880*/  STL [R1+0x4ee4], R162 ;  /* 0x004ee4a201007387 */ /* 0x000fe20000100800 */
[----:B-1----:R-:W-:Y:S01]  /*173890*/  MOV R118, R154 ;  /* 0x0000009a00767202 */ /* 0x002fe20000000f00 */
[----:B------:R-:W-:Y:S01]  /*1738a0*/  IMAD.MOV.U32 R119, RZ, RZ, R155 ;  /* 0x000000ffff777224 */ /* 0x000fe200078e009b */
[----:B------:R-:W-:-:S04]  /*1738b0*/  IADD3.X R149, R149, R244, RZ, P5, !PT ;  /* 0x000000f495957210 */ /* 0x000fc80002ffe4ff */
[----:B------:R1:W-:Y:S01]  /*1738c0*/  LDGSTS.E [R2+0x26e00], [R118.64], P3 ;  /* 0x26e0000076027fae */ /* 0x0003e20009921844 */
[----:B------:R-:W-:-:S03]  /*1738d0*/  IADD3 R146, P3, R146, R247, RZ ;  /* 0x000000f792927210 */ /* 0x000fc60007f7e0ff */
[----:B------:R-:W-:Y:S01]  /*1738e0*/  STL [R1+0x4edc], R158 ;  /* 0x004edc9e01007387 */ /* 0x000fe20000100800 */
[----:B------:R-:W-:Y:S02]  /*1738f0*/  STL [R1+0x4ee0], R165 ;  /* 0x004ee0a501007387 */ /* 0x000fe40000100800 */
[----:B------:R2:W-:Y:S02]  /*173900*/  STL [R1+0x4ed8], R163 ;  /* 0x004ed8a301007387 */ /* 0x0005e40000100800 */
[----:B------:R3:W-:Y:S02]  /*173910*/  STL [R1+0x4ed0], R159 ;  /* 0x004ed09f01007387 */ /* 0x0007e40000100800 */
[----:B------:R-:W-:Y:S01]  /*173920*/  IMAD.X R147, R147, 0x1, R244, P3 ;  /* 0x0000000193937824 */ /* 0x000fe200018e06f4 */
[-C--:B------:R-:W-:Y:S02]  /*173930*/  IADD3 R144, P5, R144, R247.reuse, RZ ;  /* 0x000000f790907210 */ /* 0x080fe40007fbe0ff */
[----:B------:R-:W-:Y:S01]  /*173940*/  IADD3 R122, P3, R122, R247, RZ ;  /* 0x000000f77a7a7210 */ /* 0x000fe20007f7e0ff */
[----:B------:R-:W-:Y:S01]  /*173950*/  STL [R1+0x4ed4], R154 ;  /* 0x004ed49a01007387 */ /* 0x000fe20000100800 */
[----:B------:R3:W-:Y:S02]  /*173960*/  STL [R1+0x4ec8], R155 ;  /* 0x004ec89b01007387 */ /* 0x0007e40000100800 */
[----:B-1----:R-:W-:Y:S01]  /*173970*/  IMAD.MOV.U32 R118, RZ, RZ, R148 ;  /* 0x000000ffff767224 */ /* 0x002fe200078e0094 */
[----:B------:R-:W-:Y:S01]  /*173980*/  MOV R119, R149 ;  /* 0x0000009500777202 */ /* 0x000fe20000000f00 */
[----:B------:R-:W-:Y:S01]  /*173990*/  STL [R1+0x4e6c], R148 ;  /* 0x004e6c9401007387 */ /* 0x000fe20000100800 */
[----:B------:R-:W-:Y:S01]  /*1739a0*/  STL [R1+0x4e64], R146 ;  /* 0x004e649201007387 */ /* 0x000fe20000100800 */
[----:B------:R-:W-:Y:S01]  /*1739b0*/  IADD3.X R145, R145, R244, RZ, P5, !PT ;  /* 0x000000f491917210 */ /* 0x000fe20002ffe4ff */
[----:B------:R-:W-:Y:S01]  /*1739c0*/  STL [R1+0x4e60], R149 ;  /* 0x004e609501007387 */ /* 0x000fe20000100800 */
[----:B------:R1:W-:Y:S01]  /*1739d0*/  LDGSTS.E [R2+0x28800], [R118.64], P4 ;  /* 0x2880000076027fae */ /* 0x0003e2000a121844 */
[----:B------:R-:W-:-:S03]  /*1739e0*/  IMAD.X R123, R123, 0x1, R244, P3 ;  /* 0x000000017b7b7824 */ /* 0x000fc600018e06f4 */
[----:B------:R-:W-:Y:S01]  /*1739f0*/  STL [R1+0x4e5c], R144 ;  /* 0x004e5c9001007387 */ /* 0x000fe20000100800 */
[----:B------:R-:W-:Y:S02]  /*173a00*/  STL [R1+0x4e58], R147 ;  /* 0x004e589301007387 */ /* 0x000fe40000100800 */
[----:B------:R-:W-:Y:S02]  /*173a10*/  STL [R1+0x4e54], R122 ;  /* 0x004e547a01007387 */ /* 0x000fe40000100800 */
[----:B------:R-:W-:Y:S01]  /*173a20*/  STL [R1+0x4e50], R145 ;  /* 0x004e509101007387 */ /* 0x000fe20000100800 */
[----:B------:R-:W-:Y:S01]  /*173a30*/  HMMA.1688.F32.TF32 R100, R8, R232, R100 ;  /* 0x000000e80864723c */ /* 0x000fe20000081064 */
[----:B------:R3:W-:Y:S01]  /*173a40*/  STL [R1+0x4e48], R123 ;  /* 0x004e487b01007387 */ /* 0x0007e20000100800 */
[----:B------:R-:W4:Y:S02]  /*173a50*/  LDL.LU R232, [R1+0x15f0] ;  /* 0x0015f00001e87983 */ /* 0x000f240000300800 */
[----:B------:R-:W4:Y:S02]  /*173a60*/  LDL.LU R233, [R1+0x15f4] ;  /* 0x0015f40001e97983 */ /* 0x000f240000300800 */
[----:B--2---:R-:W2:Y:S01]  /*173a70*/  LDL.LU R163, [R1+0x4de0] ;  /* 0x004de00001a37983 */ /* 0x004ea20000300800 */
[----:B------:R-:W2:Y:S01]  /*173a80*/  LDL.LU R162, [R1+0x4dec] ;  /* 0x004dec0001a27983 */ /* 0x000ea20000300800 */
[----:B-1----:R-:W-:Y:S01]  /*173a90*/  IMAD.MOV.U32 R118, RZ, RZ, R146 ;  /* 0x000000ffff767224 */ /* 0x002fe200078e0092 */
[----:B------:R-:W-:Y:S01]  /*173aa0*/  MOV R119, R147 ;  /* 0x0000009300777202 */ /* 0x000fe20000000f00 */
[----:B---3--:R-:W3:Y:S01]  /*173ab0*/  LDL.LU R159, [R1+0x4dd8] ;  /* 0x004dd800019f7983 */ /* 0x008ee20000300800 */
[----:B------:R-:W3:Y:S04]  /*173ac0*/  LDL.LU R158, [R1+0x4de4] ;  /* 0x004de400019e7983 */ /* 0x000ee80000300800 */
[----:B------:R1:W-:Y:S01]  /*173ad0*/  LDGSTS.E [R2+0x28a00], [R118.64], P4 ;  /* 0x28a0000076027fae */ /* 0x0003e2000a121844 */
[----:B------:R-:W4:Y:S01]  /*173ae0*/  LDL.LU R155, [R1+0x4dd0] ;  /* 0x004dd000019b7983 */ /* 0x000f220000300800 */
[----:B-1----:R-:W-:Y:S01]  /*173af0*/  MOV R118, R144 ;  /* 0x0000009000767202 */ /* 0x002fe20000000f00 */
[----:B------:R-:W-:-:S05]  /*173b00*/  IMAD.MOV.U32 R119, RZ, RZ, R145 ;  /* 0x000000ffff777224 */ /* 0x000fca00078e0091 */
[----:B------:R1:W-:Y:S02]  /*173b10*/  LDGSTS.E [R2+0x28c00], [R118.64], P4 ;  /* 0x28c0000076027fae */ /* 0x0003e4000a121844 */
[----:B-1----:R-:W-:Y:S02]  /*173b20*/  IMAD.MOV.U32 R119, RZ, RZ, R123 ;  /* 0x000000ffff777224 */ /* 0x002fe400078e007b */
[----:B------:R-:W4:Y:S01]  /*173b30*/  LDL.LU R123, [R1+0x4ddc] ;  /* 0x004ddc00017b7983 */ /* 0x000f220000300800 */
[----:B------:R-:W4:Y:S02]  /*173b40*/  LDL.LU R154, [R1+0x4dc8] ;  /* 0x004dc800019a7983 */ /* 0x000f240000300800 */
[----:B------:R-:W4:Y:S01]  /*173b50*/  LDL.LU R149, [R1+0x4dd4] ;  /* 0x004dd40001957983 */ /* 0x000f220000300800 */
[----:B------:R-:W-:Y:S02]  /*173b60*/  MOV R118, R122 ;  /* 0x0000007a00767202 */ /* 0x000fe40000000f00 */
[----:B------:R-:W-:-:S02]  /*173b70*/  ISETP.GT.AND P3, PT, R116, 0x5d, PT ;  /* 0x0000005d7400780c */ /* 0x000fc40003f64270 */
[----:B------:R-:W-:Y:S02]  /*173b80*/  SEL R0, R0, RZ, !P0 ;  /* 0x000000ff00007207 */ /* 0x000fe40004000000 */
[----:B------:R-:W-:Y:S01]  /*173b90*/  ISETP.GT.AND P5, PT, R116, 0x61, PT ;  /* 0x000000617400780c */ /* 0x000fe20003fa4270 */
[----:B------:R1:W-:Y:S01]  /*173ba0*/  LDGSTS.E [R2+0x28e00], [R118.64], P4 ;  /* 0x28e0000076027fae */ /* 0x0003e2000a121844 */
[----:B------:R-:W-:Y:S01]  /*173bb0*/  HMMA.1688.F32.TF32 R96, R8, R160, R96 ;  /* 0x000000a00860723c */ /* 0x000fe20000081060 */
[----:B------:R-:W-:Y:S01]  /*173bc0*/  ISETP.NE.U32.AND P2, PT, R0, RZ, PT ;  /* 0x000000ff0000720c */ /* 0x000fe20003f45070 */
[----:B------:R-:W4:Y:S01]  /*173bd0*/  LDL.LU R160, [R1+0x1600] ;  /* 0x0016000001a07983 */ /* 0x000f220000300800 */
[----:B------:R-:W4:Y:S01]  /*173be0*/  LDL.LU R161, [R1+0x1604] ;  /* 0x0016040001a17983 */ /* 0x000f220000300800 */
[----:B------:R-:W-:Y:S01]  /*173bf0*/  SEL R0, RZ, 0x4, !P5 ;  /* 0x00000004ff007807 */ /* 0x000fe20006800000 */
[----:B------:R-:W4:Y:S02]  /*173c00*/  LDL.LU R148, [R1+0x4d60] ;  /* 0x004d600001947983 */ /* 0x000f240000300800 */
[----:B------:R-:W4:Y:S01]  /*173c10*/  LDL.LU R147, [R1+0x4d6c] ;  /* 0x004d6c0001937983 */ /* 0x000f220000300800 */
[----:B------:R-:W4:Y:S01]  /*173c20*/  LDL.LU R146, [R1+0x4d58] ;  /* 0x004d580001927983 */ /* 0x000f220000300800 */
[----:B------:R-:W4:Y:S02]  /*173c30*/  LDL.LU R145, [R1+0x4d64] ;  /* 0x004d640001917983 */ /* 0x000f240000300800 */
[----:B------:R-:W4:Y:S02]  /*173c40*/  LDL.LU R144, [R1+0x4d50] ;  /* 0x004d500001907983 */ /* 0x000f240000300800 */
[----:B------:R-:W4:Y:S01]  /*173c50*/  LDL.LU R122, [R1+0x4d5c] ;  /* 0x004d5c00017a7983 */ /* 0x000f220000300800 */
[----:B-1----:R-:W-:-:S04]  /*173c60*/  SEL R118, RZ, 0x4, !P3 ;  /* 0x00000004ff767807 */ /* 0x002fc80005800000 */
[----:B------:R-:W-:Y:S02]  /*173c70*/  SEL R118, R118, RZ, !P0 ;  /* 0x000000ff76767207 */ /* 0x000fe40004000000 */
[----:B------:R-:W-:Y:S02]  /*173c80*/  SEL R0, R0, RZ, !P0 ;  /* 0x000000ff00007207 */ /* 0x000fe40004000000 */
[----:B--2---:R-:W-:-:S04]  /*173c90*/  IADD3 R162, P3, R162, R247, RZ ;  /* 0x000000f7a2a27210 */ /* 0x004fc80007f7e0ff */
[----:B------:R-:W-:Y:S02]  /*173ca0*/  IADD3.X R163, R163, R244, RZ, P3, !PT ;  /* 0x000000f4a3a37210 */ /* 0x000fe40001ffe4ff */
[----:B---3--:R-:W-:Y:S01]  /*173cb0*/  IADD3 R158, P4, R158, R247, RZ ;  /* 0x000000f79e9e7210 */ /* 0x008fe20007f9e0ff */
[----:B------:R-:W-:Y:S02]  /*173cc0*/  ISETP.NE.U32.AND P3, PT, R118, RZ, PT ;  /* 0x000000ff7600720c */ /* 0x000fe40003f65070 */
[----:B------:R-:W-:Y:S01]  /*173cd0*/  IMAD.MOV.U32 R118, RZ, RZ, R162 ;  /* 0x000000ffff767224 */ /* 0x000fe200078e00a2 */
[----:B------:R-:W-:Y:S01]  /*173ce0*/  MOV R119, R163 ;  /* 0x000000a300777202 */ /* 0x000fe20000000f00 */
[----:B------:R-:W-:Y:S01]  /*173cf0*/  STL [R1+0x4dec], R162 ;  /* 0x004deca201007387 */ /* 0x000fe20000100800 */
[----:B------:R-:W-:Y:S02]  /*173d00*/  IMAD.X R159, R159, 0x1, R244, P4 ;  /* 0x000000019f9f7824 */ /* 0x000fe400020e06f4 */
[----:B------:R-:W-:Y:S01]  /*173d10*/  STL [R1+0x4de4], R158 ;  /* 0x004de49e01007387 */ /* 0x000fe20000100800 */
[----:B------:R1:W-:Y:S01]  /*173d20*/  LDGSTS.E [R2+0x2a800], [R118.64], P1 ;  /* 0x2a80000076027fae */ /* 0x0003e20008921844 */
[----:B------:R-:W-:-:S02]  /*173d30*/  ISETP.NE.U32.AND P4, PT, R0, RZ, PT ;  /* 0x000000ff0000720c */ /* 0x000fc40003f85070 */
[----:B-1----:R-:W-:Y:S01]  /*173d40*/  MOV R118, R158 ;  /* 0x0000009e00767202 */ /* 0x002fe20000000f00 */
[----:B------:R-:W-:-:S05]  /*173d50*/  IMAD.MOV.U32 R119, RZ, RZ, R159 ;  /* 0x000000ffff777224 */ /* 0x000fca00078e009f */
[----:B------:R1:W-:Y:S01]  /*173d60*/  LDGSTS.E [R2+0x2aa00], [R118.64], P1 ;  /* 0x2aa0000076027fae */ /* 0x0003e20008921844 */
[----:B----4-:R-:W-:-:S04]  /*173d70*/  IADD3 R123, P5, R123, R247, RZ ;  /* 0x000000f77b7b7210 */ /* 0x010fc80007fbe0ff */
[----:B------:R-:W-:Y:S01]  /*173d80*/  IADD3.X R155, R155, R244, RZ, P5, !PT ;  /* 0x000000f49b9b7210 */ /* 0x000fe20002ffe4ff */
[----:B------:R-:W-:Y:S01]  /*173d90*/  IADD3 R149, P5, R149, R247, RZ ;  /* 0x000000f795957210 */ /* 0x000fe20007fbe0ff */
[----:B------:R2:W-:Y:S01]  /*173da0*/  STL [R1+0x4ddc], R123 ;  /* 0x004ddc7b01007387 */ /* 0x0005e20000100800 */
[----:B------:R-:W-:Y:S02]  /*173db0*/  STL [R1+0x4de0], R163 ;  /* 0x004de0a301007387 */ /* 0x000fe40000100800 */
[----:B------:R-:W-:Y:S02]  /*173dc0*/  STL [R1+0x4dd8], R159 ;  /* 0x004dd89f01007387 */ /* 0x000fe40000100800 */
[----:B------:R-:W3:Y:S02]  /*173dd0*/  LDL.LU R0, [R1+0x4d54] ;  /* 0x004d540001007983 */ /* 0x000ee40000300800 */
[----:B------:R-:W-:Y:S01]  /*173de0*/  IMAD.X R154, R154, 0x1, R244, P5 ;  /* 0x000000019a9a7824 */ /* 0x000fe200028e06f4 */
[----:B------:R-:W-:Y:S01]  /*173df0*/  STL [R1+0x4dd0], R155 ;  /* 0x004dd09b01007387 */ /* 0x000fe20000100800 */
[----:B------:R-:W-:Y:S01]  /*173e00*/  STL [R1+0x4dd4], R149 ;  /* 0x004dd49501007387 */ /* 0x000fe20000100800 */
[----:B-1----:R-:W-:-:S02]  /*173e10*/  MOV R118, R123 ;  /* 0x0000007b00767202 */ /* 0x002fc40000000f00 */
[----:B------:R-:W-:Y:S01]  /*173e20*/  STL [R1+0x4dc8], R154 ;  /* 0x004dc89a01007387 */ /* 0x000fe20000100800 */
[----:B--2---:R-:W2:Y:S02]  /*173e30*/  LDL.LU R123, [R1+0x4d48] ;  /* 0x004d4800017b7983 */ /* 0x004ea40000300800 */
[----:B------:R-:W-:Y:S01]  /*173e40*/  IMAD.MOV.U32 R119, RZ, RZ, R155 ;  /* 0x000000ffff777224 */ /* 0x000fe200078e009b */
[----:B------:R-:W-:-:S04]  /*173e50*/  IADD3 R147, P5, R147, R247, RZ ;  /* 0x000000f793937210 */ /* 0x000fc80007fbe0ff */
[----:B------:R1:W-:Y:S01]  /*173e60*/  LDGSTS.E [R2+0x2ac00], [R118.64], P1 ;  /* 0x2ac0000076027fae */ /* 0x0003e20008921844 */
[----:B------:R-:W-:Y:S01]  /*173e70*/  IADD3.X R148, R148, R244, RZ, P5, !PT ;  /* 0x000000f494947210 */ /* 0x000fe20002ffe4ff */
[----:B------:R-:W-:Y:S01]  /*173e80*/  IADD3 R122, P5, R122, R247, RZ ;  /* 0x000000f77a7a7210 */ /* 0x000fe20007fbe0ff */
[----:B-1----:R-:W-:Y:S01]  /*173e90*/  MOV R118, R149 ;  /* 0x0000009500767202 */ /* 0x002fe20000000f00 */
[----:B------:R-:W-:-:S05]  /*173ea0*/  IMAD.MOV.U32 R119, RZ, RZ, R154 ;  /* 0x000000ffff777224 */ /* 0x000fca00078e009a */
[----:B------:R1:W-:Y:S01]  /*173eb0*/  LDGSTS.E [R2+0x2ae00], [R118.64], P1 ;  /* 0x2ae0000076027fae */ /* 0x0003e20008921844 */
[----:B------:R-:W-:-:S03]  /*173ec0*/  IADD3 R145, P1, R145, R247, RZ ;  /* 0x000000f791917210 */ /* 0x000fc60007f3e0ff */
[----:B------:R-:W-:Y:S01]  /*173ed0*/  STL [R1+0x4d6c], R147 ;  /* 0x004d6c9301007387 */ /* 0x000fe20000100800 */
[----:B------:R-:W-:Y:S01]  /*173ee0*/  IADD3.X R144, R144, R244, RZ, P5, !PT ;  /* 0x000000f490907210 */ /* 0x000fe20002ffe4ff */
[----:B------:R-:W-:Y:S02]  /*173ef0*/  IMAD.X R146, R146, 0x1, R244, P1 ;  /* 0x0000000192927824 */ /* 0x000fe400008e06f4 */
[----:B------:R-:W-:Y:S01]  /*173f00*/  STL [R1+0x4d64], R145 ;  /* 0x004d649101007387 */ /* 0x000fe20000100800 */
[----:B-1----:R-:W-:Y:S01]  /*173f10*/  IMAD.MOV.U32 R118, RZ, RZ, R147 ;  /* 0x000000ffff767224 */ /* 0x002fe200078e0093 */
[----:B------:R-:W-:Y:S02]  /*173f20*/  MOV R119, R148 ;  /* 0x0000009400777202 */ /* 0x000fe40000000f00 */
[----:B------:R-:W-:Y:S01]  /*173f30*/  STL [R1+0x4d60], R148 ;  /* 0x004d609401007387 */ /* 0x000fe20000100800 */
[----:B------:R-:W-:Y:S02]  /*173f40*/  STL [R1+0x4d5c], R122 ;  /* 0x004d5c7a01007387 */ /* 0x000fe40000100800 */
[----:B------:R-:W-:Y:S01]  /*173f50*/  STL [R1+0x4d58], R146 ;  /* 0x004d589201007387 */ /* 0x000fe20000100800 */
[----:B------:R1:W-:Y:S01]  /*173f60*/  LDGSTS.E [R2+0x2c800], [R118.64], P2 ;  /* 0x2c80000076027fae */ /* 0x0003e20009121844 */
[C---:B------:R-:W-:Y:S08]  /*173f70*/  HMMA.1688.F32.TF32 R92, R8.reuse, R232, R92 ;  /* 0x000000e8085c723c */ /* 0x040ff0000008105c */
[----:B------:R-:W-:Y:S01]  /*173f80*/  HMMA.1688.F32.TF32 R88, R8, R160, R88 ;  /* 0x000000a00858723c */ /* 0x000fe20000081058 */
[----:B-1----:R-:W-:Y:S01]  /*173f90*/  IMAD.MOV.U32 R118, RZ, RZ, R145 ;  /* 0x000000ffff767224 */ /* 0x002fe200078e0091 */
[----:B------:R-:W-:-:S05]  /*173fa0*/  MOV R119, R146 ;  /* 0x0000009200777202 */ /* 0x000fca0000000f00 */
[----:B------:R1:W-:Y:S02]  /*173fb0*/  LDGSTS.E [R2+0x2ca00], [R118.64], P2 ;  /* 0x2ca0000076027fae */ /* 0x0003e40009121844 */
[----:B-1----:R-:W-:Y:S01]  /*173fc0*/  IMAD.MOV.U32 R119, RZ, RZ, R144 ;  /* 0x000000ffff777224 */ /* 0x002fe200078e0090 */
[----:B------:R-:W-:-:S05]  /*173fd0*/  MOV R118, R122 ;  /* 0x0000007a00767202 */ /* 0x000fca0000000f00 */
[----:B------:R1:W-:Y:S01]  /*173fe0*/  LDGSTS.E [R2+0x2cc00], [R118.64], P2 ;  /* 0x2cc0000076027fae */ /* 0x0003e20009121844 */
[----:B---3--:R-:W-:-:S05]  /*173ff0*/  IADD3 R0, P1, R0, R247, RZ ;  /* 0x000000f700007210 */ /* 0x008fca0007f3e0ff */
[----:B------:R-:W-:Y:S01]  /*174000*/  STL [R1+0x4d54], R0 ;  /* 0x004d540001007387 */ /* 0x000fe20000100800 */
[----:B--2---:R-:W-:Y:S02]  /*174010*/  IMAD.X R123, R123, 0x1, R244, P1 ;  /* 0x000000017b7b7824 */ /* 0x004fe400008e06f4 */
[----:B------:R2:W-:Y:S01]  /*174020*/  STL [R1+0x4d50], R144 ;  /* 0x004d509001007387 */ /* 0x0005e20000100800 */
[----:B------:R-:W3:Y:S01]  /*174030*/  LDL.LU R232, [R1+0x1610] ;  /* 0x0016100001e87983 */ /* 0x000ee20000300800 */
[----:B------:R-:W3:Y:S02]  /*174040*/  LDL.LU R233, [R1+0x1614] ;  /* 0x0016140001e97983 */ /* 0x000ee40000300800 */
[----:B------:R4:W-:Y:S01]  /*174050*/  STL [R1+0x4d48], R123 ;  /* 0x004d487b01007387 */ /* 0x0009e20000100800 */
[----:B--2---:R-:W2:Y:S01]  /*174060*/  LDL.LU R144, [R1+0x4d0c] ;  /* 0x004d0c0001907983 */ /* 0x004ea20000300800 */
        /* <DEDUP_REMOVED lines=9> */
[----:B-1----:R-:W-:Y:S01]  /*174100*/  MOV R118, R0 ;  /* 0x0000000000767202 */ /* 0x002fe20000000f00 */
[----:B------:R-:W-:Y:S01]  /*174110*/  IMAD.MOV.U32 R119, RZ, RZ, R123 ;  /* 0x000000ffff777224 */ /* 0x000fe200078e007b */
[----:B------:R-:W-:-:S02]  /*174120*/  ISETP.GT.AND P1, PT, R116, 0x65, PT ;  /* 0x000000657400780c */ /* 0x000fc40003f24270 */
[----:B------:R-:W-:Y:S01]  /*174130*/  ISETP.GT.AND P5, PT, R116, 0x69, PT ;  /* 0x000000697400780c */ /* 0x000fe20003fa4270 */
[----:B------:R-:W3:Y:S04]  /*174140*/  LDL.LU R147, [R1+0x4c8c] ;  /* 0x004c8c0001937983 */ /* 0x000ee80000300800 */
[----:B------:R1:W-:Y:S01]  /*174150*/  LDGSTS.E [R2+0x2ce00], [R118.64], P2 ;  /* 0x2ce0000076027fae */ /* 0x0003e20009121844 */
[----:B------:R-:W3:Y:S01]  /*174160*/  LDL.LU R145, [R1+0x4c64] ;  /* 0x004c640001917983 */ /* 0x000ee20000300800 */
[----:B------:R-:W-:Y:S01]  /*174170*/  SEL R0, RZ, 0x4, !P5 ;  /* 0x00000004ff007807 */ /* 0x000fe20006800000 */
[----:B----4-:R-:W4:Y:S01]  /*174180*/  LDL.LU R123, [R1+0x4c5c] ;  /* 0x004c5c00017b7983 */ /* 0x010f220000300800 */
[----:B-1----:R-:W-:-:S04]  /*174190*/  SEL R118, RZ, 0x4, !P1 ;  /* 0x00000004ff767807 */ /* 0x002fc80004800000 */
[----:B------:R-:W-:Y:S02]  /*1741a0*/  SEL R118, R118, RZ, !P0 ;  /* 0x000000ff76767207 */ /* 0x000fe40004000000 */
[----:B------:R-:W-:Y:S02]  /*1741b0*/  SEL R0, R0, RZ, !P0 ;  /* 0x000000ff00007207 */ /* 0x000fe40004000000 */
[-C--:B--2---:R-:W-:Y:S02]  /*1741c0*/  IADD3 R144, P1, R144, R247.reuse, RZ ;  /* 0x000000f790907210 */ /* 0x084fe40007f3e0ff */
[-C--:B---3--:R-:W-:Y:S02]  /*1741d0*/  IADD3 R158, P2, R158, R247.reuse, RZ ;  /* 0x000000f79e9e7210 */ /* 0x088fe40007f5e0ff */
[----:B------:R-:W-:Y:S02]  /*1741e0*/  IADD3 R122, P5, R122, R247, RZ ;  /* 0x000000f77a7a7210 */ /* 0x000fe40007fbe0ff */
[----:B------:R-:W-:Y:S01]  /*1741f0*/  IADD3.X R146, R146, R244, RZ, P1, !PT ;  /* 0x000000f492927210 */ /* 0x000fe20000ffe4ff */
[----:B------:R-:W-:Y:S01]  /*174200*/  IMAD.X R159, R159, 0x1, R244, P2 ;  /* 0x000000019f9f7824 */ /* 0x000fe200010e06f4 */
[----:B------:R-:W-:Y:S01]  /*174210*/  STL [R1+0x4d0c], R144 ;  /* 0x004d0c9001007387 */ /* 0x000fe20000100800 */
[----:B------:R-:W-:Y:S02]  /*174220*/  STL [R1+0x4ce4], R158 ;  /* 0x004ce49e01007387 */ /* 0x000fe40000100800 */
[----:B------:R-:W-:Y:S02]  /*174230*/  STL [R1+0x4cdc], R122 ;  /* 0x004cdc7a01007387 */ /* 0x000fe40000100800 */
[----:B------:R1:W-:Y:S01]  /*174240*/  STL [R1+0x4ce0], R146 ;  /* 0x004ce09201007387 */ /* 0x0003e20000100800 */
[----:B------:R-:W-:-:S02]  /*174250*/  ISETP.NE.U32.AND P1, PT, R118, RZ, PT ;  /* 0x000000ff7600720c */ /* 0x000fc40003f25070 */
[----:B------:R-:W-:Y:S01]  /*174260*/  IADD3.X R155, R155, R244, RZ, P5, !PT ;  /* 0x000000f49b9b7210 */ /* 0x000fe20002ffe4ff */
[----:B------:R-:W-:Y:S01]  /*174270*/  STL [R1+0x4cd8], R159 ;  /* 0x004cd89f01007387 */ /* 0x000fe20000100800 */
[----:B------:R-:W-:Y:S01]  /*174280*/  HMMA.1688.F32.TF32 R84, R8, R232, R84 ;  /* 0x000000e80854723c */ /* 0x000fe20000081054 */
[----:B------:R-:W2:Y:S02]  /*174290*/  LDL.LU.64 R234, [R1+0x6270] ;  /* 0x0062700001ea7983 */ /* 0x000ea40000300a00 */
[----:B------:R-:W-:Y:S01]  /*1742a0*/  IMAD.MOV.U32 R118, RZ, RZ, R144 ;  /* 0x000000ffff767224 */ /* 0x000fe200078e0090 */
[----:B------:R-:W-:Y:S02]  /*1742b0*/  MOV R119, R146 ;  /* 0x0000009200777202 */ /* 0x000fe40000000f00 */
[----:B------:R-:W-:Y:S01]  /*1742c0*/  IADD3 R149, P5, R149, R247, RZ ;  /* 0x000000f795957210 */ /* 0x000fe20007fbe0ff */
[----:B------:R-:W3:Y:S01]  /*1742d0*/  LDL.LU.64 R232, [R1+0x6268] ;  /* 0x0062680001e87983 */ /* 0x000ee20000300a00 */
[----:B------:R-:W2:Y:S01]  /*1742e0*/  LDL.LU R148, [R1+0x4c60] ;  /* 0x004c600001947983 */ /* 0x000ea20000300800 */
[----:B------:R-:W-:Y:S01]  /*1742f0*/  ISETP.NE.U32.AND P2, PT, R0, RZ, PT ;  /* 0x000000ff0000720c */ /* 0x000fe20003f45070 */
[----:B------:R-:W-:Y:S01]  /*174300*/  STL [R1+0x4cd0], R155 ;  /* 0x004cd09b01007387 */ /* 0x000fe20000100800 */
[----:B------:R-:W3:Y:S04]  /*174310*/  LDL.LU R0, [R1+0x4c54] ;  /* 0x004c540001007983 */ /* 0x000ee80000300800 */
[----:B------:R4:W-:Y:S01]  /*174320*/  LDGSTS.E [R2+0x2e800], [R118.64], P3 ;  /* 0x2e80000076027fae */ /* 0x0009e20009921844 */
[----:B------:R-:W-:Y:S02]  /*174330*/  STL [R1+0x4cd4], R149 ;  /* 0x004cd49501007387 */ /* 0x000fe40000100800 */
[----:B-1----:R-:W3:Y:S02]  /*174340*/  LDL.LU R146, [R1+0x4c58] ;  /* 0x004c580001927983 */ /* 0x002ee40000300800 */
[----:B------:R-:W-:Y:S01]  /*174350*/  IMAD.X R154, R154, 0x1, R244, P5 ;  /* 0x000000019a9a7824 */ /* 0x000fe200028e06f4 */
[----:B------:R-:W3:Y:S01]  /*174360*/  LDL.LU R144, [R1+0x4c50] ;  /* 0x004c500001907983 */ /* 0x000ee20000300800 */
[----:B----4-:R-:W-:Y:S01]  /*174370*/  MOV R118, R158 ;  /* 0x0000009e00767202 */ /* 0x010fe20000000f00 */
[----:B------:R-:W-:-:S02]  /*174380*/  IMAD.MOV.U32 R119, RZ, RZ, R159 ;  /* 0x000000ffff777224 */ /* 0x000fc400078e009f */
[----:B------:R-:W-:Y:S04]  /*174390*/  STL [R1+0x4cc8], R154 ;  /* 0x004cc89a01007387 */ /* 0x000fe80000100800 */
[----:B------:R1:W-:Y:S02]  /*1743a0*/  LDGSTS.E [R2+0x2ea00], [R118.64], P3 ;  /* 0x2ea0000076027fae */ /* 0x0003e40009921844 */
[----:B-1----:R-:W-:Y:S02]  /*1743b0*/  MOV R118, R122 ;  /* 0x0000007a00767202 */ /* 0x002fe40000000f00 */
[----:B------:R-:W4:Y:S01]  /*1743c0*/  LDL.LU R122, [R1+0x4c48] ;  /* 0x004c4800017a7983 */ /* 0x000f220000300800 */
[----:B------:R-:W-:Y:S01]  /*1743d0*/  IMAD.MOV.U32 R119, RZ, RZ, R155 ;  /* 0x000000ffff777224 */ /* 0x000fe200078e009b */
[----:B------:R-:W-:-:S04]  /*1743e0*/  IADD3 R147, P5, R147, R247, RZ ;  /* 0x000000f793937210 */ /* 0x000fc80007fbe0ff */
[----:B------:R1:W-:Y:S04]  /*1743f0*/  LDGSTS.E [R2+0x2ec00], [R118.64], P3 ;  /* 0x2ec0000076027fae */ /* 0x0003e80009921844 */
[----:B------:R-:W-:Y:S01]  /*174400*/  STL [R1+0x4c8c], R147 ;  /* 0x004c8c9301007387 */ /* 0x000fe20000100800 */
[----:B------:R-:W-:Y:S01]  /*174410*/  HMMA.1688.F32.TF32 R80, R8, R160, R80 ;  /* 0x000000a00850723c */ /* 0x000fe20000081050 */
[----:B------:R-:W4:Y:S02]  /*174420*/  LDL.LU.64 R162, [R1+0x6260] ;  /* 0x0062600001a27983 */ /* 0x000f240000300a00 */
[----:B------:R-:W4:Y:S01]  /*174430*/  LDL.LU.64 R160, [R1+0x6258] ;  /* 0x0062580001a07983 */ /* 0x000f220000300a00 */
[----:B-1----:R-:W-:Y:S01]  /*174440*/  MOV R118, R149 ;  /* 0x0000009500767202 */ /* 0x002fe20000000f00 */
[----:B------:R-:W-:-:S05]  /*174450*/  IMAD.MOV.U32 R119, RZ, RZ, R154 ;  /* 0x000000ffff777224 */ /* 0x000fca00078e009a */
[----:B------:R1:W-:Y:S01]  /*174460*/  LDGSTS.E [R2+0x2ee00], [R118.64], P3 ;  /* 0x2ee0000076027fae */ /* 0x0003e20009921844 */
[----:B------:R-:W-:-:S05]  /*174470*/  IADD3 R145, P3, R145, R247, RZ ;  /* 0x000000f791917210 */ /* 0x000fca0007f7e0ff */
[----:B------:R-:W-:Y:S01]  /*174480*/  STL [R1+0x4c64], R145 ;  /* 0x004c649101007387 */ /* 0x000fe20000100800 */
[----:B-1----:R-:W-:Y:S01]  /*174490*/  IMAD.MOV.U32 R118, RZ, RZ, R147 ;  /* 0x000000ffff767224 */ /* 0x002fe200078e0093 */
[----:B--2---:R-:W-:Y:S01]  /*1744a0*/  IADD3.X R148, R148, R244, RZ, P5, !PT ;  /* 0x000000f494947210 */ /* 0x004fe20002ffe4ff */
[----:B------:R-:W-:-:S03]  /*1744b0*/  IADD3 R123, P5, R123, R247, RZ ;  /* 0x000000f77b7b7210 */ /* 0x000fc60007fbe0ff */
[----:B------:R-:W-:Y:S01]  /*1744c0*/  MOV R119, R148 ;  /* 0x0000009400777202 */ /* 0x000fe20000000f00 */
[----:B---3--:R-:W-:Y:S01]  /*1744d0*/  IMAD.X R146, R146, 0x1, R244, P3 ;  /* 0x0000000192927824 */ /* 0x008fe200018e06f4 */
[----:B------:R-:W-:Y:S02]  /*1744e0*/  IADD3 R0, P3, R0, R247, RZ ;  /* 0x000000f700007210 */ /* 0x000fe40007f7e0ff */
[----:B------:R-:W-:Y:S01]  /*1744f0*/  IADD3.X R144, R144, R244, RZ, P5, !PT ;  /* 0x000000f490907210 */ /* 0x000fe20002ffe4ff */
[----:B------:R-:W-:Y:S01]  /*174500*/  STL [R1+0x4c60], R148 ;  /* 0x004c609401007387 */ /* 0x000fe20000100800 */
[----:B------:R-:W-:Y:S03]  /*174510*/  STL [R1+0x4c5c], R123 ;  /* 0x004c5c7b01007387 */ /* 0x000fe60000100800 */
[----:B------:R1:W-:Y:S01]  /*174520*/  LDGSTS.E [R2+0x30800], [R118.64], P4 ;  /* 0x3080000076027fae */ /* 0x0003e2000a121844 */
[----:B------:R2:W-:Y:S02]  /*174530*/  STL [R1+0x4c58], R146 ;  /* 0x004c589201007387 */ /* 0x0005e40000100800 */
[----:B------:R-:W-:Y:S02]  /*174540*/  STL [R1+0x4c54], R0 ;  /* 0x004c540001007387 */ /* 0x000fe40000100800 */
[----:B------:R3:W-:Y:S02]  /*174550*/  STL [R1+0x4c50], R144 ;  /* 0x004c509001007387 */ /* 0x0007e40000100800 */
[----:B-1----:R-:W-:Y:S01]  /*174560*/  IMAD.MOV.U32 R118, RZ, RZ, R145 ;  /* 0x000000ffff767224 */ /* 0x002fe200078e0091 */
[----:B------:R-:W-:-:S02]  /*174570*/  MOV R119, R146 ;  /* 0x0000009200777202 */ /* 0x000fc40000000f00 */
[----:B--2---:R-:W2:Y:S01]  /*174580*/  LDL.LU R146, [R1+0x4c0c] ;  /* 0x004c0c0001927983 */ /* 0x004ea20000300800 */
[----:B------:R-:W2:Y:S03]  /*174590*/  LDL.LU R164, [R1+0x4be4] ;  /* 0x004be40001a47983 */ /* 0x000ea60000300800 */
[----:B------:R1:W-:Y:S01]  /*1745a0*/  LDGSTS.E [R2+0x30a00], [R118.64], P4 ;  /* 0x30a0000076027fae */ /* 0x0003e2000a121844 */
[----:B----4-:R-:W-:Y:S02]  /*1745b0*/  IMAD.X R122, R122, 0x1, R244, P3 ;  /* 0x000000017a7a7824 */ /* 0x010fe400018e06f4 */
[----:B-1----:R-:W-:-:S03]  /*1745c0*/  IMAD.MOV.U32 R119, RZ, RZ, R144 ;  /* 0x000000ffff777224 */ /* 0x002fc600078e0090 */
[----:B------:R1:W-:Y:S01]  /*1745d0*/  STL [R1+0x4c48], R122 ;  /* 0x004c487a01007387 */ /* 0x0003e20000100800 */
[----:B---3--:R-:W3:Y:S02]  /*1745e0*/  LDL.LU R144, [R1+0x4bdc] ;  /* 0x004bdc0001907983 */ /* 0x008ee40000300800 */
[----:B------:R-:W4:Y:S02]  /*1745f0*/  LDL.LU R148, [R1+0x4be0] ;  /* 0x004be00001947983 */ /* 0x000f240000300800 */
[----:B------:R-:W4:Y:S01]  /*174600*/  LDL.LU R165, [R1+0x4bd8] ;  /* 0x004bd80001a57983 */ /* 0x000f220000300800 */
[----:B------:R-:W4:Y:S01]  /*174610*/  LDL.LU R159, [R1+0x4bd0] ;  /* 0x004bd000019f7983 */ /* 0x000f220000300800 */
[----:B------:R-:W4:Y:S02]  /*174620*/  LDL.LU R158, [R1+0x4bc8] ;  /* 0x004bc800019e7983 */ /* 0x000f240000300800 */
[----:B------:R-:W4:Y:S01]  /*174630*/  LDL.LU R155, [R1+0x4bd4] ;  /* 0x004bd400019b7983 */ /* 0x000f220000300800 */
[----:B------:R-:W-:-:S02]  /*174640*/  MOV R118, R123 ;  /* 0x0000007b00767202 */ /* 0x000fc40000000f00 */
[C---:B------:R-:W-:Y:S02]  /*174650*/  ISETP.GT.AND P3, PT, R116.reuse, 0x6d, PT ;  /* 0x0000006d7400780c */ /* 0x040fe40003f64270 */
[----:B------:R-:W-:Y:S01]  /*174660*/  ISETP.GT.AND P5, PT, R116, 0x71, PT ;  /* 0x000000717400780c */ /* 0x000fe20003fa4270 */
[----:B------:R-:W4:Y:S04]  /*174670*/  LDL.LU R149, [R1+0x4b8c] ;  /* 0x004b8c0001957983 */ /* 0x000f280000300800 */
[----:B------:R1:W-:Y:S01]  /*174680*/  LDGSTS.E [R2+0x30c00], [R118.64], P4 ;  /* 0x30c0000076027fae */ /* 0x0003e2000a121844 */
[----:B------:R-:W4:Y:S02]  /*174690*/  LDL.LU R147, [R1+0x4b64] ;  /* 0x004b640001937983 */ /* 0x000f240000300800 */
[----:B------:R-:W4:Y:S01]  /*1746a0*/  LDL.LU R145, [R1+0x4b5c] ;  /* 0x004b5c0001917983 */ /* 0x000f220000300800 */
[----:B-1----:R-:W-:Y:S01]  /*1746b0*/  MOV R118, R0 ;  /* 0x0000000000767202 */ /* 0x002fe20000000f00 */
[----:B------:R-:W-:Y:S01]  /*1746c0*/  IMAD.MOV.U32 R119, RZ, RZ, R122 ;  /* 0x000000ffff777224 */ /* 0x000fe200078e007a */
[----:B------:R-:W-:-:S04]  /*1746d0*/  SEL R0, RZ, 0x4, !P5 ;  /* 0x00000004ff007807 */ /* 0x000fc80006800000 */
[----:B------:R1:W-:Y:S01]  /*1746e0*/  LDGSTS.E [R2+0x30e00], [R118.64], P4 ;  /* 0x30e0000076027fae */ /* 0x0003e2000a121844 */
[----:B------:R-:W-:Y:S02]  /*1746f0*/  SEL R0, R0, RZ, !P0 ;  /* 0x000000ff00007207 */ /* 0x000fe40004000000 */
[----:B-1----:R-:W-:Y:S01]  /*174700*/  SEL R118, RZ, 0x4, !P3 ;  /* 0x00000004ff767807 */ /* 0x002fe20005800000 */
[----:B------:R-:W-:Y:S03]  /*174710*/  HMMA.1688.F32.TF32 R76, R8, R120, R76 ;  /* 0x00000078084c723c */ /* 0x000fe6000008104c */
[----:B------:R-:W-:Y:S02]  /*174720*/  SEL R118, R118, RZ, !P0 ;  /* 0x000000ff76767207 */ /* 0x000fe40004000000 */
[-C--:B--2---:R-:W-:Y:S02]  /*174730*/  IADD3 R146, P3, R146, R247.reuse, RZ ;  /* 0x000000f792927210 */ /* 0x084fe40007f7e0ff */
[----:B------:R-:W-:-:S03]  /*174740*/  IADD3 R164, P4, R164, R247, RZ ;  /* 0x000000f7a4a47210 */ /* 0x000fc60007f9e0ff */
[----:B------:R-:W-:Y:S02]  /*174750*/  STL [R1+0x4c0c], R146 ;  /* 0x004c0c9201007387 */ /* 0x000fe40000100800 */
[----:B------:R-:W-:Y:S01]  /*174760*/  STL [R1+0x4be4], R164 ;  /* 0x004be4a401007387 */ /* 0x000fe20000100800 */
[-C--:B---3--:R-:W-:Y:S02]  /*174770*/  IADD3 R144, P5, R144, R247.reuse, RZ ;  /* 0x000000f790907210 */ /* 0x088fe40007fbe0ff */
[-C--:B----4-:R-:W-:Y:S01]  /*174780*/  IADD3.X R148, R148, R244.reuse, RZ, P3, !PT ;  /* 0x000000f494947210 */ /* 0x090fe20001ffe4ff */
[----:B------:R-:W-:Y:S02]  /*174790*/  IMAD.X R165, R165, 0x1, R244, P4 ;  /* 0x00000001a5a57824 */ /* 0x000fe400020e06f4 */
[----:B------:R-:W-:Y:S02]  /*1747a0*/  STL [R1+0x4bdc], R144 ;  /* 0x004bdc9001007387 */ /* 0x000fe40000100800 */
[----:B------:R1:W-:Y:S01]  /*1747b0*/  STL [R1+0x4be0], R148 ;  /* 0x004be09401007387 */ /* 0x0003e20000100800 */
[----:B------:R-:W-:Y:S01]  /*1747c0*/  IADD3.X R159, R159, R244, RZ, P5, !PT ;  /* 0x000000f49f9f7210 */ /* 0x000fe20002ffe4ff */
[----:B------:R-:W-:Y:S04]  /*1747d0*/  STL [R1+0x4bd8], R165 ;  /* 0x004bd8a501007387 */ /* 0x000fe80000100800 */
[----:B------:R-:W2:Y:S01]  /*1747e0*/  LDL.LU.64 R122, [R1+0x6250] ;  /* 0x00625000017a7983 */ /* 0x000ea20000300a00 */
[----:B------:R-:W-:Y:S01]  /*1747f0*/  IADD3 R155, P5, R155, R247, RZ ;  /* 0x000000f79b9b7210 */ /* 0x000fe20007fbe0ff */
[----:B------:R-:W2:Y:S02]  /*174800*/  LDL.LU.64 R120, [R1+0x6248] ;  /* 0x0062480001787983 */ /* 0x000ea40000300a00 */
[----:B------:R-:W3:Y:S01]  /*174810*/  LDL.LU R154, [R1+0x4b60] ;  /* 0x004b6000019a7983 */ /* 0x000ee20000300800 */
[----:B------:R-:W-:-:S02]  /*174820*/  ISETP.NE.U32.AND P3, PT, R118, RZ, PT ;  /* 0x000000ff7600720c */ /* 0x000fc40003f65070 */
[----:B------:R-:W-:Y:S01]  /*174830*/  ISETP.NE.U32.AND P4, PT, R0, RZ, PT ;  /* 0x000000ff0000720c */ /* 0x000fe20003f85070 */
[----:B------:R-:W-:Y:S01]  /*174840*/  STL [R1+0x4bd0], R159 ;  /* 0x004bd09f01007387 */ /* 0x000fe20000100800 */
[----:B------:R-:W-:Y:S01]  /*174850*/  IMAD.MOV.U32 R118, RZ, RZ, R146 ;  /* 0x000000ffff767224 */ /* 0x000fe200078e0092 */
[----:B------:R-:W-:Y:S01]  /*174860*/  MOV R119, R148 ;  /* 0x0000009400777202 */ /* 0x000fe20000000f00 */
[----:B------:R-:W4:Y:S01]  /*174870*/  LDL.LU R0, [R1+0x4b54] ;  /* 0x004b540001007983 */ /* 0x000f220000300800 */
[----:B------:R-:W-:Y:S01]  /*174880*/  STL [R1+0x4bd4], R155 ;  /* 0x004bd49b01007387 */ /* 0x000fe20000100800 */
[----:B-1----:R-:W2:Y:S03]  /*174890*/  LDL.LU R148, [R1+0x4b58] ;  /* 0x004b580001947983 */ /* 0x002ea60000300800 */
[----:B------:R1:W-:Y:S01]  /*1748a0*/  LDGSTS.E [R2+0x32800], [R118.64], P1 ;  /* 0x3280000076027fae */ /* 0x0003e20008921844 */
[----:B------:R-:W-:-:S02]  /*1748b0*/  IMAD.X R158, R158, 0x1, R244, P5 ;  /* 0x000000019e9e7824 */ /* 0x000fc400028e06f4 */
[----:B------:R-:W4:Y:S03]  /*1748c0*/  LDL.LU R146, [R1+0x4b50] ;  /* 0x004b500001927983 */ /* 0x000f260000300800 */
[----:B------:R1:W-:Y:S02]  /*1748d0*/  STL [R1+0x4bc8], R158 ;  /* 0x004bc89e01007387 */ /* 0x0003e40000100800 */
[----:B-1----:R-:W-:Y:S01]  /*1748e0*/  MOV R118, R164 ;  /* 0x000000a400767202 */ /* 0x002fe20000000f00 */
[----:B------:R-:W-:-:S05]  /*1748f0*/  IMAD.MOV.U32 R119, RZ, RZ, R165 ;  /* 0x000000ffff777224 */ /* 0x000fca00078e00a5 */
[----:B------:R1:W-:Y:S02]  /*174900*/  LDGSTS.E [R2+0x32a00], [R118.64], P1 ;  /* 0x32a0000076027fae */ /* 0x0003e40008921844 */
[----:B-1----:R-:W-:Y:S02]  /*174910*/  MOV R118, R144 ;  /* 0x0000009000767202 */ /* 0x002fe40000000f00 */
[----:B------:R-:W4:Y:S01]  /*174920*/  LDL.LU R144, [R1+0x4b48] ;  /* 0x004b480001907983 */ /* 0x000f220000300800 */
[----:B------:R-:W-:Y:S01]  /*174930*/  IMAD.MOV.U32 R119, RZ, RZ, R159 ;  /* 0x000000ffff777224 */ /* 0x000fe200078e009f */
[----:B------:R-:W-:-:S04]  /*174940*/  IADD3 R149, P5, R149, R247, RZ ;  /* 0x000000f795957210 */ /* 0x000fc80007fbe0ff */
[----:B------:R1:W-:Y:S02]  /*174950*/  LDGSTS.E [R2+0x32c00], [R118.64], P1 ;  /* 0x32c0000076027fae */ /* 0x0003e40008921844 */
[----:B-1----:R-:W-:Y:S01]  /*174960*/  MOV R118, R155 ;  /* 0x0000009b00767202 */ /* 0x002fe20000000f00 */
[----:B------:R-:W-:-:S05]  /*174970*/  IMAD.MOV.U32 R119, RZ, RZ, R158 ;  /* 0x000000ffff777224 */ /* 0x000fca00078e009e */
[----:B------:R1:W-:Y:S01]  /*174980*/  LDGSTS.E [R2+0x32e00], [R118.64], P1 ;  /* 0x32e0000076027fae */ /* 0x0003e20008921844 */
[----:B------:R-:W-:-:S03]  /*174990*/  IADD3 R147, P1, R147, R247, RZ ;  /* 0x000000f793937210 */ /* 0x000fc60007f3e0ff */
[----:B------:R-:W-:Y:S01]  /*1749a0*/  STL [R1+0x4b8c], R149 ;  /* 0x004b8c9501007387 */ /* 0x000fe20000100800 */
[----:B------:R-:W-:Y:S01]  /*1749b0*/  HMMA.1688.F32.TF32 R72, R8, R156, R72 ;  /* 0x0000009c0848723c */ /* 0x000fe20000081048 */
[----:B------:R-:W4:Y:S02]  /*1749c0*/  LDL.LU.64 R158, [R1+0x6240] ;  /* 0x00624000019e7983 */ /* 0x000f240000300a00 */
[----:B------:R-:W4:Y:S02]  /*1749d0*/  LDL.LU.64 R156, [R1+0x6238] ;  /* 0x00623800019c7983 */ /* 0x000f240000300a00 */
[----:B-1----:R-:W-:Y:S01]  /*1749e0*/  IMAD.MOV.U32 R118, RZ, RZ, R149 ;  /* 0x000000ffff767224 */ /* 0x002fe200078e0095 */
[----:B------:R-:W-:Y:S01]  /*1749f0*/  STL [R1+0x4b64], R147 ;  /* 0x004b649301007387 */ /* 0x000fe20000100800 */
[----:B------:R-:W-:Y:S01]  /*174a00*/  IMAD.MOV.U32 R185, RZ, RZ, R252 ;  /* 0x000000ffffb97224 */ /* 0x000fe200078e00fc */
[----:B------:R-:W-:Y:S02]  /*174a10*/  MOV R252, R171 ;  /* 0x000000ab00fc7202 */ /* 0x000fe40000000f00 */
[----:B---3--:R-:W-:Y:S01]  /*174a20*/  IADD3.X R154, R154, R244, RZ, P5, !PT ;  /* 0x000000f49a9a7210 */ /* 0x008fe20002ffe4ff */
[----:B------:R-:W-:-:S03]  /*174a30*/  IADD3 R145, P5, R145, R247, RZ ;  /* 0x000000f791917210 */ /* 0x000fc60007fbe0ff */
[----:B------:R-:W-:Y:S01]  /*174a40*/  MOV R119, R154 ;  /* 0x0000009a00777202 */ /* 0x000fe20000000f00 */
[----:B--2---:R-:W-:-:S04]  /*174a50*/  IMAD.X R148, R148, 0x1, R244, P1 ;  /* 0x0000000194947824 */ /* 0x004fc800008e06f4 */
[----:B------:R1:W-:Y:S01]  /*174a60*/  LDGSTS.E [R2+0x34800], [R118.64], P2 ;  /* 0x3480000076027fae */ /* 0x0003e20009121844 */
[----:B----4-:R-:W-:Y:S02]  /*174a70*/  IADD3 R0, P1, R0, R247, RZ ;  /* 0x000000f700007210 */ /* 0x010fe40007f3e0ff */
[----:B------:R-:W-:Y:S01]  /*174a80*/  IADD3.X R146, R146, R244, RZ, P5, !PT ;  /* 0x000000f492927210 */ /* 0x000fe20002ffe4ff */
[----:B------:R-:W-:Y:S01]  /*174a90*/  STL [R1+0x4b60], R154 ;  /* 0x004b609a01007387 */ /* 0x000fe20000100800 */
[----:B------:R-:W-:Y:S02]  /*174aa0*/  STL [R1+0x4b5c], R145 ;  /* 0x004b5c9101007387 */ /* 0x000fe40000100800 */
[----:B------:R-:W-:Y:S02]  /*174ab0*/  STL [R1+0x4b58], R148 ;  /* 0x004b589401007387 */ /* 0x000fe40000100800 */
[----:B------:R-:W-:Y:S02]  /*174ac0*/  STL [R1+0x4b54], R0 ;  /* 0x004b540001007387 */ /* 0x000fe40000100800 */
[----:B-1----:R-:W-:Y:S01]  /*174ad0*/  IMAD.MOV.U32 R118, RZ, RZ, R147 ;  /* 0x000000ffff767224 */ /* 0x002fe200078e0093 */
[----:B------:R-:W-:Y:S01]  /*174ae0*/  MOV R119, R148 ;  /* 0x0000009400777202 */ /* 0x000fe20000000f00 */
[----:B------:R1:W-:Y:S04]  /*174af0*/  STL [R1+0x4b50], R146 ;  /* 0x004b509201007387 */ /* 0x0003e80000100800 */
[----:B------:R2:W-:Y:S02]  /*174b00*/  LDGSTS.E [R2+0x34a00], [R118.64], P2 ;  /* 0x34a0000076027fae */ /* 0x0005e40009121844 */
[----:B--2---:R-:W-:-:S02]  /*174b10*/  IMAD.MOV.U32 R119, RZ, RZ, R146 ;  /* 0x000000ffff777224 */ /* 0x004fc400078e0092 */
[----:B------:R-:W-:Y:S01]  /*174b20*/  IMAD.X R144, R144, 0x1, R244, P1 ;  /* 0x0000000190907824 */ /* 0x000fe200008e06f4 */
[----:B-1----:R-:W2:Y:S01]  /*174b30*/  LDL.LU R146, [R1+0x4af0] ;  /* 0x004af00001927983 */ /* 0x002ea20000300800 */
[----:B------:R-:W3:Y:S01]  /*174b40*/  LDL.LU R170, [R1+0x4af8] ;  /* 0x004af80001aa7983 */ /* 0x000ee20000300800 */
[----:B------:R-:W-:Y:S02]  /*174b50*/  MOV R118, R145 ;  /* 0x0000009100767202 */ /* 0x000fe40000000f00 */
[----:B------:R1:W-:Y:S01]  /*174b60*/  STL [R1+0x4b48], R144 ;  /* 0x004b489001007387 */ /* 0x0003e20000100800 */
[----:B------:R-:W4:Y:S02]  /*174b70*/  LDL.LU R145, [R1+0x4b00] ;  /* 0x004b000001917983 */ /* 0x000f240000300800 */
[----:B------:R-:W4:Y:S02]  /*174b80*/  LDL.LU R148, [R1+0x4aec] ;  /* 0x004aec0001947983 */ /* 0x000f240000300800 */
[----:B------:R-:W4:Y:S01]  /*174b90*/  LDL.LU R171, [R1+0x4af4] ;  /* 0x004af40001ab7983 */ /* 0x000f220000300800 */
[----:B------:R-:W4:Y:S01]  /*174ba0*/  LDL.LU R165, [R1+0x4afc] ;  /* 0x004afc0001a57983 */ /* 0x000f220000300800 */
[----:B------:R-:W4:Y:S02]  /*174bb0*/  LDL.LU R164, [R1+0x4b04] ;  /* 0x004b040001a47983 */ /* 0x000f240000300800 */
[----:B------:R-:W4:Y:S01]  /*174bc0*/  LDL.LU R155, [R1+0x4b08] ;  /* 0x004b0800019b7983 */ /* 0x000f220000300800 */
[----:B------:R1:W-:Y:S01]  /*174bd0*/  LDGSTS.E [R2+0x34c00], [R118.64], P2 ;  /* 0x34c0000076027fae */ /* 0x0003e20009121844 */
[----:B------:R-:W-:-:S02]  /*174be0*/  ISETP.GT.AND P1, PT, R116, 0x75, PT ;  /* 0x000000757400780c */ /* 0x000fc40003f24270 */
[----:B------:R-:W-:Y:S01]  /*174bf0*/  ISETP.GT.AND P5, PT, R116, 0x79, PT ;  /* 0x000000797400780c */ /* 0x000fe20003fa4270 */
[----:B------:R-:W4:Y:S01]  /*174c00*/  LDL.LU R149, [R1+0x4a70] ;  /* 0x004a700001957983 */ /* 0x000f220000300800 */
[----:B------:R-:W4:Y:S01]  /*174c10*/  LDL.LU R147, [R1+0x4a78] ;  /* 0x004a780001937983 */ /* 0x000f220000300800 */
[----:B-1----:R-:W-:Y:S01]  /*174c20*/  MOV R118, R0 ;  /* 0x0000000000767202 */ /* 0x002fe20000000f00 */
[----:B------:R-:W-:Y:S01]  /*174c30*/  IMAD.MOV.U32 R119, RZ, RZ, R144 ;  /* 0x000000ffff777224 */ /* 0x000fe200078e0090 */
[----:B------:R-:W-:Y:S01]  /*174c40*/  SEL R0, RZ, 0x4, !P5 ;  /* 0x00000004ff007807 */ /* 0x000fe20006800000 */
[----:B------:R-:W4:Y:S04]  /*174c50*/  LDL.LU R144, [R1+0x4a80] ;  /* 0x004a800001907983 */ /* 0x000f280000300800 */
[----:B------:R1:W-:Y:S01]  /*174c60*/  LDGSTS.E [R2+0x34e00], [R118.64], P2 ;  /* 0x34e0000076027fae */ /* 0x0003e20009121844 */
[----:B------:R-:W-:Y:S01]  /*174c70*/  IMAD.MOV.U32 R236, RZ, RZ, R175 ;  /* 0x000000ffffec7224 */ /* 0x000fe200078e00af */
[----:B-1----:R-:W-:-:S02]  /*174c80*/  SEL R118, RZ, 0x4, !P1 ;  /* 0x00000004ff767807 */ /* 0x002fc40004800000 */
[----:B------:R-:W-:Y:S01]  /*174c90*/  SEL R0, R0, RZ, !P0 ;  /* 0x000000ff00007207 */ /* 0x000fe20004000000 */
[----:B------:R-:W-:Y:S01]  /*174ca0*/  HMMA.1688.F32.TF32 R68, R8, R172, R68 ;  /* 0x000000ac0844723c */ /* 0x000fe20000081044 */
[----:B------:R-:W-:Y:S02]  /*174cb0*/  SEL R118, R118, RZ, !P0 ;  /* 0x000000ff76767207 */ /* 0x000fe40004000000 */
[-C--:B--2---:R-:W-:Y:S02]  /*174cc0*/  IADD3 R146, P1, R146, R247.reuse, RZ ;  /* 0x000000f792927210 */ /* 0x084fe40007f3e0ff */
[-C--:B---3--:R-:W-:Y:S02]  /*174cd0*/  IADD3 R170, P2, R170, R247.reuse, RZ ;  /* 0x000000f7aaaa7210 */ /* 0x088fe40007f5e0ff */
[-C--:B----4-:R-:W-:Y:S02]  /*174ce0*/  IADD3 R145, P5, R145, R247.reuse, RZ ;  /* 0x000000f791917210 */ /* 0x090fe40007fbe0ff */
[-C--:B------:R-:W-:Y:S01]  /*174cf0*/  IADD3.X R148, R148, R244.reuse, RZ, P1, !PT ;  /* 0x000000f494947210 */ /* 0x080fe20000ffe4ff */
[----:B------:R-:W-:Y:S01]  /*174d00*/  IMAD.X R171, R171, 0x1, R244, P2 ;  /* 0x00000001abab7824 */ /* 0x000fe200010e06f4 */
[----:B------:R-:W-:Y:S01]  /*174d10*/  STL [R1+0x4af0], R146 ;  /* 0x004af09201007387 */ /* 0x000fe20000100800 */
[----:B------:R-:W-:Y:S02]  /*174d20*/  STL [R1+0x4af8], R170 ;  /* 0x004af8aa01007387 */ /* 0x000fe40000100800 */
[----:B------:R-:W-:Y:S02]  /*174d30*/  STL [R1+0x4b00], R145 ;  /* 0x004b009101007387 */ /* 0x000fe40000100800 */
[----:B------:R1:W-:Y:S01]  /*174d40*/  STL [R1+0x4aec], R148 ;  /* 0x004aec9401007387 */ /* 0x0003e20000100800 */
[----:B------:R-:W-:Y:S01]  /*174d50*/  IADD3.X R165, R165, R244, RZ, P5, !PT ;  /* 0x000000f4a5a57210 */ /* 0x000fe20002ffe4ff */
[----:B------:R-:W-:Y:S01]  /*174d60*/  STL [R1+0x4af4], R171 ;  /* 0x004af4ab01007387 */ /* 0x000fe20000100800 */
[----:B------:R-:W2:Y:S01]  /*174d70*/  LDL.LU.64 R174, [R1+0x6230] ;  /* 0x0062300001ae7983 */ /* 0x000ea20000300a00 */
[----:B------:R-:W-:Y:S01]  /*174d80*/  IADD3 R155, P5, R155, R247, RZ ;  /* 0x000000f79b9b7210 */ /* 0x000fe20007fbe0ff */
[----:B------:R-:W3:Y:S01]  /*174d90*/  LDL.LU.64 R172, [R1+0x6228] ;  /* 0x0062280001ac7983 */ /* 0x000ee20000300a00 */
[----:B------:R-:W4:Y:S01]  /*174da0*/  LDL.LU R154, [R1+0x4a6c] ;  /* 0x004a6c00019a7983 */ /* 0x000f220000300800 */
[----:B------:R-:W-:-:S02]  /*174db0*/  ISETP.NE.U32.AND P1, PT, R118, RZ, PT ;  /* 0x000000ff7600720c */ /* 0x000fc40003f25070 */
[----:B------:R-:W-:Y:S01]  /*174dc0*/  ISETP.NE.U32.AND P2, PT, R0, RZ, PT ;  /* 0x000000ff0000720c */ /* 0x000fe20003f45070 */
[----:B------:R-:W-:Y:S02]  /*174dd0*/  STL [R1+0x4afc], R165 ;  /* 0x004afca501007387 */ /* 0x000fe40000100800 */
[----:B------:R-:W-:Y:S01]  /*174de0*/  IMAD.MOV.U32 R118, RZ, RZ, R146 ;  /* 0x000000ffff767224 */ /* 0x000fe200078e0092 */
[----:B------:R-:W-:Y:S01]  /*174df0*/  MOV R119, R148 ;  /* 0x0000009400777202 */ /* 0x000fe20000000f00 */
[----:B------:R-:W2:Y:S01]  /*174e00*/  LDL.LU R0, [R1+0x4a88] ;  /* 0x004a880001007983 */ /* 0x000ea20000300800 */
[----:B------:R-:W-:Y:S02]  /*174e10*/  STL [R1+0x4b08], R155 ;  /* 0x004b089b01007387 */ /* 0x000fe40000100800 */
[----:B-1----:R-:W2:Y:S02]  /*174e20*/  LDL.LU R148, [R1+0x4a74] ;  /* 0x004a740001947983 */ /* 0x002ea40000300800 */
[----:B------:R-:W-:Y:S01]  /*174e30*/  IMAD.X R164, R164, 0x1, R244, P5 ;  /* 0x00000001a4a47824 */ /* 0x000fe200028e06f4 */
[----:B------:R1:W-:Y:S04]  /*174e40*/  LDGSTS.E [R2+0x36800], [R118.64], P3 ;  /* 0x3680000076027fae */ /* 0x0003e80009921844 */
[----:B------:R-:W3:Y:S01]  /*174e50*/  LDL.LU R146, [R1+0x4a7c] ;  /* 0x004a7c0001927983 */ /* 0x000ee20000300800 */
[----:B------:R-:W-:Y:S01]  /*174e60*/  STL [R1+0x4b04], R164 ;  /* 0x004b04a401007387 */ /* 0x000fe20000100800 */
[----:B-1----:R-:W-:Y:S01]  /*174e70*/  MOV R118, R170 ;  /* 0x000000aa00767202 */ /* 0x002fe20000000f00 */
[----:B------:R-:W-:-:S05]  /*174e80*/  IMAD.MOV.U32 R119, RZ, RZ, R171 ;  /* 0x000000ffff777224 */ /* 0x000fca00078e00ab */
[----:B------:R1:W-:Y:S02]  /*174e90*/  LDGSTS.E [R2+0x36a00], [R118.64], P3 ;  /* 0x36a0000076027fae */ /* 0x0003e40009921844 */
[----:B-1----:R-:W-:Y:S02]  /*174ea0*/  MOV R118, R145 ;  /* 0x0000009100767202 */ /* 0x002fe40000000f00 */
[----:B------:R-:W3:Y:S01]  /*174eb0*/  LDL.LU R145, [R1+0x4a84] ;  /* 0x004a840001917983 */ /* 0x000ee20000300800 */
[----:B------:R-:W-:Y:S01]  /*174ec0*/  IMAD.MOV.U32 R119, RZ, RZ, R165 ;  /* 0x000000ffff777224 */ /* 0x000fe200078e00a5 */
[----:B------:R-:W-:-:S04]  /*174ed0*/  IADD3 R149, P5, R149, R247, RZ ;  /* 0x000000f795957210 */ /* 0x000fc80007fbe0ff */
[----:B------:R1:W-:Y:S02]  /*174ee0*/  LDGSTS.E [R2+0x36c00], [R118.64], P3 ;  /* 0x36c0000076027fae */ /* 0x0003e40009921844 */
[----:B-1----:R-:W-:Y:S01]  /*174ef0*/  MOV R118, R155 ;  /* 0x0000009b00767202 */ /* 0x002fe20000000f00 */
[----:B------:R-:W-:-:S05]  /*174f00*/  IMAD.MOV.U32 R119, RZ, RZ, R164 ;  /* 0x000000ffff777224 */ /* 0x000fca00078e00a4 */
[----:B------:R1:W-:Y:S01]  /*174f10*/  LDGSTS.E [R2+0x36e00], [R118.64], P3 ;  /* 0x36e0000076027fae */ /* 0x0003e20009921844 */
[----:B------:R-:W-:Y:S01]  /*174f20*/  IADD3 R147, P3, R147, R247, RZ ;  /* 0x000000f793937210 */ /* 0x000fe20007f7e0ff */
[----:B------:R-:W-:Y:S01]  /*174f30*/  IMAD.MOV.U32 R237, RZ, RZ, R206 ;  /* 0x000000ffffed7224 */ /* 0x000fe200078e00ce */
[----:B------:R-:W-:Y:S01]  /*174f40*/  MOV R238, R207 ;  /* 0x000000cf00ee7202 */ /* 0x000fe20000000f00 */
[----:B------:R-:W-:Y:S01]  /*174f50*/  STL [R1+0x4a70], R149 ;  /* 0x004a709501007387 */ /* 0x000fe20000100800 */
[----:B------:R-:W-:Y:S01]  /*174f60*/  HMMA.1688.F32.TF32 R64, R8, R204, R64 ;  /* 0x000000cc0840723c */ /* 0x000fe20000081040 */
[----:B------:R-:W3:Y:S02]  /*174f70*/  LDL.LU.64 R206, [R1+0x6220] ;  /* 0x0062200001ce7983 */ /* 0x000ee40000300a00 */
[----:B------:R-:W3:Y:S02]  /*174f80*/  LDL.LU.64 R204, [R1+0x6218] ;  /* 0x0062180001cc7983 */ /* 0x000ee40000300a00 */
[----:B-1----:R-:W-:Y:S01]  /*174f90*/  IMAD.MOV.U32 R118, RZ, RZ, R149 ;  /* 0x000000ffff767224 */ /* 0x002fe200078e0095 */
[----:B------:R-:W-:Y:S01]  /*174fa0*/  STL [R1+0x4a78], R147 ;  /* 0x004a789301007387 */ /* 0x000fe20000100800 */
[----:B------:R-:W-:Y:S01]  /*174fb0*/  IMAD.MOV.U32 R251, RZ, RZ, R178 ;  /* 0x000000fffffb7224 */ /* 0x000fe200078e00b2 */
[----:B----4-:R-:W-:Y:S01]  /*174fc0*/  IADD3.X R154, R154, R244, RZ, P5, !PT ;  /* 0x000000f49a9a7210 */ /* 0x010fe20002ffe4ff */
[----:B------:R-:W-:-:S03]  /*174fd0*/  IADD3 R144, P5, R144, R247, RZ ;  /* 0x000000f790907210 */ /* 0x000fc60007fbe0ff */
[----:B------:R-:W-:Y:S01]  /*174fe0*/  MOV R119, R154 ;  /* 0x0000009a00777202 */ /* 0x000fe20000000f00 */
[----:B--2---:R-:W-:-:S04]  /*174ff0*/  IMAD.X R148, R148, 0x1, R244, P3 ;  /* 0x0000000194947824 */ /* 0x004fc800018e06f4 */
[----:B------:R1:W-:Y:S01]  /*175000*/  LDGSTS.E [R2+0x38800], [R118.64], P4 ;  /* 0x3880000076027fae */ /* 0x0003e2000a121844 */
[----:B------:R-:W-:Y:S02]  /*175010*/  IADD3 R0, P3, R0, R247, RZ ;  /* 0x000000f700007210 */ /* 0x000fe40007f7e0ff */
[----:B---3--:R-:W-:Y:S01]  /*175020*/  IADD3.X R146, R146, R244, RZ, P5, !PT ;  /* 0x000000f492927210 */ /* 0x008fe20002ffe4ff */
        /* <DEDUP_REMOVED lines=9> */
[----:B-1----:R-:W2:Y:S01]  /*1750c0*/  LDL.LU R146, [R1+0x49f8] ;  /* 0x0049f80001927983 */ /* 0x002ea20000300800 */
[----:B------:R-:W-:Y:S02]  /*1750d0*/  IMAD.X R145, R145, 0x1, R244, P3 ;  /* 0x0000000191917824 */ /* 0x000fe400018e06f4 */
        /* <DEDUP_REMOVED lines=18> */
[----:B------:R1:W-:Y:S02]  /*175200*/  LDGSTS.E [R2+0x38e00], [R118.64], P4 ;  /* 0x38e0000076027fae */ /* 0x0003e4000a121844 */
[----:B-1----:R-:W-:-:S04]  /*175210*/  SEL R118, RZ, 0x4, !P3 ;  /* 0x00000004ff767807 */ /* 0x002fc80005800000 */
[----:B------:R-:W-:Y:S02]  /*175220*/  SEL R118, R118, RZ, !P0 ;  /* 0x000000ff76767207 */ /* 0x000fe40004000000 */
[----:B------:R-:W-:Y:S01]  /*175230*/  SEL R0, R0, RZ, !P0 ;  /* 0x000000ff00007207 */ /* 0x000fe20004000000 */
[----:B------:R-:W-:Y:S01]  /*175240*/  HMMA.1688.F32.TF32 R60, R8, R152, R60 ;  /* 0x00000098083c723c */ /* 0x000fe2000008103c */
[-C--:B--2---:R-:W-:Y:S02]  /*175250*/  IADD3 R146, P3, R146, R247.reuse, RZ ;  /* 0x000000f792927210 */ /* 0x084fe40007f7e0ff */
[-C--:B---3--:R-:W-:Y:S02]  /*175260*/  IADD3 R171, P4, R171, R247.reuse, RZ ;  /* 0x000000f7abab7210 */ /* 0x088fe40007f9e0ff */
[----:B----4-:R-:W-:Y:S02]  /*175270*/  IADD3 R144, P5, R144, R247, RZ ;  /* 0x000000f790907210 */ /* 0x010fe40007fbe0ff */
        /* <DEDUP_REMOVED lines=9> */
[----:B------:R-:W2:Y:S02]  /*175310*/  LDL.LU.64 R154, [R1+0x6210] ;  /* 0x00621000019a7983 */ /* 0x000ea40000300a00 */
[----:B------:R-:W-:Y:S01]  /*175320*/  IMAD.MOV.U32 R118, RZ, RZ, R146 ;  /* 0x000000ffff767224 */ /* 0x000fe200078e0092 */
[----:B------:R-:W-:Y:S02]  /*175330*/  MOV R119, R148 ;  /* 0x0000009400777202 */ /* 0x000fe40000000f00 */
[----:B------:R-:W-:Y:S01]  /*175340*/  IADD3 R164, P5, R164, R247, RZ ;  /* 0x000000f7a4a47210 */ /* 0x000fe20007fbe0ff */
[----:B------:R-:W3:Y:S01]  /*175350*/  LDL.LU R153, [R1+0x6208] ;  /* 0x0062080001997983 */ /* 0x000ee20000300800 */
[----:B------:R-:W4:Y:S01]  /*175360*/  LDL.LU R152, [R1+0x497c] ;  /* 0x00497c0001987983 */ /* 0x000f220000300800 */
[----:B------:R-:W-:Y:S01]  /*175370*/  ISETP.NE.U32.AND P4, PT, R0, RZ, PT ;  /* 0x000000ff0000720c */ /* 0x000fe20003f85070 */
[----:B------:R-:W-:Y:S01]  /*175380*/  STL [R1+0x4a04], R170 ;  /* 0x004a04aa01007387 */ /* 0x000fe20000100800 */
[----:B------:R-:W2:Y:S04]  /*175390*/  LDL.LU R0, [R1+0x4998] ;  /* 0x0049980001007983 */ /* 0x000ea80000300800 */
[----:B------:R1:W-:Y:S01]  /*1753a0*/  LDGSTS.E [R2+0x3a800], [R118.64], P1 ;  /* 0x3a80000076027fae */ /* 0x0003e20008921844 */
[----:B------:R-:W-:Y:S02]  /*1753b0*/  STL [R1+0x4a10], R164 ;  /* 0x004a10a401007387 */ /* 0x000fe40000100800 */
[----:B-1----:R-:W2:Y:S02]  /*1753c0*/  LDL.LU R148, [R1+0x4984] ;  /* 0x0049840001947983 */ /* 0x002ea40000300800 */
[----:B------:R-:W-:Y:S01]  /*1753d0*/  IMAD.X R165, R165, 0x1, R244, P5 ;  /* 0x00000001a5a57824 */ /* 0x000fe200028e06f4 */
[----:B------:R-:W3:Y:S01]  /*1753e0*/  LDL.LU R146, [R1+0x498c] ;  /* 0x00498c0001927983 */ /* 0x000ee20000300800 */
[----:B------:R-:W-:Y:S01]  /*1753f0*/  MOV R118, R171 ;  /* 0x000000ab00767202 */ /* 0x000fe20000000f00 */
[----:B------:R-:W-:-:S02]  /*175400*/  IMAD.MOV.U32 R119, RZ, RZ, R178 ;  /* 0x000000ffff777224 */ /* 0x000fc400078e00b2 */
[----:B------:R-:W-:Y:S04]  /*175410*/  STL [R1+0x4a0c], R165 ;  /* 0x004a0ca501007387 */ /* 0x000fe80000100800 */
[----:B------:R1:W-:Y:S02]  /*175420*/  LDGSTS.E [R2+0x3aa00], [R118.64], P1 ;  /* 0x3aa0000076027fae */ /* 0x0003e40008921844 */
[----:B-1----:R-:W-:Y:S02]  /*175430*/  MOV R118, R144 ;  /* 0x0000009000767202 */ /* 0x002fe40000000f00 */
[----:B------:R-:W3:Y:S01]  /*175440*/  LDL.LU R144, [R1+0x4994] ;  /* 0x0049940001907983 */ /* 0x000ee20000300800 */
[----:B------:R-:W-:Y:S01]  /*175450*/  IMAD.MOV.U32 R119, RZ, RZ, R170 ;  /* 0x000000ffff777224 */ /* 0x000fe200078e00aa */
[----:B------:R-:W-:-:S04]  /*175460*/  IADD3 R149, P5, R149, R247, RZ ;  /* 0x000000f795957210 */ /* 0x000fc80007fbe0ff */
[----:B------:R1:W-:Y:S01]  /*175470*/  LDGSTS.E [R2+0x3ac00], [R118.64], P1 ;  /* 0x3ac0000076027fae */ /* 0x0003e20008921844 */
[----:B------:R-:W-:Y:S01]  /*175480*/  IMAD.MOV.U32 R241, RZ, RZ, R230 ;  /* 0x000000fffff17224 */ /* 0x000fe200078e00e6 */
[----:B------:R-:W-:Y:S02]  /*175490*/  MOV R242, R231 ;  /* 0x000000e700f27202 */ /* 0x000fe40000000f00 */
[----:B-1----:R-:W-:Y:S01]  /*1754a0*/  MOV R118, R164 ;  /* 0x000000a400767202 */ /* 0x002fe20000000f00 */
[----:B------:R-:W-:-:S05]  /*1754b0*/  IMAD.MOV.U32 R119, RZ, RZ, R165 ;  /* 0x000000ffff777224 */ /* 0x000fca00078e00a5 */
[----:B------:R1:W-:Y:S01]  /*1754c0*/  LDGSTS.E [R2+0x3ae00], [R118.64], P1 ;  /* 0x3ae0000076027fae */ /* 0x0003e20008921844 */
[----:B------:R-:W-:-:S03]  /*1754d0*/  IADD3 R147, P1, R147, R247, RZ ;  /* 0x000000f793937210 */ /* 0x000fc60007f3e0ff */
[----:B------:R-:W-:Y:S01]  /*1754e0*/  STL [R1+0x4980], R149 ;  /* 0x0049809501007387 */ /* 0x000fe20000100800 */
[----:B------:R-:W-:Y:S01]  /*1754f0*/  HMMA.1688.F32.TF32 R56, R8, R228, R56 ;  /* 0x000000e40838723c */ /* 0x000fe20000081038 */
[----:B------:R-:W3:Y:S02]  /*175500*/  LDL.LU.64 R230, [R1+0x6200] ;  /* 0x0062000001e67983 */ /* 0x000ee40000300a00 */
[----:B------:R-:W3:Y:S01]  /*175510*/  LDL.LU.64 R228, [R1+0x61f8] ;  /* 0x0061f80001e47983 */ /* 0x000ee20000300a00 */
[----:B------:R2:W-:Y:S01]  /*175520*/  STL [R1+0x4988], R147 ;  /* 0x0049889301007387 */ /* 0x0005e20000100800 */
[----:B-1----:R-:W-:Y:S01]  /*175530*/  IMAD.MOV.U32 R118, RZ, RZ, R149 ;  /* 0x000000ffff767224 */ /* 0x002fe200078e0095 */
[----:B------:R-:W-:Y:S02]  /*175540*/  MOV R217, R179 ;  /* 0x000000b300d97202 */ /* 0x000fe40000000f00 */
[----:B----4-:R-:W-:Y:S01]  /*175550*/  IADD3.X R152, R152, R244, RZ, P5, !PT ;  /* 0x000000f498987210 */ /* 0x010fe20002ffe4ff */
[----:B------:R-:W-:-:S03]  /*175560*/  IADD3 R145, P5, R145, R247, RZ ;  /* 0x000000f791917210 */ /* 0x000fc60007fbe0ff */
[----:B------:R-:W-:Y:S01]  /*175570*/  MOV R119, R152 ;  /* 0x0000009800777202 */ /* 0x000fe20000000f00 */
[--C-:B--2---:R-:W-:Y:S01]  /*175580*/  IMAD.X R148, R148, 0x1, R244.reuse, P1 ;  /* 0x0000000194947824 */ /* 0x104fe200008e06f4 */
[----:B------:R-:W-:Y:S02]  /*175590*/  IADD3 R0, P1, R0, R247, RZ ;  /* 0x000000f700007210 */ /* 0x000fe40007f3e0ff */
[----:B---3--:R-:W-:Y:S01]  /*1755a0*/  IADD3.X R146, R146, R244, RZ, P5, !PT ;  /* 0x000000f492927210 */ /* 0x008fe20002ffe4ff */
[----:B------:R-:W-:Y:S01]  /*1755b0*/  STL [R1+0x497c], R152 ;  /* 0x00497c9801007387 */ /* 0x000fe20000100800 */
[----:B------:R1:W-:Y:S03]  /*1755c0*/  STL [R1+0x4990], R145 ;  /* 0x0049909101007387 */ /* 0x0003e60000100800 */
[----:B------:R2:W-:Y:S01]  /*1755d0*/  LDGSTS.E [R2+0x3c800], [R118.64], P2 ;  /* 0x3c80000076027fae */ /* 0x0005e20009121844 */
[----:B------:R3:W-:Y:S02]  /*1755e0*/  STL [R1+0x4984], R148 ;  /* 0x0049849401007387 */ /* 0x0007e40000100800 */
[----:B------:R-:W-:Y:S02]  /*1755f0*/  STL [R1+0x4998], R0 ;  /* 0x0049980001007387 */ /* 0x000fe40000100800 */
[----:B------:R4:W-:Y:S02]  /*175600*/  STL [R1+0x498c], R146 ;  /* 0x00498c9201007387 */ /* 0x0009e40000100800 */
[----:B--2---:R-:W-:Y:S01]  /*175610*/  IMAD.MOV.U32 R118, RZ, RZ, R147 ;  /* 0x000000ffff767224 */ /* 0x004fe200078e0093 */
[----:B------:R-:W-:Y:S01]  /*175620*/  MOV R119, R148 ;  /* 0x0000009400777202 */ /* 0x000fe20000000f00 */
[----:B------:R-:W2:Y:S01]  /*175630*/  LDL.LU R147, [R1+0x48f8] ;  /* 0x0048f80001937983 */ /* 0x000ea20000300800 */
[----:B------:R-:W2:Y:S03]  /*175640*/  LDL.LU R178, [R1+0x4900] ;  /* 0x0049000001b27983 */ /* 0x000ea60000300800 */
[----:B------:R1:W-:Y:S01]  /*175650*/  LDGSTS.E [R2+0x3ca00], [R118.64], P2 ;  /* 0x3ca0000076027fae */ /* 0x0003e20009121844 */
[----:B------:R-:W-:Y:S01]  /*175660*/  IMAD.X R144, R144, 0x1, R244, P1 ;  /* 0x0000000190907824 */ /* 0x000fe200008e06f4 */
[----:B-1----:R-:W-:-:S04]  /*175670*/  MOV R118, R145 ;  /* 0x0000009100767202 */ /* 0x002fc80000000f00 */
[----:B------:R1:W-:Y:S01]  /*175680*/  STL [R1+0x4994], R144 ;  /* 0x0049949001007387 */ /* 0x0003e20000100800 */
[----:B------:R-:W2:Y:S02]  /*175690*/  LDL.LU R145, [R1+0x4908] ;  /* 0x0049080001917983 */ /* 0x000ea40000300800 */
[----:B------:R-:W2:Y:S02]  /*1756a0*/  LDL.LU R149, [R1+0x48f4] ;  /* 0x0048f40001957983 */ /* 0x000ea40000300800 */
[----:B------:R-:W2:Y:S01]  /*1756b0*/  LDL.LU R179, [R1+0x48fc] ;  /* 0x0048fc0001b37983 */ /* 0x000ea20000300800 */
[----:B------:R-:W2:Y:S01]  /*1756c0*/  LDL.LU R171, [R1+0x4904] ;  /* 0x0049040001ab7983 */ /* 0x000ea20000300800 */
[----:B------:R-:W2:Y:S02]  /*1756d0*/  LDL.LU R170, [R1+0x490c] ;  /* 0x00490c0001aa7983 */ /* 0x000ea40000300800 */
[----:B------:R-:W2:Y:S02]  /*1756e0*/  LDL.LU R165, [R1+0x4910] ;  /* 0x0049100001a57983 */ /* 0x000ea40000300800 */
[----:B------:R-:W-:Y:S01]  /*1756f0*/  IMAD.MOV.U32 R119, RZ, RZ, R146 ;  /* 0x000000ffff777224 */ /* 0x000fe200078e0092 */
[----:B------:R-:W-:-:S02]  /*175700*/  ISETP.GT.AND P1, PT, R116, 0x6, PT ;  /* 0x000000067400780c */ /* 0x000fc40003f24270 */
[----:B------:R-:W-:Y:S01]  /*175710*/  ISETP.GT.AND P5, PT, R116, 0xa, PT ;  /* 0x0000000a7400780c */ /* 0x000fe20003fa4270 */
[----:B------:R-:W2:Y:S04]  /*175720*/  LDL.LU R152, [R1+0x584c] ;  /* 0x00584c0001987983 */ /* 0x000ea80000300800 */
[----:B------:R1:W-:Y:S01]  /*175730*/  LDGSTS.E [R2+0x3cc00], [R118.64], P2 ;  /* 0x3cc0000076027fae */ /* 0x0003e20009121844 */
[----:B---3--:R-:W3:Y:S02]  /*175740*/  LDL.LU R148, [R1+0x5844] ;  /* 0x0058440001947983 */ /* 0x008ee40000300800 */
[----:B----4-:R-:W4:Y:S01]  /*175750*/  LDL.LU R146, [R1+0x583c] ;  /* 0x00583c0001927983 */ /* 0x010f220000300800 */
[----:B-1----:R-:W-:Y:S01]  /*175760*/  MOV R118, R0 ;  /* 0x0000000000767202 */ /* 0x002fe20000000f00 */
[----:B------:R-:W-:Y:S01]  /*175770*/  IMAD.MOV.U32 R119, RZ, RZ, R144 ;  /* 0x000000ffff777224 */ /* 0x000fe200078e0090 */
[----:B------:R-:W-:-:S04]  /*175780*/  SEL R0, RZ, 0x4, !P5 ;  /* 0x00000004ff007807 */ /* 0x000fc80006800000 */
[----:B------:R1:W-:Y:S01]  /*175790*/  LDGSTS.E [R2+0x3ce00], [R118.64], P2 ;  /* 0x3ce0000076027fae */ /* 0x0003e20009121844 */
[----:B------:R-:W-:Y:S01]  /*1757a0*/  IMAD.MOV.U32 R243, RZ, RZ, R198 ;  /* 0x000000fffff37224 */ /* 0x000fe200078e00c6 */
[----:B-1----:R-:W-:-:S04]  /*1757b0*/  SEL R118, RZ, 0x4, !P1 ;  /* 0x00000004ff767807 */ /* 0x002fc80004800000 */
[----:B------:R-:W-:Y:S02]  /*1757c0*/  SEL R118, R118, RZ, !P0 ;  /* 0x000000ff76767207 */ /* 0x000fe40004000000 */
[----:B------:R-:W-:Y:S01]  /*1757d0*/  MOV R248, R199 ;  /* 0x000000c700f87202 */ /* 0x000fe20000000f00 */
[----:B------:R-:W-:Y:S01]  /*1757e0*/  HMMA.1688.F32.TF32 R36, R8, R196, R36 ;  /* 0x000000c40824723c */ /* 0x000fe20000081024 */
[----:B------:R-:W-:Y:S02]  /*1757f0*/  ISETP.NE.U32.AND P2, PT, R118, RZ, PT ;  /* 0x000000ff7600720c */ /* 0x000fe40003f45070 */
[-C--:B--2---:R-:W-:Y:S02]  /*175800*/  IADD3 R147, P1, R147, R247.reuse, RZ ;  /* 0x000000f793937210 */ /* 0x084fe40007f3e0ff */
[----:B------:R-:W-:-:S03]  /*175810*/  IADD3 R178, P6, R178, R247, RZ ;  /* 0x000000f7b2b27210 */ /* 0x000fc60007fde0ff */
[----:B------:R-:W-:Y:S02]  /*175820*/  STL [R1+0x48f8], R147 ;  /* 0x0048f89301007387 */ /* 0x000fe40000100800 */
[----:B------:R-:W-:Y:S02]  /*175830*/  STL [R1+0x4900], R178 ;  /* 0x004900b201007387 */ /* 0x000fe40000100800 */
[----:B------:R-:W-:Y:S01]  /*175840*/  IMAD.MOV.U32 R118, RZ, RZ, R147 ;  /* 0x000000ffff767224 */ /* 0x000fe200078e0093 */
[----:B------:R-:W-:Y:S02]  /*175850*/  IADD3 R145, P5, R145, R247, RZ ;  /* 0x000000f791917210 */ /* 0x000fe40007fbe0ff */
[-C--:B------:R-:W-:Y:S01]  /*175860*/  IADD3.X R149, R149, R244.reuse, RZ, P1, !PT ;  /* 0x000000f495957210 */ /* 0x080fe20000ffe4ff */
[----:B------:R-:W-:Y:S01]  /*175870*/  IMAD.X R179, R179, 0x1, R244, P6 ;  /* 0x00000001b3b37824 */ /* 0x000fe200030e06f4 */
[----:B------:R-:W-:Y:S01]  /*175880*/  IADD3.X R171, R171, R244, RZ, P5, !PT ;  /* 0x000000f4abab7210 */ /* 0x000fe20002ffe4ff */
[----:B------:R-:W-:Y:S02]  /*175890*/  STL [R1+0x4908], R145 ;  /* 0x0049089101007387 */ /* 0x000fe40000100800 */
[----:B------:R1:W-:Y:S02]  /*1758a0*/  STL [R1+0x48f4], R149 ;  /* 0x0048f49501007387 */ /* 0x0003e40000100800 */
[----:B------:R-:W-:Y:S01]  /*1758b0*/  STL [R1+0x48fc], R179 ;  /* 0x0048fcb301007387 */ /* 0x000fe20000100800 */
[----:B------:R-:W-:-:S02]  /*1758c0*/  MOV R119, R149 ;  /* 0x0000009500777202 */ /* 0x000fc40000000f00 */
[----:B------:R-:W-:Y:S01]  /*1758d0*/  IADD3 R165, P5, R165, R247, RZ ;  /* 0x000000f7a5a57210 */ /* 0x000fe20007fbe0ff */
[----:B------:R-:W2:Y:S01]  /*1758e0*/  LDL.LU.64 R198, [R1+0x61f0] ;  /* 0x0061f00001c67983 */ /* 0x000ea20000300a00 */
[----:B------:R-:W2:Y:S02]  /*1758f0*/  LDL.LU.64 R196, [R1+0x61e8] ;  /* 0x0061e80001c47983 */ /* 0x000ea40000300a00 */
[----:B------:R-:W2:Y:S02]  /*175900*/  LDL.LU R164, [R1+0x5840] ;  /* 0x0058400001a47983 */ /* 0x000ea40000300800 */
[----:B------:R-:W-:Y:S01]  /*175910*/  STL [R1+0x4904], R171 ;  /* 0x004904ab01007387 */ /* 0x000fe20000100800 */
[----:B------:R-:W4:Y:S04]  /*175920*/  LDL.LU R144, [R1+0x5834] ;  /* 0x0058340001907983 */ /* 0x000f280000300800 */
[----:B------:R3:W-:Y:S01]  /*175930*/  LDGSTS.E [R2+0x3e800], [R118.64], P3 ;  /* 0x3e80000076027fae */ /* 0x0007e20009921844 */
[----:B------:R-:W-:Y:S02]  /*175940*/  STL [R1+0x4910], R165 ;  /* 0x004910a501007387 */ /* 0x000fe40000100800 */
[----:B-1----:R-:W4:Y:S02]  /*175950*/  LDL.LU R149, [R1+0x5838] ;  /* 0x0058380001957983 */ /* 0x002f240000300800 */
[----:B------:R-:W-:Y:S01]  /*175960*/  IMAD.X R170, R170, 0x1, R244, P5 ;  /* 0x00000001aaaa7824 */ /* 0x000fe200028e06f4 */
[----:B------:R-:W4:Y:S01]  /*175970*/  LDL.LU R147, [R1+0x5830] ;  /* 0x0058300001937983 */ /* 0x000f220000300800 */
[----:B---3--:R-:W-:Y:S01]  /*175980*/  MOV R118, R178 ;  /* 0x000000b200767202 */ /* 0x008fe20000000f00 */
[----:B------:R-:W-:-:S02]  /*175990*/  IMAD.MOV.U32 R119, RZ, RZ, R179 ;  /* 0x000000ffff777224 */ /* 0x000fc400078e00b3 */
[----:B------:R-:W-:Y:S04]  /*1759a0*/  STL [R1+0x490c], R170 ;  /* 0x00490caa01007387 */ /* 0x000fe80000100800 */
[----:B------:R1:W-:Y:S02]  /*1759b0*/  LDGSTS.E [R2+0x3ea00], [R118.64], P3 ;  /* 0x3ea0000076027fae */ /* 0x0003e40009921844 */
[----:B-1----:R-:W-:Y:S02]  /*1759c0*/  MOV R118, R145 ;  /* 0x0000009100767202 */ /* 0x002fe40000000f00 */
[----:B------:R-:W3:Y:S01]  /*1759d0*/  LDL.LU R145, [R1+0x5828] ;  /* 0x0058280001917983 */ /* 0x000ee20000300800 */
[----:B------:R-:W-:Y:S02]  /*1759e0*/  IMAD.MOV.U32 R249, RZ, RZ, R194 ;  /* 0x000000fffff97224 */ /* 0x000fe400078e00c2 */
[----:B------:R-:W1:Y:S02]  /*1759f0*/  S2R R194, SR_TID.X ;  /* 0x0000000000c27919 */ /* 0x000e640000002100 */
[----:B------:R-:W-:Y:S01]  /*175a00*/  IMAD.MOV.U32 R119, RZ, RZ, R171 ;  /* 0x000000ffff777224 */ /* 0x000fe200078e00ab */
[----:B------:R-:W-:-:S04]  /*175a10*/  IADD3 R152, P5, R152, R247, RZ ;  /* 0x000000f798987210 */ /* 0x000fc80007fbe0ff */
[----:B------:R1:W-:Y:S01]  /*175a20*/  LDGSTS.E [R2+0x3ec00], [R118.64], P3 ;  /* 0x3ec0000076027fae */ /* 0x0003e20009921844 */
[----:B------:R-:W-:-:S04]  /*175a30*/  SEL R0, R0, RZ, !P0 ;  /* 0x000000ff00007207 */ /* 0x000fc80004000000 */
[----:B------:R-:W-:Y:S01]  /*175a40*/  ISETP.NE.U32.AND P1, PT, R0, RZ, PT ;  /* 0x000000ff0000720c */ /* 0x000fe20003f25070 */
[----:B-1----:R-:W-:Y:S01]  /*175a50*/  IMAD.MOV.U32 R118, RZ, RZ, R165 ;  /* 0x000000ffff767224 */ /* 0x002fe200078e00a5 */
[----:B------:R-:W-:Y:S02]  /*175a60*/  MOV R119, R170 ;  /* 0x000000aa00777202 */ /* 0x000fe40000000f00 */
[----:B------:R-:W-:-:S03]  /*175a70*/  LOP3.LUT R194, R194, 0x7f, RZ, 0xc0, !PT ;  /* 0x0000007fc2c27812 */ /* 0x000fc600078ec0ff */
[----:B------:R1:W-:Y:S01]  /*175a80*/  LDGSTS.E [R2+0x3ee00], [R118.64], P3 ;  /* 0x3ee0000076027fae */ /* 0x0003e20009921844 */
[----:B------:R-:W-:Y:S02]  /*175a90*/  IADD3 R148, P3, R148, R247, RZ ;  /* 0x000000f794947210 */ /* 0x000fe40007f7e0ff */
[----:B------:R-:W-:-:S04]  /*175aa0*/  SHF.L.U32 R194, R194, 0x2, RZ ;  /* 0x00000002c2c27819 */ /* 0x000fc800000006ff */
[----:B------:R-:W-:Y:S01]  /*175ab0*/  LOP3.LUT R0, R194, 0x40, RZ, 0x3c, !PT ;  /* 0x00000040c2007812 */ /* 0x000fe200078e3cff */
[----:B------:R-:W-:Y:S01]  /*175ac0*/  STL [R1+0x584c], R152 ;  /* 0x00584c9801007387 */ /* 0x000fe20000100800 */
[----:B------:R2:W-:Y:S02]  /*175ad0*/  STL [R1+0x5844], R148 ;  /* 0x0058449401007387 */ /* 0x0005e40000100800 */
[----:B------:R-:W-:Y:S01]  /*175ae0*/  LEA R0, R218, R0, 0x12 ;  /* 0x00000000da007211 */ /* 0x000fe200078e90ff */
[----:B-1----:R-:W-:Y:S02]  /*175af0*/  IMAD.MOV.U32 R118, RZ, RZ, R152 ;  /* 0x000000ffff767224 */ /* 0x002fe400078e0098 */
[--C-:B--2---:R-:W-:Y:S01]  /*175b00*/  IMAD.X R164, R164, 0x1, R244.reuse, P5 ;  /* 0x00000001a4a47824 */ /* 0x104fe200028e06f4 */
[-C--:B----4-:R-:W-:Y:S01]  /*175b10*/  IADD3 R146, P5, R146, R247.reuse, RZ ;  /* 0x000000f792927210 */ /* 0x090fe20007fbe0ff */
[----:B------:R-:W-:Y:S01]  /*175b20*/  IMAD.X R149, R149, 0x1, R244, P3 ;  /* 0x0000000195957824 */ /* 0x000fe200018e06f4 */
[----:B------:R-:W-:-:S02]  /*175b30*/  IADD3 R144, P3, R144, R247, RZ ;  /* 0x000000f790907210 */ /* 0x000fc40007f7e0ff */
[----:B------:R-:W-:Y:S02]  /*175b40*/  MOV R119, R164 ;  /* 0x000000a400777202 */ /* 0x000fe40000000f00 */
[----:B------:R-:W-:Y:S01]  /*175b50*/  IADD3.X R147, R147, R244, RZ, P5, !PT ;  /* 0x000000f493937210 */ /* 0x000fe20002ffe4ff */
[----:B------:R-:W-:Y:S01]  /*175b60*/  STL [R1+0x5840], R164 ;  /* 0x005840a401007387 */ /* 0x000fe20000100800 */
[----:B------:R-:W-:Y:S02]  /*175b70*/  STL [R1+0x583c], R146 ;  /* 0x00583c9201007387 */ /* 0x000fe40000100800 */
[----:B------:R1:W-:Y:S01]  /*175b80*/  STL [R1+0x5838], R149 ;  /* 0x0058389501007387 */ /* 0x0003e20000100800 */
[----:B------:R2:W-:Y:S01]  /*175b90*/  LDGSTS.E [R0+0x1000], [R118.64], P4 ;  /* 0x0100000076007fae */ /* 0x0005e2000a121844 */
[----:B------:R-:W-:Y:S02]  /*175ba0*/  STL [R1+0x5834], R144 ;  /* 0x0058349001007387 */ /* 0x000fe40000100800 */
[----:B------:R4:W-:Y:S02]  /*175bb0*/  STL [R1+0x5830], R147 ;  /* 0x0058309301007387 */ /* 0x0009e40000100800 */
[----:B--2---:R-:W-:-:S02]  /*175bc0*/  IMAD.MOV.U32 R118, RZ, RZ, R148 ;  /* 0x000000ffff767224 */ /* 0x004fc400078e0094 */
[----:B------:R-:W2:Y:S01]  /*175bd0*/  LDL.LU R148, [R1+0x57cc] ;  /* 0x0057cc0001947983 */ /* 0x000ea20000300800 */
[----:B------:R-:W2:Y:S01]  /*175be0*/  LDL.LU R178, [R1+0x57c4] ;  /* 0x0057c40001b27983 */ /* 0x000ea20000300800 */
[----:B------:R-:W-:-:S05]  /*175bf0*/  MOV R119, R149 ;  /* 0x0000009500777202 */ /* 0x000fca0000000f00 */
[----:B------:R4:W-:Y:S01]  /*175c00*/  LDGSTS.E [R0+0x1200], [R118.64], P4 ;  /* 0x0120000076007fae */ /* 0x0009e2000a121844 */
[----:B---3--:R-:W-:-:S05]  /*175c10*/  IMAD.X R145, R145, 0x1, R244, P3 ;  /* 0x0000000191917824 */ /* 0x008fca00018e06f4 */
[----:B------:R3:W-:Y:S01]  /*175c20*/  STL [R1+0x5828], R145 ;  /* 0x0058289101007387 */ /* 0x0007e20000100800 */
[----:B------:R-:W3:Y:S02]  /*175c30*/  LDL.LU R170, [R1+0x57bc] ;  /* 0x0057bc0001aa7983 */ /* 0x000ee40000300800 */
[----:B-1----:R-:W3:Y:S02]  /*175c40*/  LDL.LU R149, [R1+0x57c0] ;  /* 0x0057c00001957983 */ /* 0x002ee40000300800 */
[----:B------:R-:W3:Y:S01]  /*175c50*/  LDL.LU R179, [R1+0x57b8] ;  /* 0x0057b80001b37983 */ /* 0x000ee20000300800 */
[----:B------:R-:W3:Y:S01]  /*175c60*/  LDL.LU R171, [R1+0x57b0] ;  /* 0x0057b00001ab7983 */ /* 0x000ee20000300800 */
[----:B----4-:R-:W-:Y:S02]  /*175c70*/  IMAD.MOV.U32 R119, RZ, RZ, R147 ;  /* 0x000000ffff777224 */ /* 0x010fe400078e0093 */
[----:B------:R-:W4:Y:S01]  /*175c80*/  LDL.LU R165, [R1+0x57a8] ;  /* 0x0057a80001a57983 */ /* 0x000f220000300800 */
[----:B------:R-:W4:Y:S01]  /*175c90*/  LDL.LU R147, [R1+0x57b4] ;  /* 0x0057b40001937983 */ /* 0x000f220000300800 */
[----:B------:R-:W-:-:S02]  /*175ca0*/  MOV R118, R146 ;  /* 0x0000009200767202 */ /* 0x000fc40000000f00 */
[C---:B------:R-:W-:Y:S02]  /*175cb0*/  ISETP.GT.AND P3, PT, R116.reuse, 0xe, PT ;  /* 0x0000000e7400780c */ /* 0x040fe40003f64270 */
[----:B------:R-:W-:Y:S01]  /*175cc0*/  ISETP.GT.AND P5, PT, R116, 0x12, PT ;  /* 0x000000127400780c */ /* 0x000fe20003fa4270 */
[----:B------:R-:W4:Y:S04]  /*175cd0*/  LDL.LU R152, [R1+0x574c] ;  /* 0x00574c0001987983 */ /* 0x000f280000300800 */
[----:B------:R1:W-:Y:S01]  /*175ce0*/  LDGSTS.E [R0+0x1400], [R118.64], P4 ;  /* 0x0140000076007fae */ /* 0x0003e2000a121844 */
[----:B------:R-:W4:Y:S01]  /*175cf0*/  LDL.LU R146, [R1+0x5744] ;  /* 0x0057440001927983 */ /* 0x000f220000300800 */
[----:B-1----:R-:W-:Y:S01]  /*175d00*/  MOV R118, R144 ;  /* 0x0000009000767202 */ /* 0x002fe20000000f00 */
[----:B------:R-:W-:Y:S01]  /*175d10*/  IMAD.MOV.U32 R119, RZ, RZ, R145 ;  /* 0x000000ffff777224 */ /* 0x000fe200078e0091 */
[----:B------:R-:W4:Y:S04]  /*175d20*/  LDL.LU R144, [R1+0x573c] ;  /* 0x00573c0001907983 */ /* 0x000f280000300800 */
[----:B------:R1:W-:Y:S01]  /*175d30*/  LDGSTS.E [R0+0x1600], [R118.64], P4 ;  /* 0x0160000076007fae */ /* 0x0003e2000a121844 */
[----:B------:R-:W-:-:S02]  /*175d40*/  MOV R250, R195 ;  /* 0x000000c300fa7202 */ /* 0x000fc40000000f00 */
[----:B-1----:R-:W-:Y:S02]  /*175d50*/  SEL R119, RZ, 0x4, !P3 ;  /* 0x00000004ff777807 */ /* 0x002fe40005800000 */
[----:B------:R-:W-:Y:S02]  /*175d60*/  SEL R118, RZ, 0x4, !P5 ;  /* 0x00000004ff767807 */ /* 0x000fe40006800000 */
[----:B------:R-:W-:Y:S02]  /*175d70*/  SEL R119, R119, RZ, !P0 ;  /* 0x000000ff77777207 */ /* 0x000fe40004000000 */
[----:B------:R-:W-:Y:S01]  /*175d80*/  SEL R118, R118, RZ, !P0 ;  /* 0x000000ff76767207 */ /* 0x000fe20004000000 */
[----:B------:R-:W-:Y:S01]  /*175d90*/  HMMA.1688.F32.TF32 R32, R8, R192, R32 ;  /* 0x000000c00820723c */ /* 0x000fe20000081020 */
[-C--:B--2---:R-:W-:Y:S02]  /*175da0*/  IADD3 R148, P3, R148, R247.reuse, RZ ;  /* 0x000000f794947210 */ /* 0x084fe40007f7e0ff */
[----:B------:R-:W-:-:S03]  /*175db0*/  IADD3 R178, P4, R178, R247, RZ ;  /* 0x000000f7b2b27210 */ /* 0x000fc60007f9e0ff */
[----:B------:R1:W-:Y:S02]  /*175dc0*/  STL [R1+0x57cc], R148 ;  /* 0x0057cc9401007387 */ /* 0x0003e40000100800 */
[----:B------:R-:W-:Y:S01]  /*175dd0*/  STL [R1+0x57c4], R178 ;  /* 0x0057c4b201007387 */ /* 0x000fe20000100800 */
[----:B---3--:R-:W-:Y:S02]  /*175de0*/  IADD3 R170, P5, R170, R247, RZ ;  /* 0x000000f7aaaa7210 */ /* 0x008fe40007fbe0ff */
[-C--:B------:R-:W-:Y:S01]  /*175df0*/  IADD3.X R149, R149, R244.reuse, RZ, P3, !PT ;  /* 0x000000f495957210 */ /* 0x080fe20001ffe4ff */
[----:B------:R-:W-:Y:S01]  /*175e00*/  IMAD.X R179, R179, 0x1, R244, P4 ;  /* 0x00000001b3b37824 */ /* 0x000fe200020e06f4 */
[----:B------:R-:W-:Y:S02]  /*175e10*/  ISETP.NE.U32.AND P3, PT, R119, RZ, PT ;  /* 0x000000ff7700720c */ /* 0x000fe40003f65070 */
[----:B------:R-:W-:Y:S01]  /*175e20*/  ISETP.NE.U32.AND P4, PT, R118, RZ, PT ;  /* 0x000000ff7600720c */ /* 0x000fe20003f85070 */
[----:B------:R-:W-:Y:S01]  /*175e30*/  STL [R1+0x57bc], R170 ;  /* 0x0057bcaa01007387 */ /* 0x000fe20000100800 */
[----:B------:R-:W-:Y:S01]  /*175e40*/  IMAD.MOV.U32 R118, RZ, RZ, R148 ;  /* 0x000000ffff767224 */ /* 0x000fe200078e0094 */
[----:B------:R-:W-:Y:S01]  /*175e50*/  MOV R119, R149 ;  /* 0x0000009500777202 */ /* 0x000fe20000000f00 */
[----:B------:R2:W-:Y:S01]  /*175e60*/  STL [R1+0x57c0], R149 ;  /* 0x0057c09501007387 */ /* 0x0005e20000100800 */
[----:B------:R-:W-:Y:S01]  /*175e70*/  IADD3.X R171, R171, R244, RZ, P5, !PT ;  /* 0x000000f4abab7210 */ /* 0x000fe20002ffe4ff */
[----:B------:R-:W-:Y:S01]  /*175e80*/  STL [R1+0x57b8], R179 ;  /* 0x0057b8b301007387 */ /* 0x000fe20000100800 */
[----:B------:R-:W3:Y:S01]  /*175e90*/  LDL.LU.64 R194, [R1+0x61e0] ;  /* 0x0061e00001c27983 */ /* 0x000ee20000300a00 */
[----:B----4-:R-:W-:-:S02]  /*175ea0*/  IADD3 R147, P5, R147, R247, RZ ;  /* 0x000000f793937210 */ /* 0x010fc40007fbe0ff */
[----:B------:R-:W4:Y:S04]  /*175eb0*/  LDL.LU.64 R192, [R1+0x61d8] ;  /* 0x0061d80001c07983 */ /* 0x000f280000300a00 */
[----:B------:R-:W3:Y:S04]  /*175ec0*/  LDL.LU R164, [R1+0x5740] ;  /* 0x0057400001a47983 */ /* 0x000ee80000300800 */
[----:B------:R2:W-:Y:S01]  /*175ed0*/  LDGSTS.E [R0+0x3000], [R118.64], P2 ;  /* 0x0300000076007fae */ /* 0x0005e20009121844 */
[----:B------:R-:W-:Y:S02]  /*175ee0*/  STL [R1+0x57b0], R171 ;  /* 0x0057b0ab01007387 */ /* 0x000fe40000100800 */
[----:B------:R-:W4:Y:S02]  /*175ef0*/  LDL.LU R145, [R1+0x5734] ;  /* 0x0057340001917983 */ /* 0x000f240000300800 */
[----:B------:R2:W-:Y:S01]  /*175f00*/  STL [R1+0x57b4], R147 ;  /* 0x0057b49301007387 */ /* 0x0005e20000100800 */
[----:B-1----:R-:W4:Y:S01]  /*175f10*/  LDL.LU R148, [R1+0x5738] ;  /* 0x0057380001947983 */ /* 0x002f220000300800 */
[----:B--2---:R-:W2:Y:S01]  /*175f20*/  LDL.LU R149, [R1+0x5730] ;  /* 0x0057300001957983 */ /* 0x004ea20000300800 */
[----:B------:R-:W-:Y:S01]  /*175f30*/  MOV R118, R178 ;  /* 0x000000b200767202 */ /* 0x000fe20000000f00 */
[----:B------:R-:W-:-:S02]  /*175f40*/  IMAD.MOV.U32 R119, RZ, RZ, R179 ;  /* 0x000000ffff777224 */ /* 0x000fc400078e00b3 */
[----:B------:R-:W-:-:S03]  /*175f50*/  IMAD.X R165, R165, 0x1, R244, P5 ;  /* 0x00000001a5a57824 */ /* 0x000fc600028e06f4 */
[----:B------:R1:W-:Y:S04]  /*175f60*/  LDGSTS.E [R0+0x3200], [R118.64], P2 ;  /* 0x0320000076007fae */ /* 0x0003e80009121844 */
[----:B------:R-:W-:Y:S01]  /*175f70*/  STL [R1+0x57a8], R165 ;  /* 0x0057a8a501007387 */ /* 0x000fe20000100800 */
[----:B-1----:R-:W-:Y:S01]  /*175f80*/  MOV R118, R170 ;  /* 0x000000aa00767202 */ /* 0x002fe20000000f00 */
[----:B------:R-:W-:-:S05]  /*175f90*/  IMAD.MOV.U32 R119, RZ, RZ, R171 ;  /* 0x000000ffff777224 */ /* 0x000fca00078e00ab */
[----:B------:R1:W-:Y:S02]  /*175fa0*/  LDGSTS.E [R0+0x3400], [R118.64], P2 ;  /* 0x0340000076007fae */ /* 0x0003e40009121844 */
[----:B-1----:R-:W-:Y:S02]  /*175fb0*/  MOV R118, R147 ;  /* 0x0000009300767202 */ /* 0x002fe40000000f00 */
[----:B------:R-:W2:Y:S01]  /*175fc0*/  LDL.LU R147, [R1+0x5728] ;  /* 0x0057280001937983 */ /* 0x000ea20000300800 */
[----:B------:R-:W-:Y:S01]  /*175fd0*/  IMAD.MOV.U32 R119, RZ, RZ, R165 ;  /* 0x000000ffff777224 */ /* 0x000fe200078e00a5 */
[----:B------:R-:W-:-:S04]  /*175fe0*/  IADD3 R152, P5, R152, R247, RZ ;  /* 0x000000f798987210 */ /* 0x000fc80007fbe0ff */
[----:B------:R1:W-:Y:S01]  /*175ff0*/  LDGSTS.E [R0+0x3600], [R118.64], P2 ;  /* 0x0360000076007fae */ /* 0x0003e20009121844 */
[----:B------:R-:W-:-:S03]  /*176000*/  IADD3 R146, P2, R146, R247, RZ ;  /* 0x000000f792927210 */ /* 0x000fc60007f5e0ff */
[----:B------:R1:W-:Y:S01]  /*176010*/  STL [R1+0x574c], R152 ;  /* 0x00574c9801007387 */ /* 0x0003e20000100800 */
[----:B------:R-:W2:Y:S03]  /*176020*/  LDL.LU.64 R170, [R1+0x61d0] ;  /* 0x0061d00001aa7983 */ /* 0x000ea60000300a00 */
[----:B------:R-:W-:Y:S01]  /*176030*/  STL [R1+0x5744], R146 ;  /* 0x0057449201007387 */ /* 0x000fe20000100800 */
[----:B-1----:R-:W-:Y:S01]  /*176040*/  IMAD.MOV.U32 R118, RZ, RZ, R152 ;  /* 0x000000ffff767224 */ /* 0x002fe200078e0098 */
[----:B---3--:R-:W-:Y:S01]  /*176050*/  IADD3.X R164, R164, R244, RZ, P5, !PT ;  /* 0x000000f4a4a47210 */ /* 0x008fe20002ffe4ff */
[----:B------:R-:W-:-:S03]  /*176060*/  IADD3 R144, P5, R144, R247, RZ ;  /* 0x000000f790907210 */ /* 0x000fc60007fbe0ff */
[----:B------:R-:W-:Y:S01]  /*176070*/  MOV R119, R164 ;  /* 0x000000a400777202 */ /* 0x000fe20000000f00 */
[----:B----4-:R-:W-:Y:S01]  /*176080*/  IMAD.X R148, R148, 0x1, R244, P2 ;  /* 0x0000000194947824 */ /* 0x010fe200010e06f4 */
[----:B------:R-:W-:Y:S02]  /*176090*/  IADD3 R145, P2, R145, R247, RZ ;  /* 0x000000f791917210 */ /* 0x000fe40007f5e0ff */
[----:B--2---:R-:W-:Y:S01]  /*1760a0*/  IADD3.X R149, R149, R244, RZ, P5, !PT ;  /* 0x000000f495957210 */ /* 0x004fe20002ffe4ff */
[----:B------:R-:W-:Y:S04]  /*1760b0*/  STL [R1+0x5740], R164 ;  /* 0x005740a401007387 */ /* 0x000fe80000100800 */
[----:B------:R1:W-:Y:S01]  /*1760c0*/  LDGSTS.E [R0+0x5000], [R118.64], P1 ;  /* 0x0500000076007fae */ /* 0x0003e20008921844 */
[----:B------:R-:W-:Y:S02]  /*1760d0*/  STL [R1+0x573c], R144 ;  /* 0x00573c9001007387 */ /* 0x000fe40000100800 */
[----:B------:R2:W-:Y:S02]  /*1760e0*/  STL [R1+0x5738], R148 ;  /* 0x0057389401007387 */ /* 0x0005e40000100800 */
[----:B------:R-:W-:Y:S01]  /*1760f0*/  STL [R1+0x5734], R145 ;  /* 0x0057349101007387 */ /* 0x000fe20000100800 */
[----:B------:R3:W-:Y:S01]  /*176100*/  STL [R1+0x5730], R149 ;  /* 0x0057309501007387 */ /* 0x0007e20000100800 */
[----:B------:R-:W4:Y:S02]  /*176110*/  LDL.LU R152, [R1+0x56cc] ;  /* 0x0056cc0001987983 */ /* 0x000f240000300800 */
[----:B-1----:R-:W-:Y:S01]  /*176120*/  IMAD.MOV.U32 R118, RZ, RZ, R146 ;  /* 0x000000ffff767224 */ /* 0x002fe200078e0092 */
[----:B------:R-:W-:-:S02]  /*176130*/  MOV R119, R148 ;  /* 0x0000009400777202 */ /* 0x000fc40000000f00 */
[----:B--2---:R-:W2:Y:S04]  /*176140*/  LDL.LU R148, [R1+0x56c4] ;  /* 0x0056c40001947983 */ /* 0x004ea80000300800 */
[----:B------:R1:W-:Y:S01]  /*176150*/  LDGSTS.E [R0+0x5200], [R118.64], P1 ;  /* 0x0520000076007fae */ /* 0x0003e20008921844 */
[----:B------:R-:W2:Y:S02]  /*176160*/  LDL.LU R146, [R1+0x56bc] ;  /* 0x0056bc0001927983 */ /* 0x000ea40000300800 */
[----:B------:R-:W2:Y:S01]  /*176170*/  LDL.LU R164, [R1+0x56c0] ;  /* 0x0056c00001a47983 */ /* 0x000ea20000300800 */
[----:B-1----:R-:W-:Y:S01]  /*176180*/  MOV R118, R144 ;  /* 0x0000009000767202 */ /* 0x002fe20000000f00 */
[----:B------:R-:W-:Y:S01]  /*176190*/  IMAD.MOV.U32 R119, RZ, RZ, R149 ;  /* 0x000000ffff777224 */ /* 0x000fe200078e0095 */
[----:B------:R-:W2:Y:S04]  /*1761a0*/  LDL.LU R144, [R1+0x56b4] ;  /* 0x0056b40001907983 */ /* 0x000ea80000300800 */
[----:B------:R1:W-:Y:S01]  /*1761b0*/  LDGSTS.E [R0+0x5400], [R118.64], P1 ;  /* 0x0540000076007fae */ /* 0x0003e20008921844 */
[----:B------:R-:W-:-:S05]  /*1761c0*/  IMAD.X R147, R147, 0x1, R244, P2 ;  /* 0x0000000193937824 */ /* 0x000fca00010e06f4 */
[----:B------:R1:W-:Y:S01]  /*1761d0*/  STL [R1+0x5728], R147 ;  /* 0x0057289301007387 */ /* 0x0003e20000100800 */
[----:B---3--:R-:W3:Y:S02]  /*1761e0*/  LDL.LU R149, [R1+0x56b8] ;  /* 0x0056b80001957983 */ /* 0x008ee40000300800 */
[----:B-1----:R-:W-:Y:S01]  /*1761f0*/  IMAD.MOV.U32 R119, RZ, RZ, R147 ;  /* 0x000000ffff777224 */ /* 0x002fe200078e0093 */
[----:B------:R-:W-:Y:S02]  /*176200*/  MOV R118, R145 ;  /* 0x0000009100767202 */ /* 0x000fe40000000f00 */
[C---:B------:R-:W-:Y:S02]  /*176210*/  ISETP.GT.AND P2, PT, R116.reuse, 0x16, PT ;  /* 0x000000167400780c */ /* 0x040fe40003f44270 */
[----:B------:R-:W-:Y:S01]  /*176220*/  ISETP.GT.AND P5, PT, R116, 0x1a, PT ;  /* 0x0000001a7400780c */ /* 0x000fe20003fa4270 */
[----:B------:R1:W-:Y:S04]  /*176230*/  LDGSTS.E [R0+0x5600], [R118.64], P1 ;  /* 0x0560000076007fae */ /* 0x0003e80008921844 */
[----:B------:R-:W3:Y:S01]  /*176240*/  LDL.LU R147, [R1+0x56b0] ;  /* 0x0056b00001937983 */ /* 0x000ee20000300800 */
[----:B------:R-:W3:Y:S01]  /*176250*/  LDL.LU R145, [R1+0x56a8] ;  /* 0x0056a80001917983 */ /* 0x000ee20000300800 */
[----:B------:R-:W-:Y:S01]  /*176260*/  HMMA.1688.F32.TF32 R28, R8, R168, R28 ;  /* 0x000000a8081c723c */ /* 0x000fe2000008101c */
[----:B------:R-:W3:Y:S01]  /*176270*/  LDL.LU R169, [R1+0x564c] ;  /* 0x00564c0001a97983 */ /* 0x000ee20000300800 */
[----:B-1----:R-:W-:-:S02]  /*176280*/  SEL R119, RZ, 0x4, !P2 ;  /* 0x00000004ff777807 */ /* 0x002fc40005000000 */
[----:B------:R-:W-:Y:S02]  /*176290*/  SEL R118, RZ, 0x4, !P5 ;  /* 0x00000004ff767807 */ /* 0x000fe40006800000 */
[----:B------:R-:W-:Y:S02]  /*1762a0*/  SEL R119, R119, RZ, !P0 ;  /* 0x000000ff77777207 */ /* 0x000fe40004000000 */
[----:B------:R-:W-:Y:S01]  /*1762b0*/  SEL R118, R118, RZ, !P0 ;  /* 0x000000ff76767207 */ /* 0x000fe20004000000 */
[----:B------:R-:W-:Y:S01]  /*1762c0*/  HMMA.1688.F32.TF32 R24, R8, R176, R24 ;  /* 0x000000b00818723c */ /* 0x000fe20000081018 */
[-C--:B----4-:R-:W-:Y:S02]  /*1762d0*/  IADD3 R152, P1, R152, R247.reuse, RZ ;  /* 0x000000f798987210 */ /* 0x090fe40007f3e0ff */
[-C--:B--2---:R-:W-:Y:S02]  /*1762e0*/  IADD3 R148, P2, R148, R247.reuse, RZ ;  /* 0x000000f794947210 */ /* 0x084fe40007f5e0ff */
[----:B------:R-:W-:-:S02]  /*1762f0*/  IADD3 R146, P5, R146, R247, RZ ;  /* 0x000000f792927210 */ /* 0x000fc40007fbe0ff */
[----:B------:R-:W-:Y:S01]  /*176300*/  IADD3.X R164, R164, R244, RZ, P1, !PT ;  /* 0x000000f4a4a47210 */ /* 0x000fe20000ffe4ff */
[----:B------:R1:W-:Y:S01]  /*176310*/  STL [R1+0x56cc], R152 ;  /* 0x0056cc9801007387 */ /* 0x0003e20000100800 */
[----:B------:R2:W-:Y:S02]  /*176320*/  STL [R1+0x56c4], R148 ;  /* 0x0056c49401007387 */ /* 0x0005e40000100800 */
[----:B------:R-:W-:Y:S01]  /*176330*/  STL [R1+0x56bc], R146 ;  /* 0x0056bc9201007387 */ /* 0x000fe20000100800 */
[----:B------:R4:W-:Y:S01]  /*176340*/  STL [R1+0x56c0], R164 ;  /* 0x0056c0a401007387 */ /* 0x0009e20000100800 */
[----:B------:R-:W-:Y:S01]  /*176350*/  ISETP.NE.U32.AND P1, PT, R119, RZ, PT ;  /* 0x000000ff7700720c */ /* 0x000fe20003f25070 */
[----:B------:R-:W-:Y:S02]  /*176360*/  MOV R119, R164 ;  /* 0x000000a400777202 */ /* 0x000fe40000000f00 */
[----:B---3--:R-:W-:Y:S01]  /*176370*/  IMAD.X R149, R149, 0x1, R244, P2 ;  /* 0x0000000195957824 */ /* 0x008fe200010e06f4 */
[----:B------:R-:W-:Y:S01]  /*176380*/  ISETP.NE.U32.AND P2, PT, R118, RZ, PT ;  /* 0x000000ff7600720c */ /* 0x000fe20003f45070 */
[----:B------:R-:W-:-:S03]  /*176390*/  IMAD.MOV.U32 R118, RZ, RZ, R152 ;  /* 0x000000ffff767224 */ /* 0x000fc600078e0098 */
[----:B------:R2:W-:Y:S01]  /*1763a0*/  STL [R1+0x56b8], R149 ;  /* 0x0056b89501007387 */ /* 0x0005e20000100800 */
[----:B------:R-:W3:Y:S02]  /*1763b0*/  LDL.LU R178, [R1+0x61c8] ;  /* 0x0061c80001b27983 */ /* 0x000ee40000300800 */
[----:B------:R-:W3:Y:S01]  /*1763c0*/  LDL.LU.64 R176, [R1+0x61c0] ;  /* 0x0061c00001b07983 */ /* 0x000ee20000300a00 */
[----:B------:R-:W-:Y:S01]  /*1763d0*/  IADD3.X R147, R147, R244, RZ, P5, !PT ;  /* 0x000000f493937210 */ /* 0x000fe20002ffe4ff */
[----:B------:R-:W-:Y:S01]  /*1763e0*/  IADD3 R144, P5, R144, R247, RZ ;  /* 0x000000f790907210 */ /* 0x000fe20007fbe0ff */
[----:B------:R2:W-:Y:S04]  /*1763f0*/  LDGSTS.E [R0+0x7000], [R118.64], P3 ;  /* 0x0700000076007fae */ /* 0x0005e80009921844 */
[----:B------:R-:W-:Y:S01]  /*176400*/  STL [R1+0x56b0], R147 ;  /* 0x0056b09301007387 */ /* 0x000fe20000100800 */
[----:B------:R-:W3:Y:S02]  /*176410*/  LDL.LU R165, [R1+0x5644] ;  /* 0x0056440001a57983 */ /* 0x000ee40000300800 */
[----:B------:R4:W-:Y:S02]  /*176420*/  STL [R1+0x56b4], R144 ;  /* 0x0056b49001007387 */ /* 0x0009e40000100800 */
[----:B-1----:R-:W3:Y:S02]  /*176430*/  LDL.LU R152, [R1+0x563c] ;  /* 0x00563c0001987983 */ /* 0x002ee40000300800 */
[----:B------:R-:W-:Y:S01]  /*176440*/  IMAD.X R145, R145, 0x1, R244, P5 ;  /* 0x0000000191917824 */ /* 0x000fe200028e06f4 */
[----:B------:R-:W3:Y:S01]  /*176450*/  LDL.LU R179, [R1+0x5640] ;  /* 0x0056400001b37983 */ /* 0x000ee20000300800 */
[----:B--2---:R-:W-:-:S03]  /*176460*/  MOV R118, R148 ;  /* 0x0000009400767202 */ /* 0x004fc60000000f00 */
[----:B------:R-:W2:Y:S01]  /*176470*/  LDL.LU R148, [R1+0x5634] ;  /* 0x0056340001947983 */ /* 0x000ea20000300800 */
[----:B------:R1:W-:Y:S02]  /*176480*/  STL [R1+0x56a8], R145 ;  /* 0x0056a89101007387 */ /* 0x0003e40000100800 */
[----:B------:R-:W2:Y:S02]  /*176490*/  LDL.LU R168, [R1+0x5638] ;  /* 0x0056380001a87983 */ /* 0x000ea40000300800 */
[----:B----4-:R-:W4:Y:S02]  /*1764a0*/  LDL.LU R164, [R1+0x5630] ;  /* 0x0056300001a47983 */ /* 0x010f240000300800 */
[----:B------:R-:W-:Y:S02]  /*1764b0*/  IMAD.MOV.U32 R119, RZ, RZ, R149 ;  /* 0x000000ffff777224 */ /* 0x000fe400078e0095 */
[----:B------:R-:W4:Y:S04]  /*1764c0*/  LDL.LU R149, [R1+0x5628] ;  /* 0x0056280001957983 */ /* 0x000f280000300800 */
[----:B------:R1:W-:Y:S01]  /*1764d0*/  LDGSTS.E [R0+0x7200], [R118.64], P3 ;  /* 0x0720000076007fae */ /* 0x0003e20009921844 */
[----:B------:R-:W-:-:S02]  /*1764e0*/  IADD3 R169, P5, R169, R247, RZ ;  /* 0x000000f7a9a97210 */ /* 0x000fc40007fbe0ff */
[----:B-1----:R-:W-:Y:S01]  /*1764f0*/  MOV R118, R146 ;  /* 0x0000009200767202 */ /* 0x002fe20000000f00 */
[----:B------:R-:W-:-:S05]  /*176500*/  IMAD.MOV.U32 R119, RZ, RZ, R147 ;  /* 0x000000ffff777224 */ /* 0x000fca00078e0093 */
[----:B------:R1:W-:Y:S02]  /*176510*/  LDGSTS.E [R0+0x7400], [R118.64], P3 ;  /* 0x0740000076007fae */ /* 0x0003e40009921844 */
[----:B-1----:R-:W-:Y:S01]  /*176520*/  MOV R118, R144 ;  /* 0x0000009000767202 */ /* 0x002fe20000000f00 */
[----:B------:R-:W-:Y:S01]  /*176530*/  IMAD.MOV.U32 R119, RZ, RZ, R145 ;  /* 0x000000ffff777224 */ /* 0x000fe200078e0091 */
[----:B------:R-:W4:Y:S04]  /*176540*/  LDL.LU R144, [R1+0x16e0] ;  /* 0x0016e00001907983 */ /* 0x000f280000300800 */
[----:B------:R1:W-:Y:S01]  /*176550*/  LDGSTS.E [R0+0x7600], [R118.64], P3 ;  /* 0x0760000076007fae */ /* 0x0003e20009921844 */
[----:B------:R-:W-:Y:S02]  /*176560*/  STL [R1+0x564c], R169 ;  /* 0x00564ca901007387 */ /* 0x000fe40000100800 */
[----:B------:R-:W-:-:S02]  /*176570*/  IMAD.MOV.U32 R210, RZ, RZ, R187 ;  /* 0x000000ffffd27224 */ /* 0x000fc400078e00bb */
[----:B------:R-:W4:Y:S01]  /*176580*/  LDL.LU R145, [R1+0x16e4] ;  /* 0x0016e40001917983 */ /* 0x000f220000300800 */
[----:B------:R-:W-:Y:S01]  /*176590*/  MOV R146, R186 ;  /* 0x000000ba00927202 */ /* 0x000fe20000000f00 */
[C---:B------:R-:W-:Y:S01]  /*1765a0*/  HMMA.1688.F32.TF32 R20, R8.reuse, R184, R20 ;  /* 0x000000b80814723c */ /* 0x040fe20000081014 */
[----:B------:R-:W4:Y:S01]  /*1765b0*/  LDL.LU.64 R186, [R1+0x61b8] ;  /* 0x0061b80001ba7983 */ /* 0x000f220000300a00 */
[----:B------:R-:W4:Y:S02]  /*1765c0*/  LDL.LU.64 R184, [R1+0x61b0] ;  /* 0x0061b00001b87983 */ /* 0x000f240000300a00 */
[----:B-1----:R-:W-:Y:S02]  /*1765d0*/  IMAD.MOV.U32 R118, RZ, RZ, R169 ;  /* 0x000000ffff767224 */ /* 0x002fe400078e00a9 */
[----:B------:R-:W-:Y:S02]  /*1765e0*/  IMAD.MOV.U32 R147, RZ, RZ, R180 ;  /* 0x000000ffff937224 */ /* 0x000fe400078e00b4 */
[----:B------:R-:W-:Y:S01]  /*1765f0*/  HMMA.1688.F32.TF32 R108, R8, R200, R108 ;  /* 0x000000c8086c723c */ /* 0x000fe2000008106c */
[----:B---3--:R-:W-:-:S02]  /*176600*/  IADD3 R165, P3, R165, R247, RZ ;  /* 0x000000f7a5a57210 */ /* 0x008fc40007f7e0ff */
[----:B------:R-:W-:Y:S01]  /*176610*/  IADD3.X R179, R179, R244, RZ, P5, !PT ;  /* 0x000000f4b3b37210 */ /* 0x000fe20002ffe4ff */
[----:B------:R-:W-:-:S03]  /*176620*/  IADD3 R152, P5, R152, R247, RZ ;  /* 0x000000f798987210 */ /* 0x000fc60007fbe0ff */
[----:B------:R-:W-:Y:S01]  /*176630*/  MOV R119, R179 ;  /* 0x000000b300777202 */ /* 0x000fe20000000f00 */
[----:B------:R1:W-:Y:S01]  /*176640*/  STL [R1+0x5644], R165 ;  /* 0x005644a501007387 */ /* 0x0003e20000100800 */
[----:B--2---:R-:W-:Y:S01]  /*176650*/  IMAD.X R168, R168, 0x1, R244, P3 ;  /* 0x00000001a8a87824 */ /* 0x004fe200018e06f4 */
[----:B------:R-:W-:Y:S02]  /*176660*/  IADD3 R148, P3, R148, R247, RZ ;  /* 0x000000f794947210 */ /* 0x000fe40007f7e0ff */
[----:B------:R2:W-:Y:S01]  /*176670*/  LDGSTS.E [R0+0x9000], [R118.64], P4 ;  /* 0x0900000076007fae */ /* 0x0005e2000a121844 */
[----:B----4-:R-:W-:-:S03]  /*176680*/  IADD3.X R164, R164, R244, RZ, P5, !PT ;  /* 0x000000f4a4a47210 */ /* 0x010fc60002ffe4ff */
[----:B------:R-:W-:Y:S01]  /*176690*/  STL [R1+0x5640], R179 ;  /* 0x005640b301007387 */ /* 0x000fe20000100800 */
[----:B------:R3:W-:Y:S02]  /*1766a0*/  STL [R1+0x563c], R152 ;  /* 0x00563c9801007387 */ /* 0x0007e40000100800 */
[----:B------:R4:W-:Y:S02]  /*1766b0*/  STL [R1+0x5638], R168 ;  /* 0x005638a801007387 */ /* 0x0009e40000100800 */
[----:B------:R-:W-:Y:S01]  /*1766c0*/  IMAD.X R149, R149, 0x1, R244, P3 ;  /* 0x0000000195957824 */ /* 0x000fe200018e06f4 */
[----:B------:R-:W-:Y:S01]  /*1766d0*/  STL [R1+0x5634], R148 ;  /* 0x0056349401007387 */ /* 0x000fe20000100800 */
[----:B------:R3:W-:Y:S02]  /*1766e0*/  STL [R1+0x5630], R164 ;  /* 0x005630a401007387 */ /* 0x0007e40000100800 */
[----:B--2---:R-:W-:Y:S01]  /*1766f0*/  IMAD.MOV.U32 R118, RZ, RZ, R165 ;  /* 0x000000ffff767224 */ /* 0x004fe200078e00a5 */
[----:B------:R-:W-:Y:S01]  /*176700*/  MOV R119, R168 ;  /* 0x000000a800777202 */ /* 0x000fe20000000f00 */
[----:B-1----:R-:W2:Y:S04]  /*176710*/  LDL.LU R165, [R1+0x55cc] ;  /* 0x0055cc0001a57983 */ /* 0x002ea80000300800 */
[----:B------:R1:W-:Y:S02]  /*176720*/  LDGSTS.E [R0+0x9200], [R118.64], P4 ;  /* 0x0920000076007fae */ /* 0x0003e4000a121844 */
[----:B-1----:R-:W-:-:S02]  /*176730*/  MOV R118, R152 ;  /* 0x0000009800767202 */ /* 0x002fc40000000f00 */
[----:B---3--:R-:W3:Y:S01]  /*176740*/  LDL.LU R152, [R1+0x55c4] ;  /* 0x0055c40001987983 */ /* 0x008ee20000300800 */
[----:B------:R1:W-:Y:S02]  /*176750*/  STL [R1+0x5628], R149 ;  /* 0x0056289501007387 */ /* 0x0003e40000100800 */
[----:B------:R-:W3:Y:S02]  /*176760*/  LDL.LU R180, [R1+0x55bc] ;  /* 0x0055bc0001b47983 */ /* 0x000ee40000300800 */
[----:B------:R-:W3:Y:S01]  /*176770*/  LDL.LU R179, [R1+0x55c0] ;  /* 0x0055c00001b37983 */ /* 0x000ee20000300800 */
[----:B----4-:R-:W4:Y:S01]  /*176780*/  LDL.LU R168, [R1+0x55b8] ;  /* 0x0055b80001a87983 */ /* 0x010f220000300800 */
[----:B------:R-:W4:Y:S02]  /*176790*/  LDL.LU R169, [R1+0x55b0] ;  /* 0x0055b00001a97983 */ /* 0x000f240000300800 */
[----:B------:R-:W4:Y:S02]  /*1767a0*/  LDL.LU R201, [R1+0x55a8] ;  /* 0x0055a80001c97983 */ /* 0x000f240000300800 */
[----:B------:R-:W4:Y:S02]  /*1767b0*/  LDL.LU R200, [R1+0x55b4] ;  /* 0x0055b40001c87983 */ /* 0x000f240000300800 */
[----:B------:R-:W-:Y:S01]  /*1767c0*/  IMAD.MOV.U32 R119, RZ, RZ, R164 ;  /* 0x000000ffff777224 */ /* 0x000fe200078e00a4 */
[----:B------:R-:W-:-:S02]  /*1767d0*/  ISETP.GT.AND P3, PT, R116, 0x1e, PT ;  /* 0x0000001e7400780c */ /* 0x000fc40003f64270 */
[----:B------:R-:W-:Y:S02]  /*1767e0*/  ISETP.GT.AND P5, PT, R116, 0x22, PT ;  /* 0x000000227400780c */ /* 0x000fe40003fa4270 */
[----:B------:R1:W-:Y:S01]  /*1767f0*/  LDGSTS.E [R0+0x9400], [R118.64], P4 ;  /* 0x0940000076007fae */ /* 0x0003e2000a121844 */
[----:B------:R-:W-:Y:S01]  /*176800*/  HMMA.1688.F32.TF32 R124, R8, R188, R124 ;  /* 0x000000bc087c723c */ /* 0x000fe2000008107c */
[----:B------:R-:W4:Y:S02]  /*176810*/  LDL.LU R189, [R1+0x5540] ;  /* 0x0055400001bd7983 */ /* 0x000f240000300800 */
[----:B------:R-:W4:Y:S01]  /*176820*/  LDL.LU R188, [R1+0x554c] ;  /* 0x00554c0001bc7983 */ /* 0x000f220000300800 */
[----:B------:R-:W4:Y:S01]  /*176830*/  LDL.LU R164, [R1+0x5544] ;  /* 0x0055440001a47983 */ /* 0x000f220000300800 */
[----:B-1----:R-:W-:Y:S01]  /*176840*/  MOV R118, R148 ;  /* 0x0000009400767202 */ /* 0x002fe20000000f00 */
[----:B------:R-:W-:Y:S02]  /*176850*/  IMAD.MOV.U32 R119, RZ, RZ, R149 ;  /* 0x000000ffff777224 */ /* 0x000fe400078e0095 */
[----:B------:R-:W4:Y:S04]  /*176860*/  LDL.LU R149, [R1+0x553c] ;  /* 0x00553c0001957983 */ /* 0x000f280000300800 */
[----:B------:R1:W-:Y:S01]  /*176870*/  LDGSTS.E [R0+0x9600], [R118.64], P4 ;  /* 0x0960000076007fae */ /* 0x0003e2000a121844 */
[----:B------:R-:W4:Y:S01]  /*176880*/  LDL.LU R148, [R1+0x5534] ;  /* 0x0055340001947983 */ /* 0x000f220000300800 */
[----:B-1----:R-:W-:-:S02]  /*176890*/  SEL R119, RZ, 0x4, !P3 ;  /* 0x00000004ff777807 */ /* 0x002fc40005800000 */
[----:B------:R-:W-:Y:S02]  /*1768a0*/  SEL R118, RZ, 0x4, !P5 ;  /* 0x00000004ff767807 */ /* 0x000fe40006800000 */
[----:B------:R-:W-:Y:S02]  /*1768b0*/  SEL R119, R119, RZ, !P0 ;  /* 0x000000ff77777207 */ /* 0x000fe40004000000 */
[----:B------:R-:W-:Y:S01]  /*1768c0*/  SEL R118, R118, RZ, !P0 ;  /* 0x000000ff76767207 */ /* 0x000fe20004000000 */
[----:B------:R-:W-:Y:S01]  /*1768d0*/  HMMA.1688.F32.TF32 R16, R8, R144, R16 ;  /* 0x000000900810723c */ /* 0x000fe20000081010 */
[----:B--2---:R-:W-:-:S05]  /*1768e0*/  IADD3 R165, P3, R165, R247, RZ ;  /* 0x000000f7a5a57210 */ /* 0x004fca0007f7e0ff */
[----:B------:R-:W-:Y:S01]  /*1768f0*/  STL [R1+0x55cc], R165 ;  /* 0x0055cca501007387 */ /* 0x000fe20000100800 */
[-C--:B---3--:R-:W-:Y:S02]  /*176900*/  IADD3 R152, P4, R152, R247.reuse, RZ ;  /* 0x000000f798987210 */ /* 0x088fe40007f9e0ff */
[----:B------:R-:W-:Y:S02]  /*176910*/  IADD3 R180, P5, R180, R247, RZ ;  /* 0x000000f7b4b47210 */ /* 0x000fe40007fbe0ff */
[-C--:B------:R-:W-:Y:S01]  /*176920*/  IADD3.X R179, R179, R244.reuse, RZ, P3, !PT ;  /* 0x000000f4b3b37210 */ /* 0x080fe20001ffe4ff */
[----:B------:R-:W-:Y:S02]  /*176930*/  ISETP.NE.U32.AND P3, PT, R119, RZ, PT ;  /* 0x000000ff7700720c */ /* 0x000fe40003f65070 */
[----:B----4-:R-:W-:Y:S01]  /*176940*/  IMAD.X R168, R168, 0x1, R244, P4 ;  /* 0x00000001a8a87824 */ /* 0x010fe200020e06f4 */
[----:B------:R-:W-:Y:S01]  /*176950*/  ISETP.NE.U32.AND P4, PT, R118, RZ, PT ;  /* 0x000000ff7600720c */ /* 0x000fe20003f85070 */
[----:B------:R-:W-:Y:S01]  /*176960*/  STL [R1+0x55c4], R152 ;  /* 0x0055c49801007387 */ /* 0x000fe20000100800 */
[----:B------:R-:W-:Y:S01]  /*176970*/  IADD3.X R169, R169, R244, RZ, P5, !PT ;  /* 0x000000f4a9a97210 */ /* 0x000fe20002ffe4ff */
[----:B------:R-:W-:Y:S01]  /*176980*/  IMAD.MOV.U32 R118, RZ, RZ, R165 ;  /* 0x000000ffff767224 */ /* 0x000fe200078e00a5 */
[----:B------:R-:W-:Y:S01]  /*176990*/  MOV R119, R179 ;  /* 0x000000b300777202 */ /* 0x000fe20000000f00 */
[----:B------:R-:W-:Y:S01]  /*1769a0*/  STL [R1+0x55bc], R180 ;  /* 0x0055bcb401007387 */ /* 0x000fe20000100800 */
[----:B------:R1:W-:Y:S02]  /*1769b0*/  STL [R1+0x55c0], R179 ;  /* 0x0055c0b301007387 */ /* 0x0003e40000100800 */
[----:B------:R2:W-:Y:S01]  /*1769c0*/  STL [R1+0x55b8], R168 ;  /* 0x0055b8a801007387 */ /* 0x0005e20000100800 */
[----:B------:R-:W-:Y:S01]  /*1769d0*/  IADD3 R200, P5, R200, R247, RZ ;  /* 0x000000f7c8c87210 */ /* 0x000fe20007fbe0ff */
[----:B------:R3:W-:Y:S04]  /*1769e0*/  LDGSTS.E [R0+0xb000], [R118.64], P1 ;  /* 0x0b00000076007fae */ /* 0x0007e80008921844 */
[----:B-1----:R-:W4:Y:S01]  /*1769f0*/  LDL.LU R179, [R1+0x61a8] ;  /* 0x0061a80001b37983 */ /* 0x002f220000300800 */
[----:B------:R1:W-:Y:S02]  /*176a00*/  STL [R1+0x55b0], R169 ;  /* 0x0055b0a901007387 */ /* 0x0003e40000100800 */
[----:B------:R-:W4:Y:S01]  /*176a10*/  LDL.LU R165, [R1+0x5538] ;  /* 0x0055380001a57983 */ /* 0x000f220000300800 */
[----:B---3--:R-:W-:Y:S01]  /*176a20*/  MOV R118, R152 ;  /* 0x0000009800767202 */ /* 0x008fe20000000f00 */
[----:B------:R-:W-:Y:S01]  /*176a30*/  IMAD.MOV.U32 R119, RZ, RZ, R168 ;  /* 0x000000ffff777224 */ /* 0x000fe200078e00a8 */
[----:B------:R-:W-:Y:S01]  /*176a40*/  STL [R1+0x55b4], R200 ;  /* 0x0055b4c801007387 */ /* 0x000fe20000100800 */
[----:B------:R-:W3:Y:S02]  /*176a50*/  LDL.LU R145, [R1+0x5530] ;  /* 0x0055300001917983 */ /* 0x000ee40000300800 */
[----:B------:R-:W-:-:S02]  /*176a60*/  IMAD.X R201, R201, 0x1, R244, P5 ;  /* 0x00000001c9c97824 */ /* 0x000fc400028e06f4 */
[----:B--2---:R-:W2:Y:S01]  /*176a70*/  LDL.LU R168, [R1+0x61a4] ;  /* 0x0061a40001a87983 */ /* 0x004ea20000300800 */
[----:B------:R1:W-:Y:S04]  /*176a80*/  LDGSTS.E [R0+0xb200], [R118.64], P1 ;  /* 0x0b20000076007fae */ /* 0x0003e80008921844 */
[----:B------:R-:W2:Y:S01]  /*176a90*/  LDL.LU R152, [R1+0x61a0] ;  /* 0x0061a00001987983 */ /* 0x000ea20000300800 */
[----:B-1----:R-:W-:Y:S01]  /*176aa0*/  IMAD.MOV.U32 R119, RZ, RZ, R169 ;  /* 0x000000ffff777224 */ /* 0x002fe200078e00a9 */
[----:B------:R-:W-:Y:S02]  /*176ab0*/  MOV R118, R180 ;  /* 0x000000b400767202 */ /* 0x000fe40000000f00 */
[----:B------:R-:W2:Y:S01]  /*176ac0*/  LDL.LU R169, [R1+0x619c] ;  /* 0x00619c0001a97983 */ /* 0x000ea20000300800 */
[----:B------:R-:W2:Y:S02]  /*176ad0*/  LDL.LU R180, [R1+0x6198] ;  /* 0x0061980001b47983 */ /* 0x000ea40000300800 */
[----:B------:R-:W-:Y:S02]  /*176ae0*/  STL [R1+0x55a8], R201 ;  /* 0x0055a8c901007387 */ /* 0x000fe40000100800 */
[----:B------:R-:W2:Y:S01]  /*176af0*/  LDL.LU R144, [R1+0x5528] ;  /* 0x0055280001907983 */ /* 0x000ea20000300800 */
[----:B------:R1:W-:Y:S01]  /*176b00*/  LDGSTS.E [R0+0xb400], [R118.64], P1 ;  /* 0x0b40000076007fae */ /* 0x0003e20008921844 */
[----:B------:R-:W-:-:S04]  /*176b10*/  IADD3 R188, P5, R188, R247, RZ ;  /* 0x000000f7bcbc7210 */ /* 0x000fc80007fbe0ff */
[----:B------:R-:W-:Y:S02]  /*176b20*/  IADD3.X R189, R189, R244, RZ, P5, !PT ;  /* 0x000000f4bdbd7210 */ /* 0x000fe40002ffe4ff */
[----:B-1----:R-:W-:Y:S01]  /*176b30*/  MOV R118, R200 ;  /* 0x000000c800767202 */ /* 0x002fe20000000f00 */
[----:B------:R-:W-:-:S05]  /*176b40*/  IMAD.MOV.U32 R119, RZ, RZ, R201 ;  /* 0x000000ffff777224 */ /* 0x000fca00078e00c9 */
[----:B------:R1:W-:Y:S01]  /*176b50*/  LDGSTS.E [R0+0xb600], [R118.64], P1 ;  /* 0x0b60000076007fae */ /* 0x0003e20008921844 */
[-C--:B------:R-:W-:Y:S02]  /*176b60*/  IADD3 R164, P1, R164, R247.reuse, RZ ;  /* 0x000000f7a4a47210 */ /* 0x080fe40007f3e0ff */
[----:B------:R-:W-:Y:S01]  /*176b70*/  IADD3 R149, P5, R149, R247, RZ ;  /* 0x000000f795957210 */ /* 0x000fe20007fbe0ff */
[----:B------:R-:W-:Y:S02]  /*176b80*/  STL [R1+0x554c], R188 ;  /* 0x00554cbc01007387 */ /* 0x000fe40000100800 */
[----:B------:R-:W-:Y:S02]  /*176b90*/  STL [R1+0x5544], R164 ;  /* 0x005544a401007387 */ /* 0x000fe40000100800 */
[----:B-1----:R-:W-:Y:S01]  /*176ba0*/  IMAD.MOV.U32 R118, RZ, RZ, R188 ;  /* 0x000000ffff767224 */ /* 0x002fe200078e00bc */
[----:B------:R-:W-:Y:S01]  /*176bb0*/  MOV R119, R189 ;  /* 0x000000bd00777202 */ /* 0x000fe20000000f00 */
[----:B------:R-:W-:Y:S04]  /*176bc0*/  STL [R1+0x5540], R189 ;  /* 0x005540bd01007387 */ /* 0x000fe80000100800 */
[----:B------:R1:W-:Y:S01]  /*176bd0*/  LDGSTS.E [R0+0xd000], [R118.64], P2 ;  /* 0x0d00000076007fae */ /* 0x0003e20009121844 */
[----:B------:R1:W-:Y:S01]  /*176be0*/  STL [R1+0x553c], R149 ;  /* 0x00553c9501007387 */ /* 0x0003e20000100800 */
[----:B------:R-:W-:Y:S01]  /*176bf0*/  HMMA.1688.F32.TF32 R12, R8, R224, R12 ;  /* 0x000000e0080c723c */ /* 0x000fe2000008100c */
[----:B-1----:R-:W-:-:S02]  /*176c00*/  IMAD.MOV.U32 R118, RZ, RZ, R164 ;  /* 0x000000ffff767224 */ /* 0x002fc400078e00a4 */
[----:B----4-:R-:W-:Y:S01]  /*176c10*/  IMAD.X R165, R165, 0x1, R244, P1 ;  /* 0x00000001a5a57824 */ /* 0x010fe200008e06f4 */
[----:B------:R-:W-:-:S04]  /*176c20*/  IADD3 R148, P1, R148, R247, RZ ;  /* 0x000000f794947210 */ /* 0x000fc80007f3e0ff */
[----:B------:R-:W-:Y:S02]  /*176c30*/  MOV R119, R165 ;  /* 0x000000a500777202 */ /* 0x000fe40000000f00 */
[----:B---3--:R-:W-:Y:S01]  /*176c40*/  IADD3.X R145, R145, R244, RZ, P5, !PT ;  /* 0x000000f491917210 */ /* 0x008fe20002ffe4ff */
[----:B------:R-:W-:Y:S01]  /*176c50*/  STL [R1+0x5538], R165 ;  /* 0x005538a501007387 */ /* 0x000fe20000100800 */
[----:B------:R-:W-:Y:S03]  /*176c60*/  STL [R1+0x5534], R148 ;  /* 0x0055349401007387 */ /* 0x000fe60000100800 */
[----:B------:R1:W-:Y:S04]  /*176c70*/  LDGSTS.E [R0+0xd200], [R118.64], P2 ;  /* 0x0d20000076007fae */ /* 0x0003e80009121844 */
[----:B------:R3:W-:Y:S01]  /*176c80*/  STL [R1+0x5530], R145 ;  /* 0x0055309101007387 */ /* 0x0007e20000100800 */
[----:B-1----:R-:W-:-:S03]  /*176c90*/  MOV R118, R149 ;  /* 0x0000009500767202 */ /* 0x002fc60000000f00 */
[----:B------:R-:W4:Y:S01]  /*176ca0*/  LDL.LU R149, [R1+0x54cc] ;  /* 0x0054cc0001957983 */ /* 0x000f220000300800 */
[----:B------:R-:W4:Y:S02]  /*176cb0*/  LDL.LU R225, [R1+0x54c4] ;  /* 0x0054c40001e17983 */ /* 0x000f240000300800 */
[----:B--2---:R-:W-:Y:S02]  /*176cc0*/  IMAD.X R144, R144, 0x1, R244, P1 ;  /* 0x0000000190907824 */ /* 0x004fe400008e06f4 */
[----:B------:R-:W-:-:S03]  /*176cd0*/  IMAD.MOV.U32 R119, RZ, RZ, R145 ;  /* 0x000000ffff777224 */ /* 0x000fc600078e0091 */
[----:B------:R1:W-:Y:S01]  /*176ce0*/  STL [R1+0x5528], R144 ;  /* 0x0055289001007387 */ /* 0x0003e20000100800 */
[----:B---3--:R-:W2:Y:S02]  /*176cf0*/  LDL.LU R145, [R1+0x54bc] ;  /* 0x0054bc0001917983 */ /* 0x008ea40000300800 */
[----:B------:R-:W3:Y:S01]  /*176d00*/  LDL.LU R165, [R1+0x54c0] ;  /* 0x0054c00001a57983 */ /* 0x000ee20000300800 */
[----:B------:R1:W-:Y:S01]  /*176d10*/  LDGSTS.E [R0+0xd400], [R118.64], P2 ;  /* 0x0d40000076007fae */ /* 0x0003e20009121844 */
[----:B------:R-:W-:Y:S01]  /*176d20*/  ISETP.GT.AND P1, PT, R116, 0x26, PT ;  /* 0x000000267400780c */ /* 0x000fe20003f24270 */
[----:B------:R-:W2:Y:S02]  /*176d30*/  LDL.LU R224, [R1+0x54b0] ;  /* 0x0054b00001e07983 */ /* 0x000ea40000300800 */
[----:B------:R-:W2:Y:S01]  /*176d40*/  LDL.LU R201, [R1+0x54a8] ;  /* 0x0054a80001c97983 */ /* 0x000ea20000300800 */
[----:B------:R-:W2:Y:S01]  /*176d50*/  LDL.LU R200, [R1+0x54b4] ;  /* 0x0054b40001c87983 */ /* 0x000ea20000300800 */
[----:B------:R-:W2:Y:S02]  /*176d60*/  LDL.LU R189, [R1+0x5440] ;  /* 0x0054400001bd7983 */ /* 0x000ea40000300800 */
[----:B------:R-:W2:Y:S02]  /*176d70*/  LDL.LU R188, [R1+0x544c] ;  /* 0x00544c0001bc7983 */ /* 0x000ea40000300800 */
[----:B------:R-:W2:Y:S01]  /*176d80*/  LDL.LU R164, [R1+0x5444] ;  /* 0x0054440001a47983 */ /* 0x000ea20000300800 */
[----:B-1----:R-:W-:Y:S01]  /*176d90*/  MOV R118, R148 ;  /* 0x0000009400767202 */ /* 0x002fe20000000f00 */
[----:B------:R-:W-:Y:S01]  /*176da0*/  IMAD.MOV.U32 R119, RZ, RZ, R144 ;  /* 0x000000ffff777224 */ /* 0x000fe200078e0090 */
[----:B------:R-:W2:Y:S01]  /*176db0*/  LDL.LU R148, [R1+0x543c] ;  /* 0x00543c0001947983 */ /* 0x000ea20000300800 */
[----:B------:R-:W2:Y:S03]  /*176dc0*/  LDL.LU R144, [R1+0x5434] ;  /* 0x0054340001907983 */ /* 0x000ea60000300800 */
[----:B------:R1:W-:Y:S02]  /*176dd0*/  LDGSTS.E [R0+0xd600], [R118.64], P2 ;  /* 0x0d60000076007fae */ /* 0x0003e40009121844 */
[----:B-1----:R-:W-:-:S04]  /*176de0*/  SEL R119, RZ, 0x4, !P1 ;  /* 0x00000004ff777807 */ /* 0x002fc80004800000 */
[----:B------:R-:W-:Y:S02]  /*176df0*/  SEL R119, R119, RZ, !P0 ;  /* 0x000000ff77777207 */ /* 0x000fe40004000000 */
[-C--:B----4-:R-:W-:Y:S02]  /*176e00*/  IADD3 R149, P1, R149, R247.reuse, RZ ;  /* 0x000000f795957210 */ /* 0x090fe40007f3e0ff */
[----:B------:R-:W-:-:S03]  /*176e10*/  IADD3 R225, P2, R225, R247, RZ ;  /* 0x000000f7e1e17210 */ /* 0x000fc60007f5e0ff */
[----:B------:R-:W-:Y:S02]  /*176e20*/  STL [R1+0x54cc], R149 ;  /* 0x0054cc9501007387 */ /* 0x000fe40000100800 */
[----:B------:R-:W-:Y:S01]  /*176e30*/  STL [R1+0x54c4], R225 ;  /* 0x0054c4e101007387 */ /* 0x000fe20000100800 */
[----:B---3--:R-:W-:Y:S01]  /*176e40*/  IADD3.X R165, R165, R244, RZ, P1, !PT ;  /* 0x000000f4a5a57210 */ /* 0x008fe20000ffe4ff */
[----:B------:R-:W-:Y:S02]  /*176e50*/  ISETP.NE.U32.AND P1, PT, R119, RZ, PT ;  /* 0x000000ff7700720c */ /* 0x000fe40003f25070 */
[----:B------:R-:W3:Y:S01]  /*176e60*/  LDL.LU R119, [R1+0x54b8] ;  /* 0x0054b80001777983 */ /* 0x000ee20000300800 */
[----:B------:R-:W-:-:S04]  /*176e70*/  ISETP.GT.AND P5, PT, R116, 0x2a, PT ;  /* 0x0000002a7400780c */ /* 0x000fc80003fa4270 */
[----:B------:R-:W-:Y:S01]  /*176e80*/  SEL R118, RZ, 0x4, !P5 ;  /* 0x00000004ff767807 */ /* 0x000fe20006800000 */
[----:B--2---:R-:W-:-:S03]  /*176e90*/  IADD3 R145, P5, R145, R247, RZ ;  /* 0x000000f791917210 */ /* 0x004fc60007fbe0ff */
[----:B------:R-:W-:Y:S01]  /*176ea0*/  SEL R118, R118, RZ, !P0 ;  /* 0x000000ff76767207 */ /* 0x000fe20004000000 */
[----:B------:R-:W-:Y:S01]  /*176eb0*/  HMMA.1688.F32.TF32 R4, R8, R220, R4 ;  /* 0x000000dc0804723c */ /* 0x000fe20000081004 */
[----:B------:R-:W-:Y:S01]  /*176ec0*/  STL [R1+0x54bc], R145 ;  /* 0x0054bc9101007387 */ /* 0x000fe20000100800 */
[----:B------:R-:W-:Y:S01]  /*176ed0*/  STL [R1+0x54c0], R165 ;  /* 0x0054c0a501007387 */ /* 0x000fe20000100800 */
[----:B------:R-:W-:Y:S01]  /*176ee0*/  IADD3.X R224, R224, R244, RZ, P5, !PT ;  /* 0x000000f4e0e07210 */ /* 0x000fe20002ffe4ff */
[----:B------:R-:W-:-:S04]  /*176ef0*/  IADD3 R200, P5, R200, R247, RZ ;  /* 0x000000f7c8c87210 */ /* 0x000fc80007fbe0ff */
[----:B------:R-:W-:Y:S01]  /*176f00*/  IADD3.X R201, R201, R244, RZ, P5, !PT ;  /* 0x000000f4c9c97210 */ /* 0x000fe20002ffe4ff */
[----:B---3--:R-:W-:Y:S01]  /*176f10*/  IMAD.X R119, R119, 0x1, R244, P2 ;  /* 0x0000000177777824 */ /* 0x008fe200010e06f4 */
[----:B------:R-:W-:Y:S01]  /*176f20*/  ISETP.NE.U32.AND P2, PT, R118, RZ, PT ;  /* 0x000000ff7600720c */ /* 0x000fe20003f45070 */
[----:B------:R-:W-:Y:S02]  /*176f30*/  MOV R118, R149 ;  /* 0x0000009500767202 */ /* 0x000fe40000000f00 */
[----:B------:R-:W-:Y:S01]  /*176f40*/  IMAD.MOV.U32 R221, RZ, RZ, R119 ;  /* 0x000000ffffdd7224 */ /* 0x000fe200078e0077 */
[----:B------:R1:W-:Y:S01]  /*176f50*/  STL [R1+0x54b8], R119 ;  /* 0x0054b87701007387 */ /* 0x0003e20000100800 */
[----:B------:R-:W-:Y:S02]  /*176f60*/  STL [R1+0x54b0], R224 ;  /* 0x0054b0e001007387 */ /* 0x000fe40000100800 */
[----:B-1----:R-:W-:Y:S02]  /*176f70*/  IMAD.MOV.U32 R119, RZ, RZ, R165 ;  /* 0x000000ffff777224 */ /* 0x002fe400078e00a5 */
[----:B------:R-:W2:Y:S04]  /*176f80*/  LDL.LU R165, [R1+0x5438] ;  /* 0x0054380001a57983 */ /* 0x000ea80000300800 */
[----:B------:R1:W-:Y:S01]  /*176f90*/  LDGSTS.E [R0+0xf000], [R118.64], P3 ;  /* 0x0f00000076007fae */ /* 0x0003e20009921844 */
[----:B------:R-:W-:Y:S02]  /*176fa0*/  STL [R1+0x54b4], R200 ;  /* 0x0054b4c801007387 */ /* 0x000fe40000100800 */
[----:B------:R-:W3:Y:S02]  /*176fb0*/  LDL.LU R149, [R1+0x5430] ;  /* 0x0054300001957983 */ /* 0x000ee40000300800 */
[----:B------:R4:W-:Y:S02]  /*176fc0*/  STL [R1+0x54a8], R201 ;  /* 0x0054a8c901007387 */ /* 0x0009e40000100800 */
[----:B-1----:R-:W-:Y:S01]  /*176fd0*/  IMAD.MOV.U32 R118, RZ, RZ, R225 ;  /* 0x000000ffff767224 */ /* 0x002fe200078e00e1 */
[----:B------:R-:W-:-:S05]  /*176fe0*/  MOV R119, R221 ;  /* 0x000000dd00777202 */ /* 0x000fca0000000f00 */
[----:B------:R1:W-:Y:S02]  /*176ff0*/  LDGSTS.E [R0+0xf200], [R118.64], P3 ;  /* 0x0f20000076007fae */ /* 0x0003e40009921844 */
[----:B-1----:R-:W-:Y:S02]  /*177000*/  IMAD.MOV.U32 R118, RZ, RZ, R145 ;  /* 0x000000ffff767224 */ /* 0x002fe400078e0091 */
[----:B------:R-:W4:Y:S01]  /*177010*/  LDL.LU R145, [R1+0x5428] ;  /* 0x0054280001917983 */ /* 0x000f220000300800 */
[----:B------:R-:W-:Y:S02]  /*177020*/  MOV R119, R224 ;  /* 0x000000e000777202 */ /* 0x000fe40000000f00 */
[----:B------:R-:W-:-:S03]  /*177030*/  IADD3 R188, P5, R188, R247, RZ ;  /* 0x000000f7bcbc7210 */ /* 0x000fc60007fbe0ff */
[----:B------:R1:W-:Y:S02]  /*177040*/  LDGSTS.E [R0+0xf400], [R118.64], P3 ;  /* 0x0f40000076007fae */ /* 0x0003e40009921844 */
[----:B------:R-:W-:Y:S01]  /*177050*/  IMAD.X R189, R189, 0x1, R244, P5 ;  /* 0x00000001bdbd7824 */ /* 0x000fe200028e06f4 */
[----:B------:R-:W-:Y:S01]  /*177060*/  IADD3 R148, P5, R148, R247, RZ ;  /* 0x000000f794947210 */ /* 0x000fe20007fbe0ff */
[----:B-1----:R-:W-:Y:S01]  /*177070*/  IMAD.MOV.U32 R118, RZ, RZ, R200 ;  /* 0x000000ffff767224 */ /* 0x002fe200078e00c8 */
[----:B------:R-:W-:-:S05]  /*177080*/  MOV R119, R201 ;  /* 0x000000c900777202 */ /* 0x000fca0000000f00 */
[----:B------:R1:W-:Y:S01]  /*177090*/  LDGSTS.E [R0+0xf600], [R118.64], P3 ;  /* 0x0f60000076007fae */ /* 0x0003e20009921844 */
[----:B------:R-:W-:-:S03]  /*1770a0*/  IADD3 R164, P3, R164, R247, RZ ;  /* 0x000000f7a4a47210 */ /* 0x000fc60007f7e0ff */
[----:B------:R-:W-:Y:S04]  /*1770b0*/  STL [R1+0x544c], R188 ;  /* 0x00544cbc01007387 */ /* 0x000fe80000100800 */
[----:B------:R-:W-:Y:S01]  /*1770c0*/  STL [R1+0x5444], R164 ;  /* 0x005444a401007387 */ /* 0x000fe20000100800 */
[----:B------:R1:W-:Y:S02]  /*1770d0*/  STL [R1+0x5440], R189 ;  /* 0x005440bd01007387 */ /* 0x0003e40000100800 */
[----:B------:R-:W-:Y:S01]  /*1770e0*/  STL [R1+0x543c], R148 ;  /* 0x00543c9401007387 */ /* 0x000fe20000100800 */
[----:B------:R-:W-:Y:S07]  /*1770f0*/  HMMA.1688.F32.TF32 R52, R8, R212, R52 ;  /* 0x000000d40834723c */ /* 0x000fee0000081034 */
[----:B------:R-:W-:Y:S01]  /*177100*/  MOV R8, R188 ;  /* 0x000000bc00087202 */ /* 0x000fe20000000f00 */
[----:B------:R-:W-:-:S05]  /*177110*/  IMAD.MOV.U32 R9, RZ, RZ, R189 ;  /* 0x000000ffff097224 */ /* 0x000fca00078e00bd */
[----:B------:R1:W-:Y:S02]  /*177120*/  LDGSTS.E [R0+0x11000], [R8.64], P4 ;  /* 0x1100000008007fae */ /* 0x0003e4000a121844 */
[----:B-1----:R-:W-:Y:S02]  /*177130*/  MOV R8, R164 ;  /* 0x000000a400087202 */ /* 0x002fe40000000f00 */
[----:B--2---:R-:W-:Y:S01]  /*177140*/  IADD3.X R165, R165, R244, RZ, P3, !PT ;  /* 0x000000f4a5a57210 */ /* 0x004fe20001ffe4ff */
[----:B------:R-:W-:Y:S02]  /*177150*/  IADD3 R144, P3, R144, R247, RZ ;  /* 0x000000f790907210 */ /* 0x000fe40007f7e0ff */
[----:B---3--:R-:W-:Y:S02]  /*177160*/  IMAD.X R149, R149, 0x1, R244, P5 ;  /* 0x0000000195957824 */ /* 0x008fe400028e06f4 */
[----:B------:R-:W-:Y:S01]  /*177170*/  STL [R1+0x5438], R165 ;  /* 0x005438a501007387 */ /* 0x000fe20000100800 */
[----:B------:R-:W-:Y:S02]  /*177180*/  STL [R1+0x5434], R144 ;  /* 0x0054349001007387 */ /* 0x000fe40000100800 */
[----:B------:R1:W-:Y:S02]  /*177190*/  STL [R1+0x5430], R149 ;  /* 0x0054309501007387 */ /* 0x0003e40000100800 */
[----:B----4-:R-:W2:Y:S01]  /*1771a0*/  LDL.LU R201, [R1+0x53cc] ;  /* 0x0053cc0001c97983 */ /* 0x010ea20000300800 */
[----:B------:R-:W3:Y:S01]  /*1771b0*/  LDL.LU R189, [R1+0x53c4] ;  /* 0x0053c40001bd7983 */ /* 0x000ee20000300800 */
[----:B------:R-:W-:-:S05]  /*1771c0*/  IMAD.MOV.U32 R9, RZ, RZ, R165 ;  /* 0x000000ffff097224 */ /* 0x000fca00078e00a5 */
[----:B------:R4:W-:Y:S01]  /*1771d0*/  LDGSTS.E [R0+0x11200], [R8.64], P4 ;  /* 0x1120000008007fae */ /* 0x0009e2000a121844 */
[----:B------:R-:W-:-:S05]  /*1771e0*/  IADD3.X R145, R145, R244, RZ, P3, !PT ;  /* 0x000000f491917210 */ /* 0x000fca0001ffe4ff */
[----:B------:R2:W-:Y:S01]  /*1771f0*/  STL [R1+0x5428], R145 ;  /* 0x0054289101007387 */ /* 0x0005e20000100800 */
[----:B------:R-:W3:Y:S02]  /*177200*/  LDL.LU R11, [R1+0x53bc] ;  /* 0x0053bc00010b7983 */ /* 0x000ee40000300800 */
[----:B------:R-:W3:Y:S02]  /*177210*/  LDL.LU R212, [R1+0x53c0] ;  /* 0x0053c00001d47983 */ /* 0x000ee40000300800 */
[----:B------:R-:W3:Y:S01]  /*177220*/  LDL.LU R200, [R1+0x53b8] ;  /* 0x0053b80001c87983 */ /* 0x000ee20000300800 */
[----:B------:R-:W3:Y:S01]  /*177230*/  LDL.LU R188, [R1+0x53b0] ;  /* 0x0053b00001bc7983 */ /* 0x000ee20000300800 */
[----:B----4-:R-:W-:Y:S01]  /*177240*/  MOV R9, R149 ;  /* 0x0000009500097202 */ /* 0x010fe20000000f00 */
[----:B------:R-:W-:Y:S02]  /*177250*/  IMAD.MOV.U32 R8, RZ, RZ, R148 ;  /* 0x000000ffff087224 */ /* 0x000fe400078e0094 */
[----:B-1----:R-:W4:Y:S04]  /*177260*/  LDL.LU R149, [R1+0x53a8] ;  /* 0x0053a80001957983 */ /* 0x002f280000300800 */
[----:B------:R-:W4:Y:S04]  /*177270*/  LDL.LU R148, [R1+0x53b4] ;  /* 0x0053b40001947983 */ /* 0x000f280000300800 */
[----:B------:R1:W-:Y:S01]  /*177280*/  LDGSTS.E [R0+0x11400], [R8.64], P4 ;  /* 0x1140000008007fae */ /* 0x0003e2000a121844 */
[----:B------:R-:W-:Y:S01]  /*177290*/  HMMA.1688.F32.TF32 R48, R120, R166, R48 ;  /* 0x000000a67830723c */ /* 0x000fe20000081030 */
[----:B------:R-:W-:-:S02]  /*1772a0*/  ISETP.GT.AND P3, PT, R116, 0x2e, PT ;  /* 0x0000002e7400780c */ /* 0x000fc40003f64270 */
[----:B------:R-:W-:Y:S01]  /*1772b0*/  ISETP.GT.AND P5, PT, R116, 0x32, PT ;  /* 0x000000327400780c */ /* 0x000fe20003fa4270 */
[----:B-1----:R-:W-:Y:S01]  /*1772c0*/  IMAD.MOV.U32 R8, RZ, RZ, R144 ;  /* 0x000000ffff087224 */ /* 0x002fe200078e0090 */
[----:B------:R-:W-:Y:S01]  /*1772d0*/  MOV R9, R145 ;  /* 0x0000009100097202 */ /* 0x000fe20000000f00 */
[----:B------:R-:W4:Y:S01]  /*1772e0*/  LDL.LU R144, [R1+0x534c] ;  /* 0x00534c0001907983 */ /* 0x000f220000300800 */
[----:B------:R-:W4:Y:S02]  /*1772f0*/  LDL.LU R119, [R1+0x5344] ;  /* 0x0053440001777983 */ /* 0x000f240000300800 */
[----:B------:R-:W4:Y:S01]  /*177300*/  LDL.LU R118, [R1+0x533c] ;  /* 0x00533c0001767983 */ /* 0x000f220000300800 */
[----:B------:R1:W-:Y:S02]  /*177310*/  LDGSTS.E [R0+0x11600], [R8.64], P4 ;  /* 0x1160000008007fae */ /* 0x0003e4000a121844 */
[----:B-1----:R-:W-:Y:S02]  /*177320*/  SEL R9, RZ, 0x4, !P3 ;  /* 0x00000004ff097807 */ /* 0x002fe40005800000 */
[----:B------:R-:W-:-:S02]  /*177330*/  SEL R8, RZ, 0x4, !P5 ;  /* 0x00000004ff087807 */ /* 0x000fc40006800000 */
[----:B------:R-:W-:Y:S02]  /*177340*/  SEL R9, R9, RZ, !P0 ;  /* 0x000000ff09097207 */ /* 0x000fe40004000000 */
[----:B------:R-:W-:Y:S02]  /*177350*/  SEL R8, R8, RZ, !P0 ;  /* 0x000000ff08087207 */ /* 0x000fe40004000000 */
[-C--:B--2---:R-:W-:Y:S02]  /*177360*/  IADD3 R201, P3, R201, R247.reuse, RZ ;  /* 0x000000f7c9c97210 */ /* 0x084fe40007f7e0ff */
[----:B---3--:R-:W-:-:S03]  /*177370*/  IADD3 R189, P4, R189, R247, RZ ;  /* 0x000000f7bdbd7210 */ /* 0x008fc60007f9e0ff */
[----:B------:R-:W-:Y:S04]  /*177380*/  STL [R1+0x53cc], R201 ;  /* 0x0053ccc901007387 */ /* 0x000fe80000100800 */
[----:B------:R-:W-:Y:S01]  /*177390*/  STL [R1+0x53c4], R189 ;  /* 0x0053c4bd01007387 */ /* 0x000fe20000100800 */
[----:B------:R-:W-:Y:S01]  /*1773a0*/  IADD3 R11, P5, R11, R247, RZ ;  /* 0x000000f70b0b7210 */ /* 0x000fe20007fbe0ff */
[----:B------:R-:W-:Y:S01]  /*1773b0*/  IMAD.X R212, R212, 0x1, R244, P3 ;  /* 0x00000001d4d47824 */ /* 0x000fe200018e06f4 */
[----:B------:R-:W-:-:S03]  /*1773c0*/  IADD3.X R200, R200, R244, RZ, P4, !PT ;  /* 0x000000f4c8c87210 */ /* 0x000fc600027fe4ff */
[----:B------:R-:W-:Y:S01]  /*1773d0*/  STL [R1+0x53bc], R11 ;  /* 0x0053bc0b01007387 */ /* 0x000fe20000100800 */
[----:B------:R-:W-:Y:S02]  /*1773e0*/  STL [R1+0x53c0], R212 ;  /* 0x0053c0d401007387 */ /* 0x000fe40000100800 */
[----:B------:R-:W-:Y:S02]  /*1773f0*/  IMAD.X R188, R188, 0x1, R244, P5 ;  /* 0x00000001bcbc7824 */ /* 0x000fe400028e06f4 */
[----:B------:R-:W-:Y:S01]  /*177400*/  STL [R1+0x53b8], R200 ;  /* 0x0053b8c801007387 */ /* 0x000fe20000100800 */
[----:B------:R-:W-:Y:S02]  /*177410*/  ISETP.NE.U32.AND P3, PT, R9, RZ, PT ;  /* 0x000000ff0900720c */ /* 0x000fe40003f65070 */
[----:B------:R-:W-:Y:S01]  /*177420*/  ISETP.NE.U32.AND P4, PT, R8, RZ, PT ;  /* 0x000000ff0800720c */ /* 0x000fe20003f85070 */
[----:B------:R-:W2:Y:S01]  /*177430*/  LDL.LU.64 R166, [R1+0x6190] ;  /* 0x0061900001a67983 */ /* 0x000ea20000300a00 */
[----:B------:R-:W3:Y:S01]  /*177440*/  LDL.LU.64 R164, [R1+0x6188] ;  /* 0x0061880001a47983 */ /* 0x000ee20000300a00 */
[----:B------:R-:W-:Y:S01]  /*177450*/  MOV R8, R201 ;  /* 0x000000c900087202 */ /* 0x000fe20000000f00 */
[----:B------:R-:W-:Y:S01]  /*177460*/  IMAD.MOV.U32 R9, RZ, RZ, R212 ;  /* 0x000000ffff097224 */ /* 0x000fe200078e00d4 */
[----:B----4-:R-:W-:Y:S01]  /*177470*/  IADD3 R148, P5, R148, R247, RZ ;  /* 0x000000f794947210 */ /* 0x010fe20007fbe0ff */
[----:B------:R-:W4:Y:S01]  /*177480*/  LDL.LU R145, [R1+0x5340] ;  /* 0x0053400001917983 */ /* 0x000f220000300800 */
[----:B------:R-:W-:Y:S02]  /*177490*/  STL [R1+0x53b0], R188 ;  /* 0x0053b0bc01007387 */ /* 0x000fe40000100800 */
[----:B------:R1:W-:Y:S02]  /*1774a0*/  STL.64 [R1+0x1dd0], R48 ;  /* 0x001dd03001007387 */ /* 0x0003e40000100a00 */
[----:B------:R-:W-:Y:S01]  /*1774b0*/  STL.64 [R1+0x1dd8], R50 ;  /* 0x001dd83201007387 */ /* 0x000fe20000100a00 */
[----:B------:R-:W2:Y:S04]  /*1774c0*/  LDL.LU R10, [R1+0x5334] ;  /* 0x00533400010a7983 */ /* 0x000ea80000300800 */
[----:B------:R1:W-:Y:S01]  /*1774d0*/  LDGSTS.E [R0+0x13000], [R8.64], P1 ;  /* 0x1300000008007fae */ /* 0x0003e20008921844 */
[----:B------:R-:W-:Y:S01]  /*1774e0*/  STL [R1+0x53b4], R148 ;  /* 0x0053b49401007387 */ /* 0x000fe20000100800 */
[----:B------:R-:W-:-:S02]  /*1774f0*/  IADD3.X R149, R149, R244, RZ, P5, !PT ;  /* 0x000000f495957210 */ /* 0x000fc40002ffe4ff */
[----:B-1----:R-:W2:Y:S01]  /*177500*/  LDL.LU R49, [R1+0x5338] ;  /* 0x0053380001317983 */ /* 0x002ea20000300800 */
[----:B------:R-:W3:Y:S02]  /*177510*/  LDL.LU R48, [R1+0x5330] ;  /* 0x0053300001307983 */ /* 0x000ee40000300800 */
[----:B------:R-:W-:Y:S01]  /*177520*/  IMAD.MOV.U32 R8, RZ, RZ, R189 ;  /* 0x000000ffff087224 */ /* 0x000fe200078e00bd */
[----:B------:R-:W-:Y:S01]  /*177530*/  MOV R9, R200 ;  /* 0x000000c800097202 */ /* 0x000fe20000000f00 */
[----:B------:R1:W-:Y:S04]  /*177540*/  STL [R1+0x53a8], R149 ;  /* 0x0053a89501007387 */ /* 0x0003e80000100800 */
[----:B------:R1:W-:Y:S02]  /*177550*/  LDGSTS.E [R0+0x13200], [R8.64], P1 ;  /* 0x1320000008007fae */ /* 0x0003e40008921844 */
[----:B-1----:R-:W-:-:S02]  /*177560*/  IMAD.MOV.U32 R8, RZ, RZ, R11 ;  /* 0x000000ffff087224 */ /* 0x002fc400078e000b */
[----:B------:R-:W3:Y:S01]  /*177570*/  LDL.LU R11, [R1+0x5328] ;  /* 0x00532800010b7983 */ /* 0x000ee20000300800 */
[----:B------:R-:W-:Y:S01]  /*177580*/  HMMA.1688.F32.TF32 R104, R120, R150, R104 ;  /* 0x000000967868723c */ /* 0x000fe20000081068 */
[----:B------:R-:W-:Y:S02]  /*177590*/  MOV R9, R188 ;  /* 0x000000bc00097202 */ /* 0x000fe40000000f00 */
[----:B------:R-:W-:-:S03]  /*1775a0*/  IADD3 R144, P5, R144, R247, RZ ;  /* 0x000000f790907210 */ /* 0x000fc60007fbe0ff */
[----:B------:R1:W-:Y:S04]  /*1775b0*/  LDGSTS.E [R0+0x13400], [R8.64], P1 ;  /* 0x1340000008007fae */ /* 0x0003e80008921844 */
[----:B------:R-:W-:Y:S01]  /*1775c0*/  STL [R1+0x534c], R144 ;  /* 0x00534c9001007387 */ /* 0x000fe20000100800 */
[----:B------:R-:W3:Y:S02]  /*1775d0*/  LDL.LU.64 R150, [R1+0x6180] ;  /* 0x0061800001967983 */ /* 0x000ee40000300a00 */
[----:B-1----:R-:W-:Y:S01]  /*1775e0*/  IMAD.MOV.U32 R8, RZ, RZ, R148 ;  /* 0x000000ffff087224 */ /* 0x002fe200078e0094 */
[----:B------:R-:W-:Y:S02]  /*1775f0*/  MOV R9, R149 ;  /* 0x0000009500097202 */ /* 0x000fe40000000f00 */
[----:B------:R-:W3:Y:S04]  /*177600*/  LDL.LU.64 R148, [R1+0x6178] ;  /* 0x0061780001947983 */ /* 0x000ee80000300a00 */
[----:B------:R1:W-:Y:S01]  /*177610*/  LDGSTS.E [R0+0x13600], [R8.64], P1 ;  /* 0x1360000008007fae */ /* 0x0003e20008921844 */
[----:B------:R-:W-:-:S05]  /*177620*/  IADD3 R119, P1, R119, R247, RZ ;  /* 0x000000f777777210 */ /* 0x000fca0007f3e0ff */
[----:B------:R-:W-:Y:S01]  /*177630*/  STL [R1+0x5344], R119 ;  /* 0x0053447701007387 */ /* 0x000fe20000100800 */
[----:B-1----:R-:W-:Y:S01]  /*177640*/  MOV R8, R144 ;  /* 0x0000009000087202 */ /* 0x002fe20000000f00 */
[----:B----4-:R-:W-:Y:S01]  /*177650*/  IMAD.X R145, R145, 0x1, R244, P5 ;  /* 0x0000000191917824 */ /* 0x010fe200028e06f4 */
[----:B------:R-:W-:-:S03]  /*177660*/  IADD3 R118, P5, R118, R247, RZ ;  /* 0x000000f776767210 */ /* 0x000fc60007fbe0ff */
[----:B------:R-:W-:Y:S01]  /*177670*/  IMAD.MOV.U32 R9, RZ, RZ, R145 ;  /* 0x000000ffff097224 */ /* 0x000fe200078e0091 */
[----:B------:R-:W-:Y:S01]  /*177680*/  STL [R1+0x5340], R145 ;  /* 0x0053409101007387 */ /* 0x000fe20000100800 */
[----:B------:R-:W-:Y:S02]  /*177690*/  STL.64 [R1+0x1dc0], R104 ;  /* 0x001dc06801007387 */ /* 0x000fe40000100a00 */
[----:B------:R-:W-:Y:S02]  /*1776a0*/  STL.64 [R1+0x1dc8], R106 ;  /* 0x001dc86a01007387 */ /* 0x000fe40000100a00 */
[----:B------:R-:W-:Y:S01]  /*1776b0*/  STL [R1+0x533c], R118 ;  /* 0x00533c7601007387 */ /* 0x000fe20000100800 */
[----:B------:R1:W-:Y:S01]  /*1776c0*/  LDGSTS.E [R0+0x15000], [R8.64], P2 ;  /* 0x1500000008007fae */ /* 0x0003e20009121844 */
[----:B--2---:R-:W-:Y:S01]  /*1776d0*/  IADD3.X R49, R49, R244, RZ, P1, !PT ;  /* 0x000000f431317210 */ /* 0x004fe20000ffe4ff */
[----:B------:R-:W-:Y:S02]  /*1776e0*/  IADD3 R10, P1, R10, R247, RZ ;  /* 0x000000f70a0a7210 */ /* 0x000fe40007f3e0ff */
[----:B---3--:R-:W-:-:S02]  /*1776f0*/  IMAD.X R48, R48, 0x1, R244, P5 ;  /* 0x0000000130307824 */ /* 0x008fc400028e06f4 */
[----:B------:R2:W-:Y:S01]  /*177700*/  STL [R1+0x5338], R49 ;  /* 0x0053383101007387 */ /* 0x0005e20000100800 */
[----:B------:R-:W-:Y:S01]  /*177710*/  STL [R1+0x5334], R10 ;  /* 0x0053340a01007387 */ /* 0x000fe20000100800 */
[----:B-1----:R-:W-:Y:S01]  /*177720*/  MOV R8, R119 ;  /* 0x0000007700087202 */ /* 0x002fe20000000f00 */
[----:B------:R-:W-:Y:S01]  /*177730*/  IMAD.MOV.U32 R9, RZ, RZ, R49 ;  /* 0x000000ffff097224 */ /* 0x000fe200078e0031 */
[----:B------:R1:W-:Y:S04]  /*177740*/  STL [R1+0x5330], R48 ;  /* 0x0053303001007387 */ /* 0x0003e80000100800 */
[----:B------:R3:W-:Y:S04]  /*177750*/  LDGSTS.E [R0+0x15200], [R8.64], P2 ;  /* 0x1520000008007fae */ /* 0x0007e80009121844 */
[----:B--2---:R-:W2:Y:S01]  /*177760*/  LDL.LU R49, [R1+0x52cc] ;  /* 0x0052cc0001317983 */ /* 0x004ea20000300800 */
[----:B------:R-:W4:Y:S01]  /*177770*/  LDL.LU R119, [R1+0x52c4] ;  /* 0x0052c40001777983 */ /* 0x000f220000300800 */
[----:B------:R-:W-:-:S02]  /*177780*/  IADD3.X R11, R11, R244, RZ, P1, !PT ;  /* 0x000000f40b0b7210 */ /* 0x000fc40000ffe4ff */
[----:B---3--:R-:W-:-:S03]  /*177790*/  MOV R9, R48 ;  /* 0x0000003000097202 */ /* 0x008fc60000000f00 */
[----:B------:R3:W-:Y:S01]  /*1777a0*/  STL [R1+0x5328], R11 ;  /* 0x0053280b01007387 */ /* 0x0007e20000100800 */
[----:B-1----:R-:W4:Y:S02]  /*1777b0*/  LDL.LU R48, [R1+0x52bc] ;  /* 0x0052bc0001307983 */ /* 0x002f240000300800 */
[----:B------:R-:W4:Y:S02]  /*1777c0*/  LDL.LU R51, [R1+0x52c0] ;  /* 0x0052c00001337983 */ /* 0x000f240000300800 */
[----:B------:R-:W4:Y:S02]  /*1777d0*/  LDL.LU R144, [R1+0x52b8] ;  /* 0x0052b80001907983 */ /* 0x000f240000300800 */
[----:B------:R-:W-:Y:S02]  /*1777e0*/  IMAD.MOV.U32 R8, RZ, RZ, R118 ;  /* 0x000000ffff087224 */ /* 0x000fe400078e0076 */
[----:B------:R-:W4:Y:S01]  /*1777f0*/  LDL.LU R118, [R1+0x52b0] ;  /* 0x0052b00001767983 */ /* 0x000f220000300800 */
[----:B------:R-:W4:Y:S02]  /*177800*/  LDL.LU R107, [R1+0x52a8] ;  /* 0x0052a800016b7983 */ /* 0x000f240000300800 */
[----:B------:R-:W4:Y:S01]  /*177810*/  LDL.LU R106, [R1+0x52b4] ;  /* 0x0052b400016a7983 */ /* 0x000f220000300800 */
[----:B------:R-:W-:Y:S01]  /*177820*/  HMMA.1688.F32.TF32 R108, R120, R202, R108 ;  /* 0x000000ca786c723c */ /* 0x000fe2000008106c */
[----:B------:R1:W-:Y:S01]  /*177830*/  LDGSTS.E [R0+0x15400], [R8.64], P2 ;  /* 0x1540000008007fae */ /* 0x0003e20009121844 */
[----:B------:R-:W-:-:S02]  /*177840*/  ISETP.GT.AND P1, PT, R116, 0x36, PT ;  /* 0x000000367400780c */ /* 0x000fc40003f24270 */
[----:B------:R-:W-:Y:S01]  /*177850*/  ISETP.GT.AND P5, PT, R116, 0x3a, PT ;  /* 0x0000003a7400780c */ /* 0x000fe20003fa4270 */
[----:B------:R-:W4:Y:S01]  /*177860*/  LDL.LU R104, [R1+0x524c] ;  /* 0x00524c0001687983 */ /* 0x000f220000300800 */
[----:B------:R-:W4:Y:S02]  /*177870*/  LDL.LU R50, [R1+0x5244] ;  /* 0x0052440001327983 */ /* 0x000f240000300800 */
[----:B-1----:R-:W-:Y:S01]  /*177880*/  IMAD.MOV.U32 R8, RZ, RZ, R10 ;  /* 0x000000ffff087224 */ /* 0x002fe200078e000a */
[----:B------:R-:W-:Y:S02]  /*177890*/  MOV R9, R11 ;  /* 0x0000000b00097202 */ /* 0x000fe40000000f00 */
[----:B---3--:R-:W3:Y:S04]  /*1778a0*/  LDL.LU R11, [R1+0x523c] ;  /* 0x00523c00010b7983 */ /* 0x008ee80000300800 */
[----:B------:R1:W-:Y:S02]  /*1778b0*/  LDGSTS.E [R0+0x15600], [R8.64], P2 ;  /* 0x1560000008007fae */ /* 0x0003e40009121844 */
[----:B-1----:R-:W-:-:S02]  /*1778c0*/  SEL R9, RZ, 0x4, !P1 ;  /* 0x00000004ff097807 */ /* 0x002fc40004800000 */
[----:B------:R-:W-:Y:S02]  /*1778d0*/  SEL R8, RZ, 0x4, !P5 ;  /* 0x00000004ff087807 */ /* 0x000fe40006800000 */
[----:B------:R-:W-:Y:S02]  /*1778e0*/  SEL R9, R9, RZ, !P0 ;  /* 0x000000ff09097207 */ /* 0x000fe40004000000 */
[----:B------:R-:W-:Y:S02]  /*1778f0*/  SEL R8, R8, RZ, !P0 ;  /* 0x000000ff08087207 */ /* 0x000fe40004000000 */
[-C--:B--2---:R-:W-:Y:S02]  /*177900*/  IADD3 R49, P1, R49, R247.reuse, RZ ;  /* 0x000000f731317210 */ /* 0x084fe40007f3e0ff */
[----:B----4-:R-:W-:-:S03]  /*177910*/  IADD3 R119, P2, R119, R247, RZ ;  /* 0x000000f777777210 */ /* 0x010fc60007f5e0ff */
[----:B------:R-:W-:Y:S04]  /*177920*/  STL [R1+0x52cc], R49 ;  /* 0x0052cc3101007387 */ /* 0x000fe80000100800 */
[----:B------:R-:W-:Y:S01]  /*177930*/  STL [R1+0x52c4], R119 ;  /* 0x0052c47701007387 */ /* 0x000fe20000100800 */
[----:B------:R-:W-:Y:S01]  /*177940*/  IADD3 R48, P5, R48, R247, RZ ;  /* 0x000000f730307210 */ /* 0x000fe20007fbe0ff */
[----:B------:R-:W-:Y:S01]  /*177950*/  IMAD.X R51, R51, 0x1, R244, P1 ;  /* 0x0000000133337824 */ /* 0x000fe200008e06f4 */
[----:B------:R-:W-:-:S03]  /*177960*/  IADD3.X R144, R144, R244, RZ, P2, !PT ;  /* 0x000000f490907210 */ /* 0x000fc600017fe4ff */
[----:B------:R-:W-:Y:S01]  /*177970*/  STL [R1+0x52bc], R48 ;  /* 0x0052bc3001007387 */ /* 0x000fe20000100800 */
[----:B------:R-:W-:Y:S02]  /*177980*/  STL [R1+0x52c0], R51 ;  /* 0x0052c03301007387 */ /* 0x000fe40000100800 */
[----:B------:R-:W-:Y:S02]  /*177990*/  STL [R1+0x52b8], R144 ;  /* 0x0052b89001007387 */ /* 0x000fe40000100800 */
[----:B------:R-:W2:Y:S02]  /*1779a0*/  LDL.LU.64 R202, [R1+0x6170] ;  /* 0x0061700001ca7983 */ /* 0x000ea40000300a00 */
[----:B------:R-:W-:Y:S01]  /*1779b0*/  IMAD.X R118, R118, 0x1, R244, P5 ;  /* 0x0000000176767824 */ /* 0x000fe200028e06f4 */
[----:B------:R-:W4:Y:S01]  /*1779c0*/  LDL.LU.64 R200, [R1+0x6168] ;  /* 0x0061680001c87983 */ /* 0x000f220000300a00 */
[----:B------:R-:W-:Y:S01]  /*1779d0*/  STL.64 [R1+0x1d80], R108 ;  /* 0x001d806c01007387 */ /* 0x000fe20000100a00 */
[----:B------:R-:W-:Y:S01]  /*1779e0*/  IADD3 R106, P5, R106, R247, RZ ;  /* 0x000000f76a6a7210 */ /* 0x000fe20007fbe0ff */
[----:B------:R1:W-:Y:S01]  /*1779f0*/  STL.64 [R1+0x1d88], R110 ;  /* 0x001d886e01007387 */ /* 0x0003e20000100a00 */
[----:B------:R-:W-:-:S02]  /*177a00*/  ISETP.NE.U32.AND P1, PT, R9, RZ, PT ;  /* 0x000000ff0900720c */ /* 0x000fc40003f25070 */
[----:B------:R-:W-:Y:S01]  /*177a10*/  ISETP.NE.U32.AND P2, PT, R8, RZ, PT ;  /* 0x000000ff0800720c */ /* 0x000fe20003f45070 */
[----:B------:R-:W-:Y:S02]  /*177a20*/  MOV R8, R49 ;  /* 0x0000003100087202 */ /* 0x000fe40000000f00 */
[----:B------:R-:W-:Y:S01]  /*177a30*/  IMAD.MOV.U32 R9, RZ, RZ, R51 ;  /* 0x000000ffff097224 */ /* 0x000fe200078e0033 */
[----:B------:R-:W-:-:S04]  /*177a40*/  IADD3.X R107, R107, R244, RZ, P5, !PT ;  /* 0x000000f46b6b7210 */ /* 0x000fc80002ffe4ff */
[----:B------:R3:W-:Y:S01]  /*177a50*/  LDGSTS.E [R0+0x17000], [R8.64], P3 ;  /* 0x1700000008007fae */ /* 0x0007e20009921844 */
[----:B-1----:R-:W-:Y:S01]  /*177a60*/  MOV R110, R169 ;  /* 0x000000a9006e7202 */ /* 0x002fe20000000f00 */
[----:B------:R-:W-:Y:S02]  /*177a70*/  IMAD.MOV.U32 R111, RZ, RZ, R152 ;  /* 0x000000ffff6f7224 */ /* 0x000fe400078e0098 */
[----:B------:R-:W2:Y:S01]  /*177a80*/  LDL.LU R169, [R1+0x6164] ;  /* 0x0061640001a97983 */ /* 0x000ea20000300800 */
[----:B------:R-:W-:Y:S02]  /*177a90*/  STL [R1+0x52b0], R118 ;  /* 0x0052b07601007387 */ /* 0x000fe40000100800 */
[----:B------:R-:W2:Y:S02]  /*177aa0*/  LDL.LU R152, [R1+0x6160] ;  /* 0x0061600001987983 */ /* 0x000ea40000300800 */
[----:B------:R-:W-:Y:S01]  /*177ab0*/  STL [R1+0x52b4], R106 ;  /* 0x0052b46a01007387 */ /* 0x000fe20000100800 */
[----:B------:R-:W2:Y:S01]  /*177ac0*/  LDL.LU R105, [R1+0x5240] ;  /* 0x0052400001697983 */ /* 0x000ea20000300800 */
[----:B------:R-:W4:Y:S02]  /*177ad0*/  LDL.LU R10, [R1+0x5234] ;  /* 0x00523400010a7983 */ /* 0x000f240000300800 */
[----:B------:R-:W4:Y:S02]  /*177ae0*/  LDL.LU R51, [R1+0x5238] ;  /* 0x0052380001337983 */ /* 0x000f240000300800 */
[----:B---3--:R-:W-:Y:S01]  /*177af0*/  IMAD.MOV.U32 R8, RZ, RZ, R119 ;  /* 0x000000ffff087224 */ /* 0x008fe200078e0077 */
[----:B------:R-:W-:Y:S01]  /*177b00*/  MOV R9, R144 ;  /* 0x0000009000097202 */ /* 0x000fe20000000f00 */
[----:B------:R-:W3:Y:S01]  /*177b10*/  LDL.LU R49, [R1+0x5230] ;  /* 0x0052300001317983 */ /* 0x000ee20000300800 */
[----:B------:R-:W-:Y:S03]  /*177b20*/  STL [R1+0x52a8], R107 ;  /* 0x0052a86b01007387 */ /* 0x000fe60000100800 */
[----:B------:R1:W-:Y:S02]  /*177b30*/  LDGSTS.E [R0+0x17200], [R8.64], P3 ;  /* 0x1720000008007fae */ /* 0x0003e40009921844 */
[----:B-1----:R-:W-:-:S02]  /*177b40*/  IMAD.MOV.U32 R8, RZ, RZ, R48 ;  /* 0x000000ffff087224 */ /* 0x002fc400078e0030 */
[----:B------:R-:W3:Y:S01]  /*177b50*/  LDL.LU R48, [R1+0x5228] ;  /* 0x0052280001307983 */ /* 0x000ee20000300800 */
[----:B------:R-:W-:Y:S01]  /*177b60*/  HMMA.1688.F32.TF32 R108, R120, R110, R112 ;  /* 0x0000006e786c723c */ /* 0x000fe20000081070 */
[----:B------:R-:W-:Y:S02]  /*177b70*/  MOV R9, R118 ;  /* 0x0000007600097202 */ /* 0x000fe40000000f00 */
[----:B------:R-:W-:-:S03]  /*177b80*/  IADD3 R104, P5, R104, R247, RZ ;  /* 0x000000f768687210 */ /* 0x000fc60007fbe0ff */
[----:B------:R1:W-:Y:S02]  /*177b90*/  LDGSTS.E [R0+0x17400], [R8.64], P3 ;  /* 0x1740000008007fae */ /* 0x0003e40009921844 */
[----:B-1----:R-:W-:Y:S01]  /*177ba0*/  IMAD.MOV.U32 R8, RZ, RZ, R106 ;  /* 0x000000ffff087224 */ /* 0x002fe200078e006a */
[----:B------:R-:W-:-:S05]  /*177bb0*/  MOV R9, R107 ;  /* 0x0000006b00097202 */ /* 0x000fca0000000f00 */
[----:B------:R1:W-:Y:S01]  /*177bc0*/  LDGSTS.E [R0+0x17600], [R8.64], P3 ;  /* 0x1760000008007fae */ /* 0x0003e20009921844 */
[----:B------:R-:W-:-:S03]  /*177bd0*/  IADD3 R50, P3, R50, R247, RZ ;  /* 0x000000f732327210 */ /* 0x000fc60007f7e0ff */
[----:B------:R-:W-:Y:S04]  /*177be0*/  STL [R1+0x524c], R104 ;  /* 0x00524c6801007387 */ /* 0x000fe80000100800 */
[----:B------:R-:W-:Y:S01]  /*177bf0*/  STL [R1+0x5244], R50 ;  /* 0x0052443201007387 */ /* 0x000fe20000100800 */
[----:B-1----:R-:W-:Y:S01]  /*177c00*/  MOV R8, R104 ;  /* 0x0000006800087202 */ /* 0x002fe20000000f00 */
[--C-:B--2---:R-:W-:Y:S01]  /*177c10*/  IMAD.X R105, R105, 0x1, R244.reuse, P5 ;  /* 0x0000000169697824 */ /* 0x104fe200028e06f4 */
[-C--:B------:R-:W-:Y:S02]  /*177c20*/  IADD3 R11, P5, R11, R247.reuse, RZ ;  /* 0x000000f70b0b7210 */ /* 0x080fe40007fbe0ff */
[----:B----4-:R-:W-:Y:S01]  /*177c30*/  IADD3.X R51, R51, R244, RZ, P3, !PT ;  /* 0x000000f433337210 */ /* 0x010fe20001ffe4ff */
[----:B------:R-:W-:Y:S01]  /*177c40*/  IMAD.MOV.U32 R9, RZ, RZ, R105 ;  /* 0x000000ffff097224 */ /* 0x000fe200078e0069 */
[----:B------:R-:W-:Y:S01]  /*177c50*/  STL [R1+0x5240], R105 ;  /* 0x0052406901007387 */ /* 0x000fe20000100800 */
[----:B------:R-:W-:Y:S01]  /*177c60*/  IADD3 R10, P3, R10, R247, RZ ;  /* 0x000000f70a0a7210 */ /* 0x000fe20007f7e0ff */
[----:B------:R-:W-:Y:S02]  /*177c70*/  STL.64 [R1+0x1d50], R108 ;  /* 0x001d506c01007387 */ /* 0x000fe40000100a00 */
[----:B------:R1:W-:Y:S01]  /*177c80*/  LDGSTS.E [R0+0x19000], [R8.64], P4 ;  /* 0x1900000008007fae */ /* 0x0003e2000a121844 */
[----:B---3--:R-:W-:-:S03]  /*177c90*/  IMAD.X R49, R49, 0x1, R244, P5 ;  /* 0x0000000131317824 */ /* 0x008fc600028e06f4 */
[----:B------:R2:W-:Y:S01]  /*177ca0*/  STL.64 [R1+0x1d58], R110 ;  /* 0x001d586e01007387 */ /* 0x0005e20000100a00 */
[----:B------:R-:W-:Y:S03]  /*177cb0*/  STL [R1+0x523c], R11 ;  /* 0x00523c0b01007387 */ /* 0x000fe60000100800 */
[----:B------:R-:W-:Y:S01]  /*177cc0*/  STL [R1+0x5238], R51 ;  /* 0x0052383301007387 */ /* 0x000fe20000100800 */
[----:B------:R-:W-:Y:S02]  /*177cd0*/  STL [R1+0x5234], R10 ;  /* 0x0052340a01007387 */ /* 0x000fe40000100800 */
[----:B------:R3:W-:Y:S01]  /*177ce0*/  STL [R1+0x5230], R49 ;  /* 0x0052303101007387 */ /* 0x0007e20000100800 */
[----:B-1----:R-:W-:Y:S01]  /*177cf0*/  MOV R8, R50 ;  /* 0x0000003200087202 */ /* 0x002fe20000000f00 */
[----:B------:R-:W-:Y:S01]  /*177d00*/  IMAD.MOV.U32 R9, RZ, RZ, R51 ;  /* 0x000000ffff097224 */ /* 0x000fe200078e0033 */
[----:B------:R-:W-:-:S04]  /*177d10*/  IADD3.X R48, R48, R244, RZ, P3, !PT ;  /* 0x000000f430307210 */ /* 0x000fc80001ffe4ff */
[----:B------:R1:W-:Y:S01]  /*177d20*/  LDGSTS.E [R0+0x19200], [R8.64], P4 ;  /* 0x1920000008007fae */ /* 0x0003e2000a121844 */
[----:B--2---:R-:W-:Y:S01]  /*177d30*/  IMAD.MOV.U32 R110, RZ, RZ, R153 ;  /* 0x000000ffff6e7224 */ /* 0x004fe200078e0099 */
[----:B------:R-:W-:Y:S02]  /*177d40*/  MOV R111, R181 ;  /* 0x000000b5006f7202 */ /* 0x000fe40000000f00 */
[----:B-1----:R-:W-:Y:S02]  /*177d50*/  MOV R9, R49 ;  /* 0x0000003100097202 */ /* 0x002fe40000000f00 */
[----:B---3--:R-:W2:Y:S01]  /*177d60*/  LDL.LU R49, [R1+0x51cc] ;  /* 0x0051cc0001317983 */ /* 0x008ea20000300800 */
[----:B------:R-:W3:Y:S02]  /*177d70*/  LDL.LU R109, [R1+0x51c4] ;  /* 0x0051c400016d7983 */ /* 0x000ee40000300800 */
[----:B------:R-:W-:Y:S02]  /*177d80*/  IMAD.MOV.U32 R8, RZ, RZ, R11 ;  /* 0x000000ffff087224 */ /* 0x000fe400078e000b */
        /* <DEDUP_REMOVED lines=9> */
[----:B------:R1:W-:Y:S01]  /*177e20*/  LDGSTS.E [R0+0x19400], [R8.64], P4 ;  /* 0x1940000008007fae */ /* 0x0003e2000a121844 */
[----:B------:R-:W-:Y:S01]  /*177e30*/  HMMA.1688.F32.TF32 R124, R120, R190, R124 ;  /* 0x000000be787c723c */ /* 0x000fe2000008107c */
[----:B------:R-:W-:-:S02]  /*177e40*/  ISETP.GT.AND P3, PT, R116, 0x3e, PT ;  /* 0x0000003e7400780c */ /* 0x000fc40003f64270 */
[----:B------:R-:W-:Y:S01]  /*177e50*/  ISETP.GT.AND P5, PT, R116, 0x42, PT ;  /* 0x000000427400780c */ /* 0x000fe20003fa4270 */
[----:B------:R-:W4:Y:S01]  /*177e60*/  LDL.LU R104, [R1+0x514c] ;  /* 0x00514c0001687983 */ /* 0x000f220000300800 */
[----:B------:R-:W4:Y:S02]  /*177e70*/  LDL.LU R50, [R1+0x5144] ;  /* 0x0051440001327983 */ /* 0x000f240000300800 */
[----:B-1----:R-:W-:Y:S01]  /*177e80*/  IMAD.MOV.U32 R8, RZ, RZ, R10 ;  /* 0x000000ffff087224 */ /* 0x002fe200078e000a */
[----:B------:R-:W-:Y:S02]  /*177e90*/  MOV R9, R48 ;  /* 0x0000003000097202 */ /* 0x000fe40000000f00 */
[----:B------:R-:W4:Y:S04]  /*177ea0*/  LDL.LU R48, [R1+0x513c] ;  /* 0x00513c0001307983 */ /* 0x000f280000300800 */
[----:B------:R1:W-:Y:S02]  /*177eb0*/  LDGSTS.E [R0+0x19600], [R8.64], P4 ;  /* 0x1960000008007fae */ /* 0x0003e4000a121844 */
[----:B-1----:R-:W-:-:S02]  /*177ec0*/  SEL R9, RZ, 0x4, !P3 ;  /* 0x00000004ff097807 */ /* 0x002fc40005800000 */
[----:B------:R-:W-:Y:S02]  /*177ed0*/  SEL R8, RZ, 0x4, !P5 ;  /* 0x00000004ff087807 */ /* 0x000fe40006800000 */
[----:B------:R-:W-:Y:S02]  /*177ee0*/  SEL R9, R9, RZ, !P0 ;  /* 0x000000ff09097207 */ /* 0x000fe40004000000 */
[----:B------:R-:W-:Y:S02]  /*177ef0*/  SEL R8, R8, RZ, !P0 ;  /* 0x000000ff08087207 */ /* 0x000fe40004000000 */
[-C--:B--2---:R-:W-:Y:S02]  /*177f00*/  IADD3 R49, P3, R49, R247.reuse, RZ ;  /* 0x000000f731317210 */ /* 0x084fe40007f7e0ff */
[-C--:B---3--:R-:W-:Y:S02]  /*177f10*/  IADD3 R109, P4, R109, R247.reuse, RZ ;  /* 0x000000f76d6d7210 */ /* 0x088fe40007f9e0ff */
[----:B----4-:R-:W-:Y:S01]  /*177f20*/  IADD3 R11, P5, R11, R247, RZ ;  /* 0x000000f70b0b7210 */ /* 0x010fe20007fbe0ff */
[----:B------:R-:W-:Y:S01]  /*177f30*/  STL [R1+0x51cc], R49 ;  /* 0x0051cc3101007387 */ /* 0x000fe20000100800 */
[----:B------:R-:W-:Y:S01]  /*177f40*/  IMAD.X R51, R51, 0x1, R244, P3 ;  /* 0x0000000133337824 */ /* 0x000fe200018e06f4 */
[----:B------:R-:W-:-:S02]  /*177f50*/  IADD3.X R112, R112, R244, RZ, P4, !PT ;  /* 0x000000f470707210 */ /* 0x000fc400027fe4ff */
[----:B------:R-:W-:Y:S01]  /*177f60*/  STL [R1+0x51c4], R109 ;  /* 0x0051c46d01007387 */ /* 0x000fe20000100800 */
[----:B------:R-:W-:Y:S02]  /*177f70*/  STL [R1+0x51bc], R11 ;  /* 0x0051bc0b01007387 */ /* 0x000fe40000100800 */
[----:B------:R1:W-:Y:S02]  /*177f80*/  STL [R1+0x51c0], R51 ;  /* 0x0051c03301007387 */ /* 0x0003e40000100800 */
[----:B------:R-:W-:Y:S01]  /*177f90*/  IMAD.X R108, R108, 0x1, R244, P5 ;  /* 0x000000016c6c7824 */ /* 0x000fe200028e06f4 */
[----:B------:R-:W-:Y:S02]  /*177fa0*/  ISETP.NE.U32.AND P3, PT, R9, RZ, PT ;  /* 0x000000ff0900720c */ /* 0x000fe40003f65070 */
[----:B------:R-:W-:Y:S01]  /*177fb0*/  ISETP.NE.U32.AND P4, PT, R8, RZ, PT ;  /* 0x000000ff0800720c */ /* 0x000fe20003f85070 */
[----:B------:R-:W-:Y:S01]  /*177fc0*/  STL [R1+0x51b8], R112 ;  /* 0x0051b87001007387 */ /* 0x000fe20000100800 */
[----:B------:R-:W2:Y:S01]  /*177fd0*/  LDL.LU.64 R190, [R1+0x6150] ;  /* 0x0061500001be7983 */ /* 0x000ea20000300a00 */
[----:B------:R-:W-:Y:S01]  /*177fe0*/  MOV R8, R49 ;  /* 0x0000003100087202 */ /* 0x000fe20000000f00 */
[----:B------:R-:W-:Y:S01]  /*177ff0*/  IMAD.MOV.U32 R9, RZ, RZ, R51 ;  /* 0x000000ffff097224 */ /* 0x000fe200078e0033 */
[----:B------:R-:W3:Y:S01]  /*178000*/  LDL.LU.64 R188, [R1+0x6148] ;  /* 0x0061480001bc7983 */ /* 0x000ee20000300a00 */
[----:B------:R-:W-:Y:S01]  /*178010*/  IADD3 R106, P5, R106, R247, RZ ;  /* 0x000000f76a6a7210 */ /* 0x000fe20007fbe0ff */
[----:B------:R-:W4:Y:S02]  /*178020*/  LDL.LU R105, [R1+0x5140] ;  /* 0x0051400001697983 */ /* 0x000f240000300800 */
[----:B------:R1:W-:Y:S01]  /*178030*/  STL [R1+0x51b0], R108 ;  /* 0x0051b06c01007387 */ /* 0x0003e20000100800 */
[----:B------:R-:W-:Y:S01]  /*178040*/  STL.64 [R1+0x1cf0], R124 ;  /* 0x001cf07c01007387 */ /* 0x000fe20000100a00 */
[----:B------:R1:W-:Y:S03]  /*178050*/  STL.64 [R1+0x1cf8], R126 ;  /* 0x001cf87e01007387 */ /* 0x0003e60000100a00 */
[----:B------:R1:W-:Y:S01]  /*178060*/  LDGSTS.E [R0+0x1b000], [R8.64], P1 ;  /* 0x1b00000008007fae */ /* 0x0003e20008921844 */
[----:B------:R-:W2:Y:S02]  /*178070*/  LDL.LU R10, [R1+0x5134] ;  /* 0x00513400010a7983 */ /* 0x000ea40000300800 */
[----:B------:R-:W-:Y:S01]  /*178080*/  STL [R1+0x51b4], R106 ;  /* 0x0051b46a01007387 */ /* 0x000fe20000100800 */
[----:B------:R-:W-:Y:S01]  /*178090*/  IADD3.X R107, R107, R244, RZ, P5, !PT ;  /* 0x000000f46b6b7210 */ /* 0x000fe20002ffe4ff */
[----:B-1----:R-:W2:Y:S01]  /*1780a0*/  LDL.LU R51, [R1+0x5138] ;  /* 0x0051380001337983 */ /* 0x002ea20000300800 */
[----:B------:R-:W3:Y:S02]  /*1780b0*/  LDL.LU R49, [R1+0x5130] ;  /* 0x0051300001317983 */ /* 0x000ee40000300800 */
[----:B------:R-:W-:Y:S01]  /*1780c0*/  IMAD.MOV.U32 R8, RZ, RZ, R109 ;  /* 0x000000ffff087224 */ /* 0x000fe200078e006d */
[----:B------:R-:W-:Y:S01]  /*1780d0*/  MOV R9, R112 ;  /* 0x0000007000097202 */ /* 0x000fe20000000f00 */
[----:B------:R-:W-:Y:S04]  /*1780e0*/  STL [R1+0x51a8], R107 ;  /* 0x0051a86b01007387 */ /* 0x000fe80000100800 */
[----:B------:R1:W-:Y:S02]  /*1780f0*/  LDGSTS.E [R0+0x1b200], [R8.64], P1 ;  /* 0x1b20000008007fae */ /* 0x0003e40008921844 */
[----:B-1----:R-:W-:-:S02]  /*178100*/  IMAD.MOV.U32 R8, RZ, RZ, R11 ;  /* 0x000000ffff087224 */ /* 0x002fc400078e000b */
[----:B------:R-:W3:Y:S01]  /*178110*/  LDL.LU R11, [R1+0x5128] ;  /* 0x00512800010b7983 */ /* 0x000ee20000300800 */
[----:B------:R-:W-:Y:S02]  /*178120*/  MOV R9, R108 ;  /* 0x0000006c00097202 */ /* 0x000fe40000000f00 */
[----:B------:R-:W-:Y:S03]  /*178130*/  HMMA.1688.F32.TF32 R108, R120, R110, R128 ;  /* 0x0000006e786c723c */ /* 0x000fe60000081080 */
[----:B------:R1:W-:Y:S01]  /*178140*/  LDGSTS.E [R0+0x1b400], [R8.64], P1 ;  /* 0x1b40000008007fae */ /* 0x0003e20008921844 */
[----:B------:R-:W-:Y:S01]  /*178150*/  IADD3 R104, P5, R104, R247, RZ ;  /* 0x000000f768687210 */ /* 0x000fe20007fbe0ff */
[----:B-1----:R-:W-:Y:S01]  /*178160*/  IMAD.MOV.U32 R8, RZ, RZ, R106 ;  /* 0x000000ffff087224 */ /* 0x002fe200078e006a */
[----:B------:R-:W-:-:S05]  /*178170*/  MOV R9, R107 ;  /* 0x0000006b00097202 */ /* 0x000fca0000000f00 */
[----:B------:R1:W-:Y:S01]  /*178180*/  LDGSTS.E [R0+0x1b600], [R8.64], P1 ;  /* 0x1b60000008007fae */ /* 0x0003e20008921844 */
[----:B------:R-:W-:-:S03]  /*178190*/  IADD3 R50, P1, R50, R247, RZ ;  /* 0x000000f732327210 */ /* 0x000fc60007f3e0ff */
[----:B------:R-:W-:Y:S04]  /*1781a0*/  STL [R1+0x514c], R104 ;  /* 0x00514c6801007387 */ /* 0x000fe80000100800 */
[----:B------:R-:W-:Y:S01]  /*1781b0*/  STL [R1+0x5144], R50 ;  /* 0x0051443201007387 */ /* 0x000fe20000100800 */
[----:B------:R-:W-:Y:S02]  /*1781c0*/  MOV R127, R182 ;  /* 0x000000b6007f7202 */ /* 0x000fe40000000f00 */
[----:B-1----:R-:W-:Y:S01]  /*1781d0*/  MOV R8, R104 ;  /* 0x0000006800087202 */ /* 0x002fe20000000f00 */
[----:B----4-:R-:W-:Y:S01]  /*1781e0*/  IMAD.X R105, R105, 0x1, R244, P5 ;  /* 0x0000000169697824 */ /* 0x010fe200028e06f4 */
[----:B------:R-:W-:-:S04]  /*1781f0*/  IADD3 R48, P5, R48, R247, RZ ;  /* 0x000000f730307210 */ /* 0x000fc80007fbe0ff */
[----:B------:R-:W-:Y:S01]  /*178200*/  STL [R1+0x5140], R105 ;  /* 0x0051406901007387 */ /* 0x000fe20000100800 */
[----:B------:R-:W-:Y:S01]  /*178210*/  STL.64 [R1+0x1cb0], R108 ;  /* 0x001cb06c01007387 */ /* 0x000fe20000100a00 */
[-C--:B--2---:R-:W-:Y:S01]  /*178220*/  IADD3.X R51, R51, R244.reuse, RZ, P1, !PT ;  /* 0x000000f433337210 */ /* 0x084fe20000ffe4ff */
[----:B------:R-:W-:Y:S02]  /*178230*/  IADD3 R10, P1, R10, R247, RZ ;  /* 0x000000f70a0a7210 */ /* 0x000fe40007f3e0ff */
[----:B---3--:R-:W-:Y:S01]  /*178240*/  IMAD.X R49, R49, 0x1, R244, P5 ;  /* 0x0000000131317824 */ /* 0x008fe200028e06f4 */
[----:B------:R-:W-:Y:S01]  /*178250*/  STL.64 [R1+0x1cb8], R110 ;  /* 0x001cb86e01007387 */ /* 0x000fe20000100a00 */
[----:B------:R-:W-:Y:S02]  /*178260*/  STL [R1+0x513c], R48 ;  /* 0x00513c3001007387 */ /* 0x000fe40000100800 */
[----:B------:R-:W-:Y:S02]  /*178270*/  IMAD.MOV.U32 R9, RZ, RZ, R105 ;  /* 0x000000ffff097224 */ /* 0x000fe400078e0069 */
[----:B------:R1:W-:Y:S01]  /*178280*/  STL [R1+0x5138], R51 ;  /* 0x0051383301007387 */ /* 0x0003e20000100800 */
[----:B------:R-:W-:Y:S01]  /*178290*/  STL [R1+0x5134], R10 ;  /* 0x0051340a01007387 */ /* 0x000fe20000100800 */
[----:B------:R2:W-:Y:S02]  /*1782a0*/  STL [R1+0x5130], R49 ;  /* 0x0051303101007387 */ /* 0x0005e40000100800 */
[----:B------:R-:W-:Y:S01]  /*1782b0*/  IMAD.MOV.U32 R126, RZ, RZ, R191 ;  /* 0x000000ffff7e7224 */ /* 0x000fe200078e00bf */
[----:B------:R3:W-:Y:S04]  /*1782c0*/  LDGSTS.E [R0+0x1d000], [R8.64], P2 ;  /* 0x1d00000008007fae */ /* 0x0007e80009121844 */
[----:B------:R-:W4:Y:S01]  /*1782d0*/  LDL.LU R191, [R1+0x6140] ;  /* 0x0061400001bf7983 */ /* 0x000f220000300800 */
[----:B------:R-:W4:Y:S02]  /*1782e0*/  LDL.LU R182, [R1+0x613c] ;  /* 0x00613c0001b67983 */ /* 0x000f240000300800 */
[----:B---3--:R-:W-:Y:S01]  /*1782f0*/  IMAD.MOV.U32 R9, RZ, RZ, R51 ;  /* 0x000000ffff097224 */ /* 0x008fe200078e0033 */
[----:B------:R-:W-:-:S05]  /*178300*/  IADD3.X R11, R11, R244, RZ, P1, !PT ;  /* 0x000000f40b0b7210 */ /* 0x000fca0000ffe4ff */
[----:B------:R3:W-:Y:S01]  /*178310*/  STL [R1+0x5128], R11 ;  /* 0x0051280b01007387 */ /* 0x0007e20000100800 */
[----:B-1----:R-:W4:Y:S02]  /*178320*/  LDL.LU R51, [R1+0x50cc] ;  /* 0x0050cc0001337983 */ /* 0x002f240000300800 */
[----:B------:R-:W4:Y:S02]  /*178330*/  LDL.LU R109, [R1+0x50c4] ;  /* 0x0050c400016d7983 */ /* 0x000f240000300800 */
[----:B------:R-:W4:Y:S01]  /*178340*/  LDL.LU R107, [R1+0x50bc] ;  /* 0x0050bc00016b7983 */ /* 0x000f220000300800 */
[----:B------:R-:W-:Y:S01]  /*178350*/  MOV R8, R50 ;  /* 0x0000003200087202 */ /* 0x000fe20000000f00 */
[----:B------:R-:W4:Y:S01]  /*178360*/  LDL.LU R104, [R1+0x50c0] ;  /* 0x0050c00001687983 */ /* 0x000f220000300800 */
[----:B------:R-:W4:Y:S02]  /*178370*/  LDL.LU R112, [R1+0x50b8] ;  /* 0x0050b80001707983 */ /* 0x000f240000300800 */
[----:B------:R-:W4:Y:S02]  /*178380*/  LDL.LU R108, [R1+0x50b0] ;  /* 0x0050b000016c7983 */ /* 0x000f240000300800 */
[----:B------:R-:W4:Y:S01]  /*178390*/  LDL.LU R106, [R1+0x50a8] ;  /* 0x0050a800016a7983 */ /* 0x000f220000300800 */
[----:B------:R1:W-:Y:S02]  /*1783a0*/  LDGSTS.E [R0+0x1d200], [R8.64], P2 ;  /* 0x1d20000008007fae */ /* 0x0003e40009121844 */
[----:B-1----:R-:W-:-:S02]  /*1783b0*/  MOV R9, R49 ;  /* 0x0000003100097202 */ /* 0x002fc40000000f00 */
[----:B--2---:R-:W2:Y:S01]  /*1783c0*/  LDL.LU R49, [R1+0x50b4] ;  /* 0x0050b40001317983 */ /* 0x004ea20000300800 */
[----:B------:R-:W-:Y:S01]  /*1783d0*/  IMAD.MOV.U32 R8, RZ, RZ, R48 ;  /* 0x000000ffff087224 */ /* 0x000fe200078e0030 */
[----:B------:R-:W-:Y:S01]  /*1783e0*/  HMMA.1688.F32.TF32 R124, R120, R126, R132 ;  /* 0x0000007e787c723c */ /* 0x000fe20000081084 */
[----:B------:R-:W-:-:S03]  /*1783f0*/  ISETP.GT.AND P1, PT, R116, 0x46, PT ;  /* 0x000000467400780c */ /* 0x000fc60003f24270 */
[----:B------:R1:W-:Y:S01]  /*178400*/  LDGSTS.E [R0+0x1d400], [R8.64], P2 ;  /* 0x1d40000008007fae */ /* 0x0003e20009121844 */
[----:B------:R-:W-:Y:S01]  /*178410*/  ISETP.GT.AND P5, PT, R116, 0x4a, PT ;  /* 0x0000004a7400780c */ /* 0x000fe20003fa4270 */
[----:B------:R-:W-:Y:S01]  /*178420*/  IMAD.MOV.U32 R110, RZ, RZ, R170 ;  /* 0x000000ffff6e7224 */ /* 0x000fe200078e00aa */
[----:B------:R-:W-:Y:S01]  /*178430*/  MOV R111, R154 ;  /* 0x0000009a006f7202 */ /* 0x000fe20000000f00 */
[----:B------:R-:W2:Y:S01]  /*178440*/  LDL.LU R170, [R1+0x6138] ;  /* 0x0061380001aa7983 */ /* 0x000ea20000300800 */
[----:B------:R-:W2:Y:S02]  /*178450*/  LDL.LU R154, [R1+0x6134] ;  /* 0x00613400019a7983 */ /* 0x000ea40000300800 */
[----:B-1----:R-:W-:Y:S01]  /*178460*/  IMAD.MOV.U32 R8, RZ, RZ, R10 ;  /* 0x000000ffff087224 */ /* 0x002fe200078e000a */
[----:B------:R-:W-:Y:S01]  /*178470*/  MOV R9, R11 ;  /* 0x0000000b00097202 */ /* 0x000fe20000000f00 */
[----:B------:R-:W2:Y:S01]  /*178480*/  LDL.LU R10, [R1+0x504c] ;  /* 0x00504c00010a7983 */ /* 0x000ea20000300800 */
[----:B---3--:R-:W3:Y:S02]  /*178490*/  LDL.LU R11, [R1+0x5044] ;  /* 0x00504400010b7983 */ /* 0x008ee40000300800 */
[----:B------:R-:W3:Y:S01]  /*1784a0*/  LDL.LU R50, [R1+0x503c] ;  /* 0x00503c0001327983 */ /* 0x000ee20000300800 */
[----:B------:R1:W-:Y:S02]  /*1784b0*/  LDGSTS.E [R0+0x1d600], [R8.64], P2 ;  /* 0x1d60000008007fae */ /* 0x0003e40009121844 */
[----:B-1----:R-:W-:-:S02]  /*1784c0*/  SEL R9, RZ, 0x4, !P1 ;  /* 0x00000004ff097807 */ /* 0x002fc40004800000 */
[----:B------:R-:W-:Y:S02]  /*1784d0*/  SEL R8, RZ, 0x4, !P5 ;  /* 0x00000004ff087807 */ /* 0x000fe40006800000 */
[----:B------:R-:W-:Y:S02]  /*1784e0*/  SEL R9, R9, RZ, !P0 ;  /* 0x000000ff09097207 */ /* 0x000fe40004000000 */
[----:B------:R-:W-:Y:S02]  /*1784f0*/  SEL R8, R8, RZ, !P0 ;  /* 0x000000ff08087207 */ /* 0x000fe40004000000 */
[-C--:B----4-:R-:W-:Y:S02]  /*178500*/  IADD3 R51, P1, R51, R247.reuse, RZ ;  /* 0x000000f733337210 */ /* 0x090fe40007f3e0ff */
[-C--:B------:R-:W-:Y:S02]  /*178510*/  IADD3 R109, P2, R109, R247.reuse, RZ ;  /* 0x000000f76d6d7210 */ /* 0x080fe40007f5e0ff */
[----:B------:R-:W-:Y:S01]  /*178520*/  IADD3 R107, P5, R107, R247, RZ ;  /* 0x000000f76b6b7210 */ /* 0x000fe20007fbe0ff */
[----:B------:R-:W-:Y:S01]  /*178530*/  IMAD.X R104, R104, 0x1, R244, P1 ;  /* 0x0000000168687824 */ /* 0x000fe200008e06f4 */
[----:B------:R-:W-:Y:S01]  /*178540*/  IADD3.X R112, R112, R244, RZ, P2, !PT ;  /* 0x000000f470707210 */ /* 0x000fe200017fe4ff */
[----:B------:R-:W-:Y:S01]  /*178550*/  STL [R1+0x50cc], R51 ;  /* 0x0050cc3301007387 */ /* 0x000fe20000100800 */
[----:B------:R-:W-:Y:S01]  /*178560*/  STL [R1+0x50c4], R109 ;  /* 0x0050c46d01007387 */ /* 0x000fe20000100800 */
[----:B------:R-:W-:-:S02]  /*178570*/  ISETP.NE.U32.AND P1, PT, R9, RZ, PT ;  /* 0x000000ff0900720c */ /* 0x000fc40003f25070 */
[----:B------:R-:W-:Y:S01]  /*178580*/  ISETP.NE.U32.AND P2, PT, R8, RZ, PT ;  /* 0x000000ff0800720c */ /* 0x000fe20003f45070 */
[----:B------:R-:W-:Y:S01]  /*178590*/  IMAD.X R108, R108, 0x1, R244, P5 ;  /* 0x000000016c6c7824 */ /* 0x000fe200028e06f4 */
[----:B------:R-:W-:Y:S01]  /*1785a0*/  STL [R1+0x50bc], R107 ;  /* 0x0050bc6b01007387 */ /* 0x000fe20000100800 */
[----:B------:R-:W-:Y:S01]  /*1785b0*/  MOV R8, R51 ;  /* 0x0000003300087202 */ /* 0x000fe20000000f00 */
[----:B------:R-:W-:Y:S02]  /*1785c0*/  IMAD.MOV.U32 R9, RZ, RZ, R104 ;  /* 0x000000ffff097224 */ /* 0x000fe400078e0068 */
[----:B------:R1:W-:Y:S01]  /*1785d0*/  STL [R1+0x50c0], R104 ;  /* 0x0050c06801007387 */ /* 0x0003e20000100800 */
[----:B------:R-:W-:Y:S01]  /*1785e0*/  STL [R1+0x50b8], R112 ;  /* 0x0050b87001007387 */ /* 0x000fe20000100800 */
[----:B------:R-:W4:Y:S02]  /*1785f0*/  LDL.LU R105, [R1+0x5040] ;  /* 0x0050400001697983 */ /* 0x000f240000300800 */
[----:B------:R-:W-:Y:S02]  /*178600*/  STL [R1+0x50b0], R108 ;  /* 0x0050b06c01007387 */ /* 0x000fe40000100800 */
[----:B------:R-:W-:Y:S01]  /*178610*/  STL.64 [R1+0x1c90], R124 ;  /* 0x001c907c01007387 */ /* 0x000fe20000100a00 */
[----:B------:R2:W-:Y:S02]  /*178620*/  LDGSTS.E [R0+0x1f000], [R8.64], P3 ;  /* 0x1f00000008007fae */ /* 0x0005e40009921844 */
[----:B--2---:R-:W-:-:S02]  /*178630*/  IADD3 R49, P5, R49, R247, RZ ;  /* 0x000000f731317210 */ /* 0x004fc40007fbe0ff */
[----:B------:R-:W-:Y:S01]  /*178640*/  STL.64 [R1+0x1c98], R126 ;  /* 0x001c987e01007387 */ /* 0x000fe20000100a00 */
[----:B------:R-:W2:Y:S03]  /*178650*/  LDL.LU R48, [R1+0x5034] ;  /* 0x0050340001307983 */ /* 0x000ea60000300800 */
[----:B------:R3:W-:Y:S01]  /*178660*/  STL [R1+0x50b4], R49 ;  /* 0x0050b43101007387 */ /* 0x0007e20000100800 */
[----:B-1----:R-:W2:Y:S02]  /*178670*/  LDL.LU R104, [R1+0x5038] ;  /* 0x0050380001687983 */ /* 0x002ea40000300800 */
[----:B------:R-:W2:Y:S02]  /*178680*/  LDL.LU R51, [R1+0x5030] ;  /* 0x0050300001337983 */ /* 0x000ea40000300800 */
[----:B------:R-:W-:Y:S01]  /*178690*/  IMAD.MOV.U32 R8, RZ, RZ, R109 ;  /* 0x000000ffff087224 */ /* 0x000fe200078e006d */
[----:B------:R-:W-:-:S02]  /*1786a0*/  MOV R9, R112 ;  /* 0x0000007000097202 */ /* 0x000fc40000000f00 */
[----:B------:R-:W-:-:S03]  /*1786b0*/  IADD3.X R106, R106, R244, RZ, P5, !PT ;  /* 0x000000f46a6a7210 */ /* 0x000fc60002ffe4ff */
[----:B------:R1:W-:Y:S04]  /*1786c0*/  LDGSTS.E [R0+0x1f200], [R8.64], P3 ;  /* 0x1f20000008007fae */ /* 0x0003e80009921844 */
[----:B------:R-:W-:Y:S01]  /*1786d0*/  STL [R1+0x50a8], R106 ;  /* 0x0050a86a01007387 */ /* 0x000fe20000100800 */
[----:B-1----:R-:W-:Y:S01]  /*1786e0*/  IMAD.MOV.U32 R8, RZ, RZ, R107 ;  /* 0x000000ffff087224 */ /* 0x002fe200078e006b */
[----:B------:R-:W-:-:S05]  /*1786f0*/  MOV R9, R108 ;  /* 0x0000006c00097202 */ /* 0x000fca0000000f00 */
[----:B------:R1:W-:Y:S02]  /*178700*/  LDGSTS.E [R0+0x1f400], [R8.64], P3 ;  /* 0x1f40000008007fae */ /* 0x0003e40009921844 */
[----:B-1----:R-:W-:Y:S02]  /*178710*/  IMAD.MOV.U32 R8, RZ, RZ, R49 ;  /* 0x000000ffff087224 */ /* 0x002fe400078e0031 */
[----:B---3--:R-:W3:Y:S01]  /*178720*/  LDL.LU R49, [R1+0x5028] ;  /* 0x0050280001317983 */ /* 0x008ee20000300800 */
[----:B------:R-:W-:Y:S01]  /*178730*/  HMMA.1688.F32.TF32 R108, R120, R110, R136 ;  /* 0x0000006e786c723c */ /* 0x000fe20000081088 */
[----:B------:R-:W-:Y:S02]  /*178740*/  MOV R9, R106 ;  /* 0x0000006a00097202 */ /* 0x000fe40000000f00 */
[----:B------:R-:W-:-:S03]  /*178750*/  IADD3 R10, P5, R10, R247, RZ ;  /* 0x000000f70a0a7210 */ /* 0x000fc60007fbe0ff */
[----:B------:R1:W-:Y:S01]  /*178760*/  LDGSTS.E [R0+0x1f600], [R8.64], P3 ;  /* 0x1f60000008007fae */ /* 0x0003e20009921844 */
[----:B------:R-:W-:-:S03]  /*178770*/  IADD3 R11, P3, R11, R247, RZ ;  /* 0x000000f70b0b7210 */ /* 0x000fc60007f7e0ff */
[----:B------:R1:W-:Y:S04]  /*178780*/  STL [R1+0x504c], R10 ;  /* 0x00504c0a01007387 */ /* 0x0003e80000100800 */
[----:B------:R2:W-:Y:S01]  /*178790*/  STL [R1+0x5044], R11 ;  /* 0x0050440b01007387 */ /* 0x0005e20000100800 */
[----:B-1----:R-:W-:Y:S01]  /*1787a0*/  MOV R8, R10 ;  /* 0x0000000a00087202 */ /* 0x002fe20000000f00 */
[----:B----4-:R-:W-:Y:S01]  /*1787b0*/  IMAD.X R105, R105, 0x1, R244, P5 ;  /* 0x0000000169697824 */ /* 0x010fe200028e06f4 */
[----:B------:R-:W-:-:S03]  /*1787c0*/  IADD3 R50, P5, R50, R247, RZ ;  /* 0x000000f732327210 */ /* 0x000fc60007fbe0ff */
[----:B------:R-:W-:Y:S01]  /*1787d0*/  IMAD.MOV.U32 R9, RZ, RZ, R105 ;  /* 0x000000ffff097224 */ /* 0x000fe200078e0069 */
[----:B------:R-:W-:Y:S02]  /*1787e0*/  STL [R1+0x5040], R105 ;  /* 0x0050406901007387 */ /* 0x000fe40000100800 */
[----:B------:R-:W-:Y:S02]  /*1787f0*/  STL.64 [R1+0x1c20], R108 ;  /* 0x001c206c01007387 */ /* 0x000fe40000100a00 */
[----:B------:R-:W-:Y:S01]  /*178800*/  STL.64 [R1+0x1c28], R110 ;  /* 0x001c286e01007387 */ /* 0x000fe20000100a00 */
[-C--:B--2---:R-:W-:Y:S01]  /*178810*/  IADD3.X R104, R104, R244.reuse, RZ, P3, !PT ;  /* 0x000000f468687210 */ /* 0x084fe20001ffe4ff */
[----:B------:R-:W-:Y:S02]  /*178820*/  IADD3 R48, P3, R48, R247, RZ ;  /* 0x000000f730307210 */ /* 0x000fe40007f7e0ff */
[----:B------:R-:W-:Y:S01]  /*178830*/  IMAD.X R51, R51, 0x1, R244, P5 ;  /* 0x0000000133337824 */ /* 0x000fe200028e06f4 */
[----:B------:R1:W-:Y:S04]  /*178840*/  STL [R1+0x503c], R50 ;  /* 0x00503c3201007387 */ /* 0x0003e80000100800 */
[----:B------:R2:W-:Y:S01]  /*178850*/  LDGSTS.E [R0+0x21000], [R8.64], P4 ;  /* 0x2100000008007fae */ /* 0x0005e2000a121844 */
[----:B------:R-:W-:Y:S02]  /*178860*/  STL [R1+0x5038], R104 ;  /* 0x0050386801007387 */ /* 0x000fe40000100800 */
[----:B------:R-:W4:Y:S02]  /*178870*/  LDL.LU R10, [R1+0x4fcc] ;  /* 0x004fcc00010a7983 */ /* 0x000f240000300800 */
[----:B------:R-:W-:Y:S01]  /*178880*/  STL [R1+0x5034], R48 ;  /* 0x0050343001007387 */ /* 0x000fe20000100800 */
[----:B------:R1:W-:Y:S01]  /*178890*/  STL [R1+0x5030], R51 ;  /* 0x0050303301007387 */ /* 0x0003e20000100800 */
[----:B------:R-:W4:Y:S02]  /*1788a0*/  LDL.LU R119, [R1+0x4fc0] ;  /* 0x004fc00001777983 */ /* 0x000f240000300800 */
[----:B------:R-:W4:Y:S01]  /*1788b0*/  LDL.LU R118, [R1+0x4fb8] ;  /* 0x004fb80001767983 */ /* 0x000f220000300800 */
[----:B--2---:R-:W-:Y:S01]  /*1788c0*/  MOV R8, R11 ;  /* 0x0000000b00087202 */ /* 0x004fe20000000f00 */
[----:B------:R-:W-:Y:S01]  /*1788d0*/  IMAD.MOV.U32 R9, RZ, RZ, R104 ;  /* 0x000000ffff097224 */ /* 0x000fe200078e0068 */
[----:B------:R-:W2:Y:S01]  /*1788e0*/  LDL.LU R11, [R1+0x4fc4] ;  /* 0x004fc400010b7983 */ /* 0x000ea20000300800 */
[----:B------:R-:W2:Y:S03]  /*1788f0*/  LDL.LU R113, [R1+0x4fb0] ;  /* 0x004fb00001717983 */ /* 0x000ea60000300800 */
[----:B------:R1:W-:Y:S02]  /*178900*/  LDGSTS.E [R0+0x21200], [R8.64], P4 ;  /* 0x2120000008007fae */ /* 0x0003e4000a121844 */
[----:B-1----:R-:W-:Y:S01]  /*178910*/  IMAD.MOV.U32 R8, RZ, RZ, R50 ;  /* 0x000000ffff087224 */ /* 0x002fe200078e0032 */
[----:B------:R-:W-:Y:S01]  /*178920*/  MOV R9, R51 ;  /* 0x0000003300097202 */ /* 0x000fe20000000f00 */
[----:B------:R-:W-:Y:S01]  /*178930*/  IMAD.MOV.U32 R50, RZ, RZ, R171 ;  /* 0x000000ffff327224 */ /* 0x000fe200078e00ab */
[----:B------:R-:W-:Y:S01]  /*178940*/  MOV R51, R155 ;  /* 0x0000009b00337202 */ /* 0x000fe20000000f00 */
[----:B------:R-:W2:Y:S01]  /*178950*/  LDL.LU R171, [R1+0x6130] ;  /* 0x0061300001ab7983 */ /* 0x000ea20000300800 */
[----:B------:R-:W2:Y:S03]  /*178960*/  LDL.LU R155, [R1+0x612c] ;  /* 0x00612c00019b7983 */ /* 0x000ea60000300800 */
[----:B------:R1:W-:Y:S01]  /*178970*/  LDGSTS.E [R0+0x21400], [R8.64], P4 ;  /* 0x2140000008007fae */ /* 0x0003e2000a121844 */
[----:B---3--:R-:W-:-:S05]  /*178980*/  IADD3.X R49, R49, R244, RZ, P3, !PT ;  /* 0x000000f431317210 */ /* 0x008fca0001ffe4ff */
[----:B------:R-:W-:Y:S01]  /*178990*/  STL [R1+0x5028], R49 ;  /* 0x0050283101007387 */ /* 0x000fe20000100800 */
[----:B------:R-:W3:Y:S02]  /*1789a0*/  LDL.LU R112, [R1+0x4fbc] ;  /* 0x004fbc0001707983 */ /* 0x000ee40000300800 */
[----:B------:R-:W3:Y:S02]  /*1789b0*/  LDL.LU R111, [R1+0x4fa8] ;  /* 0x004fa800016f7983 */ /* 0x000ee40000300800 */
[----:B------:R-:W3:Y:S02]  /*1789c0*/  LDL.LU R110, [R1+0x4fb4] ;  /* 0x004fb400016e7983 */ /* 0x000ee40000300800 */
[----:B-1----:R-:W-:Y:S01]  /*1789d0*/  IMAD.MOV.U32 R8, RZ, RZ, R48 ;  /* 0x000000ffff087224 */ /* 0x002fe200078e0030 */
[----:B------:R-:W-:Y:S02]  /*1789e0*/  MOV R9, R49 ;  /* 0x0000003100097202 */ /* 0x000fe40000000f00 */
[----:B------:R-:W-:-:S02]  /*1789f0*/  ISETP.GT.AND P3, PT, R116, 0x4e, PT ;  /* 0x0000004e7400780c */ /* 0x000fc40003f64270 */
[----:B------:R-:W-:Y:S01]  /*178a00*/  ISETP.GT.AND P5, PT, R116, 0x52, PT ;  /* 0x000000527400780c */ /* 0x000fe20003fa4270 */
[----:B------:R-:W-:Y:S01]  /*178a10*/  IMAD.MOV.U32 R114, RZ, RZ, R228 ;  /* 0x000000ffff727224 */ /* 0x000fe200078e00e4 */
[----:B------:R-:W-:Y:S01]  /*178a20*/  MOV R115, R229 ;  /* 0x000000e500737202 */ /* 0x000fe20000000f00 */
[----:B------:R1:W-:Y:S04]  /*178a30*/  LDGSTS.E [R0+0x21600], [R8.64], P4 ;  /* 0x2160000008007fae */ /* 0x0003e8000a121844 */
[----:B------:R1:W5:Y:S01]  /*178a40*/  LDL.LU R228, [R1+0x6128] ;  /* 0x0061280001e47983 */ /* 0x0003620000300800 */
[----:B------:R1:W5:Y:S02]  /*178a50*/  LDL.LU R229, [R1+0x6124] ;  /* 0x0061240001e57983 */ /* 0x0003640000300800 */
[----:B------:R-:W3:Y:S02]  /*178a60*/  LDL.LU R109, [R1+0x4f40] ;  /* 0x004f4000016d7983 */ /* 0x000ee40000300800 */
[----:B------:R-:W3:Y:S01]  /*178a70*/  LDL.LU R108, [R1+0x4f4c] ;  /* 0x004f4c00016c7983 */ /* 0x000ee20000300800 */
[----:B------:R-:W3:Y:S01]  /*178a80*/  LDL.LU R107, [R1+0x4f38] ;  /* 0x004f3800016b7983 */ /* 0x000ee20000300800 */
[----:B------:R-:W3:Y:S02]  /*178a90*/  LDL.LU R106, [R1+0x4f44] ;  /* 0x004f4400016a7983 */ /* 0x000ee40000300800 */
[----:B------:R-:W3:Y:S02]  /*178aa0*/  LDL.LU R105, [R1+0x4f30] ;  /* 0x004f300001697983 */ /* 0x000ee40000300800 */
[----:B------:R-:W3:Y:S01]  /*178ab0*/  LDL.LU R104, [R1+0x4f3c] ;  /* 0x004f3c0001687983 */ /* 0x000ee20000300800 */
[----:B-1----:R-:W-:-:S02]  /*178ac0*/  SEL R9, RZ, 0x4, !P3 ;  /* 0x00000004ff097807 */ /* 0x002fc40005800000 */
[----:B------:R-:W-:-:S04]  /*178ad0*/  SEL R8, RZ, 0x4, !P5 ;  /* 0x00000004ff087807 */ /* 0x000fc80006800000 */
[----:B------:R-:W-:Y:S02]  /*178ae0*/  SEL R8, R8, RZ, !P0 ;  /* 0x000000ff08087207 */ /* 0x000fe40004000000 */
[----:B------:R-:W-:Y:S02]  /*178af0*/  SEL R9, R9, RZ, !P0 ;  /* 0x000000ff09097207 */ /* 0x000fe40004000000 */
[----:B----4-:R-:W-:-:S05]  /*178b00*/  IADD3 R10, P3, R10, R247, RZ ;  /* 0x000000f70a0a7210 */ /* 0x010fca0007f7e0ff */
[----:B------:R-:W-:Y:S01]  /*178b10*/  IMAD.X R119, R119, 0x1, R244, P3 ;  /* 0x0000000177777824 */ /* 0x000fe200018e06f4 */
[----:B------:R1:W-:Y:S01]  /*178b20*/  STL [R1+0x4fcc], R10 ;  /* 0x004fcc0a01007387 */ /* 0x0003e20000100800 */
[----:B--2---:R-:W-:-:S04]  /*178b30*/  IADD3 R11, P4, R11, R247, RZ ;  /* 0x000000f70b0b7210 */ /* 0x004fc80007f9e0ff */
[----:B------:R-:W-:Y:S01]  /*178b40*/  IADD3.X R118, R118, R244, RZ, P4, !PT ;  /* 0x000000f476767210 */ /* 0x000fe200027fe4ff */
[----:B------:R2:W-:Y:S01]  /*178b50*/  STL [R1+0x4fc4], R11 ;  /* 0x004fc40b01007387 */ /* 0x0005e20000100800 */
[----:B------:R-:W-:Y:S01]  /*178b60*/  ISETP.NE.U32.AND P4, PT, R8, RZ, PT ;  /* 0x000000ff0800720c */ /* 0x000fe20003f85070 */
[----:B------:R-:W-:Y:S01]  /*178b70*/  MOV R8, R10 ;  /* 0x0000000a00087202 */ /* 0x000fe20000000f00 */
[----:B------:R-:W-:Y:S02]  /*178b80*/  ISETP.NE.U32.AND P3, PT, R9, RZ, PT ;  /* 0x000000ff0900720c */ /* 0x000fe40003f65070 */
[----:B---3--:R-:W-:-:S05]  /*178b90*/  IADD3 R112, P5, R112, R247, RZ ;  /* 0x000000f770707210 */ /* 0x008fca0007fbe0ff */
[----:B------:R-:W-:Y:S01]  /*178ba0*/  IMAD.X R113, R113, 0x1, R244, P5 ;  /* 0x0000000171717824 */ /* 0x000fe200028e06f4 */
[----:B------:R-:W-:Y:S01]  /*178bb0*/  STL [R1+0x4fbc], R112 ;  /* 0x004fbc7001007387 */ /* 0x000fe20000100800 */
[----:B------:R-:W-:Y:S02]  /*178bc0*/  STL [R1+0x4fc0], R119 ;  /* 0x004fc07701007387 */ /* 0x000fe40000100800 */
[----:B------:R-:W-:Y:S01]  /*178bd0*/  STL [R1+0x4fb8], R118 ;  /* 0x004fb87601007387 */ /* 0x000fe20000100800 */
[----:B------:R-:W-:Y:S01]  /*178be0*/  STL [R1+0x4fb0], R113 ;  /* 0x004fb07101007387 */ /* 0x000fe20000100800 */
[----:B-1----:R-:W3:Y:S02]  /*178bf0*/  LDL.LU R10, [R1+0x4f34] ;  /* 0x004f3400010a7983 */ /* 0x002ee40000300800 */
[----:B------:R-:W-:Y:S01]  /*178c00*/  IMAD.MOV.U32 R9, RZ, RZ, R119 ;  /* 0x000000ffff097224 */ /* 0x000fe200078e0077 */
[----:B------:R-:W-:-:S04]  /*178c10*/  IADD3 R110, P5, R110, R247, RZ ;  /* 0x000000f76e6e7210 */ /* 0x000fc80007fbe0ff */
[----:B------:R1:W-:Y:S04]  /*178c20*/  LDGSTS.E [R0+0x23000], [R8.64], P1 ;  /* 0x2300000008007fae */ /* 0x0003e80008921844 */
[----:B------:R4:W-:Y:S01]  /*178c30*/  STL [R1+0x4fb4], R110 ;  /* 0x004fb46e01007387 */ /* 0x0009e20000100800 */
[----:B-1----:R-:W-:-:S03]  /*178c40*/  IMAD.MOV.U32 R8, RZ, RZ, R11 ;  /* 0x000000ffff087224 */ /* 0x002fc600078e000b */
[----:B--2---:R-:W2:Y:S01]  /*178c50*/  LDL.LU R11, [R1+0x4f28] ;  /* 0x004f2800010b7983 */ /* 0x004ea20000300800 */
[----:B------:R-:W-:Y:S02]  /*178c60*/  MOV R9, R118 ;  /* 0x0000007600097202 */ /* 0x000fe40000000f00 */
[----:B------:R-:W-:-:S03]  /*178c70*/  IADD3.X R111, R111, R244, RZ, P5, !PT ;  /* 0x000000f46f6f7210 */ /* 0x000fc60002ffe4ff */
[----:B------:R1:W-:Y:S01]  /*178c80*/  LDGSTS.E [R0+0x23200], [R8.64], P1 ;  /* 0x2320000008007fae */ /* 0x0003e20008921844 */
[----:B------:R-:W-:Y:S01]  /*178c90*/  IADD3 R108, P5, R108, R247, RZ ;  /* 0x000000f76c6c7210 */ /* 0x000fe20007fbe0ff */
[----:B-1----:R-:W-:Y:S01]  /*178ca0*/  IMAD.MOV.U32 R8, RZ, RZ, R112 ;  /* 0x000000ffff087224 */ /* 0x002fe200078e0070 */
[----:B------:R-:W-:-:S05]  /*178cb0*/  MOV R9, R113 ;  /* 0x0000007100097202 */ /* 0x000fca0000000f00 */
[----:B------:R1:W-:Y:S01]  /*178cc0*/  LDGSTS.E [R0+0x23400], [R8.64], P1 ;  /* 0x2340000008007fae */ /* 0x0003e20008921844 */
[----:B------:R-:W-:Y:S01]  /*178cd0*/  IMAD.X R109, R109, 0x1, R244, P5 ;  /* 0x000000016d6d7824 */ /* 0x000fe200028e06f4 */
[----:B------:R-:W-:Y:S02]  /*178ce0*/  IADD3 R104, P5, R104, R247, RZ ;  /* 0x000000f768687210 */ /* 0x000fe40007fbe0ff */
[----:B------:R3:W-:Y:S01]  /*178cf0*/  STL [R1+0x4fa8], R111 ;  /* 0x004fa86f01007387 */ /* 0x0007e20000100800 */
[----:B-1----:R-:W-:Y:S01]  /*178d00*/  IMAD.MOV.U32 R8, RZ, RZ, R110 ;  /* 0x000000ffff087224 */ /* 0x002fe200078e006e */
[----:B------:R-:W-:-:S05]  /*178d10*/  MOV R9, R111 ;  /* 0x0000006f00097202 */ /* 0x000fca0000000f00 */
[----:B------:R1:W-:Y:S01]  /*178d20*/  LDGSTS.E [R0+0x23600], [R8.64], P1 ;  /* 0x2360000008007fae */ /* 0x0003e20008921844 */
[----:B------:R-:W-:-:S03]  /*178d30*/  IADD3 R106, P1, R106, R247, RZ ;  /* 0x000000f76a6a7210 */ /* 0x000fc60007f3e0ff */
[----:B------:R-:W-:Y:S01]  /*178d40*/  STL [R1+0x4f4c], R108 ;  /* 0x004f4c6c01007387 */ /* 0x000fe20000100800 */
[----:B------:R-:W-:-:S03]  /*178d50*/  IADD3.X R107, R107, R244, RZ, P1, !PT ;  /* 0x000000f46b6b7210 */ /* 0x000fc60000ffe4ff */
[----:B------:R-:W-:Y:S01]  /*178d60*/  STL [R1+0x4f44], R106 ;  /* 0x004f446a01007387 */ /* 0x000fe20000100800 */
[----:B------:R-:W-:Y:S02]  /*178d70*/  STL [R1+0x4f40], R109 ;  /* 0x004f406d01007387 */ /* 0x000fe40000100800 */
[----:B----4-:R-:W3:Y:S02]  /*178d80*/  LDL.LU R110, [R1+0x4ecc] ;  /* 0x004ecc00016e7983 */ /* 0x010ee40000300800 */
[----:B------:R-:W-:Y:S01]  /*178d90*/  IMAD.X R105, R105, 0x1, R244, P5 ;  /* 0x0000000169697824 */ /* 0x000fe200028e06f4 */
[----:B------:R-:W-:Y:S01]  /*178da0*/  STL [R1+0x4f3c], R104 ;  /* 0x004f3c6801007387 */ /* 0x000fe20000100800 */
[----:B------:R3:W-:Y:S02]  /*178db0*/  STL [R1+0x4f38], R107 ;  /* 0x004f386b01007387 */ /* 0x0007e40000100800 */
[----:B------:R-:W3:Y:S01]  /*178dc0*/  LDL.LU R113, [R1+0x4ec4] ;  /* 0x004ec40001717983 */ /* 0x000ee20000300800 */
[----:B-1----:R-:W-:Y:S01]  /*178dd0*/  MOV R8, R108 ;  /* 0x0000006c00087202 */ /* 0x002fe20000000f00 */
[----:B------:R-:W-:-:S02]  /*178de0*/  IMAD.MOV.U32 R9, RZ, RZ, R109 ;  /* 0x000000ffff097224 */ /* 0x000fc400078e006d */
[----:B------:R-:W-:Y:S01]  /*178df0*/  IMAD.MOV.U32 R126, RZ, RZ, R230 ;  /* 0x000000ffff7e7224 */ /* 0x000fe200078e00e6 */
[----:B------:R-:W-:Y:S02]  /*178e00*/  MOV R127, R231 ;  /* 0x000000e7007f7202 */ /* 0x000fe40000000f00 */
[----:B------:R1:W-:Y:S02]  /*178e10*/  LDGSTS.E [R0+0x25000], [R8.64], P2 ;  /* 0x2500000008007fae */ /* 0x0003e40009121844 */
[----:B-1----:R-:W-:Y:S01]  /*178e20*/  IMAD.MOV.U32 R9, RZ, RZ, R107 ;  /* 0x000000ffff097224 */ /* 0x002fe200078e006b */
[----:B---3--:R-:W-:-:S05]  /*178e30*/  IADD3 R10, P1, R10, R247, RZ ;  /* 0x000000f70a0a7210 */ /* 0x008fca0007f3e0ff */
[----:B------:R1:W-:Y:S01]  /*178e40*/  STL [R1+0x4f34], R10 ;  /* 0x004f340a01007387 */ /* 0x0003e20000100800 */
[----:B------:R3:W-:Y:S02]  /*178e50*/  STL [R1+0x4f30], R105 ;  /* 0x004f306901007387 */ /* 0x0007e40000100800 */
[----:B------:R-:W4:Y:S02]  /*178e60*/  LDL.LU R111, [R1+0x4ebc] ;  /* 0x004ebc00016f7983 */ /* 0x000f240000300800 */
[----:B------:R-:W4:Y:S01]  /*178e70*/  LDL.LU R119, [R1+0x4ec0] ;  /* 0x004ec00001777983 */ /* 0x000f220000300800 */
[----:B------:R-:W4:Y:S01]  /*178e80*/  LDL.LU R118, [R1+0x4eb8] ;  /* 0x004eb80001767983 */ /* 0x000f220000300800 */
[----:B------:R-:W4:Y:S02]  /*178e90*/  LDL.LU R112, [R1+0x4eb0] ;  /* 0x004eb00001707983 */ /* 0x000f240000300800 */
[----:B------:R-:W4:Y:S02]  /*178ea0*/  LDL.LU R107, [R1+0x4eb4] ;  /* 0x004eb400016b7983 */ /* 0x000f240000300800 */
[----:B------:R1:W5:Y:S01]  /*178eb0*/  LDL.LU R230, [R1+0x6120] ;  /* 0x0061200001e67983 */ /* 0x0003620000300800 */
[----:B------:R1:W5:Y:S01]  /*178ec0*/  LDL.LU R231, [R1+0x611c] ;  /* 0x00611c0001e77983 */ /* 0x0003620000300800 */
[----:B--2---:R-:W-:-:S05]  /*178ed0*/  IADD3.X R11, R11, R244, RZ, P1, !PT ;  /* 0x000000f40b0b7210 */ /* 0x004fca0000ffe4ff */
[----:B------:R2:W-:Y:S01]  /*178ee0*/  STL [R1+0x4f28], R11 ;  /* 0x004f280b01007387 */ /* 0x0005e20000100800 */
[----:B------:R-:W4:Y:S01]  /*178ef0*/  LDL.LU R109, [R1+0x4ea8] ;  /* 0x004ea800016d7983 */ /* 0x000f220000300800 */
[----:B------:R-:W-:-:S05]  /*178f00*/  MOV R8, R106 ;  /* 0x0000006a00087202 */ /* 0x000fca0000000f00 */
[----:B------:R1:W-:Y:S01]  /*178f10*/  LDGSTS.E [R0+0x25200], [R8.64], P2 ;  /* 0x2520000008007fae */ /* 0x0003e20009121844 */
[C---:B------:R-:W-:Y:S02]  /*178f20*/  ISETP.GT.AND P1, PT, R116.reuse, 0x56, PT ;  /* 0x000000567400780c */ /* 0x040fe40003f24270 */
[----:B------:R-:W-:Y:S01]  /*178f30*/  ISETP.GT.AND P5, PT, R116, 0x5a, PT ;  /* 0x0000005a7400780c */ /* 0x000fe20003fa4270 */
[----:B-1----:R-:W-:Y:S01]  /*178f40*/  IMAD.MOV.U32 R8, RZ, RZ, R104 ;  /* 0x000000ffff087224 */ /* 0x002fe200078e0068 */
[----:B------:R-:W-:-:S05]  /*178f50*/  MOV R9, R105 ;  /* 0x0000006900097202 */ /* 0x000fca0000000f00 */
[----:B------:R1:W-:Y:S01]  /*178f60*/  LDGSTS.E [R0+0x25400], [R8.64], P2 ;  /* 0x2540000008007fae */ /* 0x0003e20009121844 */
[----:B------:R-:W-:Y:S01]  /*178f70*/  HMMA.1688.F32.TF32 R44, R120, R114, R44 ;  /* 0x00000072782c723c */ /* 0x000fe2000008102c */
[----:B-1----:R-:W-:Y:S01]  /*178f80*/  IMAD.MOV.U32 R8, RZ, RZ, R10 ;  /* 0x000000ffff087224 */ /* 0x002fe200078e000a */
[----:B------:R-:W-:-:S05]  /*178f90*/  MOV R9, R11 ;  /* 0x0000000b00097202 */ /* 0x000fca0000000f00 */
[----:B------:R-:W-:Y:S01]  /*178fa0*/  IMAD.MOV.U32 R114, RZ, RZ, R183 ;  /* 0x000000ffff727224 */ /* 0x000fe200078e00b7 */
[----:B------:R-:W-:Y:S01]  /*178fb0*/  MOV R115, R172 ;  /* 0x000000ac00737202 */ /* 0x000fe20000000f00 */
[----:B------:R-:W4:Y:S04]  /*178fc0*/  LDL.LU R183, [R1+0x6118] ;  /* 0x0061180001b77983 */ /* 0x000f280000300800 */
[----:B------:R1:W-:Y:S01]  /*178fd0*/  LDGSTS.E [R0+0x25600], [R8.64], P2 ;  /* 0x2560000008007fae */ /* 0x0003e20009121844 */
[----:B------:R-:W4:Y:S02]  /*178fe0*/  LDL.LU R172, [R1+0x6114] ;  /* 0x0061140001ac7983 */ /* 0x000f240000300800 */
[----:B------:R-:W4:Y:S02]  /*178ff0*/  LDL.LU R108, [R1+0x4e40] ;  /* 0x004e4000016c7983 */ /* 0x000f240000300800 */
[----:B------:R-:W4:Y:S01]  /*179000*/  LDL.LU R10, [R1+0x4e4c] ;  /* 0x004e4c00010a7983 */ /* 0x000f220000300800 */
[----:B---3--:R-:W2:Y:S02]  /*179010*/  LDL.LU R105, [R1+0x4e38] ;  /* 0x004e380001697983 */ /* 0x008ea40000300800 */
[----:B--2---:R-:W2:Y:S02]  /*179020*/  LDL.LU R11, [R1+0x4e44] ;  /* 0x004e4400010b7983 */ /* 0x004ea40000300800 */
[----:B------:R-:W2:Y:S01]  /*179030*/  LDL.LU R104, [R1+0x4e3c] ;  /* 0x004e3c0001687983 */ /* 0x000ea20000300800 */
[----:B------:R-:W-:-:S03]  /*179040*/  IADD3 R113, P2, R113, R247, RZ ;  /* 0x000000f771717210 */ /* 0x000fc60007f5e0ff */
[----:B------:R-:W2:Y:S01]  /*179050*/  LDL.LU R106, [R1+0x4e34] ;  /* 0x004e3400016a7983 */ /* 0x000ea20000300800 */
[----:B-1----:R-:W-:Y:S01]  /*179060*/  SEL R9, RZ, 0x4, !P1 ;  /* 0x00000004ff097807 */ /* 0x002fe20004800000 */
[-C--:B------:R-:W-:Y:S01]  /*179070*/  IADD3 R110, P1, R110, R247.reuse, RZ ;  /* 0x000000f76e6e7210 */ /* 0x080fe20007f3e0ff */
[----:B------:R-:W-:Y:S02]  /*179080*/  SEL R8, RZ, 0x4, !P5 ;  /* 0x00000004ff087807 */ /* 0x000fe40006800000 */
[----:B------:R-:W-:Y:S02]  /*179090*/  SEL R9, R9, RZ, !P0 ;  /* 0x000000ff09097207 */ /* 0x000fe40004000000 */
[----:B------:R-:W-:Y:S01]  /*1790a0*/  SEL R8, R8, RZ, !P0 ;  /* 0x000000ff08087207 */ /* 0x000fe20004000000 */
[----:B------:R1:W-:Y:S01]  /*1790b0*/  STL [R1+0x4ecc], R110 ;  /* 0x004ecc6e01007387 */ /* 0x0003e20000100800 */
[----:B------:R-:W-:Y:S01]  /*1790c0*/  STL [R1+0x4ec4], R113 ;  /* 0x004ec47101007387 */ /* 0x000fe20000100800 */
[----:B----4-:R-:W-:Y:S01]  /*1790d0*/  IADD3 R111, P5, R111, R247, RZ ;  /* 0x000000f76f6f7210 */ /* 0x010fe20007fbe0ff */
[----:B------:R-:W-:Y:S01]  /*1790e0*/  IMAD.X R119, R119, 0x1, R244, P1 ;  /* 0x0000000177777824 */ /* 0x000fe200008e06f4 */
[----:B------:R-:W-:-:S02]  /*1790f0*/  IADD3.X R118, R118, R244, RZ, P2, !PT ;  /* 0x000000f476767210 */ /* 0x000fc400017fe4ff */
[----:B------:R-:W-:Y:S01]  /*179100*/  ISETP.NE.U32.AND P1, PT, R9, RZ, PT ;  /* 0x000000ff0900720c */ /* 0x000fe20003f25070 */
[----:B------:R-:W-:Y:S01]  /*179110*/  ISETP.NE.U32.AND P2, PT, R8, RZ, PT ;  /* 0x000000ff0800720c */ /* 0x000fe20003f45070 */
[----:B------:R-:W-:Y:S01]  /*179120*/  MOV R8, R110 ;  /* 0x0000006e00087202 */ /* 0x000fe20000000f00 */
[----:B------:R-:W-:Y:S02]  /*179130*/  IMAD.MOV.U32 R9, RZ, RZ, R119 ;  /* 0x000000ffff097224 */ /* 0x000fe400078e0077 */
[----:B------:R-:W-:Y:S01]  /*179140*/  IMAD.X R112, R112, 0x1, R244, P5 ;  /* 0x0000000170707824 */ /* 0x000fe200028e06f4 */
[----:B------:R-:W-:Y:S01]  /*179150*/  STL [R1+0x4ebc], R111 ;  /* 0x004ebc6f01007387 */ /* 0x000fe20000100800 */
[----:B------:R-:W-:Y:S02]  /*179160*/  STL [R1+0x4ec0], R119 ;  /* 0x004ec07701007387 */ /* 0x000fe40000100800 */
[----:B------:R-:W-:Y:S01]  /*179170*/  STL [R1+0x4eb8], R118 ;  /* 0x004eb87601007387 */ /* 0x000fe20000100800 */
[----:B------:R4:W-:Y:S04]  /*179180*/  LDGSTS.E [R0+0x27000], [R8.64], P3 ;  /* 0x2700000008007fae */ /* 0x0009e80009921844 */
[----:B------:R-:W-:Y:S01]  /*179190*/  STL [R1+0x4eb0], R112 ;  /* 0x004eb07001007387 */ /* 0x000fe20000100800 */
[----:B-1----:R-:W3:Y:S01]  /*1791a0*/  LDL.LU R110, [R1+0x4e30] ;  /* 0x004e3000016e7983 */ /* 0x002ee20000300800 */
[----:B------:R-:W-:Y:S01]  /*1791b0*/  IADD3 R107, P5, R107, R247, RZ ;  /* 0x000000f76b6b7210 */ /* 0x000fe20007fbe0ff */
[----:B----4-:R-:W-:Y:S01]  /*1791c0*/  IMAD.MOV.U32 R8, RZ, RZ, R113 ;  /* 0x000000ffff087224 */ /* 0x010fe200078e0071 */
[----:B------:R-:W-:-:S02]  /*1791d0*/  MOV R9, R118 ;  /* 0x0000007600097202 */ /* 0x000fc40000000f00 */
[----:B------:R-:W-:-:S03]  /*1791e0*/  IADD3.X R109, R109, R244, RZ, P5, !PT ;  /* 0x000000f46d6d7210 */ /* 0x000fc60002ffe4ff */
[----:B------:R1:W-:Y:S04]  /*1791f0*/  LDGSTS.E [R0+0x27200], [R8.64], P3 ;  /* 0x2720000008007fae */ /* 0x0003e80009921844 */
[----:B------:R4:W-:Y:S01]  /*179200*/  STL [R1+0x4eb4], R107 ;  /* 0x004eb46b01007387 */ /* 0x0009e20000100800 */
[----:B------:R-:W-:Y:S02]  /*179210*/  STL [R1+0x4ea8], R109 ;  /* 0x004ea86d01007387 */ /* 0x000fe40000100800 */
[----:B-1----:R-:W-:Y:S01]  /*179220*/  IMAD.MOV.U32 R8, RZ, RZ, R111 ;  /* 0x000000ffff087224 */ /* 0x002fe200078e006f */
[----:B------:R-:W-:-:S05]  /*179230*/  MOV R9, R112 ;  /* 0x0000007000097202 */ /* 0x000fca0000000f00 */
[----:B------:R1:W-:Y:S02]  /*179240*/  LDGSTS.E [R0+0x27400], [R8.64], P3 ;  /* 0x2740000008007fae */ /* 0x0003e40009921844 */
[----:B-1----:R-:W-:Y:S02]  /*179250*/  IMAD.MOV.U32 R8, RZ, RZ, R107 ;  /* 0x000000ffff087224 */ /* 0x002fe400078e006b */
[----:B----4-:R-:W4:Y:S01]  /*179260*/  LDL.LU R107, [R1+0x4e28] ;  /* 0x004e2800016b7983 */ /* 0x010f220000300800 */
[----:B------:R-:W-:Y:S01]  /*179270*/  HMMA.1688.F32.TF32 R100, R120, R114, R100 ;  /* 0x000000727864723c */ /* 0x000fe20000081064 */
[----:B------:R-:W-:Y:S02]  /*179280*/  MOV R9, R109 ;  /* 0x0000006d00097202 */ /* 0x000fe40000000f00 */
[----:B------:R-:W-:-:S03]  /*179290*/  IADD3 R10, P5, R10, R247, RZ ;  /* 0x000000f70a0a7210 */ /* 0x000fc60007fbe0ff */
[----:B------:R1:W-:Y:S01]  /*1792a0*/  LDGSTS.E [R0+0x27600], [R8.64], P3 ;  /* 0x2760000008007fae */ /* 0x0003e20009921844 */
[-C--:B--2---:R-:W-:Y:S01]  /*1792b0*/  IADD3 R11, P3, R11, R247.reuse, RZ ;  /* 0x000000f70b0b7210 */ /* 0x084fe20007f7e0ff */
[----:B------:R-:W-:Y:S01]  /*1792c0*/  IMAD.X R108, R108, 0x1, R244, P5 ;  /* 0x000000016c6c7824 */ /* 0x000fe200028e06f4 */
[-C--:B------:R-:W-:Y:S01]  /*1792d0*/  IADD3 R104, P5, R104, R247.reuse, RZ ;  /* 0x000000f768687210 */ /* 0x080fe20007fbe0ff */
[----:B------:R2:W-:Y:S02]  /*1792e0*/  STL [R1+0x4e4c], R10 ;  /* 0x004e4c0a01007387 */ /* 0x0005e40000100800 */
[----:B------:R2:W-:Y:S01]  /*1792f0*/  STL [R1+0x4e44], R11 ;  /* 0x004e440b01007387 */ /* 0x0005e20000100800 */
[----:B------:R-:W-:Y:S01]  /*179300*/  IADD3.X R105, R105, R244, RZ, P3, !PT ;  /* 0x000000f469697210 */ /* 0x000fe20001ffe4ff */
[----:B------:R2:W-:Y:S01]  /*179310*/  STL [R1+0x4e40], R108 ;  /* 0x004e406c01007387 */ /* 0x0005e20000100800 */
[----:B------:R-:W-:Y:S02]  /*179320*/  IADD3 R106, P3, R106, R247, RZ ;  /* 0x000000f76a6a7210 */ /* 0x000fe40007f7e0ff */
[----:B-1----:R-:W-:Y:S01]  /*179330*/  MOV R8, R10 ;  /* 0x0000000a00087202 */ /* 0x002fe20000000f00 */
[----:B------:R-:W-:-:S05]  /*179340*/  IMAD.MOV.U32 R9, RZ, RZ, R108 ;  /* 0x000000ffff097224 */ /* 0x000fca00078e006c */
[----:B------:R-:W-:Y:S01]  /*179350*/  STL.64 [R1+0xad0], R100 ;  /* 0x000ad06401007387 */ /* 0x000fe20000100a00 */
[----:B------:R-:W-:Y:S02]  /*179360*/  STL.64 [R1+0xad8], R102 ;  /* 0x000ad86601007387 */ /* 0x000fe40000100a00 */
[----:B------:R-:W-:Y:S02]  /*179370*/  STL [R1+0x4e3c], R104 ;  /* 0x004e3c6801007387 */ /* 0x000fe40000100800 */
[----:B------:R1:W-:Y:S01]  /*179380*/  STL [R1+0x4e38], R105 ;  /* 0x004e386901007387 */ /* 0x0003e20000100800 */
[----:B------:R-:W4:Y:S01]  /*179390*/  LDL.LU R112, [R1+0x4dc0] ;  /* 0x004dc00001707983 */ /* 0x000f220000300800 */
[----:B------:R-:W-:Y:S03]  /*1793a0*/  STL [R1+0x4e34], R106 ;  /* 0x004e346a01007387 */ /* 0x000fe60000100800 */
[----:B------:R1:W-:Y:S01]  /*1793b0*/  LDGSTS.E [R0+0x29000], [R8.64], P4 ;  /* 0x2900000008007fae */ /* 0x0003e2000a121844 */
[----:B------:R-:W-:Y:S01]  /*1793c0*/  HMMA.1688.F32.TF32 R40, R120, R126, R40 ;  /* 0x0000007e7828723c */ /* 0x000fe20000081028 */
[----:B-1----:R-:W-:Y:S01]  /*1793d0*/  MOV R8, R11 ;  /* 0x0000000b00087202 */ /* 0x002fe20000000f00 */
[----:B------:R-:W-:-:S05]  /*1793e0*/  IMAD.MOV.U32 R9, RZ, RZ, R105 ;  /* 0x000000ffff097224 */ /* 0x000fca00078e0069 */
[----:B------:R-:W-:Y:S01]  /*1793f0*/  IMAD.MOV.U32 R126, RZ, RZ, R156 ;  /* 0x000000ffff7e7224 */ /* 0x000fe200078e009c */
[----:B------:R-:W-:Y:S01]  /*179400*/  MOV R127, R173 ;  /* 0x000000ad007f7202 */ /* 0x000fe20000000f00 */
[----:B------:R1:W-:Y:S02]  /*179410*/  LDGSTS.E [R0+0x29200], [R8.64], P4 ;  /* 0x2920000008007fae */ /* 0x0003e4000a121844 */
[----:B-1----:R-:W-:Y:S02]  /*179420*/  IMAD.MOV.U32 R8, RZ, RZ, R104 ;  /* 0x000000ffff087224 */ /* 0x002fe400078e0068 */
[----:B---3--:R-:W-:-:S05]  /*179430*/  IMAD.X R110, R110, 0x1, R244, P5 ;  /* 0x000000016e6e7824 */ /* 0x008fca00028e06f4 */
[----:B------:R1:W-:Y:S01]  /*179440*/  STL [R1+0x4e30], R110 ;  /* 0x004e306e01007387 */ /* 0x0003e20000100800 */
[----:B--2---:R-:W2:Y:S02]  /*179450*/  LDL.LU R10, [R1+0x4dcc] ;  /* 0x004dcc00010a7983 */ /* 0x004ea40000300800 */
[----:B------:R-:W3:Y:S02]  /*179460*/  LDL.LU R109, [R1+0x4db8] ;  /* 0x004db800016d7983 */ /* 0x000ee40000300800 */
[----:B------:R-:W3:Y:S01]  /*179470*/  LDL.LU R11, [R1+0x4dc4] ;  /* 0x004dc400010b7983 */ /* 0x000ee20000300800 */
[----:B------:R-:W3:Y:S01]  /*179480*/  LDL.LU R108, [R1+0x4db0] ;  /* 0x004db000016c7983 */ /* 0x000ee20000300800 */
[----:B------:R-:W3:Y:S02]  /*179490*/  LDL.LU R105, [R1+0x4dbc] ;  /* 0x004dbc0001697983 */ /* 0x000ee40000300800 */
[----:B------:R-:W3:Y:S02]  /*1794a0*/  LDL.LU R156, [R1+0x6110] ;  /* 0x00611000019c7983 */ /* 0x000ee40000300800 */
[----:B------:R-:W3:Y:S01]  /*1794b0*/  LDL.LU R173, [R1+0x610c] ;  /* 0x00610c0001ad7983 */ /* 0x000ee20000300800 */
[----:B----4-:R-:W-:-:S05]  /*1794c0*/  IADD3.X R107, R107, R244, RZ, P3, !PT ;  /* 0x000000f46b6b7210 */ /* 0x010fca0001ffe4ff */
[----:B------:R4:W-:Y:S01]  /*1794d0*/  STL [R1+0x4e28], R107 ;  /* 0x004e286b01007387 */ /* 0x0009e20000100800 */
[----:B------:R-:W4:Y:S02]  /*1794e0*/  LDL.LU R104, [R1+0x4da8] ;  /* 0x004da80001687983 */ /* 0x000f240000300800 */
[----:B------:R-:W4:Y:S01]  /*1794f0*/  LDL.LU R102, [R1+0x4db4] ;  /* 0x004db40001667983 */ /* 0x000f220000300800 */
[----:B------:R-:W-:Y:S01]  /*179500*/  MOV R9, R110 ;  /* 0x0000006e00097202 */ /* 0x000fe20000000f00 */
[----:B------:R-:W-:Y:S01]  /*179510*/  HMMA.1688.F32.TF32 R96, R120, R126, R96 ;  /* 0x0000007e7860723c */ /* 0x000fe20000081060 */
[----:B------:R-:W-:-:S03]  /*179520*/  ISETP.GT.AND P3, PT, R116, 0x5e, PT ;  /* 0x0000005e7400780c */ /* 0x000fc60003f64270 */
[----:B------:R1:W-:Y:S01]  /*179530*/  LDGSTS.E [R0+0x29400], [R8.64], P4 ;  /* 0x2940000008007fae */ /* 0x0003e2000a121844 */
[----:B------:R-:W-:Y:S01]  /*179540*/  ISETP.GT.AND P5, PT, R116, 0x62, PT ;  /* 0x000000627400780c */ /* 0x000fe20003fa4270 */
[----:B-1----:R-:W-:Y:S01]  /*179550*/  IMAD.MOV.U32 R110, RZ, RZ, R157 ;  /* 0x000000ffff6e7224 */ /* 0x002fe200078e009d */
[----:B------:R-:W-:Y:S01]  /*179560*/  MOV R111, R174 ;  /* 0x000000ae006f7202 */ /* 0x000fe20000000f00 */
[----:B------:R-:W4:Y:S01]  /*179570*/  LDL.LU R157, [R1+0x6108] ;  /* 0x00610800019d7983 */ /* 0x000f220000300800 */
[----:B------:R-:W4:Y:S02]  /*179580*/  LDL.LU R174, [R1+0x6104] ;  /* 0x0061040001ae7983 */ /* 0x000f240000300800 */
[----:B------:R-:W4:Y:S02]  /*179590*/  LDL.LU R101, [R1+0x4d4c] ;  /* 0x004d4c0001657983 */ /* 0x000f240000300800 */
[----:B------:R-:W-:Y:S01]  /*1795a0*/  IMAD.MOV.U32 R8, RZ, RZ, R106 ;  /* 0x000000ffff087224 */ /* 0x000fe200078e006a */
[----:B------:R-:W-:Y:S01]  /*1795b0*/  MOV R9, R107 ;  /* 0x0000006b00097202 */ /* 0x000fe20000000f00 */
[----:B------:R-:W4:Y:S01]  /*1795c0*/  LDL.LU R106, [R1+0x4d44] ;  /* 0x004d4400016a7983 */ /* 0x000f220000300800 */
[----:B------:R-:W4:Y:S03]  /*1795d0*/  LDL.LU R100, [R1+0x4d3c] ;  /* 0x004d3c0001647983 */ /* 0x000f260000300800 */
[----:B------:R1:W-:Y:S02]  /*1795e0*/  LDGSTS.E [R0+0x29600], [R8.64], P4 ;  /* 0x2960000008007fae */ /* 0x0003e4000a121844 */
[----:B-1----:R-:W-:-:S02]  /*1795f0*/  SEL R9, RZ, 0x4, !P3 ;  /* 0x00000004ff097807 */ /* 0x002fc40005800000 */
[----:B------:R-:W-:-:S04]  /*179600*/  SEL R8, RZ, 0x4, !P5 ;  /* 0x00000004ff087807 */ /* 0x000fc80006800000 */
[----:B------:R-:W-:Y:S02]  /*179610*/  SEL R8, R8, RZ, !P0 ;  /* 0x000000ff08087207 */ /* 0x000fe40004000000 */
[-C--:B--2---:R-:W-:Y:S02]  /*179620*/  IADD3 R10, P3, R10, R247.reuse, RZ ;  /* 0x000000f70a0a7210 */ /* 0x084fe40007f7e0ff */
[-C--:B---3--:R-:W-:Y:S02]  /*179630*/  IADD3 R11, P4, R11, R247.reuse, RZ ;  /* 0x000000f70b0b7210 */ /* 0x088fe40007f9e0ff */
[-C--:B------:R-:W-:Y:S01]  /*179640*/  IADD3 R105, P5, R105, R247.reuse, RZ ;  /* 0x000000f769697210 */ /* 0x080fe20007fbe0ff */
[--C-:B------:R-:W-:Y:S01]  /*179650*/  IMAD.X R112, R112, 0x1, R244.reuse, P3 ;  /* 0x0000000170707824 */ /* 0x100fe200018e06f4 */
[----:B------:R-:W-:Y:S01]  /*179660*/  IADD3.X R109, R109, R244, RZ, P4, !PT ;  /* 0x000000f46d6d7210 */ /* 0x000fe200027fe4ff */
[----:B------:R-:W-:Y:S01]  /*179670*/  STL [R1+0x4dcc], R10 ;  /* 0x004dcc0a01007387 */ /* 0x000fe20000100800 */
[----:B------:R-:W-:Y:S02]  /*179680*/  STL [R1+0x4dc4], R11 ;  /* 0x004dc40b01007387 */ /* 0x000fe40000100800 */
[----:B------:R-:W-:Y:S02]  /*179690*/  STL [R1+0x4dbc], R105 ;  /* 0x004dbc6901007387 */ /* 0x000fe40000100800 */
[----:B------:R-:W-:Y:S01]  /*1796a0*/  IMAD.X R108, R108, 0x1, R244, P5 ;  /* 0x000000016c6c7824 */ /* 0x000fe200028e06f4 */
[----:B------:R-:W-:Y:S01]  /*1796b0*/  STL [R1+0x4dc0], R112 ;  /* 0x004dc07001007387 */ /* 0x000fe20000100800 */
[----:B------:R-:W-:Y:S02]  /*1796c0*/  STL [R1+0x4db8], R109 ;  /* 0x004db86d01007387 */ /* 0x000fe40000100800 */
[----:B------:R-:W2:Y:S01]  /*1796d0*/  LDL.LU R103, [R1+0x4d40] ;  /* 0x004d400001677983 */ /* 0x000ea20000300800 */
[----:B------:R-:W-:Y:S01]  /*1796e0*/  STL [R1+0x4db0], R108 ;  /* 0x004db06c01007387 */ /* 0x000fe20000100800 */
[----:B------:R1:W-:Y:S02]  /*1796f0*/  STL.64 [R1+0xac0], R96 ;  /* 0x000ac06001007387 */ /* 0x0003e40000100a00 */
[----:B------:R-:W-:Y:S02]  /*179700*/  STL.64 [R1+0xac8], R98 ;  /* 0x000ac86201007387 */ /* 0x000fe40000100a00 */
[----:B----4-:R-:W3:Y:S01]  /*179710*/  LDL.LU R107, [R1+0x4d38] ;  /* 0x004d3800016b7983 */ /* 0x010ee20000300800 */
[----:B------:R-:W-:Y:S01]  /*179720*/  ISETP.NE.U32.AND P4, PT, R8, RZ, PT ;  /* 0x000000ff0800720c */ /* 0x000fe20003f85070 */
[----:B------:R-:W-:Y:S01]  /*179730*/  MOV R8, R10 ;  /* 0x0000000a00087202 */ /* 0x000fe20000000f00 */
[----:B------:R-:W-:-:S05]  /*179740*/  IADD3 R102, P5, R102, R247, RZ ;  /* 0x000000f766667210 */ /* 0x000fca0007fbe0ff */
[----:B------:R-:W-:Y:S01]  /*179750*/  STL [R1+0x4db4], R102 ;  /* 0x004db46601007387 */ /* 0x000fe20000100800 */
[----:B-1----:R-:W4:Y:S02]  /*179760*/  LDL.LU R96, [R1+0x4d30] ;  /* 0x004d300001607983 */ /* 0x002f240000300800 */
[----:B------:R-:W4:Y:S01]  /*179770*/  LDL.LU R10, [R1+0x4d34] ;  /* 0x004d3400010a7983 */ /* 0x000f220000300800 */
[----:B------:R-:W-:-:S04]  /*179780*/  SEL R9, R9, RZ, !P0 ;  /* 0x000000ff09097207 */ /* 0x000fc80004000000 */
[----:B------:R-:W-:Y:S01]  /*179790*/  ISETP.NE.U32.AND P3, PT, R9, RZ, PT ;  /* 0x000000ff0900720c */ /* 0x000fe20003f65070 */
[----:B------:R-:W-:Y:S01]  /*1797a0*/  IMAD.MOV.U32 R9, RZ, RZ, R112 ;  /* 0x000000ffff097224 */ /* 0x000fe200078e0070 */
[----:B------:R-:W-:Y:S04]  /*1797b0*/  HMMA.1688.F32.TF32 R92, R120, R110, R92 ;  /* 0x0000006e785c723c */ /* 0x000fe8000008105c */
[----:B------:R1:W-:Y:S01]  /*1797c0*/  LDGSTS.E [R0+0x2b000], [R8.64], P1 ;  /* 0x2b00000008007fae */ /* 0x0003e20008921844 */
[----:B------:R-:W-:Y:S01]  /*1797d0*/  IADD3.X R104, R104, R244, RZ, P5, !PT ;  /* 0x000000f468687210 */ /* 0x000fe20002ffe4ff */
[----:B-1----:R-:W-:Y:S01]  /*1797e0*/  IMAD.MOV.U32 R8, RZ, RZ, R11 ;  /* 0x000000ffff087224 */ /* 0x002fe200078e000b */
[----:B------:R-:W-:Y:S02]  /*1797f0*/  MOV R9, R109 ;  /* 0x0000006d00097202 */ /* 0x000fe40000000f00 */
[----:B------:R-:W-:Y:S01]  /*179800*/  IADD3 R101, P5, R101, R247, RZ ;  /* 0x000000f765657210 */ /* 0x000fe20007fbe0ff */
[----:B------:R-:W4:Y:S04]  /*179810*/  LDL.LU R11, [R1+0x4d28] ;  /* 0x004d2800010b7983 */ /* 0x000f280000300800 */
[----:B------:R1:W-:Y:S02]  /*179820*/  LDGSTS.E [R0+0x2b200], [R8.64], P1 ;  /* 0x2b20000008007fae */ /* 0x0003e40008921844 */
[----:B-1----:R-:W-:Y:S01]  /*179830*/  IMAD.MOV.U32 R8, RZ, RZ, R105 ;  /* 0x000000ffff087224 */ /* 0x002fe200078e0069 */
[----:B------:R-:W-:-:S05]  /*179840*/  MOV R9, R108 ;  /* 0x0000006c00097202 */ /* 0x000fca0000000f00 */
[----:B------:R1:W-:Y:S04]  /*179850*/  LDGSTS.E [R0+0x2b400], [R8.64], P1 ;  /* 0x2b40000008007fae */ /* 0x0003e80008921844 */
[----:B------:R1:W-:Y:S01]  /*179860*/  STL [R1+0x4da8], R104 ;  /* 0x004da86801007387 */ /* 0x0003e20000100800 */
[----:B------:R-:W-:Y:S02]  /*179870*/  STL [R1+0x4d4c], R101 ;  /* 0x004d4c6501007387 */ /* 0x000fe40000100800 */
[----:B-1----:R-:W-:Y:S01]  /*179880*/  IMAD.MOV.U32 R8, RZ, RZ, R102 ;  /* 0x000000ffff087224 */ /* 0x002fe200078e0066 */
[----:B------:R-:W-:-:S05]  /*179890*/  MOV R9, R104 ;  /* 0x0000006800097202 */ /* 0x000fca0000000f00 */
[----:B------:R1:W-:Y:S01]  /*1798a0*/  LDGSTS.E [R0+0x2b600], [R8.64], P1 ;  /* 0x2b60000008007fae */ /* 0x0003e20008921844 */
[----:B------:R-:W-:-:S05]  /*1798b0*/  IADD3 R106, P1, R106, R247, RZ ;  /* 0x000000f76a6a7210 */ /* 0x000fca0007f3e0ff */
[----:B------:R-:W-:Y:S01]  /*1798c0*/  STL [R1+0x4d44], R106 ;  /* 0x004d446a01007387 */ /* 0x000fe20000100800 */
[----:B-1----:R-:W-:Y:S01]  /*1798d0*/  MOV R8, R101 ;  /* 0x0000006500087202 */ /* 0x002fe20000000f00 */
[----:B--2---:R-:W-:Y:S01]  /*1798e0*/  IMAD.X R103, R103, 0x1, R244, P5 ;  /* 0x0000000167677824 */ /* 0x004fe200028e06f4 */
[----:B------:R-:W-:-:S04]  /*1798f0*/  IADD3 R100, P5, R100, R247, RZ ;  /* 0x000000f764647210 */ /* 0x000fc80007fbe0ff */
[----:B------:R1:W-:Y:S01]  /*179900*/  STL [R1+0x4d40], R103 ;  /* 0x004d406701007387 */ /* 0x0003e20000100800 */
[----:B------:R-:W-:Y:S01]  /*179910*/  STL.64 [R1+0xab0], R92 ;  /* 0x000ab05c01007387 */ /* 0x000fe20000100a00 */
[----:B---3--:R-:W-:Y:S02]  /*179920*/  IADD3.X R107, R107, R244, RZ, P1, !PT ;  /* 0x000000f46b6b7210 */ /* 0x008fe40000ffe4ff */
[----:B------:R2:W-:Y:S04]  /*179930*/  STL.64 [R1+0xab8], R94 ;  /* 0x000ab85e01007387 */ /* 0x0005e80000100a00 */
[----:B------:R-:W3:Y:S01]  /*179940*/  LDL.LU R104, [R1+0x4ccc] ;  /* 0x004ccc0001687983 */ /* 0x000ee20000300800 */
[----:B------:R-:W3:Y:S02]  /*179950*/  LDL.LU R102, [R1+0x4cc4] ;  /* 0x004cc40001667983 */ /* 0x000ee40000300800 */
[----:B------:R-:W-:Y:S02]  /*179960*/  STL [R1+0x4d3c], R100 ;  /* 0x004d3c6401007387 */ /* 0x000fe40000100800 */
[----:B------:R-:W-:Y:S01]  /*179970*/  STL [R1+0x4d38], R107 ;  /* 0x004d386b01007387 */ /* 0x000fe20000100800 */
[----:B------:R-:W3:Y:S01]  /*179980*/  LDL.LU R105, [R1+0x4cc0] ;  /* 0x004cc00001697983 */ /* 0x000ee20000300800 */
[----:B------:R-:W-:-:S05]  /*179990*/  IMAD.MOV.U32 R9, RZ, RZ, R103 ;  /* 0x000000ffff097224 */ /* 0x000fca00078e0067 */
[----:B------:R1:W-:Y:S01]  /*1799a0*/  LDGSTS.E [R0+0x2d000], [R8.64], P2 ;  /* 0x2d00000008007fae */ /* 0x0003e20009121844 */
[----:B----4-:R-:W-:Y:S01]  /*1799b0*/  IMAD.X R96, R96, 0x1, R244, P5 ;  /* 0x0000000160607824 */ /* 0x010fe200028e06f4 */
[----:B------:R-:W-:-:S05]  /*1799c0*/  IADD3 R10, P1, R10, R247, RZ ;  /* 0x000000f70a0a7210 */ /* 0x000fca0007f3e0ff */
[----:B------:R-:W-:Y:S01]  /*1799d0*/  STL [R1+0x4d34], R10 ;  /* 0x004d340a01007387 */ /* 0x000fe20000100800 */
[----:B------:R4:W-:Y:S02]  /*1799e0*/  STL [R1+0x4d30], R96 ;  /* 0x004d306001007387 */ /* 0x0009e40000100800 */
[----:B-1----:R-:W3:Y:S02]  /*1799f0*/  LDL.LU R103, [R1+0x4cb8] ;  /* 0x004cb80001677983 */ /* 0x002ee40000300800 */
[----:B------:R-:W3:Y:S01]  /*179a00*/  LDL.LU R101, [R1+0x4cb0] ;  /* 0x004cb00001657983 */ /* 0x000ee20000300800 */
[----:B------:R-:W3:Y:S01]  /*179a10*/  LDL.LU R97, [R1+0x4cbc] ;  /* 0x004cbc0001617983 */ /* 0x000ee20000300800 */
[----:B--2---:R-:W2:Y:S01]  /*179a20*/  LDL.LU R94, [R1+0x4cb4] ;  /* 0x004cb400015e7983 */ /* 0x004ea20000300800 */
[----:B------:R-:W-:Y:S01]  /*179a30*/  MOV R8, R106 ;  /* 0x0000006a00087202 */ /* 0x000fe20000000f00 */
[----:B------:R-:W-:-:S05]  /*179a40*/  IMAD.MOV.U32 R9, RZ, RZ, R107 ;  /* 0x000000ffff097224 */ /* 0x000fca00078e006b */
[----:B------:R1:W-:Y:S01]  /*179a50*/  LDGSTS.E [R0+0x2d200], [R8.64], P2 ;  /* 0x2d20000008007fae */ /* 0x0003e20009121844 */
[C---:B------:R-:W-:Y:S02]  /*179a60*/  ISETP.GT.AND P5, PT, R116.reuse, 0x6a, PT ;  /* 0x0000006a7400780c */ /* 0x040fe40003fa4270 */
[----:B------:R-:W-:Y:S01]  /*179a70*/  IADD3.X R11, R11, R244, RZ, P1, !PT ;  /* 0x000000f40b0b7210 */ /* 0x000fe20000ffe4ff */
[----:B-1----:R-:W-:Y:S01]  /*179a80*/  IMAD.MOV.U32 R8, RZ, RZ, R100 ;  /* 0x000000ffff087224 */ /* 0x002fe200078e0064 */
[----:B------:R-:W-:Y:S02]  /*179a90*/  MOV R9, R96 ;  /* 0x0000006000097202 */ /* 0x000fe40000000f00 */
[----:B------:R-:W-:-:S03]  /*179aa0*/  ISETP.GT.AND P1, PT, R116, 0x66, PT ;  /* 0x000000667400780c */ /* 0x000fc60003f24270 */
[----:B------:R1:W-:Y:S01]  /*179ab0*/  LDGSTS.E [R0+0x2d400], [R8.64], P2 ;  /* 0x2d40000008007fae */ /* 0x0003e20009121844 */
[----:B------:R-:W-:Y:S01]  /*179ac0*/  MOV R110, R158 ;  /* 0x0000009e006e7202 */ /* 0x000fe20000000f00 */
[----:B------:R-:W-:Y:S02]  /*179ad0*/  IMAD.MOV.U32 R111, RZ, RZ, R159 ;  /* 0x000000ffff6f7224 */ /* 0x000fe400078e009f */
[----:B------:R-:W2:Y:S01]  /*179ae0*/  LDL.LU R158, [R1+0x6100] ;  /* 0x00610000019e7983 */ /* 0x000ea20000300800 */
[----:B------:R-:W2:Y:S01]  /*179af0*/  LDL.LU R159, [R1+0x60fc] ;  /* 0x0060fc00019f7983 */ /* 0x000ea20000300800 */
[----:B----4-:R-:W4:Y:S02]  /*179b00*/  LDL.LU R96, [R1+0x4ca8] ;  /* 0x004ca80001607983 */ /* 0x010f240000300800 */
[----:B-1----:R-:W-:Y:S01]  /*179b10*/  IMAD.MOV.U32 R8, RZ, RZ, R10 ;  /* 0x000000ffff087224 */ /* 0x002fe200078e000a */
[----:B------:R-:W-:-:S05]  /*179b20*/  MOV R9, R11 ;  /* 0x0000000b00097202 */ /* 0x000fca0000000f00 */
[----:B------:R1:W-:Y:S04]  /*179b30*/  LDGSTS.E [R0+0x2d600], [R8.64], P2 ;  /* 0x2d60000008007fae */ /* 0x0003e80009121844 */
[----:B------:R1:W-:Y:S02]  /*179b40*/  STL [R1+0x4d28], R11 ;  /* 0x004d280b01007387 */ /* 0x0003e40000100800 */
[----:B-1----:R-:W-:Y:S02]  /*179b50*/  SEL R9, RZ, 0x4, !P1 ;  /* 0x00000004ff097807 */ /* 0x002fe40004800000 */
[----:B------:R-:W-:Y:S02]  /*179b60*/  SEL R8, RZ, 0x4, !P5 ;  /* 0x00000004ff087807 */ /* 0x000fe40006800000 */
[----:B------:R-:W-:-:S02]  /*179b70*/  SEL R9, R9, RZ, !P0 ;  /* 0x000000ff09097207 */ /* 0x000fc40004000000 */
[----:B------:R-:W-:Y:S01]  /*179b80*/  SEL R8, R8, RZ, !P0 ;  /* 0x000000ff08087207 */ /* 0x000fe20004000000 */
[----:B------:R-:W-:Y:S01]  /*179b90*/  IMAD.MOV.U32 R106, RZ, RZ, R160 ;  /* 0x000000ffff6a7224 */ /* 0x000fe200078e00a0 */
[----:B------:R-:W-:Y:S01]  /*179ba0*/  MOV R107, R161 ;  /* 0x000000a1006b7202 */ /* 0x000fe20000000f00 */
[----:B------:R-:W4:Y:S01]  /*179bb0*/  LDL.LU R160, [R1+0x60f8] ;  /* 0x0060f80001a07983 */ /* 0x000f220000300800 */
[----:B------:R-:W4:Y:S02]  /*179bc0*/  LDL.LU R161, [R1+0x60f4] ;  /* 0x0060f40001a17983 */ /* 0x000f240000300800 */
[----:B------:R-:W4:Y:S02]  /*179bd0*/  LDL.LU R93, [R1+0x4c4c] ;  /* 0x004c4c00015d7983 */ /* 0x000f240000300800 */
[----:B------:R-:W4:Y:S01]  /*179be0*/  LDL.LU R99, [R1+0x4c44] ;  /* 0x004c440001637983 */ /* 0x000f220000300800 */
[----:B------:R-:W4:Y:S01]  /*179bf0*/  LDL.LU R92, [R1+0x4c3c] ;  /* 0x004c3c00015c7983 */ /* 0x000f220000300800 */
[----:B---3--:R-:W-:-:S02]  /*179c00*/  IADD3 R104, P1, R104, R247, RZ ;  /* 0x000000f768687210 */ /* 0x008fc40007f3e0ff */
[----:B------:R-:W-:-:S03]  /*179c10*/  IADD3 R102, P2, R102, R247, RZ ;  /* 0x000000f766667210 */ /* 0x000fc60007f5e0ff */
[----:B------:R-:W-:Y:S01]  /*179c20*/  IMAD.X R105, R105, 0x1, R244, P1 ;  /* 0x0000000169697824 */ /* 0x000fe200008e06f4 */
[----:B------:R-:W-:Y:S01]  /*179c30*/  ISETP.NE.U32.AND P1, PT, R9, RZ, PT ;  /* 0x000000ff0900720c */ /* 0x000fe20003f25070 */
[----:B------:R-:W-:Y:S01]  /*179c40*/  STL [R1+0x4ccc], R104 ;  /* 0x004ccc6801007387 */ /* 0x000fe20000100800 */
[----:B------:R-:W-:Y:S01]  /*179c50*/  STL [R1+0x4cc4], R102 ;  /* 0x004cc46601007387 */ /* 0x000fe20000100800 */
[----:B------:R-:W-:Y:S01]  /*179c60*/  IADD3.X R103, R103, R244, RZ, P2, !PT ;  /* 0x000000f467677210 */ /* 0x000fe200017fe4ff */
[----:B------:R-:W-:Y:S02]  /*179c70*/  ISETP.NE.U32.AND P2, PT, R8, RZ, PT ;  /* 0x000000ff0800720c */ /* 0x000fe40003f45070 */
[----:B------:R-:W-:Y:S01]  /*179c80*/  HMMA.1688.F32.TF32 R8, R120, R110, R88 ;  /* 0x0000006e7808723c */ /* 0x000fe20000081058 */
[----:B------:R-:W-:-:S05]  /*179c90*/  IADD3 R97, P5, R97, R247, RZ ;  /* 0x000000f761617210 */ /* 0x000fca0007fbe0ff */
[----:B------:R-:W-:Y:S01]  /*179ca0*/  STL [R1+0x4cbc], R97 ;  /* 0x004cbc6101007387 */ /* 0x000fe20000100800 */
[----:B------:R-:W-:Y:S02]  /*179cb0*/  IMAD.X R101, R101, 0x1, R244, P5 ;  /* 0x0000000165657824 */ /* 0x000fe400028e06f4 */
[----:B------:R-:W-:Y:S02]  /*179cc0*/  STL [R1+0x4cc0], R105 ;  /* 0x004cc06901007387 */ /* 0x000fe40000100800 */
[----:B------:R-:W-:Y:S01]  /*179cd0*/  STL [R1+0x4cb8], R103 ;  /* 0x004cb86701007387 */ /* 0x000fe20000100800 */
[----:B------:R-:W3:Y:S01]  /*179ce0*/  LDL.LU R95, [R1+0x4c40] ;  /* 0x004c4000015f7983 */ /* 0x000ee20000300800 */
[----:B--2---:R-:W-:-:S03]  /*179cf0*/  IADD3 R94, P5, R94, R247, RZ ;  /* 0x000000f75e5e7210 */ /* 0x004fc60007fbe0ff */
[----:B------:R-:W-:Y:S07]  /*179d00*/  STL [R1+0x4cb0], R101 ;  /* 0x004cb06501007387 */ /* 0x000fee0000100800 */
[----:B------:R-:W-:Y:S01]  /*179d10*/  STL.64 [R1+0xaa0], R8 ;  /* 0x000aa00801007387 */ /* 0x000fe20000100a00 */
[----:B------:R1:W-:Y:S02]  /*179d20*/  STL.64 [R1+0xaa8], R10 ;  /* 0x000aa80a01007387 */ /* 0x0003e40000100a00 */
[----:B------:R-:W2:Y:S02]  /*179d30*/  LDL.LU R100, [R1+0x4c38] ;  /* 0x004c380001647983 */ /* 0x000ea40000300800 */
[----:B------:R-:W-:Y:S01]  /*179d40*/  STL [R1+0x4cb4], R94 ;  /* 0x004cb45e01007387 */ /* 0x000fe20000100800 */
[----:B------:R-:W2:Y:S04]  /*179d50*/  LDL.LU R98, [R1+0x4c30] ;  /* 0x004c300001627983 */ /* 0x000ea80000300800 */
[----:B-1----:R-:W2:Y:S01]  /*179d60*/  LDL.LU R11, [R1+0x4c28] ;  /* 0x004c2800010b7983 */ /* 0x002ea20000300800 */
[----:B------:R-:W2:Y:S01]  /*179d70*/  LDL.LU R10, [R1+0x4c34] ;  /* 0x004c3400010a7983 */ /* 0x000ea20000300800 */
[----:B------:R-:W-:Y:S01]  /*179d80*/  MOV R8, R104 ;  /* 0x0000006800087202 */ /* 0x000fe20000000f00 */
[----:B------:R-:W-:Y:S01]  /*179d90*/  IMAD.MOV.U32 R9, RZ, RZ, R105 ;  /* 0x000000ffff097224 */ /* 0x000fe200078e0069 */
[----:B------:R-:W-:Y:S04]  /*179da0*/  HMMA.1688.F32.TF32 R84, R120, R106, R84 ;  /* 0x0000006a7854723c */ /* 0x000fe80000081054 */
[----:B------:R1:W-:Y:S01]  /*179db0*/  LDGSTS.E [R0+0x2f000], [R8.64], P3 ;  /* 0x2f00000008007fae */ /* 0x0003e20009921844 */
[----:B----4-:R-:W-:Y:S01]  /*179dc0*/  IADD3.X R96, R96, R244, RZ, P5, !PT ;  /* 0x000000f460607210 */ /* 0x010fe20002ffe4ff */
[----:B-1----:R-:W-:Y:S01]  /*179dd0*/  IMAD.MOV.U32 R8, RZ, RZ, R102 ;  /* 0x000000ffff087224 */ /* 0x002fe200078e0066 */
[----:B------:R-:W-:-:S05]  /*179de0*/  MOV R9, R103 ;  /* 0x0000006700097202 */ /* 0x000fca0000000f00 */
[----:B------:R1:W-:Y:S01]  /*179df0*/  LDGSTS.E [R0+0x2f200], [R8.64], P3 ;  /* 0x2f20000008007fae */ /* 0x0003e20009921844 */
[----:B------:R-:W-:Y:S01]  /*179e00*/  IADD3 R93, P5, R93, R247, RZ ;  /* 0x000000f75d5d7210 */ /* 0x000fe20007fbe0ff */
        /* <DEDUP_REMOVED lines=11> */
[----:B---3--:R-:W-:Y:S01]  /*179ec0*/  IMAD.X R95, R95, 0x1, R244, P5 ;  /* 0x000000015f5f7824 */ /* 0x008fe200028e06f4 */
[----:B------:R-:W-:-:S04]  /*179ed0*/  IADD3 R92, P5, R92, R247, RZ ;  /* 0x000000f75c5c7210 */ /* 0x000fc80007fbe0ff */
[----:B------:R1:W-:Y:S01]  /*179ee0*/  STL [R1+0x4c40], R95 ;  /* 0x004c405f01007387 */ /* 0x0003e20000100800 */
[----:B------:R3:W-:Y:S02]  /*179ef0*/  STL.64 [R1+0xa80], R84 ;  /* 0x000a805401007387 */ /* 0x0007e40000100a00 */
[----:B------:R1:W-:Y:S02]  /*179f00*/  STL.64 [R1+0xa88], R86 ;  /* 0x000a885601007387 */ /* 0x0003e40000100a00 */
[----:B----4-:R-:W4:Y:S01]  /*179f10*/  LDL.LU R96, [R1+0x4bcc] ;  /* 0x004bcc0001607983 */ /* 0x010f220000300800 */
[----:B------:R-:W4:Y:S01]  /*179f20*/  LDL.LU R94, [R1+0x4bc4] ;  /* 0x004bc400015e7983 */ /* 0x000f220000300800 */
[----:B------:R1:W-:Y:S02]  /*179f30*/  STL [R1+0x4c3c], R92 ;  /* 0x004c3c5c01007387 */ /* 0x0003e40000100800 */
[----:B------:R-:W4:Y:S01]  /*179f40*/  LDL.LU R88, [R1+0x4bbc] ;  /* 0x004bbc0001587983 */ /* 0x000f220000300800 */
[----:B--2---:R-:W-:Y:S01]  /*179f50*/  IADD3.X R100, R100, R244, RZ, P3, !PT ;  /* 0x000000f464647210 */ /* 0x004fe20001ffe4ff */
[----:B------:R-:W-:-:S04]  /*179f60*/  IMAD.X R98, R98, 0x1, R244, P5 ;  /* 0x0000000162627824 */ /* 0x000fc800028e06f4 */
[----:B------:R-:W-:Y:S01]  /*179f70*/  STL [R1+0x4c38], R100 ;  /* 0x004c386401007387 */ /* 0x000fe20000100800 */
[----:B------:R-:W2:Y:S01]  /*179f80*/  LDL.LU R97, [R1+0x4bc0] ;  /* 0x004bc00001617983 */ /* 0x000ea20000300800 */
[----:B------:R-:W-:Y:S01]  /*179f90*/  IADD3 R10, P3, R10, R247, RZ ;  /* 0x000000f70a0a7210 */ /* 0x000fe20007f7e0ff */
[----:B------:R-:W-:-:S04]  /*179fa0*/  IMAD.MOV.U32 R9, RZ, RZ, R95 ;  /* 0x000000ffff097224 */ /* 0x000fc800078e005f */
[----:B------:R-:W-:Y:S01]  /*179fb0*/  STL [R1+0x4c34], R10 ;  /* 0x004c340a01007387 */ /* 0x000fe20000100800 */
[----:B------:R-:W-:Y:S02]  /*179fc0*/  STL [R1+0x4c30], R98 ;  /* 0x004c306201007387 */ /* 0x000fe40000100800 */
[----:B-1----:R-:W2:Y:S02]  /*179fd0*/  LDL.LU R95, [R1+0x4bb8] ;  /* 0x004bb800015f7983 */ /* 0x002ea40000300800 */
[----:B------:R-:W2:Y:S01]  /*179fe0*/  LDL.LU R93, [R1+0x4bb0] ;  /* 0x004bb000015d7983 */ /* 0x000ea20000300800 */
[----:B---3--:R-:W3:Y:S04]  /*179ff0*/  LDL.LU R84, [R1+0x4bb4] ;  /* 0x004bb40001547983 */ /* 0x008ee80000300800 */
[----:B------:R1:W-:Y:S01]  /*17a000*/  LDGSTS.E [R0+0x31000], [R8.64], P4 ;  /* 0x3100000008007fae */ /* 0x0003e2000a121844 */
[----:B------:R-:W-:-:S02]  /*17a010*/  IADD3.X R11, R11, R244, RZ, P3, !PT ;  /* 0x000000f40b0b7210 */ /* 0x000fc40001ffe4ff */
[----:B-1----:R-:W-:Y:S01]  /*17a020*/  MOV R8, R99 ;  /* 0x0000006300087202 */ /* 0x002fe20000000f00 */
[----:B------:R-:W-:-:S05]  /*17a030*/  IMAD.MOV.U32 R9, RZ, RZ, R100 ;  /* 0x000000ffff097224 */ /* 0x000fca00078e0064 */
[----:B------:R1:W-:Y:S01]  /*17a040*/  LDGSTS.E [R0+0x31200], [R8.64], P4 ;  /* 0x3120000008007fae */ /* 0x0003e2000a121844 */
[C---:B------:R-:W-:Y:S02]  /*17a050*/  ISETP.GT.AND P3, PT, R116.reuse, 0x6e, PT ;  /* 0x0000006e7400780c */ /* 0x040fe40003f64270 */
[----:B------:R-:W-:Y:S01]  /*17a060*/  ISETP.GT.AND P5, PT, R116, 0x72, PT ;  /* 0x000000727400780c */ /* 0x000fe20003fa4270 */
[----:B-1----:R-:W-:Y:S01]  /*17a070*/  IMAD.MOV.U32 R8, RZ, RZ, R92 ;  /* 0x000000ffff087224 */ /* 0x002fe200078e005c */
[----:B------:R-:W-:-:S05]  /*17a080*/  MOV R9, R98 ;  /* 0x0000006200097202 */ /* 0x000fca0000000f00 */
[----:B------:R1:W-:Y:S01]  /*17a090*/  LDGSTS.E [R0+0x31400], [R8.64], P4 ;  /* 0x3140000008007fae */ /* 0x0003e2000a121844 */
[----:B------:R-:W-:Y:S01]  /*17a0a0*/  IMAD.MOV.U32 R110, RZ, RZ, R162 ;  /* 0x000000ffff6e7224 */ /* 0x000fe200078e00a2 */
[----:B------:R-:W-:Y:S01]  /*17a0b0*/  MOV R111, R163 ;  /* 0x000000a3006f7202 */ /* 0x000fe20000000f00 */
[----:B------:R-:W3:Y:S01]  /*17a0c0*/  LDL.LU R162, [R1+0x60f0] ;  /* 0x0060f00001a27983 */ /* 0x000ee20000300800 */
[----:B------:R-:W3:Y:S01]  /*17a0d0*/  LDL.LU R163, [R1+0x60ec] ;  /* 0x0060ec0001a37983 */ /* 0x000ee20000300800 */
[----:B-1----:R-:W-:Y:S01]  /*17a0e0*/  IMAD.MOV.U32 R8, RZ, RZ, R10 ;  /* 0x000000ffff087224 */ /* 0x002fe200078e000a */
[----:B------:R-:W-:-:S05]  /*17a0f0*/  MOV R9, R11 ;  /* 0x0000000b00097202 */ /* 0x000fca0000000f00 */
[----:B------:R1:W-:Y:S04]  /*17a100*/  LDGSTS.E [R0+0x31600], [R8.64], P4 ;  /* 0x3160000008007fae */ /* 0x0003e8000a121844 */
[----:B------:R1:W-:Y:S01]  /*17a110*/  STL [R1+0x4c28], R11 ;  /* 0x004c280b01007387 */ /* 0x0003e20000100800 */
[----:B------:R-:W3:Y:S02]  /*17a120*/  LDL.LU R86, [R1+0x4ba8] ;  /* 0x004ba80001567983 */ /* 0x000ee40000300800 */
[----:B------:R-:W3:Y:S01]  /*17a130*/  LDL.LU R89, [R1+0x4b4c] ;  /* 0x004b4c0001597983 */ /* 0x000ee20000300800 */
[----:B-1----:R-:W-:Y:S02]  /*17a140*/  SEL R9, RZ, 0x4, !P3 ;  /* 0x00000004ff097807 */ /* 0x002fe40005800000 */
[----:B------:R-:W-:-:S02]  /*17a150*/  SEL R8, RZ, 0x4, !P5 ;  /* 0x00000004ff087807 */ /* 0x000fc40006800000 */
[----:B------:R-:W-:Y:S02]  /*17a160*/  SEL R9, R9, RZ, !P0 ;  /* 0x000000ff09097207 */ /* 0x000fe40004000000 */
[----:B------:R-:W-:Y:S01]  /*17a170*/  SEL R8, R8, RZ, !P0 ;  /* 0x000000ff08087207 */ /* 0x000fe20004000000 */
[----:B------:R-:W-:Y:S01]  /*17a180*/  IMAD.MOV.U32 R106, RZ, RZ, R245 ;  /* 0x000000ffff6a7224 */ /* 0x000fe200078e00f5 */
[----:B------:R-:W-:Y:S01]  /*17a190*/  MOV R107, R232 ;  /* 0x000000e8006b7202 */ /* 0x000fe20000000f00 */
[----:B------:R-:W3:Y:S01]  /*17a1a0*/  LDL.LU R245, [R1+0x60e8] ;  /* 0x0060e80001f57983 */ /* 0x000ee20000300800 */
[----:B------:R1:W5:Y:S02]  /*17a1b0*/  LDL.LU R232, [R1+0x60e4] ;  /* 0x0060e40001e87983 */ /* 0x0003640000300800 */
[----:B------:R-:W3:Y:S02]  /*17a1c0*/  LDL.LU R92, [R1+0x4b40] ;  /* 0x004b4000015c7983 */ /* 0x000ee40000300800 */
[----:B------:R-:W3:Y:S01]  /*17a1d0*/  LDL.LU R87, [R1+0x4b38] ;  /* 0x004b380001577983 */ /* 0x000ee20000300800 */
[----:B------:R-:W3:Y:S01]  /*17a1e0*/  LDL.LU R85, [R1+0x4b44] ;  /* 0x004b440001557983 */ /* 0x000ee20000300800 */
[----:B------:R-:W3:Y:S01]  /*17a1f0*/  LDL.LU R90, [R1+0x4b3c] ;  /* 0x004b3c00015a7983 */ /* 0x000ee20000300800 */
[----:B----4-:R-:W-:-:S02]  /*17a200*/  IADD3 R96, P3, R96, R247, RZ ;  /* 0x000000f760607210 */ /* 0x010fc40007f7e0ff */
[----:B------:R-:W-:-:S03]  /*17a210*/  IADD3 R94, P4, R94, R247, RZ ;  /* 0x000000f75e5e7210 */ /* 0x000fc60007f9e0ff */
[--C-:B--2---:R-:W-:Y:S01]  /*17a220*/  IMAD.X R97, R97, 0x1, R244.reuse, P3 ;  /* 0x0000000161617824 */ /* 0x104fe200018e06f4 */
[----:B------:R-:W-:Y:S02]  /*17a230*/  ISETP.NE.U32.AND P3, PT, R9, RZ, PT ;  /* 0x000000ff0900720c */ /* 0x000fe40003f65070 */
[----:B------:R-:W-:Y:S01]  /*17a240*/  IADD3.X R95, R95, R244, RZ, P4, !PT ;  /* 0x000000f45f5f7210 */ /* 0x000fe200027fe4ff */
[----:B------:R-:W-:Y:S02]  /*17a250*/  ISETP.NE.U32.AND P4, PT, R8, RZ, PT ;  /* 0x000000ff0800720c */ /* 0x000fe40003f85070 */
[C---:B------:R-:W-:Y:S01]  /*17a260*/  HMMA.1688.F32.TF32 R8, R120.reuse, R110, R80 ;  /* 0x0000006e7808723c */ /* 0x040fe20000081050 */
[-C--:B------:R-:W-:Y:S01]  /*17a270*/  IADD3 R88, P5, R88, R247.reuse, RZ ;  /* 0x000000f758587210 */ /* 0x080fe20007fbe0ff */
[----:B------:R-:W-:Y:S01]  /*17a280*/  STL [R1+0x4bcc], R96 ;  /* 0x004bcc6001007387 */ /* 0x000fe20000100800 */
[----:B------:R-:W-:Y:S03]  /*17a290*/  STL [R1+0x4bc4], R94 ;  /* 0x004bc45e01007387 */ /* 0x000fe60000100800 */
[----:B------:R-:W-:Y:S01]  /*17a2a0*/  IMAD.X R93, R93, 0x1, R244, P5 ;  /* 0x000000015d5d7824 */ /* 0x000fe200028e06f4 */
[----:B------:R-:W-:Y:S01]  /*17a2b0*/  STL [R1+0x4bbc], R88 ;  /* 0x004bbc5801007387 */ /* 0x000fe20000100800 */
[----:B------:R-:W-:Y:S02]  /*17a2c0*/  STL [R1+0x4bc0], R97 ;  /* 0x004bc06101007387 */ /* 0x000fe40000100800 */
[----:B------:R-:W-:Y:S01]  /*17a2d0*/  STL [R1+0x4bb8], R95 ;  /* 0x004bb85f01007387 */ /* 0x000fe20000100800 */
[----:B---3--:R-:W-:Y:S01]  /*17a2e0*/  IADD3 R84, P5, R84, R247, RZ ;  /* 0x000000f754547210 */ /* 0x008fe20007fbe0ff */
[----:B------:R-:W2:Y:S01]  /*17a2f0*/  LDL.LU R91, [R1+0x4b30] ;  /* 0x004b3000015b7983 */ /* 0x000ea20000300800 */
[----:B------:R-:W-:Y:S10]  /*17a300*/  STL [R1+0x4bb0], R93 ;  /* 0x004bb05d01007387 */ /* 0x000ff40000100800 */
[----:B------:R-:W-:Y:S01]  /*17a310*/  STL.64 [R1+0xa60], R8 ;  /* 0x000a600801007387 */ /* 0x000fe20000100a00 */
[----:B------:R3:W-:Y:S03]  /*17a320*/  STL.64 [R1+0xa68], R10 ;  /* 0x000a680a01007387 */ /* 0x0007e60000100a00 */
[----:B---3--:R-:W3:Y:S01]  /*17a330*/  LDL.LU R11, [R1+0x4b28] ;  /* 0x004b2800010b7983 */ /* 0x008ee20000300800 */
[----:B------:R-:W-:Y:S02]  /*17a340*/  STL [R1+0x4bb4], R84 ;  /* 0x004bb45401007387 */ /* 0x000fe40000100800 */
[----:B------:R-:W4:Y:S01]  /*17a350*/  LDL.LU R10, [R1+0x4b34] ;  /* 0x004b3400010a7983 */ /* 0x000f220000300800 */
[----:B------:R-:W-:Y:S01]  /*17a360*/  MOV R8, R96 ;  /* 0x0000006000087202 */ /* 0x000fe20000000f00 */
[----:B------:R-:W-:Y:S01]  /*17a370*/  IMAD.MOV.U32 R9, RZ, RZ, R97 ;  /* 0x000000ffff097224 */ /* 0x000fe200078e0061 */
[----:B------:R-:W-:Y:S04]  /*17a380*/  HMMA.1688.F32.TF32 R76, R120, R106, R76 ;  /* 0x0000006a784c723c */ /* 0x000fe8000008104c */
[----:B------:R1:W-:Y:S02]  /*17a390*/  LDGSTS.E [R0+0x33000], [R8.64], P1 ;  /* 0x3300000008007fae */ /* 0x0003e40008921844 */
[----:B-1----:R-:W-:Y:S01]  /*17a3a0*/  IMAD.MOV.U32 R8, RZ, RZ, R94 ;  /* 0x000000ffff087224 */ /* 0x002fe200078e005e */
[----:B------:R-:W-:-:S02]  /*17a3b0*/  MOV R9, R95 ;  /* 0x0000005f00097202 */ /* 0x000fc40000000f00 */
[----:B------:R-:W-:-:S03]  /*17a3c0*/  IADD3.X R86, R86, R244, RZ, P5, !PT ;  /* 0x000000f456567210 */ /* 0x000fc60002ffe4ff */
[----:B------:R1:W-:Y:S01]  /*17a3d0*/  LDGSTS.E [R0+0x33200], [R8.64], P1 ;  /* 0x3320000008007fae */ /* 0x0003e20008921844 */
[----:B------:R-:W-:Y:S01]  /*17a3e0*/  IADD3 R89, P5, R89, R247, RZ ;  /* 0x000000f759597210 */ /* 0x000fe20007fbe0ff */
[----:B-1----:R-:W-:Y:S01]  /*17a3f0*/  IMAD.MOV.U32 R8, RZ, RZ, R88 ;  /* 0x000000ffff087224 */ /* 0x002fe200078e0058 */
[----:B------:R-:W-:-:S05]  /*17a400*/  MOV R9, R93 ;  /* 0x0000005d00097202 */ /* 0x000fca0000000f00 */
[----:B------:R1:W-:Y:S01]  /*17a410*/  LDGSTS.E [R0+0x33400], [R8.64], P1 ;  /* 0x3340000008007fae */ /* 0x0003e20008921844 */
[----:B------:R-:W-:-:S03]  /*17a420*/  IMAD.X R92, R92, 0x1, R244, P5 ;  /* 0x000000015c5c7824 */ /* 0x000fc600028e06f4 */
[----:B------:R1:W-:Y:S02]  /*17a430*/  STL [R1+0x4ba8], R86 ;  /* 0x004ba85601007387 */ /* 0x0003e40000100800 */
[----:B-1----:R-:W-:Y:S01]  /*17a440*/  IMAD.MOV.U32 R8, RZ, RZ, R84 ;  /* 0x000000ffff087224 */ /* 0x002fe200078e0054 */
[----:B------:R-:W-:-:S05]  /*17a450*/  MOV R9, R86 ;  /* 0x0000005600097202 */ /* 0x000fca0000000f00 */
[----:B------:R1:W-:Y:S01]  /*17a460*/  LDGSTS.E [R0+0x33600], [R8.64], P1 ;  /* 0x3360000008007fae */ /* 0x0003e20008921844 */
[----:B------:R-:W-:-:S03]  /*17a470*/  IADD3 R85, P1, R85, R247, RZ ;  /* 0x000000f755557210 */ /* 0x000fc60007f3e0ff */
[----:B------:R1:W-:Y:S01]  /*17a480*/  STL [R1+0x4b4c], R89 ;  /* 0x004b4c5901007387 */ /* 0x0003e20000100800 */
[----:B------:R-:W-:-:S03]  /*17a490*/  IADD3 R90, P5, R90, R247, RZ ;  /* 0x000000f75a5a7210 */ /* 0x000fc60007fbe0ff */
[----:B------:R-:W-:Y:S01]  /*17a4a0*/  STL [R1+0x4b44], R85 ;  /* 0x004b445501007387 */ /* 0x000fe20000100800 */
[----:B------:R-:W-:Y:S02]  /*17a4b0*/  STL [R1+0x4b40], R92 ;  /* 0x004b405c01007387 */ /* 0x000fe40000100800 */
[----:B------:R-:W-:Y:S02]  /*17a4c0*/  STL.64 [R1+0x980], R76 ;  /* 0x0009804c01007387 */ /* 0x000fe40000100a00 */
[----:B------:R2:W-:Y:S01]  /*17a4d0*/  STL.64 [R1+0x988], R78 ;  /* 0x0009884e01007387 */ /* 0x0005e20000100a00 */
[----:B------:R-:W-:Y:S01]  /*17a4e0*/  IADD3.X R87, R87, R244, RZ, P1, !PT ;  /* 0x000000f457577210 */ /* 0x000fe20000ffe4ff */
[----:B------:R-:W3:Y:S01]  /*17a4f0*/  LDL.LU R88, [R1+0x4b0c] ;  /* 0x004b0c0001587983 */ /* 0x000ee20000300800 */
[----:B------:R-:W3:Y:S02]  /*17a500*/  LDL.LU R86, [R1+0x4ac4] ;  /* 0x004ac40001567983 */ /* 0x000ee40000300800 */
[----:B------:R-:W-:Y:S01]  /*17a510*/  STL [R1+0x4b3c], R90 ;  /* 0x004b3c5a01007387 */ /* 0x000fe20000100800 */
[----:B-1----:R-:W-:Y:S01]  /*17a520*/  MOV R8, R89 ;  /* 0x0000005900087202 */ /* 0x002fe20000000f00 */
[----:B------:R-:W-:Y:S01]  /*17a530*/  IMAD.MOV.U32 R9, RZ, RZ, R92 ;  /* 0x000000ffff097224 */ /* 0x000fe200078e005c */
[----:B------:R-:W3:Y:S01]  /*17a540*/  LDL.LU R84, [R1+0x4abc] ;  /* 0x004abc0001547983 */ /* 0x000ee20000300800 */
[----:B------:R1:W-:Y:S02]  /*17a550*/  STL [R1+0x4b38], R87 ;  /* 0x004b385701007387 */ /* 0x0003e40000100800 */
[----:B------:R-:W3:Y:S01]  /*17a560*/  LDL.LU R89, [R1+0x4ac0] ;  /* 0x004ac00001597983 */ /* 0x000ee20000300800 */
[----:B------:R1:W-:Y:S02]  /*17a570*/  LDGSTS.E [R0+0x35000], [R8.64], P2 ;  /* 0x3500000008007fae */ /* 0x0003e40009121844 */
[----:B-1----:R-:W-:Y:S01]  /*17a580*/  IMAD.MOV.U32 R9, RZ, RZ, R87 ;  /* 0x000000ffff097224 */ /* 0x002fe200078e0057 */
[----:B------:R-:W-:Y:S01]  /*17a590*/  MOV R8, R85 ;  /* 0x0000005500087202 */ /* 0x000fe20000000f00 */
[----:B------:R-:W-:Y:S01]  /*17a5a0*/  IMAD.MOV.U32 R110, RZ, RZ, R233 ;  /* 0x000000ffff6e7224 */ /* 0x000fe200078e00e9 */
[----:B------:R-:W-:-:S03]  /*17a5b0*/  MOV R111, R234 ;  /* 0x000000ea006f7202 */ /* 0x000fc60000000f00 */
[----:B------:R1:W-:Y:S01]  /*17a5c0*/  LDGSTS.E [R0+0x35200], [R8.64], P2 ;  /* 0x3520000008007fae */ /* 0x0003e20009121844 */
[----:B--2---:R-:W-:Y:S01]  /*17a5d0*/  IMAD.X R91, R91, 0x1, R244, P5 ;  /* 0x000000015b5b7824 */ /* 0x004fe200028e06f4 */
[----:B----4-:R-:W-:-:S05]  /*17a5e0*/  IADD3 R10, P1, R10, R247, RZ ;  /* 0x000000f70a0a7210 */ /* 0x010fca0007f3e0ff */
[----:B------:R2:W-:Y:S01]  /*17a5f0*/  STL [R1+0x4b34], R10 ;  /* 0x004b340a01007387 */ /* 0x0005e20000100800 */
[----:B------:R-:W-:Y:S02]  /*17a600*/  STL [R1+0x4b30], R91 ;  /* 0x004b305b01007387 */ /* 0x000fe40000100800 */
[----:B------:R-:W4:Y:S02]  /*17a610*/  LDL.LU R79, [R1+0x4ab4] ;  /* 0x004ab400014f7983 */ /* 0x000f240000300800 */
[----:B------:R-:W4:Y:S01]  /*17a620*/  LDL.LU R87, [R1+0x4ab8] ;  /* 0x004ab80001577983 */ /* 0x000f220000300800 */
[----:B------:R-:W4:Y:S01]  /*17a630*/  LDL.LU R85, [R1+0x4ab0] ;  /* 0x004ab00001557983 */ /* 0x000f220000300800 */
[----:B-1----:R-:W-:Y:S01]  /*17a640*/  IMAD.MOV.U32 R8, RZ, RZ, R90 ;  /* 0x000000ffff087224 */ /* 0x002fe200078e005a */
[----:B------:R-:W-:Y:S02]  /*17a650*/  MOV R9, R91 ;  /* 0x0000005b00097202 */ /* 0x000fe40000000f00 */
[----:B---3--:R-:W-:Y:S01]  /*17a660*/  IADD3.X R11, R11, R244, RZ, P1, !PT ;  /* 0x000000f40b0b7210 */ /* 0x008fe20000ffe4ff */
[----:B------:R-:W-:Y:S01]  /*17a670*/  HMMA.1688.F32.TF32 R72, R120, R110, R72 ;  /* 0x0000006e7848723c */ /* 0x000fe20000081048 */
[----:B------:R1:W5:Y:S04]  /*17a680*/  LDL.LU R233, [R1+0x60e0] ;  /* 0x0060e00001e97983 */ /* 0x0003680000300800 */
[----:B------:R3:W-:Y:S01]  /*17a690*/  LDGSTS.E [R0+0x35400], [R8.64], P2 ;  /* 0x3540000008007fae */ /* 0x0007e20009121844 */
[----:B------:R1:W5:Y:S02]  /*17a6a0*/  LDL.LU R234, [R1+0x60dc] ;  /* 0x0060dc0001ea7983 */ /* 0x0003640000300800 */
[----:B------:R1:W-:Y:S02]  /*17a6b0*/  STL [R1+0x4b28], R11 ;  /* 0x004b280b01007387 */ /* 0x0003e40000100800 */
[----:B------:R-:W4:Y:S01]  /*17a6c0*/  LDL.LU R83, [R1+0x4aa8] ;  /* 0x004aa80001537983 */ /* 0x000f220000300800 */
[----:B------:R-:W-:-:S02]  /*17a6d0*/  ISETP.GT.AND P5, PT, R116, 0x7a, PT ;  /* 0x0000007a7400780c */ /* 0x000fc40003fa4270 */
[----:B------:R-:W-:Y:S01]  /*17a6e0*/  ISETP.GT.AND P1, PT, R116, 0x76, PT ;  /* 0x000000767400780c */ /* 0x000fe20003f24270 */
[----:B------:R-:W4:Y:S01]  /*17a6f0*/  LDL.LU R80, [R1+0x4a8c] ;  /* 0x004a8c0001507983 */ /* 0x000f220000300800 */
[----:B------:R-:W-:Y:S02]  /*17a700*/  IMAD.MOV.U32 R106, RZ, RZ, R235 ;  /* 0x000000ffff6a7224 */ /* 0x000fe400078e00eb */
[----:B------:R1:W5:Y:S02]  /*17a710*/  LDL.LU R235, [R1+0x60d8] ;  /* 0x0060d80001eb7983 */ /* 0x0003640000300800 */
[----:B---3--:R-:W-:Y:S01]  /*17a720*/  IMAD.MOV.U32 R8, RZ, RZ, R10 ;  /* 0x000000ffff087224 */ /* 0x008fe200078e000a */
[----:B------:R-:W-:Y:S02]  /*17a730*/  MOV R9, R11 ;  /* 0x0000000b00097202 */ /* 0x000fe40000000f00 */
[----:B------:R-:W-:Y:S02]  /*17a740*/  MOV R107, R236 ;  /* 0x000000ec006b7202 */ /* 0x000fe40000000f00 */
[----:B------:R3:W5:Y:S04]  /*17a750*/  LDL.LU R236, [R1+0x60d4] ;  /* 0x0060d40001ec7983 */ /* 0x0007680000300800 */
[----:B------:R1:W-:Y:S01]  /*17a760*/  LDGSTS.E [R0+0x35600], [R8.64], P2 ;  /* 0x3560000008007fae */ /* 0x0003e20009121844 */
[----:B------:R-:W3:Y:S02]  /*17a770*/  LDL.LU R82, [R1+0x4a40] ;  /* 0x004a400001527983 */ /* 0x000ee40000300800 */
[----:B------:R-:W3:Y:S02]  /*17a780*/  LDL.LU R78, [R1+0x4a38] ;  /* 0x004a3800014e7983 */ /* 0x000ee40000300800 */
[----:B--2---:R-:W2:Y:S01]  /*17a790*/  LDL.LU R10, [R1+0x4a44] ;  /* 0x004a4400010a7983 */ /* 0x004ea20000300800 */
[----:B------:R-:W2:Y:S01]  /*17a7a0*/  LDL.LU R76, [R1+0x4a30] ;  /* 0x004a3000014c7983 */ /* 0x000ea20000300800 */
[----:B-1----:R-:W2:Y:S01]  /*17a7b0*/  LDL.LU R11, [R1+0x4a3c] ;  /* 0x004a3c00010b7983 */ /* 0x002ea20000300800 */
[----:B------:R-:W-:-:S02]  /*17a7c0*/  SEL R8, RZ, 0x4, !P5 ;  /* 0x00000004ff087807 */ /* 0x000fc40006800000 */
[----:B------:R-:W-:Y:S02]  /*17a7d0*/  SEL R9, RZ, 0x4, !P1 ;  /* 0x00000004ff097807 */ /* 0x000fe40004800000 */
[-C--:B------:R-:W-:Y:S02]  /*17a7e0*/  IADD3 R88, P2, R88, R247.reuse, RZ ;  /* 0x000000f758587210 */ /* 0x080fe40007f5e0ff */
[-C--:B------:R-:W-:Y:S02]  /*17a7f0*/  IADD3 R86, P5, R86, R247.reuse, RZ ;  /* 0x000000f756567210 */ /* 0x080fe40007fbe0ff */
[----:B------:R-:W-:Y:S01]  /*17a800*/  IADD3 R84, P1, R84, R247, RZ ;  /* 0x000000f754547210 */ /* 0x000fe20007f3e0ff */
[--C-:B------:R-:W-:Y:S01]  /*17a810*/  IMAD.X R89, R89, 0x1, R244.reuse, P2 ;  /* 0x0000000159597824 */ /* 0x100fe200010e06f4 */
[----:B------:R-:W-:Y:S01]  /*17a820*/  STL [R1+0x4b0c], R88 ;  /* 0x004b0c5801007387 */ /* 0x000fe20000100800 */
[----:B------:R-:W-:Y:S02]  /*17a830*/  STL [R1+0x4ac4], R86 ;  /* 0x004ac45601007387 */ /* 0x000fe40000100800 */
[----:B------:R-:W-:Y:S01]  /*17a840*/  STL [R1+0x4abc], R84 ;  /* 0x004abc5401007387 */ /* 0x000fe20000100800 */
[----:B------:R-:W-:Y:S01]  /*17a850*/  STL [R1+0x4ac0], R89 ;  /* 0x004ac05901007387 */ /* 0x000fe20000100800 */
[----:B----4-:R-:W-:Y:S01]  /*17a860*/  IADD3.X R87, R87, R244, RZ, P5, !PT ;  /* 0x000000f457577210 */ /* 0x010fe20002ffe4ff */
[----:B------:R-:W-:-:S04]  /*17a870*/  IMAD.X R85, R85, 0x1, R244, P1 ;  /* 0x0000000155557824 */ /* 0x000fc800008e06f4 */
[----:B------:R-:W-:Y:S01]  /*17a880*/  STL [R1+0x4ab8], R87 ;  /* 0x004ab85701007387 */ /* 0x000fe20000100800 */
[----:B------:R-:W4:Y:S02]  /*17a890*/  LDL.LU R81, [R1+0x4a28] ;  /* 0x004a280001517983 */ /* 0x000f240000300800 */
[----:B------:R-:W-:Y:S02]  /*17a8a0*/  STL [R1+0x4ab0], R85 ;  /* 0x004ab05501007387 */ /* 0x000fe40000100800 */
[----:B------:R-:W-:Y:S01]  /*17a8b0*/  STL.64 [R1+0x970], R72 ;  /* 0x0009704801007387 */ /* 0x000fe20000100a00 */
[----:B------:R-:W-:Y:S01]  /*17a8c0*/  STL.64 [R1+0x978], R74 ;  /* 0x0009784a01007387 */ /* 0x000fe20000100a00 */
[----:B------:R-:W4:Y:S01]  /*17a8d0*/  LDL.LU R77, [R1+0x4a34] ;  /* 0x004a3400014d7983 */ /* 0x000f220000300800 */
[----:B------:R-:W-:Y:S02]  /*17a8e0*/  SEL R9, R9, RZ, !P0 ;  /* 0x000000ff09097207 */ /* 0x000fe40004000000 */
[----:B------:R-:W-:-:S02]  /*17a8f0*/  SEL R8, R8, RZ, !P0 ;  /* 0x000000ff08087207 */ /* 0x000fc40004000000 */
[----:B------:R-:W-:Y:S02]  /*17a900*/  ISETP.NE.U32.AND P2, PT, R9, RZ, PT ;  /* 0x000000ff0900720c */ /* 0x000fe40003f45070 */
[----:B------:R-:W-:Y:S01]  /*17a910*/  ISETP.NE.U32.AND P5, PT, R8, RZ, PT ;  /* 0x000000ff0800720c */ /* 0x000fe20003fa5070 */
[----:B------:R-:W-:Y:S02]  /*17a920*/  MOV R8, R88 ;  /* 0x0000005800087202 */ /* 0x000fe40000000f00 */
[----:B------:R-:W-:Y:S01]  /*17a930*/  IMAD.MOV.U32 R9, RZ, RZ, R89 ;  /* 0x000000ffff097224 */ /* 0x000fe200078e0059 */
[----:B------:R-:W-:Y:S04]  /*17a940*/  HMMA.1688.F32.TF32 R68, R120, R106, R68 ;  /* 0x0000006a7844723c */ /* 0x000fe80000081044 */
[----:B------:R1:W-:Y:S01]  /*17a950*/  LDGSTS.E [R0+0x37000], [R8.64], P3 ;  /* 0x3700000008007fae */ /* 0x0003e20009921844 */
[----:B------:R-:W-:Y:S01]  /*17a960*/  IADD3 R79, P1, R79, R247, RZ ;  /* 0x000000f74f4f7210 */ /* 0x000fe20007f3e0ff */
        /* <DEDUP_REMOVED lines=8> */
[----:B---3--:R-:W-:-:S03]  /*17a9f0*/  IMAD.X R82, R82, 0x1, R244, P1 ;  /* 0x0000000152527824 */ /* 0x008fc600008e06f4 */
[----:B------:R3:W-:Y:S01]  /*17aa00*/  STL [R1+0x4ab4], R79 ;  /* 0x004ab44f01007387 */ /* 0x0007e20000100800 */
[----:B------:R-:W-:Y:S02]  /*17aa10*/  STL [R1+0x4aa8], R83 ;  /* 0x004aa85301007387 */ /* 0x000fe40000100800 */
[----:B-1----:R-:W-:Y:S01]  /*17aa20*/  IMAD.MOV.U32 R8, RZ, RZ, R79 ;  /* 0x000000ffff087224 */ /* 0x002fe200078e004f */
[----:B------:R-:W-:-:S05]  /*17aa30*/  MOV R9, R83 ;  /* 0x0000005300097202 */ /* 0x000fca0000000f00 */
[----:B------:R1:W-:Y:S01]  /*17aa40*/  LDGSTS.E [R0+0x37600], [R8.64], P3 ;  /* 0x3760000008007fae */ /* 0x0003e20009921844 */
[----:B--2---:R-:W-:-:S03]  /*17aa50*/  IADD3 R10, P3, R10, R247, RZ ;  /* 0x000000f70a0a7210 */ /* 0x004fc60007f7e0ff */
[----:B------:R2:W-:Y:S01]  /*17aa60*/  STL [R1+0x4a8c], R80 ;  /* 0x004a8c5001007387 */ /* 0x0005e20000100800 */
[----:B------:R-:W-:-:S03]  /*17aa70*/  IADD3 R11, P1, R11, R247, RZ ;  /* 0x000000f70b0b7210 */ /* 0x000fc60007f3e0ff */
[----:B------:R-:W-:Y:S01]  /*17aa80*/  STL [R1+0x4a44], R10 ;  /* 0x004a440a01007387 */ /* 0x000fe20000100800 */
[----:B------:R-:W-:Y:S02]  /*17aa90*/  STL [R1+0x4a40], R82 ;  /* 0x004a405201007387 */ /* 0x000fe40000100800 */
[----:B------:R-:W-:Y:S02]  /*17aaa0*/  STL.64 [R1+0x940], R68 ;  /* 0x0009404401007387 */ /* 0x000fe40000100a00 */
[----:B------:R-:W-:Y:S01]  /*17aab0*/  STL.64 [R1+0x948], R70 ;  /* 0x0009484601007387 */ /* 0x000fe20000100a00 */
[----:B------:R-:W-:Y:S01]  /*17aac0*/  IADD3.X R78, R78, R244, RZ, P3, !PT ;  /* 0x000000f44e4e7210 */ /* 0x000fe20001ffe4ff */
[----:B---3--:R-:W3:Y:S01]  /*17aad0*/  LDL.LU R79, [R1+0x4a14] ;  /* 0x004a1400014f7983 */ /* 0x008ee20000300800 */
[----:B------:R-:W3:Y:S02]  /*17aae0*/  LDL.LU R73, [R1+0x49d4] ;  /* 0x0049d40001497983 */ /* 0x000ee40000300800 */
[----:B------:R-:W-:Y:S01]  /*17aaf0*/  IMAD.X R76, R76, 0x1, R244, P1 ;  /* 0x000000014c4c7824 */ /* 0x000fe200008e06f4 */
[----:B-1----:R-:W-:Y:S01]  /*17ab00*/  MOV R8, R80 ;  /* 0x0000005000087202 */ /* 0x002fe20000000f00 */
[----:B------:R-:W-:Y:S01]  /*17ab10*/  IMAD.MOV.U32 R9, RZ, RZ, R82 ;  /* 0x000000ffff097224 */ /* 0x000fe200078e0052 */
[----:B------:R-:W-:Y:S01]  /*17ab20*/  STL [R1+0x4a3c], R11 ;  /* 0x004a3c0b01007387 */ /* 0x000fe20000100800 */
[----:B------:R-:W3:Y:S02]  /*17ab30*/  LDL.LU R72, [R1+0x49cc] ;  /* 0x0049cc0001487983 */ /* 0x000ee40000300800 */
[----:B------:R1:W-:Y:S01]  /*17ab40*/  STL [R1+0x4a38], R78 ;  /* 0x004a384e01007387 */ /* 0x0003e20000100800 */
[----:B------:R1:W-:Y:S02]  /*17ab50*/  LDGSTS.E [R0+0x39000], [R8.64], P4 ;  /* 0x3900000008007fae */ /* 0x0003e4000a121844 */
[----:B-1----:R-:W-:Y:S01]  /*17ab60*/  IMAD.MOV.U32 R9, RZ, RZ, R78 ;  /* 0x000000ffff097224 */ /* 0x002fe200078e004e */
[----:B----4-:R-:W-:-:S05]  /*17ab70*/  IADD3 R77, P3, R77, R247, RZ ;  /* 0x000000f74d4d7210 */ /* 0x010fca0007f7e0ff */
[----:B------:R-:W-:Y:S01]  /*17ab80*/  STL [R1+0x4a34], R77 ;  /* 0x004a344d01007387 */ /* 0x000fe20000100800 */
[----:B------:R1:W-:Y:S02]  /*17ab90*/  STL [R1+0x4a30], R76 ;  /* 0x004a304c01007387 */ /* 0x0003e40000100800 */
[----:B--2---:R-:W2:Y:S02]  /*17aba0*/  LDL.LU R80, [R1+0x49d0] ;  /* 0x0049d00001507983 */ /* 0x004ea40000300800 */
[----:B------:R-:W4:Y:S01]  /*17abb0*/  LDL.LU R78, [R1+0x49c8] ;  /* 0x0049c800014e7983 */ /* 0x000f220000300800 */
[----:B------:R-:W4:Y:S01]  /*17abc0*/  LDL.LU R71, [R1+0x49c0] ;  /* 0x0049c00001477983 */ /* 0x000f220000300800 */
[----:B------:R-:W-:Y:S02]  /*17abd0*/  MOV R8, R10 ;  /* 0x0000000a00087202 */ /* 0x000fe40000000f00 */
[----:B------:R-:W-:Y:S01]  /*17abe0*/  IADD3.X R81, R81, R244, RZ, P3, !PT ;  /* 0x000000f451517210 */ /* 0x000fe20001ffe4ff */
[----:B------:R-:W4:Y:S02]  /*17abf0*/  LDL.LU R10, [R1+0x49c4] ;  /* 0x0049c400010a7983 */ /* 0x000f240000300800 */
[----:B------:R-:W-:Y:S01]  /*17ac00*/  IMAD.MOV.U32 R110, RZ, RZ, R237 ;  /* 0x000000ffff6e7224 */ /* 0x000fe200078e00ed */
[----:B------:R-:W-:Y:S01]  /*17ac10*/  MOV R111, R238 ;  /* 0x000000ee006f7202 */ /* 0x000fe20000000f00 */
[----:B------:R1:W5:Y:S04]  /*17ac20*/  LDL.LU R237, [R1+0x60d0] ;  /* 0x0060d00001ed7983 */ /* 0x0003680000300800 */
[----:B------:R1:W-:Y:S01]  /*17ac30*/  LDGSTS.E [R0+0x39200], [R8.64], P4 ;  /* 0x3920000008007fae */ /* 0x0003e2000a121844 */
[----:B------:R1:W5:Y:S02]  /*17ac40*/  LDL.LU R238, [R1+0x60cc] ;  /* 0x0060cc0001ee7983 */ /* 0x0003640000300800 */
[----:B------:R-:W-:Y:S02]  /*17ac50*/  STL [R1+0x4a28], R81 ;  /* 0x004a285101007387 */ /* 0x000fe40000100800 */
[----:B------:R-:W-:Y:S01]  /*17ac60*/  IMAD.MOV.U32 R106, RZ, RZ, R239 ;  /* 0x000000ffff6a7224 */ /* 0x000fe200078e00ef */
[----:B------:R-:W-:Y:S01]  /*17ac70*/  MOV R107, R240 ;  /* 0x000000f0006b7202 */ /* 0x000fe20000000f00 */
[----:B-1----:R-:W-:Y:S01]  /*17ac80*/  IMAD.MOV.U32 R8, RZ, RZ, R11 ;  /* 0x000000ffff087224 */ /* 0x002fe200078e000b */
[----:B------:R-:W-:Y:S01]  /*17ac90*/  MOV R9, R76 ;  /* 0x0000004c00097202 */ /* 0x000fe20000000f00 */
[----:B------:R-:W4:Y:S01]  /*17aca0*/  LDL.LU R11, [R1+0x49b8] ;  /* 0x0049b800010b7983 */ /* 0x000f220000300800 */
[----:B------:R-:W4:Y:S02]  /*17acb0*/  LDL.LU R76, [R1+0x499c] ;  /* 0x00499c00014c7983 */ /* 0x000f240000300800 */
[----:B------:R1:W5:Y:S02]  /*17acc0*/  LDL.LU R239, [R1+0x60c8] ;  /* 0x0060c80001ef7983 */ /* 0x0003640000300800 */
[----:B------:R1:W5:Y:S01]  /*17acd0*/  LDL.LU R240, [R1+0x60c4] ;  /* 0x0060c40001f07983 */ /* 0x0003620000300800 */
[----:B------:R1:W-:Y:S02]  /*17ace0*/  LDGSTS.E [R0+0x39400], [R8.64], P4 ;  /* 0x3940000008007fae */ /* 0x0003e4000a121844 */
[----:B-1----:R-:W-:-:S02]  /*17acf0*/  IMAD.MOV.U32 R8, RZ, RZ, R77 ;  /* 0x000000ffff087224 */ /* 0x002fc400078e004d */
[----:B------:R-:W4:Y:S01]  /*17ad00*/  LDL.LU R77, [R1+0x4950] ;  /* 0x00495000014d7983 */ /* 0x000f220000300800 */
[----:B------:R-:W4:Y:S02]  /*17ad10*/  LDL.LU R75, [R1+0x4948] ;  /* 0x00494800014b7983 */ /* 0x000f240000300800 */
[----:B------:R-:W4:Y:S02]  /*17ad20*/  LDL.LU R74, [R1+0x4954] ;  /* 0x00495400014a7983 */ /* 0x000f240000300800 */
[----:B------:R-:W4:Y:S01]  /*17ad30*/  LDL.LU R70, [R1+0x4940] ;  /* 0x0049400001467983 */ /* 0x000f220000300800 */
[----:B------:R-:W4:Y:S01]  /*17ad40*/  LDL.LU R69, [R1+0x494c] ;  /* 0x00494c0001457983 */ /* 0x000f220000300800 */
[----:B------:R-:W-:Y:S01]  /*17ad50*/  HMMA.1688.F32.TF32 R64, R120, R110, R64 ;  /* 0x0000006e7840723c */ /* 0x000fe20000081040 */
[----:B------:R-:W-:Y:S02]  /*17ad60*/  MOV R9, R81 ;  /* 0x0000005100097202 */ /* 0x000fe40000000f00 */
[----:B------:R-:W-:Y:S01]  /*17ad70*/  ISETP.GT.AND P1, PT, R116, 0x7e, PT ;  /* 0x0000007e7400780c */ /* 0x000fe20003f24270 */
[----:B------:R-:W4:Y:S04]  /*17ad80*/  LDL.LU R68, [R1+0x4944] ;  /* 0x0049440001447983 */ /* 0x000f280000300800 */
[----:B------:R1:W-:Y:S02]  /*17ad90*/  LDGSTS.E [R0+0x39600], [R8.64], P4 ;  /* 0x3960000008007fae */ /* 0x0003e4000a121844 */
[----:B-1----:R-:W-:-:S02]  /*17ada0*/  SEL R9, RZ, 0x4, !P1 ;  /* 0x00000004ff097807 */ /* 0x002fc40004800000 */
[-C--:B---3--:R-:W-:Y:S02]  /*17adb0*/  IADD3 R79, P1, R79, R247.reuse, RZ ;  /* 0x000000f74f4f7210 */ /* 0x088fe40007f3e0ff */
[-C--:B------:R-:W-:Y:S02]  /*17adc0*/  IADD3 R73, P6, R73, R247.reuse, RZ ;  /* 0x000000f749497210 */ /* 0x080fe40007fde0ff */
[----:B------:R-:W-:Y:S01]  /*17add0*/  IADD3 R72, P4, R72, R247, RZ ;  /* 0x000000f748487210 */ /* 0x000fe20007f9e0ff */
[----:B------:R-:W-:Y:S02]  /*17ade0*/  STL [R1+0x4a14], R79 ;  /* 0x004a144f01007387 */ /* 0x000fe40000100800 */
[----:B------:R-:W-:Y:S02]  /*17adf0*/  STL [R1+0x49d4], R73 ;  /* 0x0049d44901007387 */ /* 0x000fe40000100800 */
[----:B------:R-:W-:Y:S01]  /*17ae00*/  STL [R1+0x49cc], R72 ;  /* 0x0049cc4801007387 */ /* 0x000fe20000100800 */
[--C-:B--2---:R-:W-:Y:S01]  /*17ae10*/  IMAD.X R80, R80, 0x1, R244.reuse, P1 ;  /* 0x0000000150507824 */ /* 0x104fe200008e06f4 */
[----:B----4-:R-:W-:Y:S01]  /*17ae20*/  IADD3.X R78, R78, R244, RZ, P6, !PT ;  /* 0x000000f44e4e7210 */ /* 0x010fe200037fe4ff */
[----:B------:R-:W-:-:S03]  /*17ae30*/  IMAD.X R71, R71, 0x1, R244, P4 ;  /* 0x0000000147477824 */ /* 0x000fc600020e06f4 */
[----:B------:R-:W-:Y:S01]  /*17ae40*/  STL [R1+0x49d0], R80 ;  /* 0x0049d05001007387 */ /* 0x000fe20000100800 */
[----:B------:R-:W-:Y:S03]  /*17ae50*/  STL [R1+0x49c8], R78 ;  /* 0x0049c84e01007387 */ /* 0x000fe60000100800 */
[----:B------:R-:W-:Y:S01]  /*17ae60*/  STL [R1+0x49c0], R71 ;  /* 0x0049c04701007387 */ /* 0x000fe20000100800 */
[----:B------:R1:W-:Y:S03]  /*17ae70*/  STL.64 [R1+0x920], R64 ;  /* 0x0009204001007387 */ /* 0x0003e60000100a00 */
[----:B------:R2:W-:Y:S04]  /*17ae80*/  STL.64 [R1+0x928], R66 ;  /* 0x0009284201007387 */ /* 0x0005e80000100a00 */
[----:B-1----:R-:W3:Y:S01]  /*17ae90*/  LDL.LU R65, [R1+0x4938] ;  /* 0x0049380001417983 */ /* 0x002ee20000300800 */
[----:B------:R-:W-:-:S04]  /*17aea0*/  ISETP.GT.AND P3, PT, R116, 0x3, PT ;  /* 0x000000037400780c */ /* 0x000fc80003f64270 */
[----:B------:R-:W-:Y:S02]  /*17aeb0*/  SEL R8, RZ, 0x4, !P3 ;  /* 0x00000004ff087807 */ /* 0x000fe40005800000 */
[----:B------:R-:W-:Y:S02]  /*17aec0*/  SEL R9, R9, RZ, !P0 ;  /* 0x000000ff09097207 */ /* 0x000fe40004000000 */
[----:B------:R-:W-:Y:S02]  /*17aed0*/  SEL R8, R8, RZ, !P0 ;  /* 0x000000ff08087207 */ /* 0x000fe40004000000 */
[----:B------:R-:W-:Y:S01]  /*17aee0*/  ISETP.NE.U32.AND P3, PT, R9, RZ, PT ;  /* 0x000000ff0900720c */ /* 0x000fe20003f65070 */
[----:B------:R-:W-:Y:S01]  /*17aef0*/  IMAD.MOV.U32 R9, RZ, RZ, R80 ;  /* 0x000000ffff097224 */ /* 0x000fe200078e0050 */
[----:B------:R-:W-:Y:S01]  /*17af00*/  ISETP.NE.U32.AND P1, PT, R8, RZ, PT ;  /* 0x000000ff0800720c */ /* 0x000fe20003f25070 */
[----:B------:R-:W-:Y:S01]  /*17af10*/  MOV R8, R79 ;  /* 0x0000004f00087202 */ /* 0x000fe20000000f00 */
        /* <DEDUP_REMOVED lines=10> */
[----:B------:R1:W-:Y:S04]  /*17afc0*/  LDGSTS.E [R0+0x3b400], [R8.64], P2 ;  /* 0x3b40000008007fae */ /* 0x0003e80009121844 */
[----:B------:R4:W-:Y:S01]  /*17afd0*/  STL [R1+0x49c4], R10 ;  /* 0x0049c40a01007387 */ /* 0x0009e20000100800 */
[----:B------:R1:W-:Y:S02]  /*17afe0*/  STL [R1+0x49b8], R11 ;  /* 0x0049b80b01007387 */ /* 0x0003e40000100800 */
[----:B--2---:R-:W2:Y:S02]  /*17aff0*/  LDL.LU R66, [R1+0x4914] ;  /* 0x0049140001427983 */ /* 0x004ea40000300800 */
[----:B------:R-:W-:Y:S01]  /*17b000*/  IMAD.X R77, R77, 0x1, R244, P4 ;  /* 0x000000014d4d7824 */ /* 0x000fe200020e06f4 */
[----:B------:R-:W2:Y:S01]  /*17b010*/  LDL.LU R64, [R1+0x48cc] ;  /* 0x0048cc0001407983 */ /* 0x000ea20000300800 */
[----:B-1----:R-:W-:Y:S01]  /*17b020*/  IMAD.MOV.U32 R8, RZ, RZ, R10 ;  /* 0x000000ffff087224 */ /* 0x002fe200078e000a */
[----:B------:R-:W-:-:S02]  /*17b030*/  MOV R9, R11 ;  /* 0x0000000b00097202 */ /* 0x000fc40000000f00 */
[----:B------:R-:W-:Y:S01]  /*17b040*/  STL [R1+0x499c], R76 ;  /* 0x00499c4c01007387 */ /* 0x000fe20000100800 */
[----:B----4-:R-:W2:Y:S03]  /*17b050*/  LDL.LU R10, [R1+0x48c4] ;  /* 0x0048c400010a7983 */ /* 0x010ea60000300800 */
[----:B------:R1:W-:Y:S01]  /*17b060*/  LDGSTS.E [R0+0x3b600], [R8.64], P2 ;  /* 0x3b60000008007fae */ /* 0x0003e20009121844 */
[----:B------:R-:W-:-:S05]  /*17b070*/  IADD3 R74, P2, R74, R247, RZ ;  /* 0x000000f74a4a7210 */ /* 0x000fca0007f5e0ff */
[----:B------:R-:W-:Y:S01]  /*17b080*/  STL [R1+0x4954], R74 ;  /* 0x0049544a01007387 */ /* 0x000fe20000100800 */
[----:B------:R-:W-:Y:S02]  /*17b090*/  STL [R1+0x4950], R77 ;  /* 0x0049504d01007387 */ /* 0x000fe40000100800 */
[----:B------:R1:W-:Y:S02]  /*17b0a0*/  STL.64 [R1+0x820], R60 ;  /* 0x0008203c01007387 */ /* 0x0003e40000100a00 */
[----:B------:R-:W-:Y:S01]  /*17b0b0*/  STL.64 [R1+0x828], R62 ;  /* 0x0008283e01007387 */ /* 0x000fe20000100a00 */
[----:B------:R-:W2:Y:S01]  /*17b0c0*/  LDL.LU R73, [R1+0x48c8] ;  /* 0x0048c80001497983 */ /* 0x000ea20000300800 */
[----:B------:R-:W2:Y:S01]  /*17b0d0*/  LDL.LU R72, [R1+0x48c0] ;  /* 0x0048c00001487983 */ /* 0x000ea20000300800 */
[-C--:B------:R-:W-:Y:S02]  /*17b0e0*/  IADD3 R69, P4, R69, R247.reuse, RZ ;  /* 0x000000f745457210 */ /* 0x080fe40007f9e0ff */
[----:B------:R-:W-:Y:S01]  /*17b0f0*/  IADD3.X R75, R75, R244, RZ, P2, !PT ;  /* 0x000000f44b4b7210 */ /* 0x000fe200017fe4ff */
[----:B------:R-:W-:-:S02]  /*17b100*/  IADD3 R68, P2, R68, R247, RZ ;  /* 0x000000f744447210 */ /* 0x000fc40007f5e0ff */
[----:B------:R-:W-:Y:S01]  /*17b110*/  STL [R1+0x494c], R69 ;  /* 0x00494c4501007387 */ /* 0x000fe20000100800 */
[----:B------:R-:W2:Y:S02]  /*17b120*/  LDL.LU R71, [R1+0x48b0] ;  /* 0x0048b00001477983 */ /* 0x000ea40000300800 */
[----:B------:R-:W-:Y:S02]  /*17b130*/  IMAD.X R70, R70, 0x1, R244, P4 ;  /* 0x0000000146467824 */ /* 0x000fe400020e06f4 */
[----:B------:R-:W2:Y:S01]  /*17b140*/  LDL.LU R11, [R1+0x48b8] ;  /* 0x0048b800010b7983 */ /* 0x000ea20000300800 */
[----:B------:R-:W-:Y:S01]  /*17b150*/  STL [R1+0x4948], R75 ;  /* 0x0049484b01007387 */ /* 0x000fe20000100800 */
[----:B------:R-:W-:Y:S02]  /*17b160*/  STL [R1+0x4944], R68 ;  /* 0x0049444401007387 */ /* 0x000fe40000100800 */
[----:B------:R3:W-:Y:S01]  /*17b170*/  STL [R1+0x4940], R70 ;  /* 0x0049404601007387 */ /* 0x0007e20000100800 */
[----:B------:R-:W-:Y:S01]  /*17b180*/  MOV R106, R241 ;  /* 0x000000f1006a7202 */ /* 0x000fe20000000f00 */
[----:B------:R-:W-:Y:S01]  /*17b190*/  IMAD.MOV.U32 R107, RZ, RZ, R242 ;  /* 0x000000ffff6b7224 */ /* 0x000fe200078e00f2 */
[----:B------:R2:W5:Y:S01]  /*17b1a0*/  LDL.LU R241, [R1+0x60c0] ;  /* 0x0060c00001f17983 */ /* 0x0005620000300800 */
[----:B------:R2:W5:Y:S02]  /*17b1b0*/  LDL.LU R242, [R1+0x60bc] ;  /* 0x0060bc0001f27983 */ /* 0x0005640000300800 */
[----:B-1----:R-:W2:Y:S01]  /*17b1c0*/  LDL.LU R60, [R1+0x48b4] ;  /* 0x0048b400013c7983 */ /* 0x002ea20000300800 */
[----:B------:R-:W-:Y:S01]  /*17b1d0*/  MOV R8, R76 ;  /* 0x0000004c00087202 */ /* 0x000fe20000000f00 */
[----:B------:R-:W-:-:S05]  /*17b1e0*/  IMAD.MOV.U32 R9, RZ, RZ, R77 ;  /* 0x000000ffff097224 */ /* 0x000fca00078e004d */
[----:B------:R1:W-:Y:S02]  /*17b1f0*/  LDGSTS.E [R0+0x3d000], [R8.64], P5 ;  /* 0x3d00000008007fae */ /* 0x0003e4000a921844 */
[----:B-1----:R-:W-:Y:S01]  /*17b200*/  MOV R8, R74 ;  /* 0x0000004a00087202 */ /* 0x002fe20000000f00 */
[----:B------:R-:W-:-:S05]  /*17b210*/  IMAD.MOV.U32 R9, RZ, RZ, R75 ;  /* 0x000000ffff097224 */ /* 0x000fca00078e004b */
[----:B------:R1:W-:Y:S02]  /*17b220*/  LDGSTS.E [R0+0x3d200], [R8.64], P5 ;  /* 0x3d20000008007fae */ /* 0x0003e4000a921844 */
[----:B-1----:R-:W-:Y:S01]  /*17b230*/  MOV R9, R70 ;  /* 0x0000004600097202 */ /* 0x002fe20000000f00 */
[----:B------:R-:W-:-:S05]  /*17b240*/  IMAD.MOV.U32 R8, RZ, RZ, R69 ;  /* 0x000000ffff087224 */ /* 0x000fca00078e0045 */
[----:B------:R1:W-:Y:S01]  /*17b250*/  LDGSTS.E [R0+0x3d400], [R8.64], P5 ;  /* 0x3d40000008007fae */ /* 0x0003e2000a921844 */
[----:B---3--:R-:W-:-:S05]  /*17b260*/  IADD3.X R65, R65, R244, RZ, P2, !PT ;  /* 0x000000f441417210 */ /* 0x008fca00017fe4ff */
[----:B------:R3:W-:Y:S01]  /*17b270*/  STL [R1+0x4938], R65 ;  /* 0x0049384101007387 */ /* 0x0007e20000100800 */
[----:B------:R-:W4:Y:S02]  /*17b280*/  LDL.LU R70, [R1+0x5820] ;  /* 0x0058200001467983 */ /* 0x000f240000300800 */
[----:B------:R-:W4:Y:S02]  /*17b290*/  LDL.LU R69, [R1+0x582c] ;  /* 0x00582c0001457983 */ /* 0x000f240000300800 */
[----:B-1----:R-:W-:Y:S01]  /*17b2a0*/  IMAD.MOV.U32 R8, RZ, RZ, R68 ;  /* 0x000000ffff087224 */ /* 0x002fe200078e0044 */
[----:B------:R-:W-:Y:S02]  /*17b2b0*/  MOV R9, R65 ;  /* 0x0000004100097202 */ /* 0x000fe40000000f00 */
[----:B------:R-:W-:Y:S01]  /*17b2c0*/  ISETP.GT.AND P2, PT, R116, 0x7, PT ;  /* 0x000000077400780c */ /* 0x000fe20003f44270 */
[----:B------:R-:W-:Y:S01]  /*17b2d0*/  HMMA.1688.F32.TF32 R56, R120, R106, R56 ;  /* 0x0000006a7838723c */ /* 0x000fe20000081038 */
[----:B------:R-:W4:Y:S04]  /*17b2e0*/  LDL.LU R67, [R1+0x5824] ;  /* 0x0058240001437983 */ /* 0x000f280000300800 */
[----:B------:R1:W-:Y:S01]  /*17b2f0*/  LDGSTS.E [R0+0x3d600], [R8.64], P5 ;  /* 0x3d60000008007fae */ /* 0x0003e2000a921844 */
[----:B---3--:R-:W3:Y:S01]  /*17b300*/  LDL.LU R65, [R1+0x581c] ;  /* 0x00581c0001417983 */ /* 0x008ee20000300800 */
[----:B-1----:R-:W-:-:S02]  /*17b310*/  SEL R9, RZ, 0x4, !P2 ;  /* 0x00000004ff097807 */ /* 0x002fc40005000000 */
[----:B------:R-:W-:-:S04]  /*17b320*/  ISETP.GT.AND P4, PT, R116, 0xb, PT ;  /* 0x0000000b7400780c */ /* 0x000fc80003f84270 */
[----:B------:R-:W-:Y:S02]  /*17b330*/  SEL R8, RZ, 0x4, !P4 ;  /* 0x00000004ff087807 */ /* 0x000fe40006000000 */
[----:B------:R-:W-:Y:S02]  /*17b340*/  SEL R9, R9, RZ, !P0 ;  /* 0x000000ff09097207 */ /* 0x000fe40004000000 */
[----:B------:R-:W-:Y:S02]  /*17b350*/  SEL R8, R8, RZ, !P0 ;  /* 0x000000ff08087207 */ /* 0x000fe40004000000 */
[-C--:B--2---:R-:W-:Y:S02]  /*17b360*/  IADD3 R66, P2, R66, R247.reuse, RZ ;  /* 0x000000f742427210 */ /* 0x084fe40007f5e0ff */
[----:B------:R-:W-:-:S03]  /*17b370*/  IADD3 R64, P6, R64, R247, RZ ;  /* 0x000000f740407210 */ /* 0x000fc60007fde0ff */
[----:B------:R1:W-:Y:S02]  /*17b380*/  STL [R1+0x4914], R66 ;  /* 0x0049144201007387 */ /* 0x0003e40000100800 */
[----:B------:R2:W-:Y:S01]  /*17b390*/  STL [R1+0x48cc], R64 ;  /* 0x0048cc4001007387 */ /* 0x0005e20000100800 */
[----:B------:R-:W-:-:S05]  /*17b3a0*/  IADD3 R10, P5, R10, R247, RZ ;  /* 0x000000f70a0a7210 */ /* 0x000fca0007fbe0ff */
[----:B------:R-:W-:Y:S01]  /*17b3b0*/  STL [R1+0x48c4], R10 ;  /* 0x0048c40a01007387 */ /* 0x000fe20000100800 */
[----:B------:R-:W-:Y:S01]  /*17b3c0*/  IMAD.X R73, R73, 0x1, R244, P2 ;  /* 0x0000000149497824 */ /* 0x000fe200010e06f4 */
[----:B------:R-:W-:-:S04]  /*17b3d0*/  IADD3.X R72, R72, R244, RZ, P6, !PT ;  /* 0x000000f448487210 */ /* 0x000fc800037fe4ff */
[----:B------:R-:W-:Y:S01]  /*17b3e0*/  STL [R1+0x48c8], R73 ;  /* 0x0048c84901007387 */ /* 0x000fe20000100800 */
[----:B------:R-:W-:Y:S02]  /*17b3f0*/  STL [R1+0x48c0], R72 ;  /* 0x0048c04801007387 */ /* 0x000fe40000100800 */
[----:B------:R-:W3:Y:S02]  /*17b400*/  LDL.LU R68, [R1+0x5818] ;  /* 0x0058180001447983 */ /* 0x000ee40000300800 */
[----:B------:R-:W-:Y:S01]  /*17b410*/  IMAD.X R71, R71, 0x1, R244, P5 ;  /* 0x0000000147477824 */ /* 0x000fe200028e06f4 */
[----:B------:R-:W-:-:S04]  /*17b420*/  IADD3 R11, P5, R11, R247, RZ ;  /* 0x000000f70b0b7210 */ /* 0x000fc80007fbe0ff */
[----:B------:R-:W-:Y:S01]  /*17b430*/  STL [R1+0x48b0], R71 ;  /* 0x0048b04701007387 */ /* 0x000fe20000100800 */
[----:B------:R-:W-:Y:S02]  /*17b440*/  STL.64 [R1+0x810], R56 ;  /* 0x0008103801007387 */ /* 0x000fe40000100a00 */
[----:B------:R2:W-:Y:S01]  /*17b450*/  STL.64 [R1+0x818], R58 ;  /* 0x0008183a01007387 */ /* 0x0005e20000100a00 */
[----:B------:R-:W-:Y:S01]  /*17b460*/  ISETP.NE.U32.AND P2, PT, R8, RZ, PT ;  /* 0x000000ff0800720c */ /* 0x000fe20003f45070 */
[----:B------:R-:W3:Y:S01]  /*17b470*/  LDL.LU R63, [R1+0x5814] ;  /* 0x00581400013f7983 */ /* 0x000ee20000300800 */
[----:B------:R-:W-:Y:S01]  /*17b480*/  ISETP.NE.U32.AND P4, PT, R9, RZ, PT ;  /* 0x000000ff0900720c */ /* 0x000fe20003f85070 */
[----:B------:R-:W-:Y:S01]  /*17b490*/  STL [R1+0x48b8], R11 ;  /* 0x0048b80b01007387 */ /* 0x000fe20000100800 */
[----:B------:R-:W-:Y:S01]  /*17b4a0*/  MOV R8, R66 ;  /* 0x0000004200087202 */ /* 0x000fe20000000f00 */
[----:B------:R-:W-:Y:S01]  /*17b4b0*/  IMAD.MOV.U32 R9, RZ, RZ, R73 ;  /* 0x000000ffff097224 */ /* 0x000fe200078e0049 */
[----:B-1----:R-:W3:Y:S01]  /*17b4c0*/  LDL.LU R66, [R1+0x5810] ;  /* 0x0058100001427983 */ /* 0x002ee20000300800 */
[----:B------:R-:W-:Y:S01]  /*17b4d0*/  IADD3.X R60, R60, R244, RZ, P5, !PT ;  /* 0x000000f43c3c7210 */ /* 0x000fe20002ffe4ff */
[----:B------:R-:W-:Y:S01]  /*17b4e0*/  IMAD.MOV.U32 R110, RZ, RZ, R243 ;  /* 0x000000ffff6e7224 */ /* 0x000fe200078e00f3 */
[----:B------:R-:W-:Y:S01]  /*17b4f0*/  MOV R111, R248 ;  /* 0x000000f8006f7202 */ /* 0x000fe20000000f00 */
[----:B------:R1:W5:Y:S04]  /*17b500*/  LDL.LU R243, [R1+0x60b8] ;  /* 0x0060b80001f37983 */ /* 0x0003680000300800 */
[----:B------:R1:W-:Y:S01]  /*17b510*/  LDGSTS.E [R0+0x3f000], [R8.64], P3 ;  /* 0x3f00000008007fae */ /* 0x0003e20009921844 */
[----:B------:R1:W-:Y:S02]  /*17b520*/  STL [R1+0x48b4], R60 ;  /* 0x0048b43c01007387 */ /* 0x0003e40000100800 */
[----:B------:R1:W5:Y:S01]  /*17b530*/  LDL.LU R248, [R1+0x60b4] ;  /* 0x0060b40001f87983 */ /* 0x0003620000300800 */
[----:B------:R-:W-:Y:S01]  /*17b540*/  ISETP.GT.AND P5, PT, R116, 0xf, PT ;  /* 0x0000000f7400780c */ /* 0x000fe20003fa4270 */
[----:B------:R-:W-:-:S02]  /*17b550*/  IMAD.MOV.U32 R106, RZ, RZ, R249 ;  /* 0x000000ffff6a7224 */ /* 0x000fc400078e00f9 */
[----:B-1----:R-:W-:Y:S01]  /*17b560*/  IMAD.MOV.U32 R8, RZ, RZ, R64 ;  /* 0x000000ffff087224 */ /* 0x002fe200078e0040 */
[----:B------:R-:W-:Y:S01]  /*17b570*/  MOV R9, R72 ;  /* 0x0000004800097202 */ /* 0x000fe20000000f00 */
[----:B--2---:R-:W2:Y:S01]  /*17b580*/  LDL.LU R64, [R1+0x5808] ;  /* 0x0058080001407983 */ /* 0x004ea20000300800 */
[----:B------:R-:W2:Y:S02]  /*17b590*/  LDL.LU R61, [R1+0x57ac] ;  /* 0x0057ac00013d7983 */ /* 0x000ea40000300800 */
[----:B------:R1:W5:Y:S01]  /*17b5a0*/  LDL.LU R249, [R1+0x60b0] ;  /* 0x0060b00001f97983 */ /* 0x0003620000300800 */
[----:B------:R-:W-:Y:S01]  /*17b5b0*/  MOV R107, R250 ;  /* 0x000000fa006b7202 */ /* 0x000fe20000000f00 */
[----:B------:R1:W-:Y:S04]  /*17b5c0*/  LDGSTS.E [R0+0x3f200], [R8.64], P3 ;  /* 0x3f20000008007fae */ /* 0x0003e80009921844 */
[----:B------:R1:W5:Y:S01]  /*17b5d0*/  LDL.LU R250, [R1+0x60ac] ;  /* 0x0060ac0001fa7983 */ /* 0x0003620000300800 */
[----:B------:R-:W2:Y:S02]  /*17b5e0*/  LDL.LU R62, [R1+0x57a0] ;  /* 0x0057a000013e7983 */ /* 0x000ea40000300800 */
[----:B------:R-:W2:Y:S02]  /*17b5f0*/  LDL.LU R59, [R1+0x57a4] ;  /* 0x0057a400013b7983 */ /* 0x000ea40000300800 */
[----:B------:R-:W2:Y:S02]  /*17b600*/  LDL.LU R57, [R1+0x579c] ;  /* 0x00579c0001397983 */ /* 0x000ea40000300800 */
[----:B-1----:R-:W-:Y:S01]  /*17b610*/  IMAD.MOV.U32 R8, RZ, RZ, R10 ;  /* 0x000000ffff087224 */ /* 0x002fe200078e000a */
[----:B------:R-:W-:-:S02]  /*17b620*/  MOV R9, R71 ;  /* 0x0000004700097202 */ /* 0x000fc40000000f00 */
[----:B------:R-:W-:-:S03]  /*17b630*/  SEL R10, RZ, 0x4, !P5 ;  /* 0x00000004ff0a7807 */ /* 0x000fc60006800000 */
[----:B------:R1:W-:Y:S02]  /*17b640*/  LDGSTS.E [R0+0x3f400], [R8.64], P3 ;  /* 0x3f40000008007fae */ /* 0x0003e40009921844 */
[----:B-1----:R-:W-:Y:S02]  /*17b650*/  MOV R9, R60 ;  /* 0x0000003c00097202 */ /* 0x002fe40000000f00 */
[----:B------:R-:W2:Y:S01]  /*17b660*/  LDL.LU R60, [R1+0x5798] ;  /* 0x00579800013c7983 */ /* 0x000ea20000300800 */
[----:B------:R-:W2:Y:S02]  /*17b670*/  LDL.LU R58, [R1+0x5790] ;  /* 0x00579000013a7983 */ /* 0x000ea40000300800 */
[----:B------:R-:W-:Y:S01]  /*17b680*/  IMAD.MOV.U32 R8, RZ, RZ, R11 ;  /* 0x000000ffff087224 */ /* 0x000fe200078e000b */
[----:B------:R-:W1:Y:S04]  /*17b690*/  S2R R145, SR_TID.X ;  /* 0x0000000000917919 */ /* 0x000e680000002100 */
[----:B------:R1:W-:Y:S01]  /*17b6a0*/  LDGSTS.E [R0+0x3f600], [R8.64], P3 ;  /* 0x3f60000008007fae */ /* 0x0003e20009921844 */
[----:B----4-:R-:W-:-:S05]  /*17b6b0*/  IADD3 R69, P5, R69, R247, RZ ;  /* 0x000000f745457210 */ /* 0x010fca0007fbe0ff */
[----:B------:R2:W-:Y:S01]  /*17b6c0*/  STL [R1+0x582c], R69 ;  /* 0x00582c4501007387 */ /* 0x0005e20000100800 */
[----:B------:R-:W4:Y:S01]  /*17b6d0*/  LDL.LU R11, [R1+0x5794] ;  /* 0x00579400010b7983 */ /* 0x000f220000300800 */
[-C--:B------:R-:W-:Y:S02]  /*17b6e0*/  IADD3 R67, P3, R67, R247.reuse, RZ ;  /* 0x000000f743437210 */ /* 0x080fe40007f7e0ff */
[----:B-1----:R-:W-:Y:S02]  /*17b6f0*/  LOP3.LUT R145, R145, 0x7f, RZ, 0xc0, !PT ;  /* 0x0000007f91917812 */ /* 0x002fe400078ec0ff */
[----:B------:R-:W-:Y:S01]  /*17b700*/  IADD3.X R70, R70, R244, RZ, P5, !PT ;  /* 0x000000f446467210 */ /* 0x000fe20002ffe4ff */
[----:B---3--:R-:W-:Y:S01]  /*17b710*/  IADD3 R65, P5, R65, R247, RZ ;  /* 0x000000f741417210 */ /* 0x008fe20007fbe0ff */
[----:B------:R1:W-:Y:S01]  /*17b720*/  STL [R1+0x5824], R67 ;  /* 0x0058244301007387 */ /* 0x0003e20000100800 */
[----:B------:R-:W-:Y:S02]  /*17b730*/  IMAD.SHL.U32 R145, R145, 0x4, RZ ;  /* 0x0000000491917824 */ /* 0x000fe400078e00ff */
[----:B------:R-:W-:Y:S01]  /*17b740*/  STL [R1+0x5820], R70 ;  /* 0x0058204601007387 */ /* 0x000fe20000100800 */
[----:B------:R3:W-:Y:S01]  /*17b750*/  STL [R1+0x581c], R65 ;  /* 0x00581c4101007387 */ /* 0x0007e20000100800 */
[----:B------:R-:W-:-:S02]  /*17b760*/  SEL R8, R10, RZ, !P0 ;  /* 0x000000ff0a087207 */ /* 0x000fc40004000000 */
[----:B------:R-:W-:Y:S01]  /*17b770*/  LOP3.LUT R56, R145, 0x60, RZ, 0x3c, !PT ;  /* 0x0000006091387812 */ /* 0x000fe200078e3cff */
[----:B------:R-:W-:-:S03]  /*17b780*/  IMAD.MOV.U32 R9, RZ, RZ, R70 ;  /* 0x000000ffff097224 */ /* 0x000fc600078e0046 */
[----:B------:R-:W-:Y:S01]  /*17b790*/  LEA R56, R218, R56, 0x12 ;  /* 0x00000038da387211 */ /* 0x000fe200078e90ff */
[----:B------:R-:W-:-:S05]  /*17b7a0*/  IMAD.X R68, R68, 0x1, R244, P3 ;  /* 0x0000000144447824 */ /* 0x000fca00018e06f4 */
[----:B------:R1:W-:Y:S01]  /*17b7b0*/  STL [R1+0x5818], R68 ;  /* 0x0058184401007387 */ /* 0x0003e20000100800 */
[----:B------:R-:W4:Y:S01]  /*17b7c0*/  LDL.LU R10, [R1+0x5788] ;  /* 0x00578800010a7983 */ /* 0x000f220000300800 */
[----:B------:R-:W-:Y:S01]  /*17b7d0*/  ISETP.NE.U32.AND P3, PT, R8, RZ, PT ;  /* 0x000000ff0800720c */ /* 0x000fe20003f65070 */
[----:B------:R-:W-:-:S05]  /*17b7e0*/  MOV R8, R69 ;  /* 0x0000004500087202 */ /* 0x000fca0000000f00 */
[----:B------:R1:W-:Y:S01]  /*17b7f0*/  LDGSTS.E [R56+0x1800], [R8.64], P1 ;  /* 0x0180000008387fae */ /* 0x0003e20008921844 */
[----:B------:R-:W-:Y:S01]  /*17b800*/  IMAD.X R66, R66, 0x1, R244, P5 ;  /* 0x0000000142427824 */ /* 0x000fe200028e06f4 */
[----:B------:R-:W-:Y:S01]  /*17b810*/  IADD3 R63, P5, R63, R247, RZ ;  /* 0x000000f73f3f7210 */ /* 0x000fe20007fbe0ff */
[----:B-1----:R-:W-:Y:S01]  /*17b820*/  IMAD.MOV.U32 R8, RZ, RZ, R67 ;  /* 0x000000ffff087224 */ /* 0x002fe200078e0043 */
[----:B------:R-:W-:-:S05]  /*17b830*/  MOV R9, R68 ;  /* 0x0000004400097202 */ /* 0x000fca0000000f00 */
[----:B------:R1:W-:Y:S01]  /*17b840*/  LDGSTS.E [R56+0x1a00], [R8.64], P1 ;  /* 0x01a0000008387fae */ /* 0x0003e20008921844 */
[----:B--2---:R-:W-:Y:S01]  /*17b850*/  IADD3.X R64, R64, R244, RZ, P5, !PT ;  /* 0x000000f440407210 */ /* 0x004fe20002ffe4ff */
[----:B------:R-:W-:Y:S02]  /*17b860*/  IADD3 R61, P5, R61, R247, RZ ;  /* 0x000000f73d3d7210 */ /* 0x000fe40007fbe0ff */
[----:B-1----:R-:W-:Y:S01]  /*17b870*/  IMAD.MOV.U32 R8, RZ, RZ, R65 ;  /* 0x000000ffff087224 */ /* 0x002fe200078e0041 */
[----:B------:R-:W-:-:S05]  /*17b880*/  MOV R9, R66 ;  /* 0x0000004200097202 */ /* 0x000fca0000000f00 */
[----:B------:R1:W-:Y:S04]  /*17b890*/  LDGSTS.E [R56+0x1c00], [R8.64], P1 ;  /* 0x01c0000008387fae */ /* 0x0003e80008921844 */
[----:B------:R2:W-:Y:S01]  /*17b8a0*/  STL [R1+0x5810], R66 ;  /* 0x0058104201007387 */ /* 0x0005e20000100800 */
[----:B------:R-:W-:Y:S02]  /*17b8b0*/  IMAD.X R62, R62, 0x1, R244, P5 ;  /* 0x000000013e3e7824 */ /* 0x000fe400028e06f4 */
[----:B------:R-:W-:Y:S02]  /*17b8c0*/  STL [R1+0x5814], R63 ;  /* 0x0058143f01007387 */ /* 0x000fe40000100800 */
[----:B-1----:R-:W-:Y:S01]  /*17b8d0*/  IMAD.MOV.U32 R8, RZ, RZ, R63 ;  /* 0x000000ffff087224 */ /* 0x002fe200078e003f */
[----:B------:R-:W-:Y:S01]  /*17b8e0*/  MOV R9, R64 ;  /* 0x0000004000097202 */ /* 0x000fe20000000f00 */
[----:B------:R-:W-:Y:S04]  /*17b8f0*/  STL [R1+0x5808], R64 ;  /* 0x0058084001007387 */ /* 0x000fe80000100800 */
[----:B------:R1:W-:Y:S01]  /*17b900*/  LDGSTS.E [R56+0x1e00], [R8.64], P1 ;  /* 0x01e0000008387fae */ /* 0x0003e20008921844 */
[----:B------:R-:W-:-:S02]  /*17b910*/  IADD3 R59, P1, R59, R247, RZ ;  /* 0x000000f73b3b7210 */ /* 0x000fc40007f3e0ff */
[-C--:B------:R-:W-:Y:S01]  /*17b920*/  IADD3 R57, P5, R57, R247.reuse, RZ ;  /* 0x000000f739397210 */ /* 0x080fe20007fbe0ff */
[----:B------:R-:W-:Y:S01]  /*17b930*/  STL [R1+0x57ac], R61 ;  /* 0x0057ac3d01007387 */ /* 0x000fe20000100800 */
[----:B------:R-:W-:Y:S01]  /*17b940*/  IADD3.X R60, R60, R244, RZ, P1, !PT ;  /* 0x000000f43c3c7210 */ /* 0x000fe20000ffe4ff */
[----:B------:R-:W-:Y:S01]  /*17b950*/  STL [R1+0x57a4], R59 ;  /* 0x0057a43b01007387 */ /* 0x000fe20000100800 */
[----:B------:R1:W-:Y:S02]  /*17b960*/  STL [R1+0x57a0], R62 ;  /* 0x0057a03e01007387 */ /* 0x0003e40000100800 */
[----:B------:R-:W4:Y:S02]  /*17b970*/  LDL.LU R69, [R1+0x572c] ;  /* 0x00572c0001457983 */ /* 0x000f240000300800 */
[----:B------:R-:W4:Y:S02]  /*17b980*/  LDL.LU R67, [R1+0x5724] ;  /* 0x0057240001437983 */ /* 0x000f240000300800 */
[----:B------:R-:W-:Y:S01]  /*17b990*/  IMAD.X R58, R58, 0x1, R244, P5 ;  /* 0x000000013a3a7824 */ /* 0x000fe200028e06f4 */
[----:B------:R1:W-:Y:S01]  /*17b9a0*/  STL [R1+0x579c], R57 ;  /* 0x00579c3901007387 */ /* 0x0003e20000100800 */
[----:B---3--:R-:W3:Y:S02]  /*17b9b0*/  LDL.LU R65, [R1+0x571c] ;  /* 0x00571c0001417983 */ /* 0x008ee40000300800 */
[----:B------:R1:W-:Y:S01]  /*17b9c0*/  STL [R1+0x5798], R60 ;  /* 0x0057983c01007387 */ /* 0x0003e20000100800 */
[----:B----4-:R-:W-:-:S05]  /*17b9d0*/  IADD3 R11, P1, R11, R247, RZ ;  /* 0x000000f70b0b7210 */ /* 0x010fca0007f3e0ff */
[----:B------:R-:W-:Y:S01]  /*17b9e0*/  STL [R1+0x5794], R11 ;  /* 0x0057940b01007387 */ /* 0x000fe20000100800 */
[----:B------:R-:W-:Y:S02]  /*17b9f0*/  STL [R1+0x5790], R58 ;  /* 0x0057903a01007387 */ /* 0x000fe40000100800 */
[----:B------:R-:W4:Y:S02]  /*17ba00*/  LDL.LU R70, [R1+0x5720] ;  /* 0x0057200001467983 */ /* 0x000f240000300800 */
[----:B------:R-:W4:Y:S01]  /*17ba10*/  LDL.LU R68, [R1+0x5718] ;  /* 0x0057180001447983 */ /* 0x000f220000300800 */
[----:B--2---:R-:W2:Y:S01]  /*17ba20*/  LDL.LU R66, [R1+0x5710] ;  /* 0x0057100001427983 */ /* 0x004ea20000300800 */
[----:B-1----:R-:W-:Y:S01]  /*17ba30*/  MOV R8, R61 ;  /* 0x0000003d00087202 */ /* 0x002fe20000000f00 */
[----:B------:R-:W-:Y:S02]  /*17ba40*/  IMAD.MOV.U32 R9, RZ, RZ, R62 ;  /* 0x000000ffff097224 */ /* 0x000fe400078e003e */
[----:B------:R-:W2:Y:S04]  /*17ba50*/  LDL.LU R62, [R1+0x5714] ;  /* 0x00571400013e7983 */ /* 0x000ea80000300800 */
[----:B------:R1:W-:Y:S02]  /*17ba60*/  LDGSTS.E [R56+0x3800], [R8.64], P4 ;  /* 0x0380000008387fae */ /* 0x0003e4000a121844 */
[----:B-1----:R-:W-:Y:S01]  /*17ba70*/  MOV R8, R59 ;  /* 0x0000003b00087202 */ /* 0x002fe20000000f00 */
[----:B------:R-:W-:-:S05]  /*17ba80*/  IMAD.MOV.U32 R9, RZ, RZ, R60 ;  /* 0x000000ffff097224 */ /* 0x000fca00078e003c */
[----:B------:R1:W-:Y:S02]  /*17ba90*/  LDGSTS.E [R56+0x3a00], [R8.64], P4 ;  /* 0x03a0000008387fae */ /* 0x0003e4000a121844 */
[----:B-1----:R-:W-:Y:S01]  /*17baa0*/  IMAD.MOV.U32 R8, RZ, RZ, R57 ;  /* 0x000000ffff087224 */ /* 0x002fe200078e0039 */
[----:B------:R-:W-:-:S05]  /*17bab0*/  MOV R9, R58 ;  /* 0x0000003a00097202 */ /* 0x000fca0000000f00 */
[----:B------:R1:W-:Y:S01]  /*17bac0*/  LDGSTS.E [R56+0x3c00], [R8.64], P4 ;  /* 0x03c0000008387fae */ /* 0x0003e2000a121844 */
[----:B------:R-:W-:-:S05]  /*17bad0*/  IADD3.X R10, R10, R244, RZ, P1, !PT ;  /* 0x000000f40a0a7210 */ /* 0x000fca0000ffe4ff */
[----:B------:R1:W-:Y:S01]  /*17bae0*/  STL [R1+0x5788], R10 ;  /* 0x0057880a01007387 */ /* 0x0003e20000100800 */
[----:B------:R-:W2:Y:S02]  /*17baf0*/  LDL.LU R64, [R1+0x5708] ;  /* 0x0057080001407983 */ /* 0x000ea40000300800 */
[----:B------:R-:W2:Y:S02]  /*17bb00*/  LDL.LU R57, [R1+0x56ac] ;  /* 0x0056ac0001397983 */ /* 0x000ea40000300800 */
[----:B------:R-:W2:Y:S01]  /*17bb10*/  LDL.LU R63, [R1+0x56a0] ;  /* 0x0056a000013f7983 */ /* 0x000ea20000300800 */
[----:B------:R-:W2:Y:S01]  /*17bb20*/  LDL.LU R61, [R1+0x5698] ;  /* 0x00569800013d7983 */ /* 0x000ea20000300800 */
[----:B------:R-:W2:Y:S02]  /*17bb30*/  LDL.LU R60, [R1+0x56a4] ;  /* 0x0056a400013c7983 */ /* 0x000ea40000300800 */
[----:B-1----:R-:W-:Y:S01]  /*17bb40*/  IMAD.MOV.U32 R9, RZ, RZ, R10 ;  /* 0x000000ffff097224 */ /* 0x002fe200078e000a */
[----:B------:R-:W2:Y:S01]  /*17bb50*/  LDL.LU R59, [R1+0x5690] ;  /* 0x00569000013b7983 */ /* 0x000ea20000300800 */
[----:B------:R-:W-:-:S03]  /*17bb60*/  MOV R8, R11 ;  /* 0x0000000b00087202 */ /* 0x000fc60000000f00 */
[----:B------:R-:W2:Y:S01]  /*17bb70*/  LDL.LU R10, [R1+0x569c] ;  /* 0x00569c00010a7983 */ /* 0x000ea20000300800 */
[----:B------:R-:W2:Y:S01]  /*17bb80*/  LDL.LU R11, [R1+0x5694] ;  /* 0x00569400010b7983 */ /* 0x000ea20000300800 */
[C---:B------:R-:W-:Y:S02]  /*17bb90*/  ISETP.GT.AND P1, PT, R116.reuse, 0x13, PT ;  /* 0x000000137400780c */ /* 0x040fe40003f24270 */
[----:B------:R-:W-:Y:S01]  /*17bba0*/  ISETP.GT.AND P5, PT, R116, 0x17, PT ;  /* 0x000000177400780c */ /* 0x000fe20003fa4270 */
[----:B------:R1:W-:Y:S02]  /*17bbb0*/  LDGSTS.E [R56+0x3e00], [R8.64], P4 ;  /* 0x03e0000008387fae */ /* 0x0003e4000a121844 */
[----:B-1----:R-:W-:Y:S02]  /*17bbc0*/  SEL R9, RZ, 0x4, !P1 ;  /* 0x00000004ff097807 */ /* 0x002fe40004800000 */
[----:B------:R-:W-:Y:S02]  /*17bbd0*/  SEL R8, RZ, 0x4, !P5 ;  /* 0x00000004ff087807 */ /* 0x000fe40006800000 */
[----:B------:R-:W-:-:S02]  /*17bbe0*/  IADD3 R69, P1, R69, R247, RZ ;  /* 0x000000f745457210 */ /* 0x000fc40007f3e0ff */
[-C--:B------:R-:W-:Y:S02]  /*17bbf0*/  IADD3 R67, P4, R67, R247.reuse, RZ ;  /* 0x000000f743437210 */ /* 0x080fe40007f9e0ff */
[----:B---3--:R-:W-:Y:S01]  /*17bc00*/  IADD3 R65, P5, R65, R247, RZ ;  /* 0x000000f741417210 */ /* 0x008fe20007fbe0ff */
[----:B------:R1:W-:Y:S02]  /*17bc10*/  STL [R1+0x572c], R69 ;  /* 0x00572c4501007387 */ /* 0x0003e40000100800 */
[----:B------:R3:W-:Y:S02]  /*17bc20*/  STL [R1+0x5724], R67 ;  /* 0x0057244301007387 */ /* 0x0007e40000100800 */
[----:B------:R-:W-:Y:S01]  /*17bc30*/  STL [R1+0x571c], R65 ;  /* 0x00571c4101007387 */ /* 0x000fe20000100800 */
[----:B----4-:R-:W-:Y:S01]  /*17bc40*/  IADD3.X R70, R70, R244, RZ, P1, !PT ;  /* 0x000000f446467210 */ /* 0x010fe20000ffe4ff */
[----:B------:R-:W-:-:S04]  /*17bc50*/  IMAD.X R68, R68, 0x1, R244, P4 ;  /* 0x0000000144447824 */ /* 0x000fc800020e06f4 */
[----:B------:R-:W-:Y:S01]  /*17bc60*/  STL [R1+0x5720], R70 ;  /* 0x0057204601007387 */ /* 0x000fe20000100800 */
[----:B------:R-:W-:Y:S02]  /*17bc70*/  STL [R1+0x5718], R68 ;  /* 0x0057184401007387 */ /* 0x000fe40000100800 */
[----:B------:R-:W4:Y:S01]  /*17bc80*/  LDL.LU R58, [R1+0x5688] ;  /* 0x00568800013a7983 */ /* 0x000f220000300800 */
[----:B------:R-:W-:Y:S02]  /*17bc90*/  SEL R9, R9, RZ, !P0 ;  /* 0x000000ff09097207 */ /* 0x000fe40004000000 */
[----:B------:R-:W-:Y:S02]  /*17bca0*/  SEL R8, R8, RZ, !P0 ;  /* 0x000000ff08087207 */ /* 0x000fe40004000000 */
[----:B------:R-:W-:Y:S02]  /*17bcb0*/  ISETP.NE.U32.AND P1, PT, R9, RZ, PT ;  /* 0x000000ff0900720c */ /* 0x000fe40003f25070 */
[----:B------:R-:W-:Y:S01]  /*17bcc0*/  ISETP.NE.U32.AND P4, PT, R8, RZ, PT ;  /* 0x000000ff0800720c */ /* 0x000fe20003f85070 */
[----:B------:R-:W-:Y:S01]  /*17bcd0*/  IMAD.MOV.U32 R8, RZ, RZ, R69 ;  /* 0x000000ffff087224 */ /* 0x000fe200078e0045 */
[----:B------:R-:W-:-:S02]  /*17bce0*/  MOV R9, R70 ;  /* 0x0000004600097202 */ /* 0x000fc40000000f00 */
[----:B--2---:R-:W-:-:S03]  /*17bcf0*/  IADD3.X R66, R66, R244, RZ, P5, !PT ;  /* 0x000000f442427210 */ /* 0x004fc60002ffe4ff */
[----:B------:R2:W-:Y:S01]  /*17bd00*/  LDGSTS.E [R56+0x5800], [R8.64], P2 ;  /* 0x0580000008387fae */ /* 0x0005e20009121844 */
[----:B------:R-:W-:Y:S02]  /*17bd10*/  IADD3 R62, P5, R62, R247, RZ ;  /* 0x000000f73e3e7210 */ /* 0x000fe40007fbe0ff */
[----:B--2---:R-:W-:Y:S01]  /*17bd20*/  MOV R8, R67 ;  /* 0x0000004300087202 */ /* 0x004fe20000000f00 */
[----:B------:R-:W-:-:S05]  /*17bd30*/  IMAD.MOV.U32 R9, RZ, RZ, R68 ;  /* 0x000000ffff097224 */ /* 0x000fca00078e0044 */
[----:B------:R2:W-:Y:S02]  /*17bd40*/  LDGSTS.E [R56+0x5a00], [R8.64], P2 ;  /* 0x05a0000008387fae */ /* 0x0005e40009121844 */
[----:B--2---:R-:W-:Y:S01]  /*17bd50*/  MOV R8, R65 ;  /* 0x0000004100087202 */ /* 0x004fe20000000f00 */
[----:B------:R-:W-:-:S05]  /*17bd60*/  IMAD.MOV.U32 R9, RZ, RZ, R66 ;  /* 0x000000ffff097224 */ /* 0x000fca00078e0042 */
[----:B------:R2:W-:Y:S04]  /*17bd70*/  LDGSTS.E [R56+0x5c00], [R8.64], P2 ;  /* 0x05c0000008387fae */ /* 0x0005e80009121844 */
[----:B------:R-:W-:Y:S01]  /*17bd80*/  STL [R1+0x5710], R66 ;  /* 0x0057104201007387 */ /* 0x000fe20000100800 */
[----:B------:R1:W-:Y:S01]  /*17bd90*/  STL [R1+0x5714], R62 ;  /* 0x0057143e01007387 */ /* 0x0003e20000100800 */
[----:B--2---:R-:W-:Y:S01]  /*17bda0*/  MOV R8, R62 ;  /* 0x0000003e00087202 */ /* 0x004fe20000000f00 */
[----:B------:R-:W-:-:S04]  /*17bdb0*/  IMAD.X R64, R64, 0x1, R244, P5 ;  /* 0x0000000140407824 */ /* 0x000fc800028e06f4 */
[----:B------:R-:W-:Y:S01]  /*17bdc0*/  IMAD.MOV.U32 R9, RZ, RZ, R64 ;  /* 0x000000ffff097224 */ /* 0x000fe200078e0040 */
[-C--:B------:R-:W-:Y:S01]  /*17bdd0*/  IADD3 R57, P5, R57, R247.reuse, RZ ;  /* 0x000000f739397210 */ /* 0x080fe20007fbe0ff */
[----:B------:R-:W-:Y:S04]  /*17bde0*/  STL [R1+0x5708], R64 ;  /* 0x0057084001007387 */ /* 0x000fe80000100800 */
[----:B------:R2:W-:Y:S01]  /*17bdf0*/  LDGSTS.E [R56+0x5e00], [R8.64], P2 ;  /* 0x05e0000008387fae */ /* 0x0005e20009121844 */
[-C--:B------:R-:W-:Y:S01]  /*17be00*/  IADD3 R60, P2, R60, R247.reuse, RZ ;  /* 0x000000f73c3c7210 */ /* 0x080fe20007f5e0ff */
[----:B-1----:R-:W4:Y:S01]  /*17be10*/  LDL.LU R69, [R1+0x562c] ;  /* 0x00562c0001457983 */ /* 0x002f220000300800 */
[-C--:B------:R-:W-:Y:S01]  /*17be20*/  IADD3.X R63, R63, R244.reuse, RZ, P5, !PT ;  /* 0x000000f43f3f7210 */ /* 0x080fe20002ffe4ff */
[----:B---3--:R-:W3:Y:S01]  /*17be30*/  LDL.LU R67, [R1+0x5624] ;  /* 0x0056240001437983 */ /* 0x008ee20000300800 */
[-C--:B------:R-:W-:Y:S01]  /*17be40*/  IADD3 R10, P5, R10, R247.reuse, RZ ;  /* 0x000000f70a0a7210 */ /* 0x080fe20007fbe0ff */
[----:B------:R-:W-:Y:S02]  /*17be50*/  STL [R1+0x56ac], R57 ;  /* 0x0056ac3901007387 */ /* 0x000fe40000100800 */
[----:B------:R-:W-:Y:S01]  /*17be60*/  IMAD.X R61, R61, 0x1, R244, P2 ;  /* 0x000000013d3d7824 */ /* 0x000fe200010e06f4 */
[----:B------:R-:W3:Y:S01]  /*17be70*/  LDL.LU R62, [R1+0x561c] ;  /* 0x00561c00013e7983 */ /* 0x000ee20000300800 */
[----:B------:R-:W-:Y:S01]  /*17be80*/  STL [R1+0x56a4], R60 ;  /* 0x0056a43c01007387 */ /* 0x000fe20000100800 */
[----:B------:R-:W-:Y:S01]  /*17be90*/  IADD3 R11, P2, R11, R247, RZ ;  /* 0x000000f70b0b7210 */ /* 0x000fe20007f5e0ff */
[----:B------:R1:W-:Y:S01]  /*17bea0*/  STL [R1+0x56a0], R63 ;  /* 0x0056a03f01007387 */ /* 0x0003e20000100800 */
[----:B------:R-:W-:Y:S01]  /*17beb0*/  IADD3.X R59, R59, R244, RZ, P5, !PT ;  /* 0x000000f43b3b7210 */ /* 0x000fe20002ffe4ff */
[----:B------:R-:W-:Y:S01]  /*17bec0*/  STL [R1+0x569c], R10 ;  /* 0x00569c0a01007387 */ /* 0x000fe20000100800 */
[----:B------:R4:W-:Y:S02]  /*17bed0*/  STL [R1+0x5698], R61 ;  /* 0x0056983d01007387 */ /* 0x0009e40000100800 */
[----:B------:R-:W3:Y:S02]  /*17bee0*/  LDL.LU R70, [R1+0x5620] ;  /* 0x0056200001467983 */ /* 0x000ee40000300800 */
[----:B------:R-:W-:Y:S01]  /*17bef0*/  STL [R1+0x5694], R11 ;  /* 0x0056940b01007387 */ /* 0x000fe20000100800 */
[----:B------:R-:W-:Y:S01]  /*17bf00*/  STL [R1+0x5690], R59 ;  /* 0x0056903b01007387 */ /* 0x000fe20000100800 */
[----:B------:R-:W3:Y:S02]  /*17bf10*/  LDL.LU R68, [R1+0x5618] ;  /* 0x0056180001447983 */ /* 0x000ee40000300800 */
[----:B--2---:R-:W-:Y:S01]  /*17bf20*/  IMAD.MOV.U32 R8, RZ, RZ, R57 ;  /* 0x000000ffff087224 */ /* 0x004fe200078e0039 */
[----:B------:R-:W-:-:S02]  /*17bf30*/  MOV R9, R63 ;  /* 0x0000003f00097202 */ /* 0x000fc40000000f00 */
[----:B-1----:R-:W2:Y:S04]  /*17bf40*/  LDL.LU R63, [R1+0x5610] ;  /* 0x00561000013f7983 */ /* 0x002ea80000300800 */
[----:B------:R1:W-:Y:S01]  /*17bf50*/  LDGSTS.E [R56+0x7800], [R8.64], P3 ;  /* 0x0780000008387fae */ /* 0x0003e20009921844 */
[----:B------:R-:W2:Y:S02]  /*17bf60*/  LDL.LU R57, [R1+0x5614] ;  /* 0x0056140001397983 */ /* 0x000ea40000300800 */
[----:B-1----:R-:W-:Y:S01]  /*17bf70*/  IMAD.MOV.U32 R8, RZ, RZ, R60 ;  /* 0x000000ffff087224 */ /* 0x002fe200078e003c */
[----:B------:R-:W-:-:S05]  /*17bf80*/  MOV R9, R61 ;  /* 0x0000003d00097202 */ /* 0x000fca0000000f00 */
[----:B------:R1:W-:Y:S02]  /*17bf90*/  LDGSTS.E [R56+0x7a00], [R8.64], P3 ;  /* 0x07a0000008387fae */ /* 0x0003e40009921844 */
[----:B-1----:R-:W-:Y:S01]  /*17bfa0*/  MOV R8, R10 ;  /* 0x0000000a00087202 */ /* 0x002fe20000000f00 */
[----:B------:R-:W-:-:S05]  /*17bfb0*/  IMAD.MOV.U32 R9, RZ, RZ, R59 ;  /* 0x000000ffff097224 */ /* 0x000fca00078e003b */
[----:B------:R1:W-:Y:S02]  /*17bfc0*/  LDGSTS.E [R56+0x7c00], [R8.64], P3 ;  /* 0x07c0000008387fae */ /* 0x0003e40009921844 */
[----:B-1----:R-:W-:Y:S01]  /*17bfd0*/  MOV R8, R11 ;  /* 0x0000000b00087202 */ /* 0x002fe20000000f00 */
[----:B----4-:R-:W-:-:S05]  /*17bfe0*/  IMAD.X R58, R58, 0x1, R244, P2 ;  /* 0x000000013a3a7824 */ /* 0x010fca00010e06f4 */
[----:B------:R1:W-:Y:S01]  /*17bff0*/  STL [R1+0x5688], R58 ;  /* 0x0056883a01007387 */ /* 0x0003e20000100800 */
[----:B------:R-:W4:Y:S02]  /*17c000*/  LDL.LU R61, [R1+0x5608] ;  /* 0x00560800013d7983 */ /* 0x000f240000300800 */
[----:B------:R-:W4:Y:S02]  /*17c010*/  LDL.LU R10, [R1+0x55ac] ;  /* 0x0055ac00010a7983 */ /* 0x000f240000300800 */
[----:B------:R-:W-:Y:S01]  /*17c020*/  IMAD.MOV.U32 R9, RZ, RZ, R58 ;  /* 0x000000ffff097224 */ /* 0x000fe200078e003a */
[C---:B------:R-:W-:Y:S02]  /*17c030*/  ISETP.GT.AND P2, PT, R116.reuse, 0x1b, PT ;  /* 0x0000001b7400780c */ /* 0x040fe40003f44270 */
[----:B------:R-:W-:Y:S02]  /*17c040*/  ISETP.GT.AND P5, PT, R116, 0x1f, PT ;  /* 0x0000001f7400780c */ /* 0x000fe40003fa4270 */
[----:B------:R1:W-:Y:S04]  /*17c050*/  LDGSTS.E [R56+0x7e00], [R8.64], P3 ;  /* 0x07e0000008387fae */ /* 0x0003e80009921844 */
[----:B-1----:R-:W4:Y:S01]  /*17c060*/  LDL.LU R58, [R1+0x55a0] ;  /* 0x0055a000013a7983 */ /* 0x002f220000300800 */
[----:B------:R-:W4:Y:S02]  /*17c070*/  LDL.LU R66, [R1+0x5598] ;  /* 0x0055980001427983 */ /* 0x000f240000300800 */
[----:B------:R-:W4:Y:S02]  /*17c080*/  LDL.LU R65, [R1+0x55a4] ;  /* 0x0055a40001417983 */ /* 0x000f240000300800 */
[----:B------:R-:W4:Y:S01]  /*17c090*/  LDL.LU R59, [R1+0x5590] ;  /* 0x00559000013b7983 */ /* 0x000f220000300800 */
[----:B------:R-:W4:Y:S01]  /*17c0a0*/  LDL.LU R11, [R1+0x559c] ;  /* 0x00559c00010b7983 */ /* 0x000f220000300800 */
[----:B------:R-:W4:Y:S01]  /*17c0b0*/  LDL.LU R60, [R1+0x5594] ;  /* 0x00559400013c7983 */ /* 0x000f220000300800 */
[----:B------:R-:W-:-:S02]  /*17c0c0*/  SEL R9, RZ, 0x4, !P2 ;  /* 0x00000004ff097807 */ /* 0x000fc40005000000 */
[----:B------:R-:W-:Y:S02]  /*17c0d0*/  SEL R8, RZ, 0x4, !P5 ;  /* 0x00000004ff087807 */ /* 0x000fe40006800000 */
[----:B------:R-:W-:Y:S02]  /*17c0e0*/  SEL R9, R9, RZ, !P0 ;  /* 0x000000ff09097207 */ /* 0x000fe40004000000 */
[----:B------:R-:W-:Y:S02]  /*17c0f0*/  SEL R8, R8, RZ, !P0 ;  /* 0x000000ff08087207 */ /* 0x000fe40004000000 */
[-C--:B------:R-:W-:Y:S02]  /*17c100*/  IADD3 R69, P2, R69, R247.reuse, RZ ;  /* 0x000000f745457210 */ /* 0x080fe40007f5e0ff */
[-C--:B---3--:R-:W-:Y:S02]  /*17c110*/  IADD3 R67, P3, R67, R247.reuse, RZ ;  /* 0x000000f743437210 */ /* 0x088fe40007f7e0ff */
[----:B------:R-:W-:Y:S01]  /*17c120*/  IADD3 R62, P5, R62, R247, RZ ;  /* 0x000000f73e3e7210 */ /* 0x000fe20007fbe0ff */
[----:B------:R-:W-:Y:S02]  /*17c130*/  STL [R1+0x562c], R69 ;  /* 0x00562c4501007387 */ /* 0x000fe40000100800 */
[----:B------:R-:W-:Y:S01]  /*17c140*/  STL [R1+0x5624], R67 ;  /* 0x0056244301007387 */ /* 0x000fe20000100800 */
[----:B------:R-:W-:Y:S01]  /*17c150*/  IADD3.X R70, R70, R244, RZ, P2, !PT ;  /* 0x000000f446467210 */ /* 0x000fe200017fe4ff */
[----:B------:R-:W-:Y:S01]  /*17c160*/  IMAD.X R68, R68, 0x1, R244, P3 ;  /* 0x0000000144447824 */ /* 0x000fe200018e06f4 */
[----:B------:R-:W-:Y:S03]  /*17c170*/  STL [R1+0x561c], R62 ;  /* 0x00561c3e01007387 */ /* 0x000fe60000100800 */
[----:B------:R-:W-:Y:S01]  /*17c180*/  STL [R1+0x5620], R70 ;  /* 0x0056204601007387 */ /* 0x000fe20000100800 */
[----:B------:R-:W-:Y:S01]  /*17c190*/  STL [R1+0x5618], R68 ;  /* 0x0056184401007387 */ /* 0x000fe20000100800 */
[----:B------:R-:W3:Y:S01]  /*17c1a0*/  LDL.LU R64, [R1+0x5588] ;  /* 0x0055880001407983 */ /* 0x000ee20000300800 */
[----:B------:R-:W-:-:S02]  /*17c1b0*/  ISETP.NE.U32.AND P2, PT, R9, RZ, PT ;  /* 0x000000ff0900720c */ /* 0x000fc40003f45070 */
[----:B------:R-:W-:Y:S01]  /*17c1c0*/  ISETP.NE.U32.AND P3, PT, R8, RZ, PT ;  /* 0x000000ff0800720c */ /* 0x000fe20003f65070 */
[----:B------:R-:W-:Y:S01]  /*17c1d0*/  IMAD.MOV.U32 R8, RZ, RZ, R69 ;  /* 0x000000ffff087224 */ /* 0x000fe200078e0045 */
[----:B------:R-:W-:Y:S02]  /*17c1e0*/  MOV R9, R70 ;  /* 0x0000004600097202 */ /* 0x000fe40000000f00 */
[----:B--2---:R-:W-:-:S03]  /*17c1f0*/  IADD3.X R63, R63, R244, RZ, P5, !PT ;  /* 0x000000f43f3f7210 */ /* 0x004fc60002ffe4ff */
[----:B------:R1:W-:Y:S01]  /*17c200*/  LDGSTS.E [R56+0x9800], [R8.64], P1 ;  /* 0x0980000008387fae */ /* 0x0003e20008921844 */
[----:B------:R-:W-:Y:S02]  /*17c210*/  IADD3 R57, P5, R57, R247, RZ ;  /* 0x000000f739397210 */ /* 0x000fe40007fbe0ff */
[----:B-1----:R-:W-:Y:S01]  /*17c220*/  MOV R8, R67 ;  /* 0x0000004300087202 */ /* 0x002fe20000000f00 */
[----:B------:R-:W-:-:S05]  /*17c230*/  IMAD.MOV.U32 R9, RZ, RZ, R68 ;  /* 0x000000ffff097224 */ /* 0x000fca00078e0044 */
[----:B------:R1:W-:Y:S02]  /*17c240*/  LDGSTS.E [R56+0x9a00], [R8.64], P1 ;  /* 0x09a0000008387fae */ /* 0x0003e40008921844 */
[----:B-1----:R-:W-:Y:S01]  /*17c250*/  MOV R8, R62 ;  /* 0x0000003e00087202 */ /* 0x002fe20000000f00 */
[----:B------:R-:W-:-:S05]  /*17c260*/  IMAD.MOV.U32 R9, RZ, RZ, R63 ;  /* 0x000000ffff097224 */ /* 0x000fca00078e003f */
[----:B------:R1:W-:Y:S04]  /*17c270*/  LDGSTS.E [R56+0x9c00], [R8.64], P1 ;  /* 0x09c0000008387fae */ /* 0x0003e80008921844 */
[----:B------:R2:W-:Y:S01]  /*17c280*/  STL [R1+0x5610], R63 ;  /* 0x0056103f01007387 */ /* 0x0005e20000100800 */
[----:B------:R-:W-:Y:S01]  /*17c290*/  STL [R1+0x5614], R57 ;  /* 0x0056143901007387 */ /* 0x000fe20000100800 */
[----:B-1----:R-:W-:Y:S01]  /*17c2a0*/  MOV R8, R57 ;  /* 0x0000003900087202 */ /* 0x002fe20000000f00 */
[----:B----4-:R-:W-:-:S04]  /*17c2b0*/  IMAD.X R61, R61, 0x1, R244, P5 ;  /* 0x000000013d3d7824 */ /* 0x010fc800028e06f4 */
[----:B------:R-:W-:Y:S01]  /*17c2c0*/  IMAD.MOV.U32 R9, RZ, RZ, R61 ;  /* 0x000000ffff097224 */ /* 0x000fe200078e003d */
[-C--:B------:R-:W-:Y:S01]  /*17c2d0*/  IADD3 R10, P5, R10, R247.reuse, RZ ;  /* 0x000000f70a0a7210 */ /* 0x080fe20007fbe0ff */
[----:B------:R1:W-:Y:S04]  /*17c2e0*/  STL [R1+0x5608], R61 ;  /* 0x0056083d01007387 */ /* 0x0003e80000100800 */
[----:B------:R4:W-:Y:S01]  /*17c2f0*/  LDGSTS.E [R56+0x9e00], [R8.64], P1 ;  /* 0x09e0000008387fae */ /* 0x0009e20008921844 */
[----:B--2---:R-:W2:Y:S01]  /*17c300*/  LDL.LU R63, [R1+0x552c] ;  /* 0x00552c00013f7983 */ /* 0x004ea20000300800 */
[-C--:B------:R-:W-:Y:S02]  /*17c310*/  IADD3 R65, P1, R65, R247.reuse, RZ ;  /* 0x000000f741417210 */ /* 0x080fe40007f3e0ff */
[----:B------:R-:W-:Y:S01]  /*17c320*/  IADD3.X R58, R58, R244, RZ, P5, !PT ;  /* 0x000000f43a3a7210 */ /* 0x000fe20002ffe4ff */
[----:B------:R-:W-:-:S02]  /*17c330*/  IADD3 R11, P5, R11, R247, RZ ;  /* 0x000000f70b0b7210 */ /* 0x000fc40007fbe0ff */
[----:B------:R-:W-:Y:S01]  /*17c340*/  IMAD.X R66, R66, 0x1, R244, P1 ;  /* 0x0000000142427824 */ /* 0x000fe200008e06f4 */
[----:B-1----:R-:W2:Y:S01]  /*17c350*/  LDL.LU R61, [R1+0x5524] ;  /* 0x00552400013d7983 */ /* 0x002ea20000300800 */
[----:B------:R-:W-:Y:S02]  /*17c360*/  STL [R1+0x55ac], R10 ;  /* 0x0055ac0a01007387 */ /* 0x000fe40000100800 */
[----:B------:R-:W2:Y:S02]  /*17c370*/  LDL.LU R57, [R1+0x551c] ;  /* 0x00551c0001397983 */ /* 0x000ea40000300800 */
[----:B------:R-:W-:Y:S01]  /*17c380*/  STL [R1+0x55a4], R65 ;  /* 0x0055a44101007387 */ /* 0x000fe20000100800 */
[----:B------:R-:W-:Y:S01]  /*17c390*/  IADD3 R60, P1, R60, R247, RZ ;  /* 0x000000f73c3c7210 */ /* 0x000fe20007f3e0ff */
[----:B------:R1:W-:Y:S01]  /*17c3a0*/  STL [R1+0x55a0], R58 ;  /* 0x0055a03a01007387 */ /* 0x0003e20000100800 */
[----:B------:R-:W-:Y:S01]  /*17c3b0*/  IADD3.X R59, R59, R244, RZ, P5, !PT ;  /* 0x000000f43b3b7210 */ /* 0x000fe20002ffe4ff */
[----:B------:R1:W-:Y:S02]  /*17c3c0*/  STL [R1+0x559c], R11 ;  /* 0x00559c0b01007387 */ /* 0x0003e40000100800 */
[----:B------:R-:W-:Y:S01]  /*17c3d0*/  STL [R1+0x5598], R66 ;  /* 0x0055984201007387 */ /* 0x000fe20000100800 */
[----:B------:R-:W2:Y:S01]  /*17c3e0*/  LDL.LU R70, [R1+0x5520] ;  /* 0x0055200001467983 */ /* 0x000ea20000300800 */
[----:B------:R-:W-:Y:S02]  /*17c3f0*/  STL [R1+0x5594], R60 ;  /* 0x0055943c01007387 */ /* 0x000fe40000100800 */
[----:B------:R1:W-:Y:S02]  /*17c400*/  STL [R1+0x5590], R59 ;  /* 0x0055903b01007387 */ /* 0x0003e40000100800 */
[----:B------:R-:W2:Y:S02]  /*17c410*/  LDL.LU R62, [R1+0x5518] ;  /* 0x00551800013e7983 */ /* 0x000ea40000300800 */
[----:B----4-:R-:W-:Y:S01]  /*17c420*/  IMAD.MOV.U32 R8, RZ, RZ, R10 ;  /* 0x000000ffff087224 */ /* 0x010fe200078e000a */
[----:B------:R-:W-:-:S02]  /*17c430*/  MOV R9, R58 ;  /* 0x0000003a00097202 */ /* 0x000fc40000000f00 */
[----:B-1----:R-:W4:Y:S04]  /*17c440*/  LDL.LU R58, [R1+0x5510] ;  /* 0x00551000013a7983 */ /* 0x002f280000300800 */
[----:B------:R1:W-:Y:S01]  /*17c450*/  LDGSTS.E [R56+0xb800], [R8.64], P4 ;  /* 0x0b80000008387fae */ /* 0x0003e2000a121844 */
[----:B------:R-:W4:Y:S02]  /*17c460*/  LDL.LU R10, [R1+0x5514] ;  /* 0x00551400010a7983 */ /* 0x000f240000300800 */
[----:B-1----:R-:W-:Y:S01]  /*17c470*/  IMAD.MOV.U32 R8, RZ, RZ, R65 ;  /* 0x000000ffff087224 */ /* 0x002fe200078e0041 */
[----:B------:R-:W-:-:S05]  /*17c480*/  MOV R9, R66 ;  /* 0x0000004200097202 */ /* 0x000fca0000000f00 */
[----:B------:R1:W-:Y:S02]  /*17c490*/  LDGSTS.E [R56+0xba00], [R8.64], P4 ;  /* 0x0ba0000008387fae */ /* 0x0003e4000a121844 */
[----:B-1----:R-:W-:Y:S02]  /*17c4a0*/  MOV R8, R11 ;  /* 0x0000000b00087202 */ /* 0x002fe40000000f00 */
[----:B------:R-:W4:Y:S01]  /*17c4b0*/  LDL.LU R11, [R1+0x5508] ;  /* 0x00550800010b7983 */ /* 0x000f220000300800 */
[----:B------:R-:W-:Y:S02]  /*17c4c0*/  IMAD.MOV.U32 R9, RZ, RZ, R59 ;  /* 0x000000ffff097224 */ /* 0x000fe400078e003b */
[----:B------:R-:W4:Y:S03]  /*17c4d0*/  LDL.LU R59, [R1+0x54ac] ;  /* 0x0054ac00013b7983 */ /* 0x000f260000300800 */
[----:B------:R1:W-:Y:S02]  /*17c4e0*/  LDGSTS.E [R56+0xbc00], [R8.64], P4 ;  /* 0x0bc0000008387fae */ /* 0x0003e4000a121844 */
[----:B-1----:R-:W-:Y:S01]  /*17c4f0*/  MOV R8, R60 ;  /* 0x0000003c00087202 */ /* 0x002fe20000000f00 */
[----:B---3--:R-:W-:-:S05]  /*17c500*/  IMAD.X R64, R64, 0x1, R244, P1 ;  /* 0x0000000140407824 */ /* 0x008fca00008e06f4 */
[----:B------:R1:W-:Y:S01]  /*17c510*/  STL [R1+0x5588], R64 ;  /* 0x0055884001007387 */ /* 0x0003e20000100800 */
[----:B------:R-:W2:Y:S02]  /*17c520*/  LDL.LU R69, [R1+0x54a0] ;  /* 0x0054a00001457983 */ /* 0x000ea40000300800 */
[----:B------:R-:W2:Y:S02]  /*17c530*/  LDL.LU R68, [R1+0x5498] ;  /* 0x0054980001447983 */ /* 0x000ea40000300800 */
[----:B------:R-:W2:Y:S01]  /*17c540*/  LDL.LU R67, [R1+0x54a4] ;  /* 0x0054a40001437983 */ /* 0x000ea20000300800 */
[----:B------:R-:W2:Y:S01]  /*17c550*/  LDL.LU R66, [R1+0x5490] ;  /* 0x0054900001427983 */ /* 0x000ea20000300800 */
[----:B------:R-:W2:Y:S02]  /*17c560*/  LDL.LU R60, [R1+0x549c] ;  /* 0x00549c00013c7983 */ /* 0x000ea40000300800 */
[----:B------:R-:W-:Y:S02]  /*17c570*/  IMAD.MOV.U32 R9, RZ, RZ, R64 ;  /* 0x000000ffff097224 */ /* 0x000fe400078e0040 */
[----:B-1----:R-:W2:Y:S01]  /*17c580*/  LDL.LU R64, [R1+0x5494] ;  /* 0x0054940001407983 */ /* 0x002ea20000300800 */
[----:B------:R-:W-:-:S02]  /*17c590*/  ISETP.GT.AND P5, PT, R116, 0x27, PT ;  /* 0x000000277400780c */ /* 0x000fc40003fa4270 */
[----:B------:R-:W-:Y:S01]  /*17c5a0*/  ISETP.GT.AND P1, PT, R116, 0x23, PT ;  /* 0x000000237400780c */ /* 0x000fe20003f24270 */
[----:B------:R1:W-:Y:S02]  /*17c5b0*/  LDGSTS.E [R56+0xbe00], [R8.64], P4 ;  /* 0x0be0000008387fae */ /* 0x0003e4000a121844 */
[----:B-1----:R-:W-:Y:S02]  /*17c5c0*/  SEL R8, RZ, 0x4, !P5 ;  /* 0x00000004ff087807 */ /* 0x002fe40006800000 */
[----:B------:R-:W-:Y:S02]  /*17c5d0*/  SEL R9, RZ, 0x4, !P1 ;  /* 0x00000004ff097807 */ /* 0x000fe40004800000 */
[-C--:B--2---:R-:W-:Y:S02]  /*17c5e0*/  IADD3 R63, P4, R63, R247.reuse, RZ ;  /* 0x000000f73f3f7210 */ /* 0x084fe40007f9e0ff */
[-C--:B------:R-:W-:Y:S02]  /*17c5f0*/  IADD3 R61, P5, R61, R247.reuse, RZ ;  /* 0x000000f73d3d7210 */ /* 0x080fe40007fbe0ff */
[----:B------:R-:W-:Y:S01]  /*17c600*/  IADD3 R57, P1, R57, R247, RZ ;  /* 0x000000f739397210 */ /* 0x000fe20007f3e0ff */
[----:B------:R-:W-:Y:S02]  /*17c610*/  STL [R1+0x552c], R63 ;  /* 0x00552c3f01007387 */ /* 0x000fe40000100800 */
[----:B------:R1:W-:Y:S01]  /*17c620*/  STL [R1+0x5524], R61 ;  /* 0x0055243d01007387 */ /* 0x0003e20000100800 */
[----:B------:R-:W-:Y:S01]  /*17c630*/  IADD3.X R70, R70, R244, RZ, P4, !PT ;  /* 0x000000f446467210 */ /* 0x000fe200027fe4ff */
[----:B------:R-:W-:Y:S01]  /*17c640*/  IMAD.X R62, R62, 0x1, R244, P5 ;  /* 0x000000013e3e7824 */ /* 0x000fe200028e06f4 */
[----:B------:R2:W-:Y:S03]  /*17c650*/  STL [R1+0x551c], R57 ;  /* 0x00551c3901007387 */ /* 0x0005e60000100800 */
[----:B------:R-:W-:Y:S01]  /*17c660*/  STL [R1+0x5520], R70 ;  /* 0x0055204601007387 */ /* 0x000fe20000100800 */
[----:B------:R1:W-:Y:S01]  /*17c670*/  STL [R1+0x5518], R62 ;  /* 0x0055183e01007387 */ /* 0x0003e20000100800 */
[----:B------:R-:W3:Y:S01]  /*17c680*/  LDL.LU R65, [R1+0x5488] ;  /* 0x0054880001417983 */ /* 0x000ee20000300800 */
[----:B------:R-:W-:-:S02]  /*17c690*/  SEL R9, R9, RZ, !P0 ;  /* 0x000000ff09097207 */ /* 0x000fc40004000000 */
[----:B------:R-:W-:Y:S02]  /*17c6a0*/  SEL R8, R8, RZ, !P0 ;  /* 0x000000ff08087207 */ /* 0x000fe40004000000 */
[----:B------:R-:W-:Y:S02]  /*17c6b0*/  ISETP.NE.U32.AND P4, PT, R9, RZ, PT ;  /* 0x000000ff0900720c */ /* 0x000fe40003f85070 */
[----:B------:R-:W-:Y:S01]  /*17c6c0*/  ISETP.NE.U32.AND P5, PT, R8, RZ, PT ;  /* 0x000000ff0800720c */ /* 0x000fe20003fa5070 */
[----:B------:R-:W-:Y:S01]  /*17c6d0*/  IMAD.MOV.U32 R8, RZ, RZ, R63 ;  /* 0x000000ffff087224 */ /* 0x000fe200078e003f */
[----:B------:R-:W-:Y:S02]  /*17c6e0*/  MOV R9, R70 ;  /* 0x0000004600097202 */ /* 0x000fe40000000f00 */
[----:B----4-:R-:W-:-:S03]  /*17c6f0*/  IADD3.X R58, R58, R244, RZ, P1, !PT ;  /* 0x000000f43a3a7210 */ /* 0x010fc60000ffe4ff */
[----:B------:R4:W-:Y:S01]  /*17c700*/  LDGSTS.E [R56+0xd800], [R8.64], P2 ;  /* 0x0d80000008387fae */ /* 0x0009e20009121844 */
[----:B------:R-:W-:Y:S02]  /*17c710*/  IADD3 R10, P1, R10, R247, RZ ;  /* 0x000000f70a0a7210 */ /* 0x000fe40007f3e0ff */
[----:B----4-:R-:W-:Y:S01]  /*17c720*/  MOV R8, R61 ;  /* 0x0000003d00087202 */ /* 0x010fe20000000f00 */
[----:B------:R-:W-:-:S05]  /*17c730*/  IMAD.MOV.U32 R9, RZ, RZ, R62 ;  /* 0x000000ffff097224 */ /* 0x000fca00078e003e */
[----:B------:R4:W-:Y:S01]  /*17c740*/  LDGSTS.E [R56+0xda00], [R8.64], P2 ;  /* 0x0da0000008387fae */ /* 0x0009e20009121844 */
[----:B------:R-:W-:Y:S01]  /*17c750*/  IMAD.X R11, R11, 0x1, R244, P1 ;  /* 0x000000010b0b7824 */ /* 0x000fe200008e06f4 */
[----:B------:R-:W-:Y:S02]  /*17c760*/  IADD3 R59, P1, R59, R247, RZ ;  /* 0x000000f73b3b7210 */ /* 0x000fe40007f3e0ff */
[----:B----4-:R-:W-:Y:S01]  /*17c770*/  MOV R8, R57 ;  /* 0x0000003900087202 */ /* 0x010fe20000000f00 */
[----:B------:R-:W-:-:S05]  /*17c780*/  IMAD.MOV.U32 R9, RZ, RZ, R58 ;  /* 0x000000ffff097224 */ /* 0x000fca00078e003a */
[----:B------:R4:W-:Y:S04]  /*17c790*/  LDGSTS.E [R56+0xdc00], [R8.64], P2 ;  /* 0x0dc0000008387fae */ /* 0x0009e80009121844 */
[----:B------:R2:W-:Y:S01]  /*17c7a0*/  STL [R1+0x5510], R58 ;  /* 0x0055103a01007387 */ /* 0x0005e20000100800 */
[----:B------:R-:W-:Y:S02]  /*17c7b0*/  STL [R1+0x5514], R10 ;  /* 0x0055140a01007387 */ /* 0x000fe40000100800 */
[----:B------:R2:W-:Y:S02]  /*17c7c0*/  STL [R1+0x5508], R11 ;  /* 0x0055080b01007387 */ /* 0x0005e40000100800 */
[----:B-1----:R-:W3:Y:S01]  /*17c7d0*/  LDL.LU R61, [R1+0x542c] ;  /* 0x00542c00013d7983 */ /* 0x002ee20000300800 */
[----:B--2---:R-:W2:Y:S01]  /*17c7e0*/  LDL.LU R57, [R1+0x5424] ;  /* 0x0054240001397983 */ /* 0x004ea20000300800 */
[----:B----4-:R-:W-:Y:S01]  /*17c7f0*/  MOV R8, R10 ;  /* 0x0000000a00087202 */ /* 0x010fe20000000f00 */
[----:B------:R-:W-:-:S02]  /*17c800*/  IMAD.MOV.U32 R9, RZ, RZ, R11 ;  /* 0x000000ffff097224 */ /* 0x000fc400078e000b */
[----:B------:R1:W-:Y:S01]  /*17c810*/  STL [R1+0x54ac], R59 ;  /* 0x0054ac3b01007387 */ /* 0x0003e20000100800 */
[----:B------:R-:W4:Y:S03]  /*17c820*/  LDL.LU R62, [R1+0x541c] ;  /* 0x00541c00013e7983 */ /* 0x000f260000300800 */
[----:B------:R1:W-:Y:S01]  /*17c830*/  LDGSTS.E [R56+0xde00], [R8.64], P2 ;  /* 0x0de0000008387fae */ /* 0x0003e20009121844 */
[----:B------:R-:W-:Y:S02]  /*17c840*/  IADD3.X R69, R69, R244, RZ, P1, !PT ;  /* 0x000000f445457210 */ /* 0x000fe40000ffe4ff */
[-C--:B------:R-:W-:Y:S02]  /*17c850*/  IADD3 R67, P2, R67, R247.reuse, RZ ;  /* 0x000000f743437210 */ /* 0x080fe40007f5e0ff */
[----:B------:R-:W-:-:S03]  /*17c860*/  IADD3 R60, P1, R60, R247, RZ ;  /* 0x000000f73c3c7210 */ /* 0x000fc60007f3e0ff */
[----:B------:R-:W-:Y:S01]  /*17c870*/  STL [R1+0x54a4], R67 ;  /* 0x0054a44301007387 */ /* 0x000fe20000100800 */
[----:B------:R-:W-:Y:S02]  /*17c880*/  IMAD.X R68, R68, 0x1, R244, P2 ;  /* 0x0000000144447824 */ /* 0x000fe400010e06f4 */
[----:B------:R-:W-:Y:S02]  /*17c890*/  STL [R1+0x54a0], R69 ;  /* 0x0054a04501007387 */ /* 0x000fe40000100800 */
[----:B------:R-:W4:Y:S01]  /*17c8a0*/  LDL.LU R63, [R1+0x5420] ;  /* 0x00542000013f7983 */ /* 0x000f220000300800 */
[----:B------:R-:W-:Y:S01]  /*17c8b0*/  IADD3 R64, P2, R64, R247, RZ ;  /* 0x000000f740407210 */ /* 0x000fe20007f5e0ff */
[----:B------:R-:W4:Y:S01]  /*17c8c0*/  LDL.LU R58, [R1+0x5414] ;  /* 0x00541400013a7983 */ /* 0x000f220000300800 */
[----:B------:R-:W-:Y:S01]  /*17c8d0*/  IADD3.X R66, R66, R244, RZ, P1, !PT ;  /* 0x000000f442427210 */ /* 0x000fe20000ffe4ff */
[----:B-1----:R-:W-:Y:S01]  /*17c8e0*/  HMMA.1688.F32.TF32 R8, R120, R222, R4 ;  /* 0x000000de7808723c */ /* 0x002fe20000081004 */
[----:B------:R1:W-:Y:S01]  /*17c8f0*/  STL [R1+0x549c], R60 ;  /* 0x00549c3c01007387 */ /* 0x0003e20000100800 */
[----:B------:R1:W-:Y:S05]  /*17c900*/  STL [R1+0x5498], R68 ;  /* 0x0054984401007387 */ /* 0x0003ea0000100800 */
[----:B------:R-:W-:-:S02]  /*17c910*/  IMAD.MOV.U32 R4, RZ, RZ, R59 ;  /* 0x000000ffff047224 */ /* 0x000fc400078e003b */
[----:B------:R-:W4:Y:S01]  /*17c920*/  LDL.LU R59, [R1+0x5418] ;  /* 0x00541800013b7983 */ /* 0x000f220000300800 */
[----:B------:R-:W-:Y:S02]  /*17c930*/  STL [R1+0x5494], R64 ;  /* 0x0054944001007387 */ /* 0x000fe40000100800 */
[----:B------:R-:W-:Y:S02]  /*17c940*/  STL [R1+0x5490], R66 ;  /* 0x0054904201007387 */ /* 0x000fe40000100800 */
[----:B------:R-:W4:Y:S01]  /*17c950*/  LDL.LU R75, [R1+0x5410] ;  /* 0x00541000014b7983 */ /* 0x000f220000300800 */
[----:B------:R-:W-:-:S05]  /*17c960*/  MOV R5, R69 ;  /* 0x0000004500057202 */ /* 0x000fca0000000f00 */
[----:B------:R1:W-:Y:S02]  /*17c970*/  LDGSTS.E [R56+0xf800], [R4.64], P3 ;  /* 0x0f80000004387fae */ /* 0x0003e40009921844 */
[----:B-1----:R-:W-:Y:S01]  /*17c980*/  IMAD.MOV.U32 R4, RZ, RZ, R67 ;  /* 0x000000ffff047224 */ /* 0x002fe200078e0043 */
[----:B------:R-:W-:-:S05]  /*17c990*/  MOV R5, R68 ;  /* 0x0000004400057202 */ /* 0x000fca0000000f00 */
[----:B------:R1:W-:Y:S02]  /*17c9a0*/  LDGSTS.E [R56+0xfa00], [R4.64], P3 ;  /* 0x0fa0000004387fae */ /* 0x0003e40009921844 */
[----:B-1----:R-:W-:Y:S02]  /*17c9b0*/  MOV R4, R60 ;  /* 0x0000003c00047202 */ /* 0x002fe40000000f00 */
[----:B------:R-:W4:Y:S01]  /*17c9c0*/  LDL.LU R60, [R1+0x5408] ;  /* 0x00540800013c7983 */ /* 0x000f220000300800 */
[----:B------:R-:W4:Y:S02]  /*17c9d0*/  LDL.LU R73, [R1+0x53ac] ;  /* 0x0053ac0001497983 */ /* 0x000f240000300800 */
[----:B---3--:R-:W-:-:S05]  /*17c9e0*/  IMAD.X R65, R65, 0x1, R244, P2 ;  /* 0x0000000141417824 */ /* 0x008fca00010e06f4 */
[----:B------:R1:W-:Y:S01]  /*17c9f0*/  STL [R1+0x5488], R65 ;  /* 0x0054884101007387 */ /* 0x0003e20000100800 */
[----:B------:R-:W3:Y:S02]  /*17ca00*/  LDL.LU R74, [R1+0x53a0] ;  /* 0x0053a000014a7983 */ /* 0x000ee40000300800 */
[----:B------:R-:W3:Y:S02]  /*17ca10*/  LDL.LU R72, [R1+0x5398] ;  /* 0x0053980001487983 */ /* 0x000ee40000300800 */
[----:B------:R-:W3:Y:S02]  /*17ca20*/  LDL.LU R71, [R1+0x53a4] ;  /* 0x0053a40001477983 */ /* 0x000ee40000300800 */
[----:B------:R-:W-:Y:S01]  /*17ca30*/  IMAD.MOV.U32 R5, RZ, RZ, R66 ;  /* 0x000000ffff057224 */ /* 0x000fe200078e0042 */
[C---:B------:R-:W-:Y:S02]  /*17ca40*/  ISETP.GT.AND P1, PT, R116.reuse, 0x2b, PT ;  /* 0x0000002b7400780c */ /* 0x040fe40003f24270 */
[----:B------:R-:W-:Y:S01]  /*17ca50*/  ISETP.GT.AND P2, PT, R116, 0x2f, PT ;  /* 0x0000002f7400780c */ /* 0x000fe20003f44270 */
[----:B------:R-:W3:Y:S04]  /*17ca60*/  LDL.LU R69, [R1+0x539c] ;  /* 0x00539c0001457983 */ /* 0x000ee80000300800 */
[----:B------:R1:W-:Y:S01]  /*17ca70*/  LDGSTS.E [R56+0xfc00], [R4.64], P3 ;  /* 0x0fc0000004387fae */ /* 0x0003e20009921844 */
[----:B------:R-:W3:Y:S01]  /*17ca80*/  LDL.LU R67, [R1+0x5394] ;  /* 0x0053940001437983 */ /* 0x000ee20000300800 */
[----:B-1----:R-:W-:Y:S01]  /*17ca90*/  MOV R4, R64 ;  /* 0x0000004000047202 */ /* 0x002fe20000000f00 */
[----:B------:R-:W-:-:S05]  /*17caa0*/  IMAD.MOV.U32 R5, RZ, RZ, R65 ;  /* 0x000000ffff057224 */ /* 0x000fca00078e0041 */
[----:B------:R1:W-:Y:S02]  /*17cab0*/  LDGSTS.E [R56+0xfe00], [R4.64], P3 ;  /* 0x0fe0000004387fae */ /* 0x0003e40009921844 */
[----:B-1----:R-:W-:Y:S02]  /*17cac0*/  SEL R5, RZ, 0x4, !P1 ;  /* 0x00000004ff057807 */ /* 0x002fe40004800000 */
[----:B------:R-:W-:Y:S02]  /*17cad0*/  SEL R4, RZ, 0x4, !P2 ;  /* 0x00000004ff047807 */ /* 0x000fe40005000000 */
[-C--:B------:R-:W-:Y:S02]  /*17cae0*/  IADD3 R61, P1, R61, R247.reuse, RZ ;  /* 0x000000f73d3d7210 */ /* 0x080fe40007f3e0ff */
[----:B--2---:R-:W-:-:S03]  /*17caf0*/  IADD3 R57, P6, R57, R247, RZ ;  /* 0x000000f739397210 */ /* 0x004fc60007fde0ff */
[----:B------:R-:W-:Y:S02]  /*17cb00*/  STL [R1+0x542c], R61 ;  /* 0x00542c3d01007387 */ /* 0x000fe40000100800 */
[----:B------:R-:W-:Y:S01]  /*17cb10*/  STL [R1+0x5424], R57 ;  /* 0x0054243901007387 */ /* 0x000fe20000100800 */
[----:B----4-:R-:W-:-:S05]  /*17cb20*/  IADD3 R62, P2, R62, R247, RZ ;  /* 0x000000f73e3e7210 */ /* 0x010fca0007f5e0ff */
[----:B------:R-:W-:Y:S01]  /*17cb30*/  STL [R1+0x541c], R62 ;  /* 0x00541c3e01007387 */ /* 0x000fe20000100800 */
[----:B------:R-:W-:Y:S02]  /*17cb40*/  SEL R5, R5, RZ, !P0 ;  /* 0x000000ff05057207 */ /* 0x000fe40004000000 */
[----:B------:R-:W-:-:S05]  /*17cb50*/  IADD3.X R63, R63, R244, RZ, P1, !PT ;  /* 0x000000f43f3f7210 */ /* 0x000fca0000ffe4ff */
[----:B------:R1:W-:Y:S01]  /*17cb60*/  STL [R1+0x5420], R63 ;  /* 0x0054203f01007387 */ /* 0x0003e20000100800 */
[----:B------:R-:W-:Y:S01]  /*17cb70*/  IMAD.X R59, R59, 0x1, R244, P6 ;  /* 0x000000013b3b7824 */ /* 0x000fe200030e06f4 */
[----:B------:R-:W-:-:S04]  /*17cb80*/  IADD3.X R75, R75, R244, RZ, P2, !PT ;  /* 0x000000f44b4b7210 */ /* 0x000fc800017fe4ff */
[----:B------:R2:W-:Y:S01]  /*17cb90*/  STL [R1+0x5418], R59 ;  /* 0x0054183b01007387 */ /* 0x0005e20000100800 */
[----:B------:R-:W-:Y:S01]  /*17cba0*/  STL [R1+0x5410], R75 ;  /* 0x0054104b01007387 */ /* 0x000fe20000100800 */
[----:B------:R-:W-:Y:S01]  /*17cbb0*/  IADD3 R58, P2, R58, R247, RZ ;  /* 0x000000f73a3a7210 */ /* 0x000fe20007f5e0ff */
[----:B------:R-:W4:Y:S01]  /*17cbc0*/  LDL.LU R70, [R1+0x5390] ;  /* 0x0053900001467983 */ /* 0x000f220000300800 */
[----:B------:R-:W-:-:S03]  /*17cbd0*/  SEL R4, R4, RZ, !P0 ;  /* 0x000000ff04047207 */ /* 0x000fc60004000000 */
[----:B------:R-:W-:Y:S01]  /*17cbe0*/  STL [R1+0x5414], R58 ;  /* 0x0054143a01007387 */ /* 0x000fe20000100800 */
[----:B------:R-:W4:Y:S01]  /*17cbf0*/  LDL.LU R68, [R1+0x5388] ;  /* 0x0053880001447983 */ /* 0x000f220000300800 */
[----:B------:R-:W-:Y:S02]  /*17cc00*/  ISETP.NE.U32.AND P3, PT, R5, RZ, PT ;  /* 0x000000ff0500720c */ /* 0x000fe40003f65070 */
[----:B------:R-:W-:Y:S01]  /*17cc10*/  ISETP.NE.U32.AND P1, PT, R4, RZ, PT ;  /* 0x000000ff0400720c */ /* 0x000fe20003f25070 */
[----:B------:R-:W4:Y:S01]  /*17cc20*/  LDL.LU R65, [R1+0x532c] ;  /* 0x00532c0001417983 */ /* 0x000f220000300800 */
[----:B------:R-:W-:Y:S07]  /*17cc30*/  HMMA.1688.F32.TF32 R4, R120, R214, R52 ;  /* 0x000000d67804723c */ /* 0x000fee0000081034 */
[----:B------:R-:W-:Y:S01]  /*17cc40*/  MOV R53, R63 ;  /* 0x0000003f00357202 */ /* 0x000fe20000000f00 */
[----:B------:R-:W-:Y:S01]  /*17cc50*/  IMAD.MOV.U32 R52, RZ, RZ, R61 ;  /* 0x000000ffff347224 */ /* 0x000fe200078e003d */
[----:B-1----:R-:W4:Y:S01]  /*17cc60*/  LDL.LU R63, [R1+0x5324] ;  /* 0x00532400013f7983 */ /* 0x002f220000300800 */
[----:B------:R-:W4:Y:S03]  /*17cc70*/  LDL.LU R66, [R1+0x5320] ;  /* 0x0053200001427983 */ /* 0x000f260000300800 */
[----:B------:R1:W-:Y:S01]  /*17cc80*/  LDGSTS.E [R56+0x11800], [R52.64], P4 ;  /* 0x1180000034387fae */ /* 0x0003e2000a121844 */
[----:B------:R-:W-:Y:S01]  /*17cc90*/  IMAD.X R60, R60, 0x1, R244, P2 ;  /* 0x000000013c3c7824 */ /* 0x000fe200010e06f4 */
[----:B------:R-:W-:-:S02]  /*17cca0*/  IADD3 R73, P2, R73, R247, RZ ;  /* 0x000000f749497210 */ /* 0x000fc40007f5e0ff */
[----:B-1----:R-:W-:Y:S01]  /*17ccb0*/  MOV R52, R57 ;  /* 0x0000003900347202 */ /* 0x002fe20000000f00 */
[----:B------:R-:W-:Y:S01]  /*17ccc0*/  IMAD.MOV.U32 R53, RZ, RZ, R59 ;  /* 0x000000ffff357224 */ /* 0x000fe200078e003b */
[----:B------:R1:W-:Y:S01]  /*17ccd0*/  STL [R1+0x5408], R60 ;  /* 0x0054083c01007387 */ /* 0x0003e20000100800 */
[----:B------:R-:W4:Y:S02]  /*17cce0*/  LDL.LU R64, [R1+0x5318] ;  /* 0x0053180001407983 */ /* 0x000f240000300800 */
[----:B------:R-:W-:Y:S02]  /*17ccf0*/  STL [R1+0x53ac], R73 ;  /* 0x0053ac4901007387 */ /* 0x000fe40000100800 */
[----:B------:R-:W4:Y:S01]  /*17cd00*/  LDL.LU R61, [R1+0x531c] ;  /* 0x00531c00013d7983 */ /* 0x000f220000300800 */
[----:B--2---:R-:W2:Y:S04]  /*17cd10*/  LDL.LU R59, [R1+0x5314] ;  /* 0x00531400013b7983 */ /* 0x004ea80000300800 */
[----:B------:R1:W-:Y:S01]  /*17cd20*/  LDGSTS.E [R56+0x11a00], [R52.64], P4 ;  /* 0x11a0000034387fae */ /* 0x0003e2000a121844 */
[----:B------:R-:W2:Y:S01]  /*17cd30*/  LDL.LU R57, [R1+0x52ac] ;  /* 0x0052ac0001397983 */ /* 0x000ea20000300800 */
[----:B-1----:R-:W-:Y:S01]  /*17cd40*/  MOV R52, R62 ;  /* 0x0000003e00347202 */ /* 0x002fe20000000f00 */
[----:B------:R-:W-:Y:S01]  /*17cd50*/  IMAD.MOV.U32 R53, RZ, RZ, R75 ;  /* 0x000000ffff357224 */ /* 0x000fe200078e004b */
[----:B------:R-:W2:Y:S01]  /*17cd60*/  LDL.LU R62, [R1+0x5310] ;  /* 0x00531000013e7983 */ /* 0x000ea20000300800 */
[----:B------:R-:W2:Y:S03]  /*17cd70*/  LDL.LU R54, [R1+0x52a4] ;  /* 0x0052a40001367983 */ /* 0x000ea60000300800 */
[----:B------:R1:W-:Y:S02]  /*17cd80*/  LDGSTS.E [R56+0x11c00], [R52.64], P4 ;  /* 0x11c0000034387fae */ /* 0x0003e4000a121844 */
[----:B-1----:R-:W-:-:S02]  /*17cd90*/  MOV R53, R60 ;  /* 0x0000003c00357202 */ /* 0x002fc40000000f00 */
[----:B------:R-:W2:Y:S01]  /*17cda0*/  LDL.LU R60, [R1+0x5308] ;  /* 0x00530800013c7983 */ /* 0x000ea20000300800 */
[----:B------:R-:W-:-:S05]  /*17cdb0*/  IMAD.MOV.U32 R52, RZ, RZ, R58 ;  /* 0x000000ffff347224 */ /* 0x000fca00078e003a */
[----:B------:R1:W-:Y:S01]  /*17cdc0*/  LDGSTS.E [R56+0x11e00], [R52.64], P4 ;  /* 0x11e0000034387fae */ /* 0x0003e2000a121844 */
[----:B---3--:R-:W-:Y:S02]  /*17cdd0*/  IADD3.X R74, R74, R244, RZ, P2, !PT ;  /* 0x000000f44a4a7210 */ /* 0x008fe400017fe4ff */
[----:B------:R-:W-:-:S03]  /*17cde0*/  IADD3 R71, P2, R71, R247, RZ ;  /* 0x000000f747477210 */ /* 0x000fc60007f5e0ff */
[----:B------:R-:W-:Y:S01]  /*17cdf0*/  STL [R1+0x53a0], R74 ;  /* 0x0053a04a01007387 */ /* 0x000fe20000100800 */
[----:B------:R-:W3:Y:S02]  /*17ce00*/  LDL.LU R58, [R1+0x52a0] ;  /* 0x0052a000013a7983 */ /* 0x000ee40000300800 */
[----:B------:R-:W-:Y:S02]  /*17ce10*/  STL [R1+0x53a4], R71 ;  /* 0x0053a44701007387 */ /* 0x000fe40000100800 */
[----:B------:R-:W3:Y:S01]  /*17ce20*/  LDL.LU R55, [R1+0x5298] ;  /* 0x0052980001377983 */ /* 0x000ee20000300800 */
[----:B-1----:R-:W-:Y:S01]  /*17ce30*/  MOV R52, R73 ;  /* 0x0000004900347202 */ /* 0x002fe20000000f00 */
[----:B------:R-:W-:Y:S02]  /*17ce40*/  IMAD.MOV.U32 R53, RZ, RZ, R74 ;  /* 0x000000ffff357224 */ /* 0x000fe400078e004a */
[----:B------:R-:W-:Y:S01]  /*17ce50*/  IMAD.X R72, R72, 0x1, R244, P2 ;  /* 0x0000000148487824 */ /* 0x000fe200010e06f4 */
[----:B------:R-:W-:-:S02]  /*17ce60*/  IADD3 R69, P4, R69, R247, RZ ;  /* 0x000000f745457210 */ /* 0x000fc40007f9e0ff */
[----:B------:R1:W-:Y:S01]  /*17ce70*/  LDGSTS.E [R56+0x13800], [R52.64], P5 ;  /* 0x1380000034387fae */ /* 0x0003e2000a921844 */
[----:B------:R-:W-:Y:S01]  /*17ce80*/  IADD3 R67, P2, R67, R247, RZ ;  /* 0x000000f743437210 */ /* 0x000fe20007f5e0ff */
[----:B-1----:R-:W-:Y:S01]  /*17ce90*/  IMAD.MOV.U32 R52, RZ, RZ, R71 ;  /* 0x000000ffff347224 */ /* 0x002fe200078e0047 */
[----:B------:R-:W-:-:S05]  /*17cea0*/  MOV R53, R72 ;  /* 0x0000004800357202 */ /* 0x000fca0000000f00 */
[----:B------:R1:W-:Y:S02]  /*17ceb0*/  LDGSTS.E [R56+0x13a00], [R52.64], P5 ;  /* 0x13a0000034387fae */ /* 0x0003e4000a921844 */
[----:B-1----:R-:W-:Y:S02]  /*17cec0*/  MOV R52, R69 ;  /* 0x0000004500347202 */ /* 0x002fe40000000f00 */
[----:B------:R-:W-:Y:S01]  /*17ced0*/  STL [R1+0x539c], R69 ;  /* 0x00539c4501007387 */ /* 0x000fe20000100800 */
[----:B------:R-:W-:Y:S02]  /*17cee0*/  STL [R1+0x5398], R72 ;  /* 0x0053984801007387 */ /* 0x000fe40000100800 */
[----:B------:R-:W-:Y:S01]  /*17cef0*/  STL [R1+0x5394], R67 ;  /* 0x0053944301007387 */ /* 0x000fe20000100800 */
[----:B------:R-:W-:Y:S07]  /*17cf00*/  HMMA.1688.F32.TF32 R32, R120, R106, R32 ;  /* 0x0000006a7820723c */ /* 0x000fee0000081020 */
[----:B------:R-:W-:Y:S01]  /*17cf10*/  MOV R106, R251 ;  /* 0x000000fb006a7202 */ /* 0x000fe20000000f00 */
[----:B------:R-:W-:Y:S01]  /*17cf20*/  IMAD.MOV.U32 R107, RZ, RZ, R217 ;  /* 0x000000ffff6b7224 */ /* 0x000fe200078e00d9 */
[----:B----4-:R-:W-:-:S05]  /*17cf30*/  IADD3.X R70, R70, R244, RZ, P4, !PT ;  /* 0x000000f446467210 */ /* 0x010fca00027fe4ff */
[----:B------:R-:W-:Y:S02]  /*17cf40*/  IMAD.MOV.U32 R53, RZ, RZ, R70 ;  /* 0x000000ffff357224 */ /* 0x000fe400078e0046 */
[----:B------:R-:W-:Y:S01]  /*17cf50*/  IMAD.X R68, R68, 0x1, R244, P2 ;  /* 0x0000000144447824 */ /* 0x000fe200010e06f4 */
[-C--:B------:R-:W-:Y:S02]  /*17cf60*/  IADD3 R65, P4, R65, R247.reuse, RZ ;  /* 0x000000f741417210 */ /* 0x080fe40007f9e0ff */
[----:B------:R1:W-:Y:S01]  /*17cf70*/  LDGSTS.E [R56+0x13c00], [R52.64], P5 ;  /* 0x13c0000034387fae */ /* 0x0003e2000a921844 */
[----:B------:R-:W-:Y:S02]  /*17cf80*/  IADD3 R63, P2, R63, R247, RZ ;  /* 0x000000f73f3f7210 */ /* 0x000fe40007f5e0ff */
[----:B------:R-:W-:Y:S01]  /*17cf90*/  IADD3.X R66, R66, R244, RZ, P4, !PT ;  /* 0x000000f442427210 */ /* 0x000fe200027fe4ff */
[----:B-1----:R-:W-:Y:S01]  /*17cfa0*/  IMAD.MOV.U32 R52, RZ, RZ, R67 ;  /* 0x000000ffff347224 */ /* 0x002fe200078e0043 */
[----:B------:R-:W-:-:S05]  /*17cfb0*/  MOV R53, R68 ;  /* 0x0000004400357202 */ /* 0x000fca0000000f00 */
[----:B------:R1:W-:Y:S04]  /*17cfc0*/  LDGSTS.E [R56+0x13e00], [R52.64], P5 ;  /* 0x13e0000034387fae */ /* 0x0003e8000a921844 */
[----:B------:R-:W-:Y:S01]  /*17cfd0*/  STL [R1+0x5390], R70 ;  /* 0x0053904601007387 */ /* 0x000fe20000100800 */
[----:B------:R-:W-:Y:S01]  /*17cfe0*/  IMAD.X R64, R64, 0x1, R244, P2 ;  /* 0x0000000140407824 */ /* 0x000fe200010e06f4 */
[----:B-1----:R-:W-:Y:S01]  /*17cff0*/  MOV R52, R65 ;  /* 0x0000004100347202 */ /* 0x002fe20000000f00 */
[----:B------:R-:W-:Y:S01]  /*17d000*/  IMAD.MOV.U32 R53, RZ, RZ, R66 ;  /* 0x000000ffff357224 */ /* 0x000fe200078e0042 */
[----:B------:R-:W-:-:S04]  /*17d010*/  IADD3 R61, P4, R61, R247, RZ ;  /* 0x000000f73d3d7210 */ /* 0x000fc80007f9e0ff */
[----:B------:R1:W-:Y:S01]  /*17d020*/  LDGSTS.E [R56+0x15800], [R52.64], P3 ;  /* 0x1580000034387fae */ /* 0x0003e20009921844 */
[----:B--2---:R-:W-:-:S03]  /*17d030*/  IADD3 R59, P2, R59, R247, RZ ;  /* 0x000000f73b3b7210 */ /* 0x004fc60007f5e0ff */
[----:B------:R-:W-:Y:S01]  /*17d040*/  STL [R1+0x532c], R65 ;  /* 0x00532c4101007387 */ /* 0x000fe20000100800 */
[----:B------:R-:W-:Y:S02]  /*17d050*/  STL [R1+0x5388], R68 ;  /* 0x0053884401007387 */ /* 0x000fe40000100800 */
[----:B------:R-:W-:Y:S02]  /*17d060*/  STL [R1+0x5324], R63 ;  /* 0x0053243f01007387 */ /* 0x000fe40000100800 */
[----:B-1----:R-:W-:Y:S01]  /*17d070*/  IMAD.MOV.U32 R52, RZ, RZ, R63 ;  /* 0x000000ffff347224 */ /* 0x002fe200078e003f */
[----:B------:R-:W-:Y:S02]  /*17d080*/  MOV R53, R64 ;  /* 0x0000004000357202 */ /* 0x000fe40000000f00 */
[----:B------:R-:W-:Y:S02]  /*17d090*/  IADD3.X R62, R62, R244, RZ, P4, !PT ;  /* 0x000000f43e3e7210 */ /* 0x000fe400027fe4ff */
[-C--:B------:R-:W-:Y:S01]  /*17d0a0*/  IADD3 R57, P5, R57, R247.reuse, RZ ;  /* 0x000000f739397210 */ /* 0x080fe20007fbe0ff */
[----:B------:R1:W-:Y:S01]  /*17d0b0*/  LDGSTS.E [R56+0x15a00], [R52.64], P3 ;  /* 0x15a0000034387fae */ /* 0x0003e20009921844 */
[----:B------:R-:W-:-:S03]  /*17d0c0*/  IADD3 R54, P4, R54, R247, RZ ;  /* 0x000000f736367210 */ /* 0x000fc60007f9e0ff */
[----:B------:R-:W-:Y:S01]  /*17d0d0*/  STL [R1+0x5320], R66 ;  /* 0x0053204201007387 */ /* 0x000fe20000100800 */
[----:B------:R-:W-:Y:S02]  /*17d0e0*/  STL [R1+0x531c], R61 ;  /* 0x00531c3d01007387 */ /* 0x000fe40000100800 */
[----:B------:R-:W-:Y:S02]  /*17d0f0*/  STL [R1+0x5318], R64 ;  /* 0x0053184001007387 */ /* 0x000fe40000100800 */
[----:B------:R-:W-:Y:S02]  /*17d100*/  STL [R1+0x5314], R59 ;  /* 0x0053143b01007387 */ /* 0x000fe40000100800 */
[----:B-1----:R-:W-:Y:S01]  /*17d110*/  IMAD.MOV.U32 R52, RZ, RZ, R61 ;  /* 0x000000ffff347224 */ /* 0x002fe200078e003d */
[----:B------:R-:W-:Y:S01]  /*17d120*/  MOV R53, R62 ;  /* 0x0000003e00357202 */ /* 0x000fe20000000f00 */
[----:B------:R-:W-:Y:S01]  /*17d130*/  IMAD.X R60, R60, 0x1, R244, P2 ;  /* 0x000000013c3c7824 */ /* 0x000fe200010e06f4 */
[----:B------:R1:W-:Y:S04]  /*17d140*/  STL [R1+0x5310], R62 ;  /* 0x0053103e01007387 */ /* 0x0003e80000100800 */
[----:B------:R2:W-:Y:S01]  /*17d150*/  LDGSTS.E [R56+0x15c00], [R52.64], P3 ;  /* 0x15c0000034387fae */ /* 0x0005e20009921844 */
[----:B------:R-:W-:Y:S02]  /*17d160*/  STL [R1+0x52ac], R57 ;  /* 0x0052ac3901007387 */ /* 0x000fe40000100800 */
[----:B------:R-:W-:Y:S02]  /*17d170*/  STL [R1+0x52a4], R54 ;  /* 0x0052a43601007387 */ /* 0x000fe40000100800 */
[----:B------:R4:W-:Y:S01]  /*17d180*/  STL [R1+0x5308], R60 ;  /* 0x0053083c01007387 */ /* 0x0009e20000100800 */
[C---:B------:R-:W-:Y:S08]  /*17d190*/  HMMA.1688.F32.TF32 R36, R120.reuse, R110, R36 ;  /* 0x0000006e7824723c */ /* 0x040ff00000081024 */
[----:B------:R-:W-:Y:S01]  /*17d1a0*/  HMMA.1688.F32.TF32 R24, R120, R106, R24 ;  /* 0x0000006a7818723c */ /* 0x000fe20000081018 */
[----:B--2---:R-:W-:Y:S01]  /*17d1b0*/  MOV R52, R59 ;  /* 0x0000003b00347202 */ /* 0x004fe20000000f00 */
[----:B------:R-:W-:-:S02]  /*17d1c0*/  IMAD.MOV.U32 R53, RZ, RZ, R60 ;  /* 0x000000ffff357224 */ /* 0x000fc400078e003c */
[----:B------:R-:W-:Y:S02]  /*17d1d0*/  IMAD.MOV.U32 R110, RZ, RZ, R246 ;  /* 0x000000ffff6e7224 */ /* 0x000fe400078e00f6 */
[----:B------:R-:W-:Y:S01]  /*17d1e0*/  IMAD.MOV.U32 R111, RZ, RZ, R252 ;  /* 0x000000ffff6f7224 */ /* 0x000fe200078e00fc */
[----:B------:R-:W-:Y:S01]  /*17d1f0*/  MOV R106, R216 ;  /* 0x000000d8006a7202 */ /* 0x000fe20000000f00 */
[----:B------:R-:W-:Y:S01]  /*17d200*/  IMAD.MOV.U32 R107, RZ, RZ, R210 ;  /* 0x000000ffff6b7224 */ /* 0x000fe200078e00d2 */
[----:B------:R2:W-:Y:S01]  /*17d210*/  LDGSTS.E [R56+0x15e00], [R52.64], P3 ;  /* 0x15e0000034387fae */ /* 0x0005e20009921844 */
[C---:B------:R-:W-:Y:S08]  /*17d220*/  HMMA.1688.F32.TF32 R48, R120.reuse, R50, R140 ;  /* 0x000000327830723c */ /* 0x040ff0000008108c */
[C---:B------:R-:W-:Y:S08]  /*17d230*/  HMMA.1688.F32.TF32 R28, R120.reuse, R110, R28 ;  /* 0x0000006e781c723c */ /* 0x040ff0000008101c */
[C---:B------:R-:W-:Y:S08]  /*17d240*/  HMMA.1688.F32.TF32 R20, R120.reuse, R106, R20 ;  /* 0x0000006a7814723c */ /* 0x040ff00000081014 */
[C---:B------:R-:W-:Y:S08]  /*17d250*/  HMMA.1688.F32.TF32 R16, R120.reuse, R146, R16 ;  /* 0x000000927810723c */ /* 0x040ff00000081010 */
[----:B------:R-:W-:Y:S01]  /*17d260*/  HMMA.1688.F32.TF32 R12, R120, R226, R12 ;  /* 0x000000e2780c723c */ /* 0x000fe2000008100c */
[----:B--2---:R-:W-:-:S02]  /*17d270*/  MOV R52, R57 ;  /* 0x0000003900347202 */ /* 0x004fc40000000f00 */
[----:B---3--:R-:W-:Y:S01]  /*17d280*/  IADD3.X R58, R58, R244, RZ, P5, !PT ;  /* 0x000000f43a3a7210 */ /* 0x008fe20002ffe4ff */
[----:B------:R-:W-:-:S04]  /*17d290*/  IMAD.X R55, R55, 0x1, R244, P4 ;  /* 0x0000000137377824 */ /* 0x000fc800020e06f4 */
[----:B------:R2:W-:Y:S01]  /*17d2a0*/  STL [R1+0x52a0], R58 ;  /* 0x0052a03a01007387 */ /* 0x0005e20000100800 */
[----:B------:R-:W-:Y:S02]  /*17d2b0*/  IMAD.MOV.U32 R53, RZ, RZ, R58 ;  /* 0x000000ffff357224 */ /* 0x000fe400078e003a */
[----:B------:R2:W-:Y:S02]  /*17d2c0*/  STL [R1+0x5298], R55 ;  /* 0x0052983701007387 */ /* 0x0005e40000100800 */
[----:B-1----:R-:W3:Y:S01]  /*17d2d0*/  LDL.LU R62, [R1+0x5294] ;  /* 0x00529400013e7983 */ /* 0x002ee20000300800 */
[----:B------:R-:W3:Y:S01]  /*17d2e0*/  LDL.LU R61, [R1+0x522c] ;  /* 0x00522c00013d7983 */ /* 0x000ee20000300800 */
[----:B----4-:R-:W4:Y:S02]  /*17d2f0*/  LDL.LU R60, [R1+0x5224] ;  /* 0x00522400013c7983 */ /* 0x010f240000300800 */
[----:B------:R-:W4:Y:S01]  /*17d300*/  LDL.LU R59, [R1+0x521c] ;  /* 0x00521c00013b7983 */ /* 0x000f220000300800 */
[----:B------:R1:W-:Y:S04]  /*17d310*/  LDGSTS.E [R56+0x17800], [R52.64], P1 ;  /* 0x1780000034387fae */ /* 0x0003e80008921844 */
[----:B--2---:R-:W2:Y:S01]  /*17d320*/  LDL.LU R58, [R1+0x5290] ;  /* 0x00529000013a7983 */ /* 0x004ea20000300800 */
[----:B------:R-:W2:Y:S02]  /*17d330*/  LDL.LU R57, [R1+0x5214] ;  /* 0x0052140001397983 */ /* 0x000ea40000300800 */
[----:B-1----:R-:W-:-:S02]  /*17d340*/  IMAD.MOV.U32 R53, RZ, RZ, R55 ;  /* 0x000000ffff357224 */ /* 0x002fc400078e0037 */
        /* <DEDUP_REMOVED lines=76> */
[----:B------:R-:W2:Y:S04]  /*17d810*/  LDL.LU R123, [R1+0x449c] ;  /* 0x00449c00017b7983 */ /* 0x000ea80000300800 */
[----:B------:R1:W-:Y:S04]  /*17d820*/  LDGSTS.E [R56+0x17a00], [R52.64], P1 ;  /* 0x17a0000034387fae */ /* 0x0003e80008921844 */
[----:B-1----:R-:W2:Y:S01]  /*17d830*/  LDL.LU R53, [R1+0x529c] ;  /* 0x00529c0001357983 */ /* 0x002ea20000300800 */
[----:B------:R-:W2:Y:S01]  /*17d840*/  LDL.LU R52, [R1+0x51ac] ;  /* 0x0051ac0001347983 */ /* 0x000ea20000300800 */
[----:B---3--:R-:W-:-:S02]  /*17d850*/  IADD3 R62, P4, R62, R247, RZ ;  /* 0x000000f73e3e7210 */ /* 0x008fc40007f9e0ff */
[-C--:B------:R-:W-:Y:S02]  /*17d860*/  IADD3 R61, P5, R61, R247.reuse, RZ ;  /* 0x000000f73d3d7210 */ /* 0x080fe40007fbe0ff */
[-C--:B----4-:R-:W-:Y:S02]  /*17d870*/  IADD3 R60, P6, R60, R247.reuse, RZ ;  /* 0x000000f73c3c7210 */ /* 0x090fe40007fde0ff */
[-C--:B------:R-:W-:Y:S01]  /*17d880*/  IADD3 R59, P2, R59, R247.reuse, RZ ;  /* 0x000000f73b3b7210 */ /* 0x080fe20007f5e0ff */
[----:B------:R-:W-:Y:S01]  /*17d890*/  STL [R1+0x5294], R62 ;  /* 0x0052943e01007387 */ /* 0x000fe20000100800 */
[----:B--2---:R-:W-:Y:S01]  /*17d8a0*/  IMAD.X R55, R55, 0x1, R244, P4 ;  /* 0x0000000137377824 */ /* 0x004fe200020e06f4 */
[----:B------:R-:W-:-:S04]  /*17d8b0*/  IADD3 R53, P3, R53, R247, RZ ;  /* 0x000000f735357210 */ /* 0x000fc80007f7e0ff */
[----:B------:R-:W-:Y:S01]  /*17d8c0*/  IADD3.X R58, R58, R244, RZ, P3, !PT ;  /* 0x000000f43a3a7210 */ /* 0x000fe20001ffe4ff */
[----:B------:R-:W-:Y:S01]  /*17d8d0*/  STL [R1+0x529c], R53 ;  /* 0x00529c3501007387 */ /* 0x000fe20000100800 */
[----:B------:R-:W-:Y:S02]  /*17d8e0*/  STL [R1+0x522c], R61 ;  /* 0x00522c3d01007387 */ /* 0x000fe40000100800 */
[----:B------:R-:W-:Y:S02]  /*17d8f0*/  STL [R1+0x5224], R60 ;  /* 0x0052243c01007387 */ /* 0x000fe40000100800 */
[----:B------:R1:W-:Y:S01]  /*17d900*/  STL [R1+0x521c], R59 ;  /* 0x00521c3b01007387 */ /* 0x0003e20000100800 */
[-C--:B------:R-:W-:Y:S01]  /*17d910*/  IADD3 R57, P3, R57, R247.reuse, RZ ;  /* 0x000000f739397210 */ /* 0x080fe20007f7e0ff */
[----:B-1----:R-:W2:Y:S01]  /*17d920*/  LDL.LU R59, [R1+0x5220] ;  /* 0x00522000013b7983 */ /* 0x002ea20000300800 */
[----:B------:R-:W3:Y:S02]  /*17d930*/  LDL.LU R81, [R1+0x51a4] ;  /* 0x0051a40001517983 */ /* 0x000ee40000300800 */
[----:B------:R1:W-:Y:S02]  /*17d940*/  STL [R1+0x5290], R58 ;  /* 0x0052903a01007387 */ /* 0x0003e40000100800 */
[----:B-1----:R-:W4:Y:S01]  /*17d950*/  LDL.LU R58, [R1+0x5218] ;  /* 0x00521800013a7983 */ /* 0x002f220000300800 */
[----:B------:R-:W4:Y:S02]  /*17d960*/  LDL.LU R80, [R1+0x519c] ;  /* 0x00519c0001507983 */ /* 0x000f240000300800 */
[----:B------:R1:W-:Y:S02]  /*17d970*/  STL [R1+0x5214], R57 ;  /* 0x0052143901007387 */ /* 0x0003e40000100800 */
[----:B-1----:R-:W4:Y:S01]  /*17d980*/  LDL.LU R57, [R1+0x5210] ;  /* 0x0052100001397983 */ /* 0x002f220000300800 */
[----:B------:R-:W4:Y:S02]  /*17d990*/  LDL.LU R79, [R1+0x5194] ;  /* 0x00519400014f7983 */ /* 0x000f240000300800 */
        /* <DEDUP_REMOVED lines=20> */
[----:B-1----:R-:W4:Y:S01]  /*17dae0*/  LDL.LU R55, [R1+0x5024] ;  /* 0x0050240001377983 */ /* 0x002f220000300800 */
[----:B------:R-:W-:-:S05]  /*17daf0*/  IADD3 R52, P4, R52, R247, RZ ;  /* 0x000000f734347210 */ /* 0x000fca0007f9e0ff */
[----:B------:R1:W-:Y:S04]  /*17db00*/  STL [R1+0x51ac], R52 ;  /* 0x0051ac3401007387 */ /* 0x0003e80000100800 */
[----:B-1----:R-:W4:Y:S01]  /*17db10*/  LDL.LU R52, [R1+0x5098] ;  /* 0x0050980001347983 */ /* 0x002f220000300800 */
[----:B--2---:R-:W-:Y:S01]  /*17db20*/  IADD3.X R59, R59, R244, RZ, P5, !PT ;  /* 0x000000f43b3b7210 */ /* 0x004fe20002ffe4ff */
[----:B---3--:R-:W-:-:S04]  /*17db30*/  IADD3 R81, P5, R81, R247, RZ ;  /* 0x000000f751517210 */ /* 0x008fc80007fbe0ff */
[----:B------:R1:W-:Y:S01]  /*17db40*/  STL [R1+0x5220], R59 ;  /* 0x0052203b01007387 */ /* 0x0003e20000100800 */
[----:B----4-:R-:W-:-:S03]  /*17db50*/  IMAD.X R58, R58, 0x1, R244, P6 ;  /* 0x000000013a3a7824 */ /* 0x010fc600030e06f4 */
[----:B-1----:R-:W2:Y:S04]  /*17db60*/  LDL.LU R59, [R1+0x501c] ;  /* 0x00501c00013b7983 */ /* 0x002ea80000300800 */
[----:B------:R1:W-:Y:S01]  /*17db70*/  STL [R1+0x5218], R58 ;  /* 0x0052183a01007387 */ /* 0x0003e20000100800 */
[-C--:B------:R-:W-:Y:S02]  /*17db80*/  IADD3 R80, P6, R80, R247.reuse, RZ ;  /* 0x000000f750507210 */ /* 0x080fe40007fde0ff */
[----:B------:R-:W-:Y:S01]  /*17db90*/  IADD3.X R57, R57, R244, RZ, P2, !PT ;  /* 0x000000f439397210 */ /* 0x000fe200017fe4ff */
[----:B------:R-:W-:Y:S01]  /*17dba0*/  IADD3 R79, P2, R79, R247, RZ ;  /* 0x000000f74f4f7210 */ /* 0x000fe20007f5e0ff */
[----:B-1----:R-:W3:Y:S01]  /*17dbb0*/  LDL.LU R58, [R1+0x5090] ;  /* 0x00509000013a7983 */ /* 0x002ee20000300800 */
[----:B------:R-:W-:Y:S02]  /*17dbc0*/  STL [R1+0x51a4], R81 ;  /* 0x0051a45101007387 */ /* 0x000fe40000100800 */
[----:B------:R-:W-:-:S02]  /*17dbd0*/  IMAD.X R78, R78, 0x1, R244, P3 ;  /* 0x000000014e4e7824 */ /* 0x000fc400018e06f4 */
[----:B------:R1:W-:Y:S01]  /*17dbe0*/  STL [R1+0x5210], R57 ;  /* 0x0052103901007387 */ /* 0x0003e20000100800 */
[-C--:B------:R-:W-:Y:S02]  /*17dbf0*/  IADD3 R77, P3, R77, R247.reuse, RZ ;  /* 0x000000f74d4d7210 */ /* 0x080fe40007f7e0ff */
[-C--:B------:R-:W-:Y:S01]  /*17dc00*/  IADD3.X R76, R76, R244.reuse, RZ, P4, !PT ;  /* 0x000000f44c4c7210 */ /* 0x080fe200027fe4ff */
[-C--:B------:R-:W-:Y:S02]  /*17dc10*/  IADD3 R75, P4, R75, R247.reuse, RZ ;  /* 0x000000f74b4b7210 */ /* 0x080fe40007f9e0ff */
[--C-:B------:R-:W-:Y:S01]  /*17dc20*/  IMAD.X R74, R74, 0x1, R244.reuse, P5 ;  /* 0x000000014a4a7824 */ /* 0x100fe200028e06f4 */
[-C--:B------:R-:W-:Y:S02]  /*17dc30*/  IADD3 R73, P5, R73, R247.reuse, RZ ;  /* 0x000000f749497210 */ /* 0x080fe40007fbe0ff */
[-C--:B------:R-:W-:Y:S01]  /*17dc40*/  IADD3.X R72, R72, R244.reuse, RZ, P6, !PT ;  /* 0x000000f448487210 */ /* 0x080fe200037fe4ff */
[----:B-1----:R-:W4:Y:S01]  /*17dc50*/  LDL.LU R57, [R1+0x5014] ;  /* 0x0050140001397983 */ /* 0x002f220000300800 */
[----:B------:R-:W-:Y:S02]  /*17dc60*/  STL [R1+0x519c], R80 ;  /* 0x00519c5001007387 */ /* 0x000fe40000100800 */
[----:B------:R-:W-:Y:S02]  /*17dc70*/  STL [R1+0x5194], R79 ;  /* 0x0051944f01007387 */ /* 0x000fe40000100800 */
[----:B------:R-:W-:Y:S01]  /*17dc80*/  STL [R1+0x5208], R78 ;  /* 0x0052084e01007387 */ /* 0x000fe20000100800 */
[----:B------:R-:W-:Y:S01]  /*17dc90*/  STL [R1+0x512c], R77 ;  /* 0x00512c4d01007387 */ /* 0x000fe20000100800 */
[----:B------:R-:W-:Y:S01]  /*17dca0*/  STL [R1+0x51a0], R76 ;  /* 0x0051a04c01007387 */ /* 0x000fe20000100800 */
[-C--:B------:R-:W-:Y:S01]  /*17dcb0*/  IADD3 R71, P6, R71, R247.reuse, RZ ;  /* 0x000000f747477210 */ /* 0x080fe20007fde0ff */
[----:B------:R-:W-:Y:S02]  /*17dcc0*/  STL [R1+0x5124], R75 ;  /* 0x0051244b01007387 */ /* 0x000fe40000100800 */
[--C-:B------:R-:W-:Y:S01]  /*17dcd0*/  IMAD.X R70, R70, 0x1, R244.reuse, P2 ;  /* 0x0000000146467824 */ /* 0x100fe200010e06f4 */
[----:B------:R-:W-:Y:S01]  /*17dce0*/  STL [R1+0x5198], R74 ;  /* 0x0051984a01007387 */ /* 0x000fe20000100800 */
[-C--:B------:R-:W-:Y:S01]  /*17dcf0*/  IADD3 R69, P2, R69, R247.reuse, RZ ;  /* 0x000000f745457210 */ /* 0x080fe20007f5e0ff */
[----:B------:R-:W-:Y:S01]  /*17dd00*/  STL [R1+0x511c], R73 ;  /* 0x00511c4901007387 */ /* 0x000fe20000100800 */
[-C--:B------:R-:W-:Y:S01]  /*17dd10*/  IADD3.X R68, R68, R244.reuse, RZ, P3, !PT ;  /* 0x000000f444447210 */ /* 0x080fe20001ffe4ff */
        /* <DEDUP_REMOVED lines=12> */
[----:B------:R-:W-:Y:S01]  /*17dde0*/  IADD3.X R60, R60, R244, RZ, P2, !PT ;  /* 0x000000f43c3c7210 */ /* 0x000fe200017fe4ff */
[----:B------:R-:W-:Y:S01]  /*17ddf0*/  STL [R1+0x5118], R66 ;  /* 0x0051184201007387 */ /* 0x000fe20000100800 */
[-C--:B------:R-:W-:Y:S01]  /*17de00*/  IADD3 R55, P2, R55, R247.reuse, RZ ;  /* 0x000000f737377210 */ /* 0x080fe20007f5e0ff */
[----:B------:R-:W-:Y:S01]  /*17de10*/  STL [R1+0x509c], R65 ;  /* 0x00509c4101007387 */ /* 0x000fe20000100800 */
[----:B------:R-:W-:Y:S01]  /*17de20*/  IADD3 R61, P6, R61, R247, RZ ;  /* 0x000000f73d3d7210 */ /* 0x000fe20007fde0ff */
[----:B------:R-:W-:Y:S01]  /*17de30*/  STL [R1+0x5110], R64 ;  /* 0x0051104001007387 */ /* 0x000fe20000100800 */
[----:B------:R-:W-:Y:S02]  /*17de40*/  STL [R1+0x5094], R63 ;  /* 0x0050943f01007387 */ /* 0x000fe40000100800 */
[----:B------:R-:W-:Y:S02]  /*17de50*/  STL [R1+0x5108], R62 ;  /* 0x0051083e01007387 */ /* 0x000fe40000100800 */
[----:B------:R1:W-:Y:S01]  /*17de60*/  STL [R1+0x5024], R55 ;  /* 0x0050243701007387 */ /* 0x0003e20000100800 */
[----:B------:R-:W-:Y:S04]  /*17de70*/  STL [R1+0x502c], R61 ;  /* 0x00502c3d01007387 */ /* 0x000fe80000100800 */
[----:B-1----:R-:W4:Y:S01]  /*17de80*/  LDL.LU R55, [R1+0x5088] ;  /* 0x0050880001377983 */ /* 0x002f220000300800 */
[----:B------:R-:W-:-:S02]  /*17de90*/  IMAD.X R52, R52, 0x1, R244, P3 ;  /* 0x0000000134347824 */ /* 0x000fc400018e06f4 */
[----:B------:R-:W-:Y:S03]  /*17dea0*/  STL [R1+0x50a0], R60 ;  /* 0x0050a03c01007387 */ /* 0x000fe60000100800 */
[----:B------:R1:W-:Y:S04]  /*17deb0*/  STL [R1+0x5098], R52 ;  /* 0x0050983401007387 */ /* 0x0003e80000100800 */
[----:B-1----:R-:W4:Y:S01]  /*17dec0*/  LDL.LU R52, [R1+0x4fac] ;  /* 0x004fac0001347983 */ /* 0x002f220000300800 */
[----:B------:R-:W4:Y:S01]  /*17ded0*/  LDL.LU R81, [R1+0x5020] ;  /* 0x0050200001517983 */ /* 0x000f220000300800 */
[----:B--2---:R-:W-:-:S05]  /*17dee0*/  IADD3 R59, P3, R59, R247, RZ ;  /* 0x000000f73b3b7210 */ /* 0x004fca0007f7e0ff */
[----:B------:R1:W-:Y:S01]  /*17def0*/  STL [R1+0x501c], R59 ;  /* 0x00501c3b01007387 */ /* 0x0003e20000100800 */
[----:B---3--:R-:W-:-:S03]  /*17df00*/  IADD3.X R58, R58, R244, RZ, P4, !PT ;  /* 0x000000f43a3a7210 */ /* 0x008fc600027fe4ff */
[----:B-1----:R-:W2:Y:S01]  /*17df10*/  LDL.LU R59, [R1+0x4fa4] ;  /* 0x004fa400013b7983 */ /* 0x002ea20000300800 */
[----:B------:R-:W3:Y:S03]  /*17df20*/  LDL.LU R80, [R1+0x5018] ;  /* 0x0050180001507983 */ /* 0x000ee60000300800 */
[----:B------:R1:W-:Y:S01]  /*17df30*/  STL [R1+0x5090], R58 ;  /* 0x0050903a01007387 */ /* 0x0003e20000100800 */
[----:B----4-:R-:W-:-:S03]  /*17df40*/  IADD3 R57, P4, R57, R247, RZ ;  /* 0x000000f739397210 */ /* 0x010fc60007f9e0ff */
        /* <DEDUP_REMOVED lines=23> */
[----:B------:R-:W-:-:S05]  /*17e0c0*/  IMAD.X R55, R55, 0x1, R244, P5 ;  /* 0x0000000137377824 */ /* 0x000fca00028e06f4 */
[----:B------:R1:W-:Y:S04]  /*17e0d0*/  STL [R1+0x5088], R55 ;  /* 0x0050883701007387 */ /* 0x0003e80000100800 */
[----:B-1----:R-:W4:Y:S01]  /*17e0e0*/  LDL.LU R55, [R1+0x4e24] ;  /* 0x004e240001377983 */ /* 0x002f220000300800 */
[----:B------:R-:W-:-:S05]  /*17e0f0*/  IADD3 R52, P5, R52, R247, RZ ;  /* 0x000000f734347210 */ /* 0x000fca0007fbe0ff */
[----:B------:R1:W-:Y:S04]  /*17e100*/  STL [R1+0x4fac], R52 ;  /* 0x004fac3401007387 */ /* 0x0003e80000100800 */
[----:B-1----:R-:W4:Y:S01]  /*17e110*/  LDL.LU R52, [R1+0x4e98] ;  /* 0x004e980001347983 */ /* 0x002f220000300800 */
[----:B------:R-:W-:Y:S02]  /*17e120*/  IADD3.X R81, R81, R244, RZ, P6, !PT ;  /* 0x000000f451517210 */ /* 0x000fe400037fe4ff */
[----:B--2---:R-:W-:Y:S01]  /*17e130*/  IADD3 R59, P6, R59, R247, RZ ;  /* 0x000000f73b3b7210 */ /* 0x004fe20007fde0ff */
[----:B---3--:R-:W-:-:S04]  /*17e140*/  IMAD.X R80, R80, 0x1, R244, P2 ;  /* 0x0000000150507824 */ /* 0x008fc800010e06f4 */
[----:B------:R1:W-:Y:S01]  /*17e150*/  STL [R1+0x4fa4], R59 ;  /* 0x004fa43b01007387 */ /* 0x0003e20000100800 */
[-C--:B----4-:R-:W-:Y:S02]  /*17e160*/  IADD3 R58, P2, R58, R247.reuse, RZ ;  /* 0x000000f73a3a7210 */ /* 0x090fe40007f5e0ff */
[----:B------:R-:W-:Y:S01]  /*17e170*/  IADD3.X R79, R79, R244, RZ, P3, !PT ;  /* 0x000000f44f4f7210 */ /* 0x000fe20001ffe4ff */
[----:B-1----:R-:W2:Y:S01]  /*17e180*/  LDL.LU R59, [R1+0x4e1c] ;  /* 0x004e1c00013b7983 */ /* 0x002ea20000300800 */
[----:B------:R-:W-:Y:S01]  /*17e190*/  STL [R1+0x5020], R81 ;  /* 0x0050205101007387 */ /* 0x000fe20000100800 */
[-C--:B------:R-:W-:Y:S01]  /*17e1a0*/  IADD3 R78, P3, R78, R247.reuse, RZ ;  /* 0x000000f74e4e7210 */ /* 0x080fe20007f7e0ff */
[----:B------:R1:W-:Y:S02]  /*17e1b0*/  STL [R1+0x4f9c], R58 ;  /* 0x004f9c3a01007387 */ /* 0x0003e40000100800 */
[----:B------:R-:W-:Y:S01]  /*17e1c0*/  IMAD.X R77, R77, 0x1, R244, P4 ;  /* 0x000000014d4d7824 */ /* 0x000fe200020e06f4 */
[----:B------:R-:W-:-:S02]  /*17e1d0*/  IADD3 R76, P4, R76, R247, RZ ;  /* 0x000000f74c4c7210 */ /* 0x000fc40007f9e0ff */
[-C--:B------:R-:W-:Y:S01]  /*17e1e0*/  IADD3.X R75, R75, R244.reuse, RZ, P5, !PT ;  /* 0x000000f44b4b7210 */ /* 0x080fe20002ffe4ff */
[-C--:B------:R-:W-:Y:S02]  /*17e1f0*/  IADD3 R74, P5, R74, R247.reuse, RZ ;  /* 0x000000f74a4a7210 */ /* 0x080fe40007fbe0ff */
[--C-:B------:R-:W-:Y:S01]  /*17e200*/  IMAD.X R73, R73, 0x1, R244.reuse, P6 ;  /* 0x0000000149497824 */ /* 0x100fe200030e06f4 */
[-C--:B------:R-:W-:Y:S01]  /*17e210*/  IADD3 R72, P6, R72, R247.reuse, RZ ;  /* 0x000000f748487210 */ /* 0x080fe20007fde0ff */
[----:B-1----:R-:W3:Y:S01]  /*17e220*/  LDL.LU R58, [R1+0x4e90] ;  /* 0x004e9000013a7983 */ /* 0x002ee20000300800 */
[----:B------:R-:W-:Y:S02]  /*17e230*/  STL [R1+0x5018], R80 ;  /* 0x0050185001007387 */ /* 0x000fe40000100800 */
[----:B------:R-:W-:Y:S02]  /*17e240*/  STL [R1+0x5010], R79 ;  /* 0x0050104f01007387 */ /* 0x000fe40000100800 */
[----:B------:R-:W-:Y:S01]  /*17e250*/  STL [R1+0x4f94], R78 ;  /* 0x004f944e01007387 */ /* 0x000fe20000100800 */
[----:B------:R-:W-:Y:S01]  /*17e260*/  STL [R1+0x5008], R77 ;  /* 0x0050084d01007387 */ /* 0x000fe20000100800 */
[----:B------:R-:W-:Y:S01]  /*17e270*/  STL [R1+0x4f2c], R76 ;  /* 0x004f2c4c01007387 */ /* 0x000fe20000100800 */
[----:B------:R-:W-:Y:S01]  /*17e280*/  IADD3.X R71, R71, R244, RZ, P2, !PT ;  /* 0x000000f447477210 */ /* 0x000fe200017fe4ff */
[----:B------:R-:W-:Y:S01]  /*17e290*/  STL [R1+0x4fa0], R75 ;  /* 0x004fa04b01007387 */ /* 0x000fe20000100800 */
[----:B------:R-:W-:Y:S01]  /*17e2a0*/  IADD3 R70, P2, R70, R247, RZ ;  /* 0x000000f746467210 */ /* 0x000fe20007f5e0ff */
[----:B------:R-:W-:Y:S01]  /*17e2b0*/  STL [R1+0x4f24], R74 ;  /* 0x004f244a01007387 */ /* 0x000fe20000100800 */
[----:B------:R-:W-:-:S02]  /*17e2c0*/  IMAD.X R69, R69, 0x1, R244, P3 ;  /* 0x0000000145457824 */ /* 0x000fc400018e06f4 */
[----:B------:R-:W-:Y:S01]  /*17e2d0*/  STL [R1+0x4f98], R73 ;  /* 0x004f984901007387 */ /* 0x000fe20000100800 */
[-C--:B------:R-:W-:Y:S01]  /*17e2e0*/  IADD3 R68, P3, R68, R247.reuse, RZ ;  /* 0x000000f744447210 */ /* 0x080fe20007f7e0ff */
[----:B------:R-:W-:Y:S01]  /*17e2f0*/  STL [R1+0x4f1c], R72 ;  /* 0x004f1c4801007387 */ /* 0x000fe20000100800 */
[-C--:B------:R-:W-:Y:S01]  /*17e300*/  IADD3.X R67, R67, R244.reuse, RZ, P4, !PT ;  /* 0x000000f443437210 */ /* 0x080fe200027fe4ff */
[----:B------:R-:W-:Y:S01]  /*17e310*/  STL [R1+0x4f90], R71 ;  /* 0x004f904701007387 */ /* 0x000fe20000100800 */
[-C--:B------:R-:W-:Y:S01]  /*17e320*/  IADD3 R66, P4, R66, R247.reuse, RZ ;  /* 0x000000f742427210 */ /* 0x080fe20007f9e0ff */
[----:B------:R-:W-:Y:S01]  /*17e330*/  STL [R1+0x4f14], R70 ;  /* 0x004f144601007387 */ /* 0x000fe20000100800 */
[--C-:B------:R-:W-:Y:S02]  /*17e340*/  IMAD.X R65, R65, 0x1, R244.reuse, P5 ;  /* 0x0000000141417824 */ /* 0x100fe400028e06f4 */
[----:B------:R-:W-:Y:S01]  /*17e350*/  STL [R1+0x4f88], R69 ;  /* 0x004f884501007387 */ /* 0x000fe20000100800 */
[-C--:B------:R-:W-:Y:S01]  /*17e360*/  IADD3 R64, P5, R64, R247.reuse, RZ ;  /* 0x000000f740407210 */ /* 0x080fe20007fbe0ff */
[----:B------:R-:W-:Y:S01]  /*17e370*/  STL [R1+0x4eac], R68 ;  /* 0x004eac4401007387 */ /* 0x000fe20000100800 */
[-C--:B------:R-:W-:Y:S01]  /*17e380*/  IADD3.X R63, R63, R244.reuse, RZ, P6, !PT ;  /* 0x000000f43f3f7210 */ /* 0x080fe200037fe4ff */
[----:B------:R-:W-:Y:S01]  /*17e390*/  STL [R1+0x4f20], R67 ;  /* 0x004f204301007387 */ /* 0x000fe20000100800 */
[-C--:B------:R-:W-:Y:S01]  /*17e3a0*/  IADD3 R62, P6, R62, R247.reuse, RZ ;  /* 0x000000f73e3e7210 */ /* 0x080fe20007fde0ff */
[----:B------:R-:W-:Y:S01]  /*17e3b0*/  STL [R1+0x4ea4], R66 ;  /* 0x004ea44201007387 */ /* 0x000fe20000100800 */
[----:B------:R-:W-:Y:S01]  /*17e3c0*/  IADD3.X R57, R57, R244, RZ, P3, !PT ;  /* 0x000000f439397210 */ /* 0x000fe20001ffe4ff */
[----:B------:R-:W-:Y:S02]  /*17e3d0*/  STL [R1+0x4f18], R65 ;  /* 0x004f184101007387 */ /* 0x000fe40000100800 */
[----:B------:R-:W-:Y:S01]  /*17e3e0*/  IMAD.X R61, R61, 0x1, R244, P2 ;  /* 0x000000013d3d7824 */ /* 0x000fe200010e06f4 */
[----:B------:R-:W-:Y:S01]  /*17e3f0*/  STL [R1+0x4e9c], R64 ;  /* 0x004e9c4001007387 */ /* 0x000fe20000100800 */
[-C--:B------:R-:W-:Y:S01]  /*17e400*/  IADD3 R60, P2, R60, R247.reuse, RZ ;  /* 0x000000f73c3c7210 */ /* 0x080fe20007f5e0ff */
[----:B------:R-:W-:Y:S02]  /*17e410*/  STL [R1+0x4f10], R63 ;  /* 0x004f103f01007387 */ /* 0x000fe40000100800 */
[----:B------:R-:W-:Y:S01]  /*17e420*/  STL [R1+0x4e94], R62 ;  /* 0x004e943e01007387 */ /* 0x000fe20000100800 */
[----:B------:R1:W-:Y:S01]  /*17e430*/  STL [R1+0x4ea0], R57 ;  /* 0x004ea03901007387 */ /* 0x0003e20000100800 */
[----:B------:R-:W-:Y:S01]  /*17e440*/  STL [R1+0x4f08], R61 ;  /* 0x004f083d01007387 */ /* 0x000fe20000100800 */
[----:B------:R-:W-:-:S02]  /*17e450*/  IADD3 R55, P3, R55, R247, RZ ;  /* 0x000000f737377210 */ /* 0x000fc40007f7e0ff */
[----:B-1----:R-:W4:Y:S01]  /*17e460*/  LDL.LU R57, [R1+0x4e14] ;  /* 0x004e140001397983 */ /* 0x002f220000300800 */
[----:B------:R-:W-:Y:S02]  /*17e470*/  STL [R1+0x4e2c], R60 ;  /* 0x004e2c3c01007387 */ /* 0x000fe40000100800 */
[----:B------:R1:W-:Y:S02]  /*17e480*/  STL [R1+0x4e24], R55 ;  /* 0x004e243701007387 */ /* 0x0003e40000100800 */
[----:B-1----:R-:W4:Y:S01]  /*17e490*/  LDL.LU R55, [R1+0x4e88] ;  /* 0x004e880001377983 */ /* 0x002f220000300800 */
[----:B------:R-:W-:Y:S02]  /*17e4a0*/  IMAD.X R52, R52, 0x1, R244, P4 ;  /* 0x0000000134347824 */ /* 0x000fe400020e06f4 */
[----:B------:R-:W4:Y:S03]  /*17e4b0*/  LDL.LU R81, [R1+0x4dac] ;  /* 0x004dac0001517983 */ /* 0x000f260000300800 */
[----:B------:R1:W-:Y:S04]  /*17e4c0*/  STL [R1+0x4e98], R52 ;  /* 0x004e983401007387 */ /* 0x0003e80000100800 */
[----:B-1----:R-:W4:Y:S01]  /*17e4d0*/  LDL.LU R52, [R1+0x4e20] ;  /* 0x004e200001347983 */ /* 0x002f220000300800 */
[----:B------:R-:W4:Y:S01]  /*17e4e0*/  LDL.LU R80, [R1+0x4da4] ;  /* 0x004da40001507983 */ /* 0x000f220000300800 */
[----:B--2---:R-:W-:-:S05]  /*17e4f0*/  IADD3 R59, P4, R59, R247, RZ ;  /* 0x000000f73b3b7210 */ /* 0x004fca0007f9e0ff */
[----:B------:R1:W-:Y:S01]  /*17e500*/  STL [R1+0x4e1c], R59 ;  /* 0x004e1c3b01007387 */ /* 0x0003e20000100800 */
[----:B---3--:R-:W-:-:S03]  /*17e510*/  IADD3.X R58, R58, R244, RZ, P5, !PT ;  /* 0x000000f43a3a7210 */ /* 0x008fc60002ffe4ff */
[----:B-1----:R-:W2:Y:S01]  /*17e520*/  LDL.LU R59, [R1+0x4e18] ;  /* 0x004e1800013b7983 */ /* 0x002ea20000300800 */
        /* <DEDUP_REMOVED lines=21> */
[----:B-1----:R-:W3:Y:S01]  /*17e680*/  LDL.LU R58, [R1+0x4c2c] ;  /* 0x004c2c00013a7983 */ /* 0x002ee20000300800 */
[----:B----4-:R-:W-:-:S05]  /*17e690*/  IADD3 R57, P5, R57, R247, RZ ;  /* 0x000000f739397210 */ /* 0x010fca0007fbe0ff */
[----:B------:R1:W-:Y:S01]  /*17e6a0*/  STL [R1+0x4e14], R57 ;  /* 0x004e143901007387 */ /* 0x0003e20000100800 */
[----:B------:R-:W-:-:S03]  /*17e6b0*/  IMAD.X R55, R55, 0x1, R244, P6 ;  /* 0x0000000137377824 */ /* 0x000fc600030e06f4 */
[----:B-1----:R-:W4:Y:S02]  /*17e6c0*/  LDL.LU R57, [R1+0x4ca0] ;  /* 0x004ca00001397983 */ /* 0x002f240000300800 */
[----:B------:R1:W-:Y:S02]  /*17e6d0*/  STL [R1+0x4e88], R55 ;  /* 0x004e883701007387 */ /* 0x0003e40000100800 */
[----:B-1----:R-:W4:Y:S01]  /*17e6e0*/  LDL.LU R55, [R1+0x4c24] ;  /* 0x004c240001377983 */ /* 0x002f220000300800 */
[----:B------:R-:W-:-:S05]  /*17e6f0*/  IADD3.X R52, R52, R244, RZ, P2, !PT ;  /* 0x000000f434347210 */ /* 0x000fca00017fe4ff */
[----:B------:R1:W-:Y:S04]  /*17e700*/  STL [R1+0x4e20], R52 ;  /* 0x004e203401007387 */ /* 0x0003e80000100800 */
[----:B-1----:R-:W4:Y:S01]  /*17e710*/  LDL.LU R52, [R1+0x4c98] ;  /* 0x004c980001347983 */ /* 0x002f220000300800 */
[-C--:B------:R-:W-:Y:S02]  /*17e720*/  IADD3 R81, P6, R81, R247.reuse, RZ ;  /* 0x000000f751517210 */ /* 0x080fe40007fde0ff */
[----:B------:R-:W-:-:S03]  /*17e730*/  IADD3 R80, P2, R80, R247, RZ ;  /* 0x000000f750507210 */ /* 0x000fc60007f5e0ff */
[----:B------:R-:W-:Y:S01]  /*17e740*/  STL [R1+0x4dac], R81 ;  /* 0x004dac5101007387 */ /* 0x000fe20000100800 */
[--C-:B--2---:R-:W-:Y:S01]  /*17e750*/  IMAD.X R59, R59, 0x1, R244.reuse, P3 ;  /* 0x000000013b3b7824 */ /* 0x104fe200018e06f4 */
[-C--:B---3--:R-:W-:Y:S02]  /*17e760*/  IADD3 R79, P3, R79, R247.reuse, RZ ;  /* 0x000000f74f4f7210 */ /* 0x088fe40007f7e0ff */
[-C--:B------:R-:W-:Y:S01]  /*17e770*/  IADD3.X R78, R78, R244.reuse, RZ, P4, !PT ;  /* 0x000000f44e4e7210 */ /* 0x080fe200027fe4ff */
[-C--:B------:R-:W-:Y:S01]  /*17e780*/  IADD3 R77, P4, R77, R247.reuse, RZ ;  /* 0x000000f74d4d7210 */ /* 0x080fe20007f9e0ff */
[----:B------:R1:W-:Y:S01]  /*17e790*/  STL [R1+0x4e18], R59 ;  /* 0x004e183b01007387 */ /* 0x0003e20000100800 */
[----:B------:R-:W-:Y:S01]  /*17e7a0*/  IMAD.X R76, R76, 0x1, R244, P5 ;  /* 0x000000014c4c7824 */ /* 0x000fe200028e06f4 */
[-C--:B------:R-:W-:Y:S02]  /*17e7b0*/  IADD3 R75, P5, R75, R247.reuse, RZ ;  /* 0x000000f74b4b7210 */ /* 0x080fe40007fbe0ff */
[----:B------:R-:W-:Y:S01]  /*17e7c0*/  IADD3.X R74, R74, R244, RZ, P6, !PT ;  /* 0x000000f44a4a7210 */ /* 0x000fe200037fe4ff */
[----:B------:R-:W-:-:S02]  /*17e7d0*/  IADD3 R73, P6, R73, R247, RZ ;  /* 0x000000f749497210 */ /* 0x000fc40007fde0ff */
[--C-:B------:R-:W-:Y:S01]  /*17e7e0*/  IMAD.X R72, R72, 0x1, R244.reuse, P2 ;  /* 0x0000000148487824 */ /* 0x100fe200010e06f4 */
[----:B-1----:R-:W2:Y:S01]  /*17e7f0*/  LDL.LU R59, [R1+0x4c1c] ;  /* 0x004c1c00013b7983 */ /* 0x002ea20000300800 */
[----:B------:R-:W-:Y:S02]  /*17e800*/  STL [R1+0x4da4], R80 ;  /* 0x004da45001007387 */ /* 0x000fe40000100800 */
[----:B------:R-:W-:Y:S02]  /*17e810*/  STL [R1+0x4d9c], R79 ;  /* 0x004d9c4f01007387 */ /* 0x000fe40000100800 */
[----:B------:R-:W-:Y:S01]  /*17e820*/  STL [R1+0x4e10], R78 ;  /* 0x004e104e01007387 */ /* 0x000fe20000100800 */
[----:B------:R-:W-:Y:S01]  /*17e830*/  STL [R1+0x4d94], R77 ;  /* 0x004d944d01007387 */ /* 0x000fe20000100800 */
        /* <DEDUP_REMOVED lines=20> */
[----:B------:R-:W-:Y:S01]  /*17e980*/  IMAD.X R60, R60, 0x1, R244, P3 ;  /* 0x000000013c3c7824 */ /* 0x000fe200018e06f4 */
        /* <DEDUP_REMOVED lines=8> */
[----:B------:R-:W-:Y:S01]  /*17ea10*/  STL [R1+0x4c94], R61 ;  /* 0x004c943d01007387 */ /* 0x000fe20000100800 */
[----:B----4-:R-:W-:-:S03]  /*17ea20*/  IADD3.X R57, R57, R244, RZ, P4, !PT ;  /* 0x000000f439397210 */ /* 0x010fc600027fe4ff */
[----:B-1----:R-:W3:Y:S01]  /*17ea30*/  LDL.LU R58, [R1+0x4c90] ;  /* 0x004c9000013a7983 */ /* 0x002ee20000300800 */
[----:B------:R-:W-:Y:S03]  /*17ea40*/  STL [R1+0x4ce8], R60 ;  /* 0x004ce83c01007387 */ /* 0x000fe60000100800 */
[----:B------:R1:W-:Y:S01]  /*17ea50*/  STL [R1+0x4ca0], R57 ;  /* 0x004ca03901007387 */ /* 0x0003e20000100800 */
[----:B------:R-:W-:-:S03]  /*17ea60*/  IADD3 R55, P4, R55, R247, RZ ;  /* 0x000000f737377210 */ /* 0x000fc60007f9e0ff */
[----:B-1----:R-:W4:Y:S01]  /*17ea70*/  LDL.LU R57, [R1+0x4c14] ;  /* 0x004c140001397983 */ /* 0x002f220000300800 */
[----:B------:R-:W4:Y:S02]  /*17ea80*/  LDL.LU R81, [R1+0x4c68] ;  /* 0x004c680001517983 */ /* 0x000f240000300800 */
[----:B------:R1:W-:Y:S02]  /*17ea90*/  STL [R1+0x4c24], R55 ;  /* 0x004c243701007387 */ /* 0x0003e40000100800 */
[----:B-1----:R-:W4:Y:S01]  /*17eaa0*/  LDL.LU R55, [R1+0x4bac] ;  /* 0x004bac0001377983 */ /* 0x002f220000300800 */
[----:B------:R-:W4:Y:S02]  /*17eab0*/  LDL.LU R80, [R1+0x4c20] ;  /* 0x004c200001507983 */ /* 0x000f240000300800 */
[----:B------:R-:W-:-:S05]  /*17eac0*/  IMAD.X R52, R52, 0x1, R244, P5 ;  /* 0x0000000134347824 */ /* 0x000fca00028e06f4 */
[----:B------:R1:W-:Y:S04]  /*17ead0*/  STL [R1+0x4c98], R52 ;  /* 0x004c983401007387 */ /* 0x0003e80000100800 */
[----:B-1----:R-:W4:Y:S01]  /*17eae0*/  LDL.LU R52, [R1+0x4ba4] ;  /* 0x004ba40001347983 */ /* 0x002f220000300800 */
[----:B------:R-:W4:Y:S02]  /*17eaf0*/  LDL.LU R79, [R1+0x4c18] ;  /* 0x004c1800014f7983 */ /* 0x000f240000300800 */
[----:B------:R-:W4:Y:S02]  /*17eb00*/  LDL.LU R78, [R1+0x4b9c] ;  /* 0x004b9c00014e7983 */ /* 0x000f240000300800 */
[----:B------:R-:W4:Y:S01]  /*17eb10*/  LDL.LU R77, [R1+0x4c10] ;  /* 0x004c1000014d7983 */ /* 0x000f220000300800 */
[----:B--2---:R-:W-:-:S05]  /*17eb20*/  IADD3 R59, P5, R59, R247, RZ ;  /* 0x000000f73b3b7210 */ /* 0x004fca0007fbe0ff */
        /* <DEDUP_REMOVED lines=19> */
[----:B---3--:R-:W-:-:S05]  /*17ec60*/  IADD3.X R58, R58, R244, RZ, P6, !PT ;  /* 0x000000f43a3a7210 */ /* 0x008fca00037fe4ff */
[----:B------:R1:W-:Y:S01]  /*17ec70*/  STL [R1+0x4c90], R58 ;  /* 0x004c903a01007387 */ /* 0x0003e20000100800 */
[-C--:B----4-:R-:W-:Y:S01]  /*17ec80*/  IADD3 R57, P6, R57, R247.reuse, RZ ;  /* 0x000000f739397210 */ /* 0x090fe20007fde0ff */
[----:B------:R-:W-:Y:S02]  /*17ec90*/  IMAD.X R81, R81, 0x1, R244, P2 ;  /* 0x0000000151517824 */ /* 0x000fe400010e06f4 */
[----:B-1----:R-:W3:Y:S02]  /*17eca0*/  LDL.LU R58, [R1+0x4aa0] ;  /* 0x004aa000013a7983 */ /* 0x002ee40000300800 */
[----:B------:R1:W-:Y:S01]  /*17ecb0*/  STL [R1+0x4c14], R57 ;  /* 0x004c143901007387 */ /* 0x0003e20000100800 */
[----:B------:R-:W-:Y:S01]  /*17ecc0*/  IADD3 R55, P2, R55, R247, RZ ;  /* 0x000000f737377210 */ /* 0x000fe20007f5e0ff */
[----:B-1----:R-:W4:Y:S04]  /*17ecd0*/  LDL.LU R57, [R1+0x4a98] ;  /* 0x004a980001397983 */ /* 0x002f280000300800 */
[----:B------:R1:W-:Y:S02]  /*17ece0*/  STL [R1+0x4bac], R55 ;  /* 0x004bac3701007387 */ /* 0x0003e40000100800 */
[----:B-1----:R-:W4:Y:S01]  /*17ecf0*/  LDL.LU R55, [R1+0x4a90] ;  /* 0x004a900001377983 */ /* 0x002f220000300800 */
[----:B------:R-:W-:-:S02]  /*17ed00*/  IADD3.X R80, R80, R244, RZ, P3, !PT ;  /* 0x000000f450507210 */ /* 0x000fc40001ffe4ff */
[-C--:B------:R-:W-:Y:S01]  /*17ed10*/  IADD3 R52, P3, R52, R247.reuse, RZ ;  /* 0x000000f734347210 */ /* 0x080fe20007f7e0ff */
[----:B------:R-:W-:Y:S04]  /*17ed20*/  STL [R1+0x4c68], R81 ;  /* 0x004c685101007387 */ /* 0x000fe80000100800 */
[----:B------:R1:W-:Y:S04]  /*17ed30*/  STL [R1+0x4ba4], R52 ;  /* 0x004ba43401007387 */ /* 0x0003e80000100800 */
[----:B-1----:R-:W4:Y:S01]  /*17ed40*/  LDL.LU R52, [R1+0x4a48] ;  /* 0x004a480001347983 */ /* 0x002f220000300800 */
[----:B------:R-:W-:Y:S01]  /*17ed50*/  IMAD.X R79, R79, 0x1, R244, P4 ;  /* 0x000000014f4f7824 */ /* 0x000fe200020e06f4 */
[----:B------:R-:W-:-:S02]  /*17ed60*/  IADD3 R78, P4, R78, R247, RZ ;  /* 0x000000f74e4e7210 */ /* 0x000fc40007f9e0ff */
[-C--:B------:R-:W-:Y:S01]  /*17ed70*/  IADD3.X R77, R77, R244.reuse, RZ, P5, !PT ;  /* 0x000000f44d4d7210 */ /* 0x080fe20002ffe4ff */
[----:B------:R-:W-:Y:S01]  /*17ed80*/  STL [R1+0x4c20], R80 ;  /* 0x004c205001007387 */ /* 0x000fe20000100800 */
[----:B------:R-:W-:Y:S02]  /*17ed90*/  STL [R1+0x4c18], R79 ;  /* 0x004c184f01007387 */ /* 0x000fe40000100800 */
[----:B------:R-:W-:Y:S01]  /*17eda0*/  STL [R1+0x4b9c], R78 ;  /* 0x004b9c4e01007387 */ /* 0x000fe20000100800 */
[----:B------:R-:W-:Y:S01]  /*17edb0*/  STL [R1+0x4c10], R77 ;  /* 0x004c104d01007387 */ /* 0x000fe20000100800 */
[-C--:B--2---:R-:W-:Y:S01]  /*17edc0*/  IADD3 R76, P5, R76, R247.reuse, RZ ;  /* 0x000000f74c4c7210 */ /* 0x084fe20007fbe0ff */
[--C-:B------:R-:W-:Y:S01]  /*17edd0*/  IMAD.X R75, R75, 0x1, R244.reuse, P6 ;  /* 0x000000014b4b7824 */ /* 0x100fe200030e06f4 */
[-C--:B------:R-:W-:Y:S02]  /*17ede0*/  IADD3 R74, P6, R74, R247.reuse, RZ ;  /* 0x000000f74a4a7210 */ /* 0x080fe40007fde0ff */
[----:B------:R-:W-:Y:S01]  /*17edf0*/  IADD3.X R73, R73, R244, RZ, P2, !PT ;  /* 0x000000f449497210 */ /* 0x000fe200017fe4ff */
        /* <DEDUP_REMOVED lines=26> */
[----:B------:R-:W-:Y:S02]  /*17efa0*/  IMAD.X R59, R59, 0x1, R244, P4 ;  /* 0x000000013b3b7824 */ /* 0x000fe400020e06f4 */
[----:B------:R-:W-:Y:S01]  /*17efb0*/  STL [R1+0x4b18], R63 ;  /* 0x004b183f01007387 */ /* 0x000fe20000100800 */
[-C--:B------:R-:W-:Y:S01]  /*17efc0*/  IADD3 R121, P4, R121, R247.reuse, RZ ;  /* 0x000000f779797210 */ /* 0x080fe20007f9e0ff */
[----:B------:R-:W-:Y:S01]  /*17efd0*/  STL [R1+0x4a9c], R62 ;  /* 0x004a9c3e01007387 */ /* 0x000fe20000100800 */
[----:B------:R-:W-:Y:S02]  /*17efe0*/  STL [R1+0x4b10], R61 ;  /* 0x004b103d01007387 */ /* 0x000fe40000100800 */
[----:B------:R-:W-:Y:S02]  /*17eff0*/  STL [R1+0x4a94], R60 ;  /* 0x004a943c01007387 */ /* 0x000fe40000100800 */
[----:B------:R-:W-:Y:S01]  /*17f000*/  STL [R1+0x4ac8], R59 ;  /* 0x004ac83b01007387 */ /* 0x000fe20000100800 */
[----:B------:R-:W-:Y:S01]  /*17f010*/  STL [R1+0x4a2c], R121 ;  /* 0x004a2c7901007387 */ /* 0x000fe20000100800 */
[----:B---3--:R-:W-:Y:S01]  /*17f020*/  IADD3.X R58, R58, R244, RZ, P5, !PT ;  /* 0x000000f43a3a7210 */ /* 0x008fe20002ffe4ff */
[----:B------:R-:W-:-:S04]  /*17f030*/  IADD3 R119, P5, R119, R247, RZ ;  /* 0x000000f777777210 */ /* 0x000fc80007fbe0ff */
[----:B------:R-:W-:Y:S01]  /*17f040*/  STL [R1+0x4aa0], R58 ;  /* 0x004aa03a01007387 */ /* 0x000fe20000100800 */
[----:B----4-:R-:W-:-:S05]  /*17f050*/  IMAD.X R57, R57, 0x1, R244, P6 ;  /* 0x0000000139397824 */ /* 0x010fca00030e06f4 */
[----:B------:R1:W-:Y:S01]  /*17f060*/  STL [R1+0x4a98], R57 ;  /* 0x004a983901007387 */ /* 0x0003e20000100800 */
[----:B------:R-:W-:Y:S01]  /*17f070*/  STL [R1+0x4a24], R119 ;  /* 0x004a247701007387 */ /* 0x000fe20000100800 */
[----:B------:R-:W-:-:S05]  /*17f080*/  IADD3.X R55, R55, R244, RZ, P2, !PT ;  /* 0x000000f437377210 */ /* 0x000fca00017fe4ff */
[----:B------:R-:W-:Y:S01]  /*17f090*/  STL [R1+0x4a90], R55 ;  /* 0x004a903701007387 */ /* 0x000fe20000100800 */
[----:B-1----:R-:W2:Y:S02]  /*17f0a0*/  LDL.LU R57, [R1+0x488c] ;  /* 0x00488c0001397983 */ /* 0x002ea40000300800 */
[----:B------:R-:W-:-:S05]  /*17f0b0*/  IMAD.X R52, R52, 0x1, R244, P3 ;  /* 0x0000000134347824 */ /* 0x000fca00018e06f4 */
[----:B------:R1:W-:Y:S04]  /*17f0c0*/  STL [R1+0x4a48], R52 ;  /* 0x004a483401007387 */ /* 0x0003e80000100800 */
[----:B-1----:R-:W3:Y:S01]  /*17f0d0*/  LDL.LU R52, [R1+0x4884] ;  /* 0x0048840001347983 */ /* 0x002ee20000300800 */
[----:B------:R-:W4:Y:S02]  /*17f0e0*/  LDL.LU R64, [R1+0x487c] ;  /* 0x00487c0001407983 */ /* 0x000f240000300800 */
[----:B------:R-:W4:Y:S02]  /*17f0f0*/  LDL.LU R55, [R1+0x4874] ;  /* 0x0048740001377983 */ /* 0x000f240000300800 */
[----:B------:R-:W4:Y:S01]  /*17f100*/  LDL.LU R63, [R1+0x486c] ;  /* 0x00486c00013f7983 */ /* 0x000f220000300800 */
[----:B------:R-:W4:Y:S01]  /*17f110*/  LDL.LU R61, [R1+0x4880] ;  /* 0x00488000013d7983 */ /* 0x000f220000300800 */
[----:B------:R-:W4:Y:S01]  /*17f120*/  LDL.LU R59, [R1+0x4864] ;  /* 0x00486400013b7983 */ /* 0x000f220000300800 */
[----:B------:R-:W-:-:S02]  /*17f130*/  IADD3 R115, P6, R115, R247, RZ ;  /* 0x000000f773737210 */ /* 0x000fc40007fde0ff */
[-C--:B------:R-:W-:Y:S02]  /*17f140*/  IADD3 R113, P2, R113, R247.reuse, RZ ;  /* 0x000000f771717210 */ /* 0x080fe40007f5e0ff */
[-C--:B------:R-:W-:Y:S02]  /*17f150*/  IADD3.X R122, R122, R244.reuse, RZ, P4, !PT ;  /* 0x000000f47a7a7210 */ /* 0x080fe400027fe4ff */
[-C--:B------:R-:W-:Y:S01]  /*17f160*/  IADD3 R111, P3, R111, R247.reuse, RZ ;  /* 0x000000f76f6f7210 */ /* 0x080fe20007f7e0ff */
[----:B------:R-:W4:Y:S01]  /*17f170*/  LDL.LU R60, [R1+0x4878] ;  /* 0x00487800013c7983 */ /* 0x000f220000300800 */
        /* <DEDUP_REMOVED lines=16> */
[--C-:B------:R-:W-:Y:S01]  /*17f280*/  IMAD.X R110, R110, 0x1, R244.reuse, P4 ;  /* 0x000000016e6e7824 */ /* 0x100fe200020e06f4 */
[----:B------:R-:W-:Y:S01]  /*17f290*/  MOV R246, c[0x0][0x18c] ;  /* 0x0000630000f67a02 */ /* 0x000fe20000000f00 */
        /* <DEDUP_REMOVED lines=10> */
[----:B------:R-:W-:Y:S01]  /*17f340*/  IMAD.SHL.U32 R246, R246, 0x80, RZ ;  /* 0x00000080f6f67824 */ /* 0x000fe200078e00ff */
[----:B------:R-:W-:Y:S01]  /*17f350*/  STL [R1+0x4934], R101 ;  /* 0x0049346501007387 */ /* 0x000fe20000100800 */
[-C--:B------:R-:W-:Y:S01]  /*17f360*/  IADD3.X R104, R104, R244.reuse, RZ, P2, !PT ;  /* 0x000000f468687210 */ /* 0x080fe200017fe4ff */
[----:B------:R-:W-:Y:S01]  /*17f370*/  STL [R1+0x49a0], R108 ;  /* 0x0049a06c01007387 */ /* 0x000fe20000100800 */
[-C--:B------:R-:W-:Y:S01]  /*17f380*/  IADD3 R95, P6, R95, R247.reuse, RZ ;  /* 0x000000f75f5f7210 */ /* 0x080fe20007fde0ff */
[----:B------:R-:W-:Y:S01]  /*17f390*/  STL [R1+0x492c], R99 ;  /* 0x00492c6301007387 */ /* 0x000fe20000100800 */
[----:B------:R-:W-:Y:S02]  /*17f3a0*/  IMAD.X R102, R102, 0x1, R244, P3 ;  /* 0x0000000166667824 */ /* 0x000fe400018e06f4 */
[----:B------:R-:W-:Y:S01]  /*17f3b0*/  STL [R1+0x4958], R106 ;  /* 0x0049586a01007387 */ /* 0x000fe20000100800 */
[----:B------:R-:W-:Y:S01]  /*17f3c0*/  IADD3 R93, P2, R93, R247, RZ ;  /* 0x000000f75d5d7210 */ /* 0x000fe20007f5e0ff */
[----:B------:R-:W-:Y:S01]  /*17f3d0*/  STL [R1+0x491c], R97 ;  /* 0x00491c6101007387 */ /* 0x000fe20000100800 */
[----:B------:R-:W-:-:S02]  /*17f3e0*/  IADD3.X R100, R100, R244, RZ, P4, !PT ;  /* 0x000000f464647210 */ /* 0x000fc400027fe4ff */
[----:B------:R-:W-:Y:S01]  /*17f3f0*/  SHF.L.U32 R246, R246, 0x2, RZ ;  /* 0x00000002f6f67819 */ /* 0x000fe200000006ff */
[----:B------:R-:W-:Y:S01]  /*17f400*/  STL [R1+0x4930], R104 ;  /* 0x0049306801007387 */ /* 0x000fe20000100800 */
[-C--:B------:R-:W-:Y:S01]  /*17f410*/  IADD3 R91, P3, R91, R247.reuse, RZ ;  /* 0x000000f75b5b7210 */ /* 0x080fe20007f7e0ff */
[----:B------:R-:W-:Y:S01]  /*17f420*/  STL [R1+0x48bc], R95 ;  /* 0x0048bc5f01007387 */ /* 0x000fe20000100800 */
[----:B------:R-:W-:Y:S02]  /*17f430*/  IMAD.X R98, R98, 0x1, R244, P5 ;  /* 0x0000000162627824 */ /* 0x000fe400028e06f4 */
[----:B------:R-:W-:Y:S01]  /*17f440*/  STL [R1+0x4920], R102 ;  /* 0x0049206601007387 */ /* 0x000fe20000100800 */
[----:B------:R-:W-:Y:S01]  /*17f450*/  IADD3 R54, P4, R54, R247, RZ ;  /* 0x000000f736367210 */ /* 0x000fe20007f9e0ff */
[----:B------:R-:W-:Y:S01]  /*17f460*/  STL [R1+0x48ac], R93 ;  /* 0x0048ac5d01007387 */ /* 0x000fe20000100800 */
[----:B------:R-:W-:Y:S01]  /*17f470*/  IADD3.X R96, R96, R244, RZ, P6, !PT ;  /* 0x000000f460607210 */ /* 0x000fe200037fe4ff */
[----:B------:R-:W-:Y:S02]  /*17f480*/  STL [R1+0x4918], R100 ;  /* 0x0049186401007387 */ /* 0x000fe40000100800 */
[----:B------:R-:W-:Y:S01]  /*17f490*/  STL [R1+0x48a4], R91 ;  /* 0x0048a45b01007387 */ /* 0x000fe20000100800 */
[----:B------:R-:W-:Y:S01]  /*17f4a0*/  STL [R1+0x48d0], R98 ;  /* 0x0048d06201007387 */ /* 0x000fe20000100800 */
[----:B------:R-:W-:Y:S02]  /*17f4b0*/  STL [R1+0x489c], R54 ;  /* 0x00489c3601007387 */ /* 0x000fe40000100800 */
[----:B------:R-:W4:Y:S01]  /*17f4c0*/  LDL.LU R58, [R1+0x4870] ;  /* 0x00487000013a7983 */ /* 0x000f220000300800 */
[----:B--2---:R-:W-:-:S05]  /*17f4d0*/  IADD3 R57, P6, R57, R246, RZ ;  /* 0x000000f639397210 */ /* 0x004fca0007fde0ff */
[----:B------:R1:W-:Y:S04]  /*17f4e0*/  STL [R1+0x488c], R57 ;  /* 0x00488c3901007387 */ /* 0x0003e80000100800 */
[----:B-1----:R-:W2:Y:S01]  /*17f4f0*/  LDL.LU R57, [R1+0x4868] ;  /* 0x0048680001397983 */ /* 0x002ea20000300800 */
[----:B------:R-:W-:Y:S01]  /*17f500*/  IADD3 R88, P5, R88, R246, RZ ;  /* 0x000000f658587210 */ /* 0x000fe20007fbe0ff */
[--C-:B------:R-:W-:Y:S02]  /*17f510*/  IMAD.X R94, R94, 0x1, R244.reuse, P2 ;  /* 0x000000015e5e7824 */ /* 0x100fe400010e06f4 */
[----:B------:R-:W-:Y:S01]  /*17f520*/  STL [R1+0x48a8], R96 ;  /* 0x0048a86001007387 */ /* 0x000fe20000100800 */
[----:B------:R-:W-:Y:S01]  /*17f530*/  IADD3.X R92, R92, R244, RZ, P3, !PT ;  /* 0x000000f45c5c7210 */ /* 0x000fe20001ffe4ff */
[----:B------:R-:W-:Y:S01]  /*17f540*/  STL [R1+0x4894], R88 ;  /* 0x0048945801007387 */ /* 0x000fe20000100800 */
[----:B------:R-:W2:Y:S02]  /*17f550*/  LDL.LU R66, [R1+0x484c] ;  /* 0x00484c0001427983 */ /* 0x000ea40000300800 */
[----:B------:R-:W2:Y:S02]  /*17f560*/  LDL.LU R62, [R1+0x4860] ;  /* 0x00486000013e7983 */ /* 0x000ea40000300800 */
[----:B------:R-:W-:Y:S01]  /*17f570*/  IMAD.X R90, R90, 0x1, R244, P4 ;  /* 0x000000015a5a7824 */ /* 0x000fe200020e06f4 */
[----:B---3--:R-:W-:-:S02]  /*17f580*/  IADD3 R52, P2, R52, R246, RZ ;  /* 0x000000f634347210 */ /* 0x008fc40007f5e0ff */
[-C--:B----4-:R-:W-:Y:S02]  /*17f590*/  IADD3 R64, P3, R64, R246.reuse, RZ ;  /* 0x000000f640407210 */ /* 0x090fe40007f7e0ff */
[-C--:B------:R-:W-:Y:S01]  /*17f5a0*/  IADD3 R55, P4, R55, R246.reuse, RZ ;  /* 0x000000f637377210 */ /* 0x080fe20007f9e0ff */
[----:B------:R1:W-:Y:S01]  /*17f5b0*/  STL [R1+0x4884], R52 ;  /* 0x0048843401007387 */ /* 0x0003e20000100800 */
[-C--:B------:R-:W-:Y:S01]  /*17f5c0*/  IADD3.X R89, R89, R3.reuse, RZ, P5, !PT ;  /* 0x0000000359597210 */ /* 0x080fe20002ffe4ff */
[-C--:B------:R-:W-:Y:S02]  /*17f5d0*/  IADD3 R63, P5, R63, R246.reuse, RZ ;  /* 0x000000f63f3f7210 */ /* 0x080fe40007fbe0ff */
[----:B------:R-:W-:Y:S01]  /*17f5e0*/  IMAD.X R61, R61, 0x1, R3, P6 ;  /* 0x000000013d3d7824 */ /* 0x000fe200030e0603 */
[----:B------:R-:W-:Y:S01]  /*17f5f0*/  IADD3 R59, P6, R59, R246, RZ ;  /* 0x000000f63b3b7210 */ /* 0x000fe20007fde0ff */
[----:B-1----:R-:W3:Y:S01]  /*17f600*/  LDL.LU R52, [R1+0x4844] ;  /* 0x0048440001347983 */ /* 0x002ee20000300800 */
[----:B------:R-:W-:Y:S02]  /*17f610*/  STL [R1+0x48a0], R94 ;  /* 0x0048a05e01007387 */ /* 0x000fe40000100800 */
[----:B------:R-:W4:Y:S02]  /*17f620*/  LDL.LU R65, [R1+0x4858] ;  /* 0x0048580001417983 */ /* 0x000f240000300800 */
[----:B------:R-:W-:Y:S01]  /*17f630*/  STL [R1+0x487c], R64 ;  /* 0x00487c4001007387 */ /* 0x000fe20000100800 */
[----:B------:R1:W-:Y:S04]  /*17f640*/  STL [R1+0x4874], R55 ;  /* 0x0048743701007387 */ /* 0x0003e80000100800 */
[----:B-1----:R-:W4:Y:S01]  /*17f650*/  LDL.LU R55, [R1+0x483c] ;  /* 0x00483c0001377983 */ /* 0x002f220000300800 */
[----:B------:R-:W-:Y:S02]  /*17f660*/  STL [R1+0x4898], R92 ;  /* 0x0048985c01007387 */ /* 0x000fe40000100800 */
[----:B------:R-:W4:Y:S02]  /*17f670*/  LDL.LU R64, [R1+0x4834] ;  /* 0x0048340001407983 */ /* 0x000f240000300800 */
[----:B------:R1:W-:Y:S02]  /*17f680*/  STL [R1+0x486c], R63 ;  /* 0x00486c3f01007387 */ /* 0x0003e40000100800 */
[----:B-1----:R-:W4:Y:S01]  /*17f690*/  LDL.LU R63, [R1+0x482c] ;  /* 0x00482c00013f7983 */ /* 0x002f220000300800 */
[----:B------:R-:W-:Y:S02]  /*17f6a0*/  STL [R1+0x4890], R90 ;  /* 0x0048905a01007387 */ /* 0x000fe40000100800 */
[----:B------:R1:W-:Y:S02]  /*17f6b0*/  STL [R1+0x4864], R59 ;  /* 0x0048643b01007387 */ /* 0x0003e40000100800 */
[----:B-1----:R-:W4:Y:S01]  /*17f6c0*/  LDL.LU R59, [R1+0x4840] ;  /* 0x00484000013b7983 */ /* 0x002f220000300800 */
[----:B------:R1:W-:Y:S03]  /*17f6d0*/  STL [R1+0x4880], R61 ;  /* 0x0048803d01007387 */ /* 0x0003e60000100800 */
[----:B-1----:R-:W4:Y:S01]  /*17f6e0*/  LDL.LU R61, [R1+0x4824] ;  /* 0x00482400013d7983 */ /* 0x002f220000300800 */
[----:B------:R-:W-:Y:S02]  /*17f6f0*/  STL [R1+0x4888], R89 ;  /* 0x0048885901007387 */ /* 0x000fe40000100800 */
[----:B------:R-:W4:Y:S01]  /*17f700*/  LDL.LU R87, [R1+0x4848] ;  /* 0x0048480001577983 */ /* 0x000f220000300800 */
[----:B------:R-:W-:-:S05]  /*17f710*/  IADD3.X R60, R60, R3, RZ, P2, !PT ;  /* 0x000000033c3c7210 */ /* 0x000fca00017fe4ff */
[----:B------:R1:W-:Y:S04]  /*17f720*/  STL [R1+0x4878], R60 ;  /* 0x0048783c01007387 */ /* 0x0003e80000100800 */
[----:B-1----:R-:W4:Y:S01]  /*17f730*/  LDL.LU R60, [R1+0x4838] ;  /* 0x00483800013c7983 */ /* 0x002f220000300800 */
[----:B------:R-:W-:-:S05]  /*17f740*/  IMAD.X R58, R58, 0x1, R3, P3 ;  /* 0x000000013a3a7824 */ /* 0x000fca00018e0603 */
[----:B------:R1:W-:Y:S04]  /*17f750*/  STL [R1+0x4870], R58 ;  /* 0x0048703a01007387 */ /* 0x0003e80000100800 */
[----:B-1----:R-:W4:Y:S01]  /*17f760*/  LDL.LU R58, [R1+0x4830] ;  /* 0x00483000013a7983 */ /* 0x002f220000300800 */
[----:B--2---:R-:W-:-:S05]  /*17f770*/  IADD3.X R57, R57, R3, RZ, P4, !PT ;  /* 0x0000000339397210 */ /* 0x004fca00027fe4ff */
[----:B------:R1:W-:Y:S04]  /*17f780*/  STL [R1+0x4868], R57 ;  /* 0x0048683901007387 */ /* 0x0003e80000100800 */
[----:B-1----:R-:W2:Y:S01]  /*17f790*/  LDL.LU R57, [R1+0x4828] ;  /* 0x0048280001397983 */ /* 0x002ea20000300800 */
[-C--:B------:R-:W-:Y:S02]  /*17f7a0*/  IADD3 R216, P2, R216, R246.reuse, RZ ;  /* 0x000000f6d8d87210 */ /* 0x080fe40007f5e0ff */
[-C--:B------:R-:W-:Y:S02]  /*17f7b0*/  IADD3 R86, P3, R86, R246.reuse, RZ ;  /* 0x000000f656567210 */ /* 0x080fe40007f7e0ff */
[----:B------:R-:W-:Y:S01]  /*17f7c0*/  IADD3 R66, P4, R66, R246, RZ ;  /* 0x000000f642427210 */ /* 0x000fe20007f9e0ff */
[----:B------:R-:W2:Y:S01]  /*17f7d0*/  LDL.LU R84, [R1+0x4814] ;  /* 0x0048140001547983 */ /* 0x000ea20000300800 */
[----:B------:R-:W-:-:S02]  /*17f7e0*/  IMAD.X R62, R62, 0x1, R3, P5 ;  /* 0x000000013e3e7824 */ /* 0x000fc400028e0603 */
[----:B------:R-:W-:Y:S02]  /*17f7f0*/  STL [R1+0x485c], R216 ;  /* 0x00485cd801007387 */ /* 0x000fe40000100800 */
[----:B------:R-:W-:Y:S01]  /*17f800*/  STL [R1+0x4854], R86 ;  /* 0x0048545601007387 */ /* 0x000fe20000100800 */
[----:B------:R1:W-:Y:S01]  /*17f810*/  STL [R1+0x484c], R66 ;  /* 0x00484c4201007387 */ /* 0x0003e20000100800 */
[-C--:B---3--:R-:W-:Y:S02]  /*17f820*/  IADD3 R52, P5, R52, R246.reuse, RZ ;  /* 0x000000f634347210 */ /* 0x088fe40007fbe0ff */
[----:B----4-:R-:W-:Y:S01]  /*17f830*/  IADD3.X R65, R65, R3, RZ, P6, !PT ;  /* 0x0000000341417210 */ /* 0x010fe200037fe4ff */
[----:B-1----:R-:W3:Y:S01]  /*17f840*/  LDL.LU R66, [R1+0x480c] ;  /* 0x00480c0001427983 */ /* 0x002ee20000300800 */
[----:B------:R1:W-:Y:S02]  /*17f850*/  STL [R1+0x4860], R62 ;  /* 0x0048603e01007387 */ /* 0x0003e40000100800 */
[----:B------:R-:W-:Y:S01]  /*17f860*/  IMAD.X R217, R217, 0x1, R3, P2 ;  /* 0x00000001d9d97824 */ /* 0x000fe200010e0603 */
[-C--:B------:R-:W-:Y:S01]  /*17f870*/  IADD3 R55, P6, R55, R246.reuse, RZ ;  /* 0x000000f637377210 */ /* 0x080fe20007fde0ff */
[----:B-1----:R-:W4:Y:S01]  /*17f880*/  LDL.LU R62, [R1+0x4820] ;  /* 0x00482000013e7983 */ /* 0x002f220000300800 */
[----:B------:R1:W-:Y:S01]  /*17f890*/  STL [R1+0x4844], R52 ;  /* 0x0048443401007387 */ /* 0x0003e20000100800 */
[----:B------:R-:W-:-:S02]  /*17f8a0*/  IADD3 R64, P2, R64, R246, RZ ;  /* 0x000000f640407210 */ /* 0x000fc40007f5e0ff */
[----:B-1----:R-:W4:Y:S01]  /*17f8b0*/  LDL.LU R52, [R1+0x4804] ;  /* 0x0048040001347983 */ /* 0x002f220000300800 */
[----:B------:R1:W-:Y:S03]  /*17f8c0*/  STL [R1+0x4858], R65 ;  /* 0x0048584101007387 */ /* 0x0003e60000100800 */
[----:B-1----:R-:W4:Y:S01]  /*17f8d0*/  LDL.LU R65, [R1+0x4818] ;  /* 0x0048180001417983 */ /* 0x002f220000300800 */
[----:B------:R1:W-:Y:S02]  /*17f8e0*/  STL [R1+0x483c], R55 ;  /* 0x00483c3701007387 */ /* 0x0003e40000100800 */
[----:B------:R-:W-:Y:S01]  /*17f8f0*/  IMAD.X R59, R59, 0x1, R3, P4 ;  /* 0x000000013b3b7824 */ /* 0x000fe200020e0603 */
[----:B-1----:R-:W4:Y:S01]  /*17f900*/  LDL.LU R55, [R1+0x47fc] ;  /* 0x0047fc0001377983 */ /* 0x002f220000300800 */
[----:B------:R-:W-:Y:S01]  /*17f910*/  IADD3.X R87, R87, R3, RZ, P3, !PT ;  /* 0x0000000357577210 */ /* 0x000fe20001ffe4ff */
[----:B------:R-:W-:-:S02]  /*17f920*/  IADD3 R63, P3, R63, R246, RZ ;  /* 0x000000f63f3f7210 */ /* 0x000fc40007f7e0ff */
[----:B------:R1:W-:Y:S01]  /*17f930*/  STL [R1+0x4834], R64 ;  /* 0x0048344001007387 */ /* 0x0003e20000100800 */
[----:B------:R-:W-:-:S03]  /*17f940*/  IADD3 R61, P4, R61, R246, RZ ;  /* 0x000000f63d3d7210 */ /* 0x000fc60007f9e0ff */
[----:B-1----:R-:W4:Y:S01]  /*17f950*/  LDL.LU R64, [R1+0x47f4] ;  /* 0x0047f40001407983 */ /* 0x002f220000300800 */
[----:B------:R-:W-:Y:S02]  /*17f960*/  STL [R1+0x4850], R217 ;  /* 0x004850d901007387 */ /* 0x000fe40000100800 */
[----:B------:R-:W-:Y:S02]  /*17f970*/  STL [R1+0x482c], R63 ;  /* 0x00482c3f01007387 */ /* 0x000fe40000100800 */
[----:B------:R1:W-:Y:S02]  /*17f980*/  STL [R1+0x4840], R59 ;  /* 0x0048403b01007387 */ /* 0x0003e40000100800 */
[----:B-1----:R-:W4:Y:S01]  /*17f990*/  LDL.LU R59, [R1+0x47ec] ;  /* 0x0047ec00013b7983 */ /* 0x002f220000300800 */
[----:B------:R-:W-:Y:S02]  /*17f9a0*/  STL [R1+0x4848], R87 ;  /* 0x0048485701007387 */ /* 0x000fe40000100800 */
[----:B------:R1:W-:Y:S02]  /*17f9b0*/  STL [R1+0x4824], R61 ;  /* 0x0048243d01007387 */ /* 0x0003e40000100800 */
[----:B-1----:R-:W4:Y:S01]  /*17f9c0*/  LDL.LU R61, [R1+0x4800] ;  /* 0x00480000013d7983 */ /* 0x002f220000300800 */
[----:B------:R-:W4:Y:S02]  /*17f9d0*/  LDL.LU R85, [R1+0x4808] ;  /* 0x0048080001557983 */ /* 0x000f240000300800 */
        /* <DEDUP_REMOVED lines=12> */
[----:B---3--:R-:W-:Y:S01]  /*17faa0*/  IADD3 R66, P2, R66, R246, RZ ;  /* 0x000000f642427210 */ /* 0x008fe20007f5e0ff */
[----:B------:R-:W3:Y:S01]  /*17fab0*/  LDL.LU R82, [R1+0x47d4] ;  /* 0x0047d40001527983 */ /* 0x000ee20000300800 */
[----:B------:R-:W-:Y:S02]  /*17fac0*/  STL [R1+0x481c], R214 ;  /* 0x00481cd601007387 */ /* 0x000fe40000100800 */
[----:B------:R-:W-:Y:S01]  /*17fad0*/  STL [R1+0x4814], R84 ;  /* 0x0048145401007387 */ /* 0x000fe20000100800 */
[----:B------:R1:W-:Y:S01]  /*17fae0*/  STL [R1+0x480c], R66 ;  /* 0x00480c4201007387 */ /* 0x0003e20000100800 */
[----:B----4-:R-:W-:-:S02]  /*17faf0*/  IMAD.X R62, R62, 0x1, R3, P3 ;  /* 0x000000013e3e7824 */ /* 0x010fc400018e0603 */
[----:B------:R-:W-:Y:S01]  /*17fb00*/  IMAD.X R215, R215, 0x1, R3, P5 ;  /* 0x00000001d7d77824 */ /* 0x000fe200028e0603 */
[----:B-1----:R-:W4:Y:S02]  /*17fb10*/  LDL.LU R66, [R1+0x47cc] ;  /* 0x0047cc0001427983 */ /* 0x002f240000300800 */
[----:B------:R1:W-:Y:S01]  /*17fb20*/  STL [R1+0x4820], R62 ;  /* 0x0048203e01007387 */ /* 0x0003e20000100800 */
[-C--:B------:R-:W-:Y:S01]  /*17fb30*/  IADD3 R52, P3, R52, R246.reuse, RZ ;  /* 0x000000f634347210 */ /* 0x080fe20007f7e0ff */
[----:B-1----:R-:W4:Y:S04]  /*17fb40*/  LDL.LU R62, [R1+0x47e0] ;  /* 0x0047e000013e7983 */ /* 0x002f280000300800 */
[----:B------:R1:W-:Y:S01]  /*17fb50*/  STL [R1+0x4804], R52 ;  /* 0x0048043401007387 */ /* 0x0003e20000100800 */
[-C--:B------:R-:W-:Y:S01]  /*17fb60*/  IADD3.X R65, R65, R3.reuse, RZ, P4, !PT ;  /* 0x0000000341417210 */ /* 0x080fe200027fe4ff */
[----:B-1----:R-:W4:Y:S04]  /*17fb70*/  LDL.LU R52, [R1+0x47c4] ;  /* 0x0047c40001347983 */ /* 0x002f280000300800 */
[----:B------:R1:W-:Y:S01]  /*17fb80*/  STL [R1+0x4818], R65 ;  /* 0x0048184101007387 */ /* 0x0003e20000100800 */
[-C--:B------:R-:W-:Y:S01]  /*17fb90*/  IADD3 R55, P4, R55, R246.reuse, RZ ;  /* 0x000000f637377210 */ /* 0x080fe20007f9e0ff */
[----:B-1----:R-:W4:Y:S04]  /*17fba0*/  LDL.LU R65, [R1+0x47d8] ;  /* 0x0047d80001417983 */ /* 0x002f280000300800 */
[----:B------:R1:W-:Y:S01]  /*17fbb0*/  STL [R1+0x47fc], R55 ;  /* 0x0047fc3701007387 */ /* 0x0003e20000100800 */
[-C--:B------:R-:W-:Y:S01]  /*17fbc0*/  IADD3 R64, P5, R64, R246.reuse, RZ ;  /* 0x000000f640407210 */ /* 0x080fe20007fbe0ff */
[----:B-1----:R-:W4:Y:S04]  /*17fbd0*/  LDL.LU R55, [R1+0x47bc] ;  /* 0x0047bc0001377983 */ /* 0x002f280000300800 */
[----:B------:R1:W-:Y:S04]  /*17fbe0*/  STL [R1+0x47f4], R64 ;  /* 0x0047f44001007387 */ /* 0x0003e80000100800 */
[----:B-1----:R-:W4:Y:S01]  /*17fbf0*/  LDL.LU R64, [R1+0x47b4] ;  /* 0x0047b40001407983 */ /* 0x002f220000300800 */
[----:B------:R-:W-:Y:S01]  /*17fc00*/  IADD3.X R85, R85, R3, RZ, P6, !PT ;  /* 0x0000000355557210 */ /* 0x000fe200037fe4ff */
[----:B------:R-:W-:-:S02]  /*17fc10*/  IADD3 R59, P6, R59, R246, RZ ;  /* 0x000000f63b3b7210 */ /* 0x000fc40007fde0ff */
[----:B------:R-:W-:Y:S01]  /*17fc20*/  IMAD.X R61, R61, 0x1, R3, P2 ;  /* 0x000000013d3d7824 */ /* 0x000fe200010e0603 */
[----:B------:R-:W-:Y:S02]  /*17fc30*/  IADD3 R63, P2, R63, R246, RZ ;  /* 0x000000f63f3f7210 */ /* 0x000fe40007f5e0ff */
[----:B------:R1:W-:Y:S04]  /*17fc40*/  STL [R1+0x47ec], R59 ;  /* 0x0047ec3b01007387 */ /* 0x0003e80000100800 */
[----:B-1----:R-:W4:Y:S01]  /*17fc50*/  LDL.LU R59, [R1+0x47ac] ;  /* 0x0047ac00013b7983 */ /* 0x002f220000300800 */
[----:B------:R-:W-:Y:S02]  /*17fc60*/  STL [R1+0x4810], R215 ;  /* 0x004810d701007387 */ /* 0x000fe40000100800 */
[----:B------:R1:W-:Y:S02]  /*17fc70*/  STL [R1+0x4800], R61 ;  /* 0x0048003d01007387 */ /* 0x0003e40000100800 */
[----:B-1----:R-:W4:Y:S01]  /*17fc80*/  LDL.LU R61, [R1+0x47c0] ;  /* 0x0047c000013d7983 */ /* 0x002f220000300800 */
[----:B------:R-:W-:Y:S02]  /*17fc90*/  STL [R1+0x4808], R85 ;  /* 0x0048085501007387 */ /* 0x000fe40000100800 */
[----:B------:R1:W-:Y:S02]  /*17fca0*/  STL [R1+0x47e4], R63 ;  /* 0x0047e43f01007387 */ /* 0x0003e40000100800 */
[----:B-1----:R-:W4:Y:S01]  /*17fcb0*/  LDL.LU R63, [R1+0x47a4] ;  /* 0x0047a400013f7983 */ /* 0x002f220000300800 */
        /* <DEDUP_REMOVED lines=11> */
[-C--:B---3--:R-:W-:Y:S02]  /*17fd70*/  IADD3 R82, P4, R82, R246.reuse, RZ ;  /* 0x000000f652527210 */ /* 0x088fe40007f9e0ff */
[----:B----4-:R-:W-:Y:S01]  /*17fd80*/  IADD3 R66, P5, R66, R246, RZ ;  /* 0x000000f642427210 */ /* 0x010fe20007fbe0ff */
[----:B------:R-:W3:Y:S01]  /*17fd90*/  LDL.LU R80, [R1+0x4794] ;  /* 0x0047940001507983 */ /* 0x000ee20000300800 */
[----:B------:R-:W-:Y:S02]  /*17fda0*/  STL [R1+0x47dc], R212 ;  /* 0x0047dcd401007387 */ /* 0x000fe40000100800 */
[----:B------:R-:W-:Y:S01]  /*17fdb0*/  STL [R1+0x47d4], R82 ;  /* 0x0047d45201007387 */ /* 0x000fe20000100800 */
[----:B------:R1:W-:Y:S01]  /*17fdc0*/  STL [R1+0x47cc], R66 ;  /* 0x0047cc4201007387 */ /* 0x0003e20000100800 */
[----:B------:R-:W-:-:S02]  /*17fdd0*/  IMAD.X R62, R62, 0x1, R3, P6 ;  /* 0x000000013e3e7824 */ /* 0x000fc400030e0603 */
[----:B------:R-:W-:Y:S01]  /*17fde0*/  IMAD.X R213, R213, 0x1, R3, P3 ;  /* 0x00000001d5d57824 */ /* 0x000fe200018e0603 */
[----:B-1----:R-:W4:Y:S02]  /*17fdf0*/  LDL.LU R66, [R1+0x478c] ;  /* 0x00478c0001427983 */ /* 0x002f240000300800 */
[----:B------:R1:W-:Y:S01]  /*17fe00*/  STL [R1+0x47e0], R62 ;  /* 0x0047e03e01007387 */ /* 0x0003e20000100800 */
[-C--:B------:R-:W-:Y:S01]  /*17fe10*/  IADD3 R52, P6, R52, R246.reuse, RZ ;  /* 0x000000f634347210 */ /* 0x080fe20007fde0ff */
[----:B-1----:R-:W4:Y:S04]  /*17fe20*/  LDL.LU R62, [R1+0x47a0] ;  /* 0x0047a000013e7983 */ /* 0x002f280000300800 */
[----:B------:R1:W-:Y:S01]  /*17fe30*/  STL [R1+0x47c4], R52 ;  /* 0x0047c43401007387 */ /* 0x0003e20000100800 */
[----:B------:R-:W-:Y:S01]  /*17fe40*/  IADD3.X R65, R65, R3, RZ, P2, !PT ;  /* 0x0000000341417210 */ /* 0x000fe200017fe4ff */
[----:B-1----:R-:W4:Y:S01]  /*17fe50*/  LDL.LU R52, [R1+0x4784] ;  /* 0x0047840001347983 */ /* 0x002f220000300800 */
[----:B------:R-:W-:-:S05]  /*17fe60*/  IADD3 R55, P2, R55, R246, RZ ;  /* 0x000000f637377210 */ /* 0x000fca0007f5e0ff */
[----:B------:R1:W-:Y:S01]  /*17fe70*/  STL [R1+0x47bc], R55 ;  /* 0x0047bc3701007387 */ /* 0x0003e20000100800 */
[----:B------:R-:W-:-:S03]  /*17fe80*/  IADD3 R64, P3, R64, R246, RZ ;  /* 0x000000f640407210 */ /* 0x000fc60007f7e0ff */
[----:B-1----:R-:W4:Y:S01]  /*17fe90*/  LDL.LU R55, [R1+0x4798] ;  /* 0x0047980001377983 */ /* 0x002f220000300800 */
[----:B------:R-:W-:Y:S03]  /*17fea0*/  STL [R1+0x47d8], R65 ;  /* 0x0047d84101007387 */ /* 0x000fe60000100800 */
[----:B------:R1:W-:Y:S04]  /*17feb0*/  STL [R1+0x47b4], R64 ;  /* 0x0047b44001007387 */ /* 0x0003e80000100800 */
[----:B-1----:R-:W4:Y:S01]  /*17fec0*/  LDL.LU R64, [R1+0x477c] ;  /* 0x00477c0001407983 */ /* 0x002f220000300800 */
[----:B------:R-:W-:Y:S01]  /*17fed0*/  IMAD.X R61, R61, 0x1, R3, P5 ;  /* 0x000000013d3d7824 */ /* 0x000fe200028e0603 */
[----:B------:R-:W-:Y:S01]  /*17fee0*/  IADD3.X R83, R83, R3, RZ, P4, !PT ;  /* 0x0000000353537210 */ /* 0x000fe200027fe4ff */
[-C--:B------:R-:W-:Y:S01]  /*17fef0*/  IADD3 R59, P4, R59, R246.reuse, RZ ;  /* 0x000000f63b3b7210 */ /* 0x080fe20007f9e0ff */
[----:B------:R-:W-:-:S04]  /*17ff00*/  IADD3 R63, P5, R63, R246, RZ ;  /* 0x000000f63f3f7210 */ /* 0x000fc80007fbe0ff */
[----:B------:R1:W-:Y:S04]  /*17ff10*/  STL [R1+0x47ac], R59 ;  /* 0x0047ac3b01007387 */ /* 0x0003e80000100800 */
[----:B-1----:R-:W4:Y:S01]  /*17ff20*/  LDL.LU R59, [R1+0x4774] ;  /* 0x00477400013b7983 */ /* 0x002f220000300800 */
[----:B------:R-:W-:Y:S02]  /*17ff30*/  STL [R1+0x47d0], R213 ;  /* 0x0047d0d501007387 */ /* 0x000fe40000100800 */
[----:B------:R1:W-:Y:S01]  /*17ff40*/  STL [R1+0x47c0], R61 ;  /* 0x0047c03d01007387 */ /* 0x0003e20000100800 */
[----:B------:R-:W-:Y:S01]  /*17ff50*/  IADD3.X R60, R60, R3, RZ, P6, !PT ;  /* 0x000000033c3c7210 */ /* 0x000fe200037fe4ff */
[----:B-1----:R-:W4:Y:S01]  /*17ff60*/  LDL.LU R61, [R1+0x476c] ;  /* 0x00476c00013d7983 */ /* 0x002f220000300800 */
[----:B------:R-:W-:Y:S02]  /*17ff70*/  STL [R1+0x47c8], R83 ;  /* 0x0047c85301007387 */ /* 0x000fe40000100800 */
[----:B------:R1:W-:Y:S02]  /*17ff80*/  STL [R1+0x47a4], R63 ;  /* 0x0047a43f01007387 */ /* 0x0003e40000100800 */
[----:B-1----:R-:W4:Y:S01]  /*17ff90*/  LDL.LU R63, [R1+0x4780] ;  /* 0x00478000013f7983 */ /* 0x002f220000300800 */
[----:B------:R-:W4:Y:S02]  /*17ffa0*/  LDL.LU R81, [R1+0x4788] ;  /* 0x0047880001517983 */ /* 0x000f240000300800 */
[----:B------:R1:W-:Y:S02]  /*17ffb0*/  STL [R1+0x47b8], R60 ;  /* 0x0047b83c01007387 */ /* 0x0003e40000100800 */
[----:B-1----:R-:W4:Y:S01]  /*17ffc0*/  LDL.LU R60, [R1+0x4764] ;  /* 0x00476400013c7983 */ /* 0x002f220000300800 */
[----:B------:R-:W-:-:S02]  /*17ffd0*/  IMAD.X R58, R58, 0x1, R3, P2 ;  /* 0x000000013a3a7824 */ /* 0x000fc400010e0603 */
[----:B------:R-:W4:Y:S03]  /*17ffe0*/  LDL.LU R65, [R1+0x4778] ;  /* 0x0047780001417983 */ /* 0x000f260000300800 */
[----:B------:R-:W-:Y:S01]  /*17fff0*/  STL [R1+0x47b0], R58 ;  /* 0x0047b03a01007387 */ /* 0x000fe20000100800 */
[----:B--2---:R-:W-:-:S05]  /*180000*/  IADD3.X R57, R57, R3, RZ, P3, !PT ;  /* 0x0000000339397210 */ /* 0x004fca0001ffe4ff */
[----:B------:R1:W-:Y:S04]  /*180010*/  STL [R1+0x47a8], R57 ;  /* 0x0047a83901007387 */ /* 0x0003e80000100800 */
[----:B-1----:R-:W2:Y:S01]  /*180020*/  LDL.LU R57, [R1+0x4770] ;  /* 0x0047700001397983 */ /* 0x002ea20000300800 */
[-C--:B------:R-:W-:Y:S02]  /*180030*/  IADD3 R147, P6, R147, R246.reuse, RZ ;  /* 0x000000f693937210 */ /* 0x080fe40007fde0ff */
[-C--:B---3--:R-:W-:Y:S02]  /*180040*/  IADD3 R80, P2, R80, R246.reuse, RZ ;  /* 0x000000f650507210 */ /* 0x088fe40007f5e0ff */
[----:B----4-:R-:W-:Y:S01]  /*180050*/  IADD3 R66, P3, R66, R246, RZ ;  /* 0x000000f642427210 */ /* 0x010fe20007f7e0ff */
[----:B------:R-:W3:Y:S01]  /*180060*/  LDL.LU R58, [R1+0x4768] ;  /* 0x00476800013a7983 */ /* 0x000ee20000300800 */
[----:B------:R-:W4:Y:S02]  /*180070*/  LDL.LU R78, [R1+0x4754] ;  /* 0x00475400014e7983 */ /* 0x000f240000300800 */
[----:B------:R-:W-:Y:S02]  /*180080*/  STL [R1+0x479c], R147 ;  /* 0x00479c9301007387 */ /* 0x000fe40000100800 */
[----:B------:R-:W-:Y:S01]  /*180090*/  STL [R1+0x4794], R80 ;  /* 0x0047945001007387 */ /* 0x000fe20000100800 */
[----:B------:R1:W-:Y:S01]  /*1800a0*/  STL [R1+0x478c], R66 ;  /* 0x00478c4201007387 */ /* 0x0003e20000100800 */
[----:B------:R-:W-:-:S02]  /*1800b0*/  IMAD.X R62, R62, 0x1, R3, P4 ;  /* 0x000000013e3e7824 */ /* 0x000fc400020e0603 */
[----:B------:R-:W-:Y:S01]  /*1800c0*/  IMAD.X R210, R210, 0x1, R3, P6 ;  /* 0x00000001d2d27824 */ /* 0x000fe200030e0603 */
[----:B-1----:R-:W4:Y:S02]  /*1800d0*/  LDL.LU R66, [R1+0x474c] ;  /* 0x00474c0001427983 */ /* 0x002f240000300800 */
[----:B------:R1:W-:Y:S01]  /*1800e0*/  STL [R1+0x47a0], R62 ;  /* 0x0047a03e01007387 */ /* 0x0003e20000100800 */
[----:B------:R-:W-:Y:S01]  /*1800f0*/  IADD3 R52, P4, R52, R246, RZ ;  /* 0x000000f634347210 */ /* 0x000fe20007f9e0ff */
[----:B-1----:R-:W4:Y:S04]  /*180100*/  LDL.LU R62, [R1+0x4760] ;  /* 0x00476000013e7983 */ /* 0x002f280000300800 */
[----:B------:R1:W-:Y:S02]  /*180110*/  STL [R1+0x4784], R52 ;  /* 0x0047843401007387 */ /* 0x0003e40000100800 */
[----:B-1----:R-:W4:Y:S01]  /*180120*/  LDL.LU R52, [R1+0x4744] ;  /* 0x0047440001347983 */ /* 0x002f220000300800 */
[----:B------:R-:W-:-:S05]  /*180130*/  IADD3.X R55, R55, R3, RZ, P5, !PT ;  /* 0x0000000337377210 */ /* 0x000fca0002ffe4ff */
[----:B------:R1:W-:Y:S01]  /*180140*/  STL [R1+0x4798], R55 ;  /* 0x0047983701007387 */ /* 0x0003e20000100800 */
[----:B------:R-:W-:-:S03]  /*180150*/  IADD3 R64, P5, R64, R246, RZ ;  /* 0x000000f640407210 */ /* 0x000fc60007fbe0ff */
[----:B-1----:R-:W4:Y:S04]  /*180160*/  LDL.LU R55, [R1+0x4758] ;  /* 0x0047580001377983 */ /* 0x002f280000300800 */
[----:B------:R1:W-:Y:S04]  /*180170*/  STL [R1+0x477c], R64 ;  /* 0x00477c4001007387 */ /* 0x0003e80000100800 */
[----:B-1----:R-:W4:Y:S01]  /*180180*/  LDL.LU R64, [R1+0x473c] ;  /* 0x00473c0001407983 */ /* 0x002f220000300800 */
[----:B------:R-:W-:-:S05]  /*180190*/  IADD3 R59, P6, R59, R246, RZ ;  /* 0x000000f63b3b7210 */ /* 0x000fca0007fde0ff */
[----:B------:R1:W-:Y:S04]  /*1801a0*/  STL [R1+0x4774], R59 ;  /* 0x0047743b01007387 */ /* 0x0003e80000100800 */
[----:B-1----:R-:W4:Y:S01]  /*1801b0*/  LDL.LU R59, [R1+0x4734] ;  /* 0x00473400013b7983 */ /* 0x002f220000300800 */
[----:B------:R-:W-:Y:S01]  /*1801c0*/  IADD3.X R81, R81, R3, RZ, P2, !PT ;  /* 0x0000000351517210 */ /* 0x000fe200017fe4ff */
[----:B------:R-:W-:Y:S02]  /*1801d0*/  IADD3 R61, P2, R61, R246, RZ ;  /* 0x000000f63d3d7210 */ /* 0x000fe40007f5e0ff */
[----:B------:R-:W-:-:S03]  /*1801e0*/  IMAD.X R63, R63, 0x1, R3, P3 ;  /* 0x000000013f3f7824 */ /* 0x000fc600018e0603 */
[----:B------:R1:W-:Y:S01]  /*1801f0*/  STL [R1+0x476c], R61 ;  /* 0x00476c3d01007387 */ /* 0x0003e20000100800 */
[----:B------:R-:W-:-:S03]  /*180200*/  IADD3 R60, P3, R60, R246, RZ ;  /* 0x000000f63c3c7210 */ /* 0x000fc60007f7e0ff */
        /* <DEDUP_REMOVED lines=11> */
[----:B--2---:R-:W-:-:S05]  /*1802c0*/  IMAD.X R57, R57, 0x1, R3, P5 ;  /* 0x0000000139397824 */ /* 0x004fca00028e0603 */
[----:B------:R1:W-:Y:S04]  /*1802d0*/  STL [R1+0x4770], R57 ;  /* 0x0047703901007387 */ /* 0x0003e80000100800 */
[----:B-1----:R-:W2:Y:S01]  /*1802e0*/  LDL.LU R57, [R1+0x4730] ;  /* 0x0047300001397983 */ /* 0x002ea20000300800 */
[----:B---3--:R-:W-:Y:S02]  /*1802f0*/  IADD3.X R58, R58, R3, RZ, P6, !PT ;  /* 0x000000033a3a7210 */ /* 0x008fe400037fe4ff */
[-C--:B------:R-:W-:Y:S02]  /*180300*/  IADD3 R145, P4, R145, R246.reuse, RZ ;  /* 0x000000f691917210 */ /* 0x080fe40007f9e0ff */
[-C--:B----4-:R-:W-:Y:S02]  /*180310*/  IADD3 R78, P5, R78, R246.reuse, RZ ;  /* 0x000000f64e4e7210 */ /* 0x090fe40007fbe0ff */
[----:B------:R-:W-:Y:S01]  /*180320*/  IADD3 R66, P6, R66, R246, RZ ;  /* 0x000000f642427210 */ /* 0x000fe20007fde0ff */
[----:B------:R1:W-:Y:S01]  /*180330*/  STL [R1+0x4768], R58 ;  /* 0x0047683a01007387 */ /* 0x0003e20000100800 */
[----:B------:R-:W-:-:S02]  /*180340*/  IMAD.X R146, R146, 0x1, R3, P4 ;  /* 0x0000000192927824 */ /* 0x000fc400020e0603 */
[----:B------:R-:W-:Y:S01]  /*180350*/  IMAD.X R62, R62, 0x1, R3, P2 ;  /* 0x000000013e3e7824 */ /* 0x000fe200010e0603 */
[----:B-1----:R-:W3:Y:S01]  /*180360*/  LDL.LU R58, [R1+0x4728] ;  /* 0x00472800013a7983 */ /* 0x002ee20000300800 */
[----:B------:R-:W4:Y:S02]  /*180370*/  LDL.LU R76, [R1+0x4714] ;  /* 0x00471400014c7983 */ /* 0x000f240000300800 */
[----:B------:R-:W-:Y:S02]  /*180380*/  STL [R1+0x475c], R145 ;  /* 0x00475c9101007387 */ /* 0x000fe40000100800 */
[----:B------:R-:W-:Y:S01]  /*180390*/  STL [R1+0x4754], R78 ;  /* 0x0047544e01007387 */ /* 0x000fe20000100800 */
[----:B------:R-:W-:-:S05]  /*1803a0*/  IADD3 R52, P2, R52, R246, RZ ;  /* 0x000000f634347210 */ /* 0x000fca0007f5e0ff */
[----:B------:R1:W-:Y:S01]  /*1803b0*/  STL [R1+0x4744], R52 ;  /* 0x0047443401007387 */ /* 0x0003e20000100800 */
[----:B------:R-:W-:Y:S03]  /*1803c0*/  STL [R1+0x474c], R66 ;  /* 0x00474c4201007387 */ /* 0x000fe60000100800 */
[----:B-1----:R-:W4:Y:S01]  /*1803d0*/  LDL.LU R52, [R1+0x470c] ;  /* 0x00470c0001347983 */ /* 0x002f220000300800 */
[----:B------:R1:W-:Y:S01]  /*1803e0*/  STL [R1+0x4760], R62 ;  /* 0x0047603e01007387 */ /* 0x0003e20000100800 */
[----:B------:R-:W-:Y:S02]  /*1803f0*/  IADD3.X R55, R55, R3, RZ, P3, !PT ;  /* 0x0000000337377210 */ /* 0x000fe40001ffe4ff */
[----:B-1----:R-:W4:Y:S03]  /*180400*/  LDL.LU R62, [R1+0x4720] ;  /* 0x00472000013e7983 */ /* 0x002f260000300800 */
[----:B------:R1:W-:Y:S01]  /*180410*/  STL [R1+0x4758], R55 ;  /* 0x0047583701007387 */ /* 0x0003e20000100800 */
[-C--:B------:R-:W-:Y:S01]  /*180420*/  IADD3 R64, P3, R64, R246.reuse, RZ ;  /* 0x000000f640407210 */ /* 0x080fe20007f7e0ff */
[----:B-1----:R-:W4:Y:S01]  /*180430*/  LDL.LU R55, [R1+0x4704] ;  /* 0x0047040001377983 */ /* 0x002f220000300800 */
[----:B------:R-:W-:-:S05]  /*180440*/  IADD3 R59, P4, R59, R246, RZ ;  /* 0x000000f63b3b7210 */ /* 0x000fca0007f9e0ff */
[----:B------:R1:W-:Y:S01]  /*180450*/  STL [R1+0x4734], R59 ;  /* 0x0047343b01007387 */ /* 0x0003e20000100800 */
[----:B------:R1:W-:Y:S03]  /*180460*/  STL [R1+0x473c], R64 ;  /* 0x00473c4001007387 */ /* 0x0003e60000100800 */
[----:B-1----:R-:W4:Y:S01]  /*180470*/  LDL.LU R59, [R1+0x4718] ;  /* 0x00471800013b7983 */ /* 0x002f220000300800 */
[----:B------:R-:W4:Y:S02]  /*180480*/  LDL.LU R64, [R1+0x46fc] ;  /* 0x0046fc0001407983 */ /* 0x000f240000300800 */
[----:B------:R-:W-:Y:S01]  /*180490*/  IMAD.X R63, R63, 0x1, R3, P6 ;  /* 0x000000013f3f7824 */ /* 0x000fe200030e0603 */
[----:B------:R-:W-:Y:S01]  /*1804a0*/  IADD3.X R79, R79, R3, RZ, P5, !PT ;  /* 0x000000034f4f7210 */ /* 0x000fe20002ffe4ff */
[-C--:B------:R-:W-:Y:S01]  /*1804b0*/  IADD3 R61, P5, R61, R246.reuse, RZ ;  /* 0x000000f63d3d7210 */ /* 0x080fe20007fbe0ff */
[----:B------:R-:W-:-:S04]  /*1804c0*/  IADD3 R60, P6, R60, R246, RZ ;  /* 0x000000f63c3c7210 */ /* 0x000fc80007fde0ff */
        /* <DEDUP_REMOVED lines=9> */
[----:B------:R-:W-:Y:S01]  /*180560*/  IADD3.X R65, R65, R3, RZ, P2, !PT ;  /* 0x0000000341417210 */ /* 0x000fe200017fe4ff */
[----:B------:R-:W4:Y:S04]  /*180570*/  LDL.LU R67, [R1+0x46e4] ;  /* 0x0046e40001437983 */ /* 0x000f280000300800 */
[----:B------:R-:W-:Y:S01]  /*180580*/  STL [R1+0x4738], R65 ;  /* 0x0047384101007387 */ /* 0x000fe20000100800 */
[----:B------:R-:W4:Y:S02]  /*180590*/  LDL.LU R66, [R1+0x46f8] ;  /* 0x0046f80001427983 */ /* 0x000f240000300800 */
[----:B--2---:R-:W-:-:S05]  /*1805a0*/  IMAD.X R57, R57, 0x1, R3, P3 ;  /* 0x0000000139397824 */ /* 0x004fca00018e0603 */
[----:B------:R1:W-:Y:S04]  /*1805b0*/  STL [R1+0x4730], R57 ;  /* 0x0047303901007387 */ /* 0x0003e80000100800 */
[----:B-1----:R-:W2:Y:S01]  /*1805c0*/  LDL.LU R57, [R1+0x46f0] ;  /* 0x0046f00001397983 */ /* 0x002ea20000300800 */
[----:B---3--:R-:W-:Y:S02]  /*1805d0*/  IADD3.X R58, R58, R3, RZ, P4, !PT ;  /* 0x000000033a3a7210 */ /* 0x008fe400027fe4ff */
[-C--:B------:R-:W-:Y:S02]  /*1805e0*/  IADD3 R143, P2, R143, R246.reuse, RZ ;  /* 0x000000f68f8f7210 */ /* 0x080fe40007f5e0ff */
[----:B----4-:R-:W-:Y:S01]  /*1805f0*/  IADD3 R76, P3, R76, R246, RZ ;  /* 0x000000f64c4c7210 */ /* 0x010fe20007f7e0ff */
[----:B------:R1:W-:Y:S02]  /*180600*/  STL [R1+0x4728], R58 ;  /* 0x0047283a01007387 */ /* 0x0003e40000100800 */
[----:B------:R-:W-:-:S02]  /*180610*/  IMAD.X R144, R144, 0x1, R3, P2 ;  /* 0x0000000190907824 */ /* 0x000fc400010e0603 */
[----:B-1----:R-:W3:Y:S01]  /*180620*/  LDL.LU R58, [R1+0x46e8] ;  /* 0x0046e800013a7983 */ /* 0x002ee20000300800 */
[----:B------:R-:W4:Y:S02]  /*180630*/  LDL.LU R74, [R1+0x46d4] ;  /* 0x0046d400014a7983 */ /* 0x000f240000300800 */
[----:B------:R-:W-:Y:S02]  /*180640*/  STL [R1+0x471c], R143 ;  /* 0x00471c8f01007387 */ /* 0x000fe40000100800 */
[----:B------:R-:W-:Y:S01]  /*180650*/  STL [R1+0x4714], R76 ;  /* 0x0047144c01007387 */ /* 0x000fe20000100800 */
[----:B------:R-:W-:-:S05]  /*180660*/  IADD3 R52, P4, R52, R246, RZ ;  /* 0x000000f634347210 */ /* 0x000fca0007f9e0ff */
[----:B------:R1:W-:Y:S01]  /*180670*/  STL [R1+0x470c], R52 ;  /* 0x00470c3401007387 */ /* 0x0003e20000100800 */
[----:B------:R-:W-:-:S03]  /*180680*/  IMAD.X R62, R62, 0x1, R3, P5 ;  /* 0x000000013e3e7824 */ /* 0x000fc600028e0603 */
[----:B-1----:R-:W3:Y:S01]  /*180690*/  LDL.LU R52, [R1+0x46cc] ;  /* 0x0046cc0001347983 */ /* 0x002ee20000300800 */
[----:B------:R-:W3:Y:S02]  /*1806a0*/  LDL.LU R65, [R1+0x46e0] ;  /* 0x0046e00001417983 */ /* 0x000ee40000300800 */
[----:B------:R1:W-:Y:S01]  /*1806b0*/  STL [R1+0x4720], R62 ;  /* 0x0047203e01007387 */ /* 0x0003e20000100800 */
[-C--:B------:R-:W-:Y:S01]  /*1806c0*/  IADD3 R55, P5, R55, R246.reuse, RZ ;  /* 0x000000f637377210 */ /* 0x080fe20007fbe0ff */
[----:B-1----:R-:W3:Y:S04]  /*1806d0*/  LDL.LU R62, [R1+0x46c4] ;  /* 0x0046c400013e7983 */ /* 0x002ee80000300800 */
[----:B------:R1:W-:Y:S02]  /*1806e0*/  STL [R1+0x4704], R55 ;  /* 0x0047043701007387 */ /* 0x0003e40000100800 */
[----:B-1----:R-:W3:Y:S01]  /*1806f0*/  LDL.LU R55, [R1+0x46d8] ;  /* 0x0046d80001377983 */ /* 0x002ee20000300800 */
[----:B------:R-:W-:Y:S01]  /*180700*/  IADD3.X R59, R59, R3, RZ, P6, !PT ;  /* 0x000000033b3b7210 */ /* 0x000fe200037fe4ff */
[----:B------:R-:W-:-:S04]  /*180710*/  IADD3 R64, P6, R64, R246, RZ ;  /* 0x000000f640407210 */ /* 0x000fc80007fde0ff */
[----:B------:R1:W-:Y:S04]  /*180720*/  STL [R1+0x4718], R59 ;  /* 0x0047183b01007387 */ /* 0x0003e80000100800 */
[----:B-1----:R-:W3:Y:S01]  /*180730*/  LDL.LU R59, [R1+0x46bc] ;  /* 0x0046bc00013b7983 */ /* 0x002ee20000300800 */
[----:B------:R-:W-:-:S05]  /*180740*/  IADD3 R61, P2, R61, R246, RZ ;  /* 0x000000f63d3d7210 */ /* 0x000fca0007f5e0ff */
[----:B------:R1:W-:Y:S01]  /*180750*/  STL [R1+0x46f4], R61 ;  /* 0x0046f43d01007387 */ /* 0x0003e20000100800 */
[----:B------:R1:W-:Y:S03]  /*180760*/  STL [R1+0x46fc], R64 ;  /* 0x0046fc4001007387 */ /* 0x0003e60000100800 */
[----:B-1----:R-:W3:Y:S01]  /*180770*/  LDL.LU R61, [R1+0x46b4] ;  /* 0x0046b400013d7983 */ /* 0x002ee20000300800 */
[----:B------:R-:W3:Y:S01]  /*180780*/  LDL.LU R64, [R1+0x46ac] ;  /* 0x0046ac0001407983 */ /* 0x000ee20000300800 */
[----:B------:R-:W-:Y:S01]  /*180790*/  IADD3.X R77, R77, R3, RZ, P3, !PT ;  /* 0x000000034d4d7210 */ /* 0x000fe20001ffe4ff */
[----:B------:R-:W-:Y:S02]  /*1807a0*/  IADD3 R63, P3, R63, R246, RZ ;  /* 0x000000f63f3f7210 */ /* 0x000fe40007f7e0ff */
[----:B------:R-:W-:-:S03]  /*1807b0*/  IMAD.X R60, R60, 0x1, R3, P4 ;  /* 0x000000013c3c7824 */ /* 0x000fc600020e0603 */
[----:B------:R1:W-:Y:S01]  /*1807c0*/  STL [R1+0x46ec], R63 ;  /* 0x0046ec3f01007387 */ /* 0x0003e20000100800 */
[----:B------:R-:W-:-:S03]  /*1807d0*/  IADD3 R67, P4, R67, R246, RZ ;  /* 0x000000f643437210 */ /* 0x000fc60007f9e0ff */
[----:B-1----:R-:W3:Y:S01]  /*1807e0*/  LDL.LU R63, [R1+0x46c0] ;  /* 0x0046c000013f7983 */ /* 0x002ee20000300800 */
[----:B------:R-:W-:Y:S02]  /*1807f0*/  STL [R1+0x4710], R144 ;  /* 0x0047109001007387 */ /* 0x000fe40000100800 */
[----:B------:R1:W-:Y:S01]  /*180800*/  STL [R1+0x4700], R60 ;  /* 0x0047003c01007387 */ /* 0x0003e20000100800 */
[----:B------:R-:W-:Y:S01]  /*180810*/  IADD3.X R66, R66, R3, RZ, P5, !PT ;  /* 0x0000000342427210 */ /* 0x000fe20002ffe4ff */
[----:B-1----:R-:W3:Y:S01]  /*180820*/  LDL.LU R60, [R1+0x46a4] ;  /* 0x0046a400013c7983 */ /* 0x002ee20000300800 */
[----:B------:R-:W-:Y:S02]  /*180830*/  STL [R1+0x4708], R77 ;  /* 0x0047084d01007387 */ /* 0x000fe40000100800 */
[----:B------:R-:W3:Y:S02]  /*180840*/  LDL.LU R75, [R1+0x46c8] ;  /* 0x0046c800014b7983 */ /* 0x000ee40000300800 */
[----:B------:R-:W-:Y:S02]  /*180850*/  STL [R1+0x46e4], R67 ;  /* 0x0046e44301007387 */ /* 0x000fe40000100800 */
[----:B--2---:R-:W-:-:S05]  /*180860*/  IMAD.X R57, R57, 0x1, R3, P6 ;  /* 0x0000000139397824 */ /* 0x004fca00030e0603 */
[----:B------:R1:W-:Y:S01]  /*180870*/  STL [R1+0x46f0], R57 ;  /* 0x0046f03901007387 */ /* 0x0003e20000100800 */
[----:B------:R-:W-:Y:S03]  /*180880*/  STL [R1+0x46f8], R66 ;  /* 0x0046f84201007387 */ /* 0x000fe60000100800 */
[----:B-1----:R-:W2:Y:S01]  /*180890*/  LDL.LU R57, [R1+0x46b8] ;  /* 0x0046b80001397983 */ /* 0x002ea20000300800 */
[-C--:B------:R-:W-:Y:S02]  /*1808a0*/  IADD3 R141, P5, R141, R246.reuse, RZ ;  /* 0x000000f68d8d7210 */ /* 0x080fe40007fbe0ff */
[----:B----4-:R-:W-:Y:S02]  /*1808b0*/  IADD3 R74, P6, R74, R246, RZ ;  /* 0x000000f64a4a7210 */ /* 0x010fe40007fde0ff */
[----:B---3--:R-:W-:Y:S01]  /*1808c0*/  IADD3.X R58, R58, R3, RZ, P2, !PT ;  /* 0x000000033a3a7210 */ /* 0x008fe200017fe4ff */
[----:B------:R-:W3:Y:S01]  /*1808d0*/  LDL.LU R72, [R1+0x4690] ;  /* 0x0046900001487983 */ /* 0x000ee20000300800 */
[----:B------:R-:W-:Y:S02]  /*1808e0*/  STL [R1+0x46dc], R141 ;  /* 0x0046dc8d01007387 */ /* 0x000fe40000100800 */
[----:B------:R-:W-:Y:S01]  /*1808f0*/  STL [R1+0x46d4], R74 ;  /* 0x0046d44a01007387 */ /* 0x000fe20000100800 */
[----:B------:R1:W-:Y:S01]  /*180900*/  STL [R1+0x46e8], R58 ;  /* 0x0046e83a01007387 */ /* 0x0003e20000100800 */
[----:B------:R-:W-:-:S03]  /*180910*/  IMAD.X R142, R142, 0x1, R3, P5 ;  /* 0x000000018e8e7824 */ /* 0x000fc600028e0603 */
[----:B-1----:R-:W4:Y:S01]  /*180920*/  LDL.LU R58, [R1+0x46b0] ;  /* 0x0046b000013a7983 */ /* 0x002f220000300800 */
[----:B------:R-:W-:Y:S01]  /*180930*/  IADD3 R52, P2, R52, R246, RZ ;  /* 0x000000f634347210 */ /* 0x000fe20007f5e0ff */
[----:B------:R-:W-:-:S04]  /*180940*/  IMAD.X R65, R65, 0x1, R3, P3 ;  /* 0x0000000141417824 */ /* 0x000fc800018e0603 */
[----:B------:R1:W-:Y:S01]  /*180950*/  STL [R1+0x46cc], R52 ;  /* 0x0046cc3401007387 */ /* 0x0003e20000100800 */
[----:B------:R-:W-:-:S03]  /*180960*/  IADD3 R62, P3, R62, R246, RZ ;  /* 0x000000f63e3e7210 */ /* 0x000fc60007f7e0ff */
[----:B-1----:R-:W3:Y:S01]  /*180970*/  LDL.LU R52, [R1+0x46a8] ;  /* 0x0046a80001347983 */ /* 0x002ee20000300800 */
[----:B------:R-:W-:-:S05]  /*180980*/  IADD3.X R55, R55, R3, RZ, P4, !PT ;  /* 0x0000000337377210 */ /* 0x000fca00027fe4ff */
[----:B------:R1:W-:Y:S01]  /*180990*/  STL [R1+0x46d8], R55 ;  /* 0x0046d83701007387 */ /* 0x0003e20000100800 */
[----:B------:R-:W-:Y:S03]  /*1809a0*/  STL [R1+0x46e0], R65 ;  /* 0x0046e04101007387 */ /* 0x000fe60000100800 */
[----:B-1----:R-:W3:Y:S01]  /*1809b0*/  LDL.LU R55, [R1+0x4694] ;  /* 0x0046940001377983 */ /* 0x002ee20000300800 */
[----:B------:R1:W-:Y:S03]  /*1809c0*/  STL [R1+0x46c4], R62 ;  /* 0x0046c43e01007387 */ /* 0x0003e60000100800 */
[----:B-1----:R-:W3:Y:S01]  /*1809d0*/  LDL.LU R62, [R1+0x46a0] ;  /* 0x0046a000013e7983 */ /* 0x002ee20000300800 */
[----:B------:R-:W-:-:S05]  /*1809e0*/  IADD3 R59, P4, R59, R246, RZ ;  /* 0x000000f63b3b7210 */ /* 0x000fca0007f9e0ff */
[----:B------:R1:W-:Y:S04]  /*1809f0*/  STL [R1+0x46bc], R59 ;  /* 0x0046bc3b01007387 */ /* 0x0003e80000100800 */
[----:B-1----:R-:W3:Y:S01]  /*180a00*/  LDL.LU R59, [R1+0x4684] ;  /* 0x00468400013b7983 */ /* 0x002ee20000300800 */
[----:B------:R-:W-:-:S05]  /*180a10*/  IADD3 R61, P5, R61, R246, RZ ;  /* 0x000000f63d3d7210 */ /* 0x000fca0007fbe0ff */
[----:B------:R1:W-:Y:S04]  /*180a20*/  STL [R1+0x46b4], R61 ;  /* 0x0046b43d01007387 */ /* 0x0003e80000100800 */
[----:B-1----:R-:W3:Y:S01]  /*180a30*/  LDL.LU R61, [R1+0x4698] ;  /* 0x00469800013d7983 */ /* 0x002ee20000300800 */
[----:B------:R-:W-:Y:S02]  /*180a40*/  STL [R1+0x46d0], R142 ;  /* 0x0046d08e01007387 */ /* 0x000fe40000100800 */
[----:B------:R-:W-:Y:S01]  /*180a50*/  IMAD.X R63, R63, 0x1, R3, P2 ;  /* 0x000000013f3f7824 */ /* 0x000fe200010e0603 */
[----:B------:R-:W-:Y:S01]  /*180a60*/  IADD3.X R75, R75, R3, RZ, P6, !PT ;  /* 0x000000034b4b7210 */ /* 0x000fe200037fe4ff */
[-C--:B------:R-:W-:Y:S01]  /*180a70*/  IADD3 R64, P6, R64, R246.reuse, RZ ;  /* 0x000000f640407210 */ /* 0x080fe20007fde0ff */
[----:B------:R-:W-:-:S03]  /*180a80*/  IADD3 R60, P2, R60, R246, RZ ;  /* 0x000000f63c3c7210 */ /* 0x000fc60007f5e0ff */
[----:B------:R-:W-:Y:S01]  /*180a90*/  STL [R1+0x46c8], R75 ;  /* 0x0046c84b01007387 */ /* 0x000fe20000100800 */
[----:B------:R-:W-:Y:S02]  /*180aa0*/  STL [R1+0x46ac], R64 ;  /* 0x0046ac4001007387 */ /* 0x000fe40000100800 */
[----:B------:R-:W3:Y:S02]  /*180ab0*/  LDL.LU R66, [R1+0x467c] ;  /* 0x00467c0001427983 */ /* 0x000ee40000300800 */
[----:B------:R-:W-:Y:S01]  /*180ac0*/  STL [R1+0x46c0], R63 ;  /* 0x0046c03f01007387 */ /* 0x000fe20000100800 */
[----:B------:R-:W3:Y:S01]  /*180ad0*/  LDL.LU R65, [R1+0x4674] ;  /* 0x0046740001417983 */ /* 0x000ee20000300800 */
[----:B------:R1:W-:Y:S03]  /*180ae0*/  STL [R1+0x46a4], R60 ;  /* 0x0046a43c01007387 */ /* 0x0003e60000100800 */
[----:B-1----:R-:W3:Y:S01]  /*180af0*/  LDL.LU R60, [R1+0x466c] ;  /* 0x00466c00013c7983 */ /* 0x002ee20000300800 */
[----:B------:R-:W3:Y:S02]  /*180b00*/  LDL.LU R73, [R1+0x468c] ;  /* 0x00468c0001497983 */ /* 0x000ee40000300800 */
[----:B------:R-:W3:Y:S01]  /*180b10*/  LDL.LU R64, [R1+0x4680] ;  /* 0x0046800001407983 */ /* 0x000ee20000300800 */
[----:B--2---:R-:W-:-:S05]  /*180b20*/  IADD3.X R57, R57, R3, RZ, P3, !PT ;  /* 0x0000000339397210 */ /* 0x004fca0001ffe4ff */
[----:B------:R1:W-:Y:S04]  /*180b30*/  STL [R1+0x46b8], R57 ;  /* 0x0046b83901007387 */ /* 0x0003e80000100800 */
[----:B-1----:R-:W2:Y:S01]  /*180b40*/  LDL.LU R57, [R1+0x4664] ;  /* 0x0046640001397983 */ /* 0x002ea20000300800 */
[----:B----4-:R-:W-:Y:S01]  /*180b50*/  IMAD.X R58, R58, 0x1, R3, P4 ;  /* 0x000000013a3a7824 */ /* 0x010fe200020e0603 */
[-C--:B------:R-:W-:Y:S02]  /*180b60*/  IADD3 R139, P3, R139, R246.reuse, RZ ;  /* 0x000000f68b8b7210 */ /* 0x080fe40007f7e0ff */
[----:B---3--:R-:W-:Y:S02]  /*180b70*/  IADD3 R72, P4, R72, R246, RZ ;  /* 0x000000f648487210 */ /* 0x008fe40007f9e0ff */
[----:B------:R1:W-:Y:S04]  /*180b80*/  STL [R1+0x46b0], R58 ;  /* 0x0046b03a01007387 */ /* 0x0003e80000100800 */
[----:B-1----:R-:W3:Y:S01]  /*180b90*/  LDL.LU R58, [R1+0x4678] ;  /* 0x00467800013a7983 */ /* 0x002ee20000300800 */
[----:B------:R-:W-:-:S05]  /*180ba0*/  IADD3.X R52, R52, R3, RZ, P5, !PT ;  /* 0x0000000334347210 */ /* 0x000fca0002ffe4ff */
[----:B------:R1:W-:Y:S04]  /*180bb0*/  STL [R1+0x46a8], R52 ;  /* 0x0046a83401007387 */ /* 0x0003e80000100800 */
[----:B-1----:R-:W4:Y:S01]  /*180bc0*/  LDL.LU R52, [R1+0x4670] ;  /* 0x0046700001347983 */ /* 0x002f220000300800 */
[----:B------:R-:W4:Y:S02]  /*180bd0*/  LDL.LU R70, [R1+0x4650] ;  /* 0x0046500001467983 */ /* 0x000f240000300800 */
[----:B------:R-:W-:Y:S02]  /*180be0*/  STL [R1+0x469c], R139 ;  /* 0x00469c8b01007387 */ /* 0x000fe40000100800 */
[----:B------:R-:W-:Y:S01]  /*180bf0*/  STL [R1+0x4690], R72 ;  /* 0x0046904801007387 */ /* 0x000fe20000100800 */
[----:B------:R-:W-:-:S05]  /*180c00*/  IADD3 R55, P5, R55, R246, RZ ;  /* 0x000000f637377210 */ /* 0x000fca0007fbe0ff */
[----:B------:R1:W-:Y:S01]  /*180c10*/  STL [R1+0x4694], R55 ;  /* 0x0046943701007387 */ /* 0x0003e20000100800 */
[----:B------:R-:W-:-:S03]  /*180c20*/  IMAD.X R62, R62, 0x1, R3, P6 ;  /* 0x000000013e3e7824 */ /* 0x000fc600030e0603 */
[----:B-1----:R-:W4:Y:S01]  /*180c30*/  LDL.LU R55, [R1+0x4668] ;  /* 0x0046680001377983 */ /* 0x002f220000300800 */
[----:B------:R-:W-:Y:S01]  /*180c40*/  IMAD.X R140, R140, 0x1, R3, P3 ;  /* 0x000000018c8c7824 */ /* 0x000fe200018e0603 */
[----:B------:R-:W-:-:S05]  /*180c50*/  IADD3 R59, P6, R59, R246, RZ ;  /* 0x000000f63b3b7210 */ /* 0x000fca0007fde0ff */
[----:B------:R1:W-:Y:S04]  /*180c60*/  STL [R1+0x4684], R59 ;  /* 0x0046843b01007387 */ /* 0x0003e80000100800 */
[----:B-1----:R-:W4:Y:S01]  /*180c70*/  LDL.LU R59, [R1+0x4654] ;  /* 0x00465400013b7983 */ /* 0x002f220000300800 */
[----:B------:R1:W-:Y:S02]  /*180c80*/  STL [R1+0x46a0], R62 ;  /* 0x0046a03e01007387 */ /* 0x0003e40000100800 */
[----:B------:R-:W4:Y:S01]  /*180c90*/  LDL.LU R63, [R1+0x4660] ;  /* 0x00466000013f7983 */ /* 0x000f220000300800 */
[----:B-1----:R-:W4:Y:S01]  /*180ca0*/  LDL.LU R62, [R1+0x4644] ;  /* 0x00464400013e7983 */ /* 0x002f220000300800 */
[----:B------:R-:W-:-:S05]  /*180cb0*/  IADD3.X R61, R61, R3, RZ, P2, !PT ;  /* 0x000000033d3d7210 */ /* 0x000fca00017fe4ff */
[----:B------:R1:W-:Y:S04]  /*180cc0*/  STL [R1+0x4698], R61 ;  /* 0x0046983d01007387 */ /* 0x0003e80000100800 */
[----:B-1----:R-:W4:Y:S01]  /*180cd0*/  LDL.LU R61, [R1+0x4658] ;  /* 0x00465800013d7983 */ /* 0x002f220000300800 */
[-C--:B------:R-:W-:Y:S02]  /*180ce0*/  IADD3 R66, P2, R66, R246.reuse, RZ ;  /* 0x000000f642427210 */ /* 0x080fe40007f5e0ff */
[----:B------:R-:W-:-:S03]  /*180cf0*/  IADD3 R65, P3, R65, R246, RZ ;  /* 0x000000f641417210 */ /* 0x000fc60007f7e0ff */
[----:B------:R-:W-:Y:S01]  /*180d00*/  STL [R1+0x467c], R66 ;  /* 0x00467c4201007387 */ /* 0x000fe20000100800 */
[----:B------:R-:W-:Y:S01]  /*180d10*/  IADD3.X R73, R73, R3, RZ, P4, !PT ;  /* 0x0000000349497210 */ /* 0x000fe200027fe4ff */
[----:B------:R-:W-:Y:S02]  /*180d20*/  IADD3 R60, P4, R60, R246, RZ ;  /* 0x000000f63c3c7210 */ /* 0x000fe40007f9e0ff */
[----:B------:R-:W-:-:S03]  /*180d30*/  IMAD.X R64, R64, 0x1, R3, P5 ;  /* 0x0000000140407824 */ /* 0x000fc600028e0603 */
[----:B------:R1:W-:Y:S01]  /*180d40*/  STL [R1+0x466c], R60 ;  /* 0x00466c3c01007387 */ /* 0x0003e20000100800 */
[----:B------:R-:W-:Y:S03]  /*180d50*/  STL [R1+0x4674], R65 ;  /* 0x0046744101007387 */ /* 0x000fe60000100800 */
[----:B-1----:R-:W4:Y:S01]  /*180d60*/  LDL.LU R60, [R1+0x463c] ;  /* 0x00463c00013c7983 */ /* 0x002f220000300800 */
[----:B------:R-:W-:Y:S02]  /*180d70*/  STL [R1+0x4688], R140 ;  /* 0x0046888c01007387 */ /* 0x000fe40000100800 */
[----:B------:R-:W-:Y:S01]  /*180d80*/  STL [R1+0x468c], R73 ;  /* 0x00468c4901007387 */ /* 0x000fe20000100800 */
[----:B--2---:R-:W-:-:S05]  /*180d90*/  IADD3 R57, P5, R57, R246, RZ ;  /* 0x000000f639397210 */ /* 0x004fca0007fbe0ff */
[----:B------:R1:W-:Y:S01]  /*180da0*/  STL [R1+0x4664], R57 ;  /* 0x0046643901007387 */ /* 0x0003e20000100800 */
[----:B------:R-:W-:Y:S03]  /*180db0*/  STL [R1+0x4680], R64 ;  /* 0x0046804001007387 */ /* 0x000fe60000100800 */
[----:B-1----:R-:W2:Y:S01]  /*180dc0*/  LDL.LU R57, [R1+0x4634] ;  /* 0x0046340001397983 */ /* 0x002ea20000300800 */
[----:B------:R-:W2:Y:S01]  /*180dd0*/  LDL.LU R71, [R1+0x464c] ;  /* 0x00464c0001477983 */ /* 0x000ea20000300800 */
[----:B---3--:R-:W-:Y:S01]  /*180de0*/  IADD3.X R58, R58, R3, RZ, P6, !PT ;  /* 0x000000033a3a7210 */ /* 0x008fe200037fe4ff */
[-C--:B------:R-:W-:Y:S02]  /*180df0*/  IADD3 R137, P6, R137, R246.reuse, RZ ;  /* 0x000000f689897210 */ /* 0x080fe40007fde0ff */
[----:B----4-:R-:W-:Y:S01]  /*180e00*/  IMAD.X R52, R52, 0x1, R3, P2 ;  /* 0x0000000134347824 */ /* 0x010fe200010e0603 */
[----:B------:R-:W-:-:S04]  /*180e10*/  IADD3 R70, P2, R70, R246, RZ ;  /* 0x000000f646467210 */ /* 0x000fc80007f5e0ff */
[----:B------:R1:W-:Y:S01]  /*180e20*/  STL [R1+0x4670], R52 ;  /* 0x0046703401007387 */ /* 0x0003e20000100800 */
[----:B------:R-:W-:Y:S03]  /*180e30*/  STL [R1+0x4678], R58 ;  /* 0x0046783a01007387 */ /* 0x000fe60000100800 */
[----:B-1----:R-:W3:Y:S01]  /*180e40*/  LDL.LU R52, [R1+0x462c] ;  /* 0x00462c0001347983 */ /* 0x002ee20000300800 */
[----:B------:R-:W-:-:S05]  /*180e50*/  IADD3.X R55, R55, R3, RZ, P3, !PT ;  /* 0x0000000337377210 */ /* 0x000fca0001ffe4ff */
[----:B------:R1:W-:Y:S04]  /*180e60*/  STL [R1+0x4668], R55 ;  /* 0x0046683701007387 */ /* 0x0003e80000100800 */
[----:B-1----:R-:W4:Y:S01]  /*180e70*/  LDL.LU R55, [R1+0x4640] ;  /* 0x0046400001377983 */ /* 0x002f220000300800 */
[----:B------:R-:W4:Y:S02]  /*180e80*/  LDL.LU R58, [R1+0x4610] ;  /* 0x00461000013a7983 */ /* 0x000f240000300800 */
[----:B------:R-:W-:Y:S02]  /*180e90*/  STL [R1+0x465c], R137 ;  /* 0x00465c8901007387 */ /* 0x000fe40000100800 */
[----:B------:R-:W-:Y:S02]  /*180ea0*/  STL [R1+0x4650], R70 ;  /* 0x0046504601007387 */ /* 0x000fe40000100800 */
[--C-:B------:R-:W-:Y:S01]  /*180eb0*/  IMAD.X R138, R138, 0x1, R3.reuse, P6 ;  /* 0x000000018a8a7824 */ /* 0x100fe200030e0603 */
[----:B------:R-:W-:Y:S01]  /*180ec0*/  IADD3 R59, P3, R59, R246, RZ ;  /* 0x000000f63b3b7210 */ /* 0x000fe20007f7e0ff */
[----:B------:R-:W-:-:S04]  /*180ed0*/  IMAD.X R63, R63, 0x1, R3, P4 ;  /* 0x000000013f3f7824 */ /* 0x000fc800020e0603 */
[----:B------:R1:W-:Y:S01]  /*180ee0*/  STL [R1+0x4654], R59 ;  /* 0x0046543b01007387 */ /* 0x0003e20000100800 */
[----:B------:R-:W-:-:S03]  /*180ef0*/  IADD3 R62, P4, R62, R246, RZ ;  /* 0x000000f63e3e7210 */ /* 0x000fc60007f9e0ff */
[----:B-1----:R-:W4:Y:S01]  /*180f00*/  LDL.LU R59, [R1+0x4624] ;  /* 0x00462400013b7983 */ /* 0x002f220000300800 */
[----:B------:R-:W4:Y:S02]  /*180f10*/  LDL.LU R67, [R1+0x4638] ;  /* 0x0046380001437983 */ /* 0x000f240000300800 */
[----:B------:R-:W-:Y:S02]  /*180f20*/  STL [R1+0x4660], R63 ;  /* 0x0046603f01007387 */ /* 0x000fe40000100800 */
[----:B------:R-:W4:Y:S01]  /*180f30*/  LDL.LU R66, [R1+0x4630] ;  /* 0x0046300001427983 */ /* 0x000f220000300800 */
[----:B------:R-:W-:Y:S01]  /*180f40*/  STL [R1+0x4644], R62 ;  /* 0x0046443e01007387 */ /* 0x000fe20000100800 */
[----:B------:R-:W4:Y:S01]  /*180f50*/  LDL.LU R65, [R1+0x4628] ;  /* 0x0046280001417983 */ /* 0x000f220000300800 */
[----:B------:R-:W-:-:S05]  /*180f60*/  IADD3.X R61, R61, R3, RZ, P5, !PT ;  /* 0x000000033d3d7210 */ /* 0x000fca0002ffe4ff */
[----:B------:R-:W-:Y:S01]  /*180f70*/  STL [R1+0x4658], R61 ;  /* 0x0046583d01007387 */ /* 0x000fe20000100800 */
[----:B------:R-:W4:Y:S01]  /*180f80*/  LDL.LU R64, [R1+0x4614] ;  /* 0x0046140001407983 */ /* 0x000f220000300800 */
[----:B------:R-:W-:-:S05]  /*180f90*/  IADD3 R60, P5, R60, R246, RZ ;  /* 0x000000f63c3c7210 */ /* 0x000fca0007fbe0ff */
[----:B------:R1:W-:Y:S04]  /*180fa0*/  STL [R1+0x463c], R60 ;  /* 0x00463c3c01007387 */ /* 0x0003e80000100800 */
[----:B-1----:R-:W4:Y:S01]  /*180fb0*/  LDL.LU R60, [R1+0x4620] ;  /* 0x00462000013c7983 */ /* 0x002f220000300800 */
[----:B------:R-:W4:Y:S01]  /*180fc0*/  LDL.LU R63, [R1+0x4604] ;  /* 0x00460400013f7983 */ /* 0x000f220000300800 */
[----:B--2---:R-:W-:-:S05]  /*180fd0*/  IADD3 R57, P6, R57, R246, RZ ;  /* 0x000000f639397210 */ /* 0x004fca0007fde0ff */
[----:B------:R1:W-:Y:S04]  /*180fe0*/  STL [R1+0x4634], R57 ;  /* 0x0046343901007387 */ /* 0x0003e80000100800 */
[----:B-1----:R-:W2:Y:S01]  /*180ff0*/  LDL.LU R57, [R1+0x4618] ;  /* 0x0046180001397983 */ /* 0x002ea20000300800 */
[----:B------:R-:W-:Y:S02]  /*181000*/  IADD3.X R71, R71, R3, RZ, P2, !PT ;  /* 0x0000000347477210 */ /* 0x000fe400017fe4ff */
[----:B---3--:R-:W-:-:S05]  /*181010*/  IADD3 R52, P2, R52, R246, RZ ;  /* 0x000000f634347210 */ /* 0x008fca0007f5e0ff */
[----:B------:R1:W-:Y:S04]  /*181020*/  STL [R1+0x462c], R52 ;  /* 0x00462c3401007387 */ /* 0x0003e80000100800 */
[----:B-1----:R-:W3:Y:S01]  /*181030*/  LDL.LU R52, [R1+0x45fc] ;  /* 0x0045fc0001347983 */ /* 0x002ee20000300800 */
[----:B------:R-:W-:Y:S02]  /*181040*/  STL [R1+0x4648], R138 ;  /* 0x0046488a01007387 */ /* 0x000fe40000100800 */
[----:B----4-:R-:W-:-:S05]  /*181050*/  IMAD.X R55, R55, 0x1, R3, P3 ;  /* 0x0000000137377824 */ /* 0x010fca00018e0603 */
[----:B------:R1:W-:Y:S04]  /*181060*/  STL [R1+0x4640], R55 ;  /* 0x0046403701007387 */ /* 0x0003e80000100800 */
[----:B-1----:R-:W4:Y:S01]  /*181070*/  LDL.LU R55, [R1+0x45f4] ;  /* 0x0045f40001377983 */ /* 0x002f220000300800 */
[----:B------:R-:W-:Y:S02]  /*181080*/  STL [R1+0x464c], R71 ;  /* 0x00464c4701007387 */ /* 0x000fe40000100800 */
[----:B------:R-:W4:Y:S02]  /*181090*/  LDL.LU R62, [R1+0x45ec] ;  /* 0x0045ec00013e7983 */ /* 0x000f240000300800 */
[----:B------:R-:W4:Y:S01]  /*1810a0*/  LDL.LU R61, [R1+0x4600] ;  /* 0x00460000013d7983 */ /* 0x000f220000300800 */
[----:B------:R-:W-:-:S02]  /*1810b0*/  IADD3 R59, P3, R59, R246, RZ ;  /* 0x000000f63b3b7210 */ /* 0x000fc40007f7e0ff */
[-C--:B------:R-:W-:Y:S01]  /*1810c0*/  IADD3.X R67, R67, R3.reuse, RZ, P4, !PT ;  /* 0x0000000343437210 */ /* 0x080fe200027fe4ff */
[-C--:B------:R-:W-:Y:S02]  /*1810d0*/  IADD3 R135, P4, R135, R246.reuse, RZ ;  /* 0x000000f687877210 */ /* 0x080fe40007f9e0ff */
[--C-:B------:R-:W-:Y:S01]  /*1810e0*/  IMAD.X R66, R66, 0x1, R3.reuse, P5 ;  /* 0x0000000142427824 */ /* 0x100fe200028e0603 */
[----:B------:R1:W-:Y:S01]  /*1810f0*/  STL [R1+0x4624], R59 ;  /* 0x0046243b01007387 */ /* 0x0003e20000100800 */
[-C--:B------:R-:W-:Y:S02]  /*181100*/  IADD3 R58, P5, R58, R246.reuse, RZ ;  /* 0x000000f63a3a7210 */ /* 0x080fe40007fbe0ff */
[----:B------:R-:W-:Y:S01]  /*181110*/  IADD3.X R65, R65, R3, RZ, P6, !PT ;  /* 0x0000000341417210 */ /* 0x000fe200037fe4ff */
[----:B-1----:R-:W4:Y:S01]  /*181120*/  LDL.LU R59, [R1+0x460c] ;  /* 0x00460c00013b7983 */ /* 0x002f220000300800 */
[----:B------:R-:W-:Y:S02]  /*181130*/  STL [R1+0x4638], R67 ;  /* 0x0046384301007387 */ /* 0x000fe40000100800 */
[----:B------:R-:W4:Y:S02]  /*181140*/  LDL.LU R68, [R1+0x45d0] ;  /* 0x0045d00001447983 */ /* 0x000f240000300800 */
[----:B------:R-:W-:Y:S01]  /*181150*/  STL [R1+0x4630], R66 ;  /* 0x0046304201007387 */ /* 0x000fe20000100800 */
[----:B------:R-:W-:Y:S01]  /*181160*/  STL [R1+0x461c], R135 ;  /* 0x00461c8701007387 */ /* 0x000fe20000100800 */
[----:B------:R-:W-:Y:S02]  /*181170*/  STL [R1+0x4610], R58 ;  /* 0x0046103a01007387 */ /* 0x000fe40000100800 */
[----:B------:R-:W-:Y:S01]  /*181180*/  STL [R1+0x4628], R65 ;  /* 0x0046284101007387 */ /* 0x000fe20000100800 */
[----:B------:R-:W-:Y:S01]  /*181190*/  IADD3 R64, P6, R64, R246, RZ ;  /* 0x000000f640407210 */ /* 0x000fe20007fde0ff */
[----:B------:R-:W-:-:S05]  /*1811a0*/  IMAD.X R60, R60, 0x1, R3, P2 ;  /* 0x000000013c3c7824 */ /* 0x000fca00010e0603 */
[----:B------:R1:W-:Y:S04]  /*1811b0*/  STL [R1+0x4620], R60 ;  /* 0x0046203c01007387 */ /* 0x0003e80000100800 */
[----:B-1----:R-:W4:Y:S01]  /*1811c0*/  LDL.LU R60, [R1+0x45e4] ;  /* 0x0045e400013c7983 */ /* 0x002f220000300800 */
[----:B------:R-:W-:Y:S01]  /*1811d0*/  STL [R1+0x4614], R64 ;  /* 0x0046144001007387 */ /* 0x000fe20000100800 */
[----:B--2---:R-:W-:-:S05]  /*1811e0*/  IADD3.X R57, R57, R3, RZ, P3, !PT ;  /* 0x0000000339397210 */ /* 0x004fca0001ffe4ff */
[----:B------:R1:W-:Y:S04]  /*1811f0*/  STL [R1+0x4618], R57 ;  /* 0x0046183901007387 */ /* 0x0003e80000100800 */
[----:B-1----:R-:W2:Y:S01]  /*181200*/  LDL.LU R57, [R1+0x45f8] ;  /* 0x0045f80001397983 */ /* 0x002ea20000300800 */
[----:B------:R-:W-:Y:S01]  /*181210*/  IADD3 R63, P2, R63, R246, RZ ;  /* 0x000000f63f3f7210 */ /* 0x000fe20007f5e0ff */
[----:B------:R-:W-:-:S04]  /*181220*/  IMAD.X R136, R136, 0x1, R3, P4 ;  /* 0x0000000188887824 */ /* 0x000fc800020e0603 */
[----:B------:R-:W-:Y:S01]  /*181230*/  STL [R1+0x4604], R63 ;  /* 0x0046043f01007387 */ /* 0x000fe20000100800 */
[----:B---3--:R-:W-:-:S05]  /*181240*/  IADD3 R52, P3, R52, R246, RZ ;  /* 0x000000f634347210 */ /* 0x008fca0007f7e0ff */
[----:B------:R1:W-:Y:S04]  /*181250*/  STL [R1+0x45fc], R52 ;  /* 0x0045fc3401007387 */ /* 0x0003e80000100800 */
[----:B-1----:R-:W3:Y:S01]  /*181260*/  LDL.LU R52, [R1+0x45f0] ;  /* 0x0045f00001347983 */ /* 0x002ee20000300800 */
[----:B----4-:R-:W-:Y:S01]  /*181270*/  IADD3 R55, P4, R55, R246, RZ ;  /* 0x000000f637377210 */ /* 0x010fe20007f9e0ff */
[----:B------:R-:W-:-:S04]  /*181280*/  IMAD.X R61, R61, 0x1, R3, P6 ;  /* 0x000000013d3d7824 */ /* 0x000fc800030e0603 */
[----:B------:R1:W-:Y:S04]  /*181290*/  STL [R1+0x45f4], R55 ;  /* 0x0045f43701007387 */ /* 0x0003e80000100800 */
[----:B-1----:R-:W4:Y:S01]  /*1812a0*/  LDL.LU R55, [R1+0x45e8] ;  /* 0x0045e80001377983 */ /* 0x002f220000300800 */
[----:B------:R-:W-:Y:S02]  /*1812b0*/  STL [R1+0x4608], R136 ;  /* 0x0046088801007387 */ /* 0x000fe40000100800 */
[----:B------:R-:W4:Y:S01]  /*1812c0*/  LDL.LU R65, [R1+0x45d4] ;  /* 0x0045d40001417983 */ /* 0x000f220000300800 */
[----:B------:R-:W-:Y:S01]  /*1812d0*/  IADD3.X R59, R59, R3, RZ, P5, !PT ;  /* 0x000000033b3b7210 */ /* 0x000fe20002ffe4ff */
[----:B------:R-:W-:-:S05]  /*1812e0*/  IADD3 R62, P5, R62, R246, RZ ;  /* 0x000000f63e3e7210 */ /* 0x000fca0007fbe0ff */
[----:B------:R1:W-:Y:S01]  /*1812f0*/  STL [R1+0x45ec], R62 ;  /* 0x0045ec3e01007387 */ /* 0x0003e20000100800 */
[----:B------:R-:W4:Y:S02]  /*181300*/  LDL.LU R64, [R1+0x45e0] ;  /* 0x0045e00001407983 */ /* 0x000f240000300800 */
[----:B------:R-:W4:Y:S02]  /*181310*/  LDL.LU R63, [R1+0x45c4] ;  /* 0x0045c400013f7983 */ /* 0x000f240000300800 */
[----:B------:R1:W-:Y:S02]  /*181320*/  STL [R1+0x4600], R61 ;  /* 0x0046003d01007387 */ /* 0x0003e40000100800 */
[----:B-1----:R-:W4:Y:S01]  /*181330*/  LDL.LU R62, [R1+0x45d8] ;  /* 0x0045d800013e7983 */ /* 0x002f220000300800 */
[----:B------:R-:W4:Y:S02]  /*181340*/  LDL.LU R61, [R1+0x45bc] ;  /* 0x0045bc00013d7983 */ /* 0x000f240000300800 */
[----:B------:R-:W-:Y:S01]  /*181350*/  STL [R1+0x460c], R59 ;  /* 0x00460c3b01007387 */ /* 0x000fe20000100800 */
[----:B------:R-:W-:-:S05]  /*181360*/  IADD3 R60, P6, R60, R246, RZ ;  /* 0x000000f63c3c7210 */ /* 0x000fca0007fde0ff */
[----:B------:R1:W-:Y:S04]  /*181370*/  STL [R1+0x45e4], R60 ;  /* 0x0045e43c01007387 */ /* 0x0003e80000100800 */
[----:B-1----:R-:W4:Y:S01]  /*181380*/  LDL.LU R60, [R1+0x45b4] ;  /* 0x0045b400013c7983 */ /* 0x002f220000300800 */
[----:B------:R-:W4:Y:S01]  /*181390*/  LDL.LU R69, [R1+0x45cc] ;  /* 0x0045cc0001457983 */ /* 0x000f220000300800 */
[----:B--2---:R-:W-:-:S05]  /*1813a0*/  IADD3.X R57, R57, R3, RZ, P2, !PT ;  /* 0x0000000339397210 */ /* 0x004fca00017fe4ff */
[----:B------:R1:W-:Y:S04]  /*1813b0*/  STL [R1+0x45f8], R57 ;  /* 0x0045f83901007387 */ /* 0x0003e80000100800 */
[----:B-1----:R-:W2:Y:S01]  /*1813c0*/  LDL.LU R57, [R1+0x45ac] ;  /* 0x0045ac0001397983 */ /* 0x002ea20000300800 */
[----:B------:R-:W-:-:S05]  /*1813d0*/  IADD3 R133, P2, R133, R246, RZ ;  /* 0x000000f685857210 */ /* 0x000fca0007f5e0ff */
[--C-:B------:R-:W-:Y:S02]  /*1813e0*/  IMAD.X R134, R134, 0x1, R3.reuse, P2 ;  /* 0x0000000186867824 */ /* 0x100fe400010e0603 */
[----:B---3--:R-:W-:Y:S01]  /*1813f0*/  IMAD.X R52, R52, 0x1, R3, P3 ;  /* 0x0000000134347824 */ /* 0x008fe200018e0603 */
[----:B------:R-:W-:-:S04]  /*181400*/  IADD3 R68, P3, R68, R246, RZ ;  /* 0x000000f644447210 */ /* 0x000fc80007f7e0ff */
[----:B------:R1:W-:Y:S04]  /*181410*/  STL [R1+0x45f0], R52 ;  /* 0x0045f03401007387 */ /* 0x0003e80000100800 */
[----:B-1----:R-:W3:Y:S01]  /*181420*/  LDL.LU R52, [R1+0x45c0] ;  /* 0x0045c00001347983 */ /* 0x002ee20000300800 */
[----:B----4-:R-:W-:Y:S02]  /*181430*/  IADD3.X R55, R55, R3, RZ, P4, !PT ;  /* 0x0000000337377210 */ /* 0x010fe400027fe4ff */
[----:B------:R-:W-:-:S03]  /*181440*/  IADD3 R65, P4, R65, R246, RZ ;  /* 0x000000f641417210 */ /* 0x000fc60007f9e0ff */
[----:B------:R1:W-:Y:S04]  /*181450*/  STL [R1+0x45e8], R55 ;  /* 0x0045e83701007387 */ /* 0x0003e80000100800 */
[----:B-1----:R-:W4:Y:S01]  /*181460*/  LDL.LU R55, [R1+0x45a4] ;  /* 0x0045a40001377983 */ /* 0x002f220000300800 */
[----:B------:R-:W4:Y:S02]  /*181470*/  LDL.LU R66, [R1+0x4590] ;  /* 0x0045900001427983 */ /* 0x000f240000300800 */
[----:B------:R-:W-:Y:S02]  /*181480*/  STL [R1+0x45dc], R133 ;  /* 0x0045dc8501007387 */ /* 0x000fe40000100800 */
[----:B------:R-:W-:Y:S01]  /*181490*/  STL [R1+0x45d0], R68 ;  /* 0x0045d04401007387 */ /* 0x000fe20000100800 */
[----:B------:R-:W-:Y:S01]  /*1814a0*/  STL [R1+0x45d4], R65 ;  /* 0x0045d44101007387 */ /* 0x000fe20000100800 */
[----:B------:R-:W-:Y:S01]  /*1814b0*/  IMAD.X R64, R64, 0x1, R3, P5 ;  /* 0x0000000140407824 */ /* 0x000fe200028e0603 */
[----:B------:R-:W-:-:S02]  /*1814c0*/  IADD3 R63, P5, R63, R246, RZ ;  /* 0x000000f63f3f7210 */ /* 0x000fc40007fbe0ff */
[----:B------:R-:W-:Y:S01]  /*1814d0*/  IADD3.X R62, R62, R3, RZ, P6, !PT ;  /* 0x000000033e3e7210 */ /* 0x000fe200037fe4ff */
[-C--:B------:R-:W-:Y:S01]  /*1814e0*/  IADD3 R61, P6, R61, R246.reuse, RZ ;  /* 0x000000f63d3d7210 */ /* 0x080fe20007fde0ff */
[----:B------:R-:W-:Y:S04]  /*1814f0*/  STL [R1+0x45e0], R64 ;  /* 0x0045e04001007387 */ /* 0x000fe80000100800 */
[----:B------:R1:W-:Y:S01]  /*181500*/  STL [R1+0x45bc], R61 ;  /* 0x0045bc3d01007387 */ /* 0x0003e20000100800 */
[----:B------:R-:W-:Y:S03]  /*181510*/  STL [R1+0x45c4], R63 ;  /* 0x0045c43f01007387 */ /* 0x000fe60000100800 */
[----:B-1----:R-:W4:Y:S01]  /*181520*/  LDL.LU R61, [R1+0x45b8] ;  /* 0x0045b800013d7983 */ /* 0x002f220000300800 */
[----:B------:R-:W-:Y:S01]  /*181530*/  STL [R1+0x45d8], R62 ;  /* 0x0045d83e01007387 */ /* 0x000fe20000100800 */
[----:B------:R-:W-:-:S02]  /*181540*/  IADD3 R60, P2, R60, R246, RZ ;  /* 0x000000f63c3c7210 */ /* 0x000fc40007f5e0ff */
[----:B------:R-:W-:-:S03]  /*181550*/  IADD3.X R69, R69, R3, RZ, P3, !PT ;  /* 0x0000000345457210 */ /* 0x000fc60001ffe4ff */
[----:B------:R1:W-:Y:S04]  /*181560*/  STL [R1+0x45b4], R60 ;  /* 0x0045b43c01007387 */ /* 0x0003e80000100800 */
[----:B-1----:R-:W4:Y:S01]  /*181570*/  LDL.LU R60, [R1+0x45b0] ;  /* 0x0045b000013c7983 */ /* 0x002f220000300800 */
[----:B--2---:R-:W-:-:S05]  /*181580*/  IADD3 R57, P3, R57, R246, RZ ;  /* 0x000000f639397210 */ /* 0x004fca0007f7e0ff */
[----:B------:R1:W-:Y:S04]  /*181590*/  STL [R1+0x45ac], R57 ;  /* 0x0045ac3901007387 */ /* 0x0003e80000100800 */
[----:B-1----:R-:W2:Y:S01]  /*1815a0*/  LDL.LU R57, [R1+0x45a8] ;  /* 0x0045a80001397983 */ /* 0x002ea20000300800 */
[----:B------:R-:W-:Y:S02]  /*1815b0*/  STL [R1+0x45c8], R134 ;  /* 0x0045c88601007387 */ /* 0x000fe40000100800 */
[----:B---3--:R-:W-:-:S05]  /*1815c0*/  IMAD.X R52, R52, 0x1, R3, P4 ;  /* 0x0000000134347824 */ /* 0x008fca00020e0603 */
[----:B------:R1:W-:Y:S04]  /*1815d0*/  STL [R1+0x45c0], R52 ;  /* 0x0045c03401007387 */ /* 0x0003e80000100800 */
[----:B-1----:R-:W3:Y:S01]  /*1815e0*/  LDL.LU R52, [R1+0x4594] ;  /* 0x0045940001347983 */ /* 0x002ee20000300800 */
[----:B------:R-:W-:Y:S02]  /*1815f0*/  STL [R1+0x45cc], R69 ;  /* 0x0045cc4501007387 */ /* 0x000fe40000100800 */
[----:B------:R-:W3:Y:S02]  /*181600*/  LDL.LU R65, [R1+0x45a0] ;  /* 0x0045a00001417983 */ /* 0x000ee40000300800 */
[----:B------:R-:W3:Y:S01]  /*181610*/  LDL.LU R63, [R1+0x4584] ;  /* 0x00458400013f7983 */ /* 0x000ee20000300800 */
[----:B------:R-:W3:Y:S01]  /*181620*/  LDL.LU R62, [R1+0x4598] ;  /* 0x00459800013e7983 */ /* 0x000ee20000300800 */
[----:B----4-:R-:W-:-:S05]  /*181630*/  IADD3 R55, P4, R55, R246, RZ ;  /* 0x000000f637377210 */ /* 0x010fca0007f9e0ff */
[----:B------:R1:W-:Y:S04]  /*181640*/  STL [R1+0x45a4], R55 ;  /* 0x0045a43701007387 */ /* 0x0003e80000100800 */
        /* <DEDUP_REMOVED lines=12> */
[----:B------:R-:W-:-:S03]  /*181710*/  IADD3 R66, P6, R66, R246, RZ ;  /* 0x000000f642427210 */ /* 0x000fc60007fde0ff */
[----:B------:R-:W-:Y:S01]  /*181720*/  STL [R1+0x459c], R131 ;  /* 0x00459c8301007387 */ /* 0x000fe20000100800 */
[--C-:B------:R-:W-:Y:S01]  /*181730*/  IMAD.X R132, R132, 0x1, R3.reuse, P5 ;  /* 0x0000000184847824 */ /* 0x100fe200028e0603 */
[----:B---3--:R-:W-:Y:S01]  /*181740*/  IADD3 R52, P2, R52, R246, RZ ;  /* 0x000000f634347210 */ /* 0x008fe20007f5e0ff */
[----:B------:R-:W-:Y:S01]  /*181750*/  IMAD.X R65, R65, 0x1, R3, P3 ;  /* 0x0000000141417824 */ /* 0x000fe200018e0603 */
[----:B------:R-:W-:-:S03]  /*181760*/  IADD3.X R62, R62, R3, RZ, P4, !PT ;  /* 0x000000033e3e7210 */ /* 0x000fc600027fe4ff */
[----:B------:R1:W-:Y:S01]  /*181770*/  STL [R1+0x4594], R52 ;  /* 0x0045943401007387 */ /* 0x0003e20000100800 */
[----:B------:R-:W-:-:S03]  /*181780*/  IADD3 R63, P3, R63, R246, RZ ;  /* 0x000000f63f3f7210 */ /* 0x000fc60007f7e0ff */
[----:B-1----:R-:W3:Y:S01]  /*181790*/  LDL.LU R52, [R1+0x4578] ;  /* 0x0045780001347983 */ /* 0x002ee20000300800 */
[----:B------:R-:W-:Y:S02]  /*1817a0*/  STL [R1+0x4590], R66 ;  /* 0x0045904201007387 */ /* 0x000fe40000100800 */
[----:B------:R-:W3:Y:S02]  /*1817b0*/  LDL.LU R64, [R1+0x4548] ;  /* 0x0045480001407983 */ /* 0x000ee40000300800 */
[----:B------:R-:W-:Y:S01]  /*1817c0*/  STL [R1+0x45a0], R65 ;  /* 0x0045a04101007387 */ /* 0x000fe20000100800 */
[----:B----4-:R-:W-:Y:S02]  /*1817d0*/  IADD3 R55, P4, R55, R246, RZ ;  /* 0x000000f637377210 */ /* 0x010fe40007f9e0ff */
[----:B------:R-:W-:-:S03]  /*1817e0*/  IADD3.X R67, R67, R3, RZ, P6, !PT ;  /* 0x0000000343437210 */ /* 0x000fc600037fe4ff */
[----:B------:R1:W-:Y:S01]  /*1817f0*/  STL [R1+0x457c], R55 ;  /* 0x00457c3701007387 */ /* 0x0003e20000100800 */
[----:B------:R-:W-:Y:S03]  /*181800*/  STL [R1+0x4584], R63 ;  /* 0x0045843f01007387 */ /* 0x000fe60000100800 */
[----:B-1----:R-:W3:Y:S01]  /*181810*/  LDL.LU R55, [R1+0x4570] ;  /* 0x0045700001377983 */ /* 0x002ee20000300800 */
[----:B------:R-:W-:Y:S01]  /*181820*/  STL [R1+0x4598], R62 ;  /* 0x0045983e01007387 */ /* 0x000fe20000100800 */
[-C--:B------:R-:W-:Y:S02]  /*181830*/  IADD3 R61, P5, R61, R246.reuse, RZ ;  /* 0x000000f63d3d7210 */ /* 0x080fe40007fbe0ff */
[----:B------:R-:W-:-:S05]  /*181840*/  IADD3 R60, P6, R60, R246, RZ ;  /* 0x000000f63c3c7210 */ /* 0x000fca0007fde0ff */
[----:B------:R1:W-:Y:S01]  /*181850*/  STL [R1+0x456c], R60 ;  /* 0x00456c3c01007387 */ /* 0x0003e20000100800 */
[----:B------:R-:W-:Y:S03]  /*181860*/  STL [R1+0x4574], R61 ;  /* 0x0045743d01007387 */ /* 0x000fe60000100800 */
[----:B-1----:R-:W4:Y:S01]  /*181870*/  LDL.LU R60, [R1+0x4568] ;  /* 0x00456800013c7983 */ /* 0x002f220000300800 */
[----:B------:R-:W-:Y:S02]  /*181880*/  STL [R1+0x4588], R132 ;  /* 0x0045888401007387 */ /* 0x000fe40000100800 */
[----:B------:R-:W4:Y:S02]  /*181890*/  LDL.LU R62, [R1+0x4550] ;  /* 0x00455000013e7983 */ /* 0x000f240000300800 */
[----:B--2---:R-:W-:-:S05]  /*1818a0*/  IMAD.X R57, R57, 0x1, R3, P2 ;  /* 0x0000000139397824 */ /* 0x004fca00010e0603 */
[----:B------:R1:W-:Y:S04]  /*1818b0*/  STL [R1+0x4580], R57 ;  /* 0x0045803901007387 */ /* 0x0003e80000100800 */
[----:B-1----:R-:W2:Y:S01]  /*1818c0*/  LDL.LU R57, [R1+0x4560] ;  /* 0x0045600001397983 */ /* 0x002ea20000300800 */
[----:B------:R-:W-:Y:S02]  /*1818d0*/  STL [R1+0x458c], R67 ;  /* 0x00458c4301007387 */ /* 0x000fe40000100800 */
[----:B------:R-:W2:Y:S01]  /*1818e0*/  LDL.LU R63, [R1+0x4554] ;  /* 0x00455400013f7983 */ /* 0x000ea20000300800 */
[----:B------:R-:W-:Y:S02]  /*1818f0*/  IADD3 R226, P2, R226, R246, RZ ;  /* 0x000000f6e2e27210 */ /* 0x000fe40007f5e0ff */
[----:B---3--:R-:W-:-:S05]  /*181900*/  IADD3.X R52, R52, R3, RZ, P3, !PT ;  /* 0x0000000334347210 */ /* 0x008fca0001ffe4ff */
[----:B------:R1:W-:Y:S01]  /*181910*/  STL [R1+0x4578], R52 ;  /* 0x0045783401007387 */ /* 0x0003e20000100800 */
[----:B------:R-:W-:-:S03]  /*181920*/  IADD3 R129, P3, R129, R246, RZ ;  /* 0x000000f681817210 */ /* 0x000fc60007f7e0ff */
[----:B-1----:R-:W3:Y:S01]  /*181930*/  LDL.LU R52, [R1+0x453c] ;  /* 0x00453c0001347983 */ /* 0x002ee20000300800 */
[----:B------:R-:W3:Y:S02]  /*181940*/  LDL.LU R65, [R1+0x4544] ;  /* 0x0045440001417983 */ /* 0x000ee40000300800 */
[----:B------:R-:W3:Y:S02]  /*181950*/  LDL.LU R61, [R1+0x4534] ;  /* 0x00453400013d7983 */ /* 0x000ee40000300800 */
[----:B------:R-:W-:Y:S01]  /*181960*/  IMAD.X R55, R55, 0x1, R3, P4 ;  /* 0x0000000137377824 */ /* 0x000fe200020e0603 */
[----:B------:R-:W-:-:S04]  /*181970*/  IADD3 R64, P4, R64, R246, RZ ;  /* 0x000000f640407210 */ /* 0x000fc80007f9e0ff */
[----:B------:R1:W-:Y:S04]  /*181980*/  STL [R1+0x4570], R55 ;  /* 0x0045703701007387 */ /* 0x0003e80000100800 */
[----:B-1----:R-:W3:Y:S01]  /*181990*/  LDL.LU R55, [R1+0x452c] ;  /* 0x00452c0001377983 */ /* 0x002ee20000300800 */
[----:B------:R-:W-:Y:S01]  /*1819a0*/  STL [R1+0x4564], R226 ;  /* 0x004564e201007387 */ /* 0x000fe20000100800 */
[----:B----4-:R-:W-:Y:S02]  /*1819b0*/  IADD3.X R60, R60, R3, RZ, P5, !PT ;  /* 0x000000033c3c7210 */ /* 0x010fe40002ffe4ff */
[----:B------:R-:W-:-:S03]  /*1819c0*/  IADD3 R62, P5, R62, R246, RZ ;  /* 0x000000f63e3e7210 */ /* 0x000fc60007fbe0ff */
[----:B------:R1:W-:Y:S04]  /*1819d0*/  STL [R1+0x4568], R60 ;  /* 0x0045683c01007387 */ /* 0x0003e80000100800 */
[----:B-1----:R-:W4:Y:S01]  /*1819e0*/  LDL.LU R60, [R1+0x454c] ;  /* 0x00454c00013c7983 */ /* 0x002f220000300800 */
[----:B------:R-:W-:Y:S02]  /*1819f0*/  STL [R1+0x455c], R129 ;  /* 0x00455c8101007387 */ /* 0x000fe40000100800 */
[----:B------:R-:W-:Y:S02]  /*181a00*/  STL [R1+0x4548], R64 ;  /* 0x0045484001007387 */ /* 0x000fe40000100800 */
[----:B--2---:R-:W-:-:S05]  /*181a10*/  IMAD.X R57, R57, 0x1, R3, P6 ;  /* 0x0000000139397824 */ /* 0x004fca00030e0603 */
[----:B------:R1:W-:Y:S01]  /*181a20*/  STL [R1+0x4560], R57 ;  /* 0x0045603901007387 */ /* 0x0003e20000100800 */
[----:B------:R2:W-:Y:S03]  /*181a30*/  STL [R1+0x4550], R62 ;  /* 0x0045503e01007387 */ /* 0x0005e60000100800 */
[----:B-1----:R-:W4:Y:S01]  /*181a40*/  LDL.LU R57, [R1+0x4538] ;  /* 0x0045380001397983 */ /* 0x002f220000300800 */
[----:B------:R-:W-:Y:S02]  /*181a50*/  IADD3.X R227, R227, R3, RZ, P2, !PT ;  /* 0x00000003e3e37210 */ /* 0x000fe400017fe4ff */
[-C--:B------:R-:W-:Y:S01]  /*181a60*/  IADD3 R63, P6, R63, R246.reuse, RZ ;  /* 0x000000f63f3f7210 */ /* 0x080fe20007fde0ff */
[----:B------:R-:W-:Y:S01]  /*181a70*/  IMAD.X R130, R130, 0x1, R3, P3 ;  /* 0x0000000182827824 */ /* 0x000fe200018e0603 */
[----:B--2---:R-:W2:Y:S01]  /*181a80*/  LDL.LU R62, [R1+0x4508] ;  /* 0x00450800013e7983 */ /* 0x004ea20000300800 */
[----:B---3--:R-:W-:-:S02]  /*181a90*/  IADD3 R52, P2, R52, R246, RZ ;  /* 0x000000f634347210 */ /* 0x008fc40007f5e0ff */
[----:B------:R-:W-:Y:S02]  /*181aa0*/  IADD3.X R65, R65, R3, RZ, P4, !PT ;  /* 0x0000000341417210 */ /* 0x000fe400027fe4ff */
[-C--:B------:R-:W-:Y:S01]  /*181ab0*/  IADD3 R61, P3, R61, R246.reuse, RZ ;  /* 0x000000f63d3d7210 */ /* 0x080fe20007f7e0ff */
[----:B------:R1:W-:Y:S01]  /*181ac0*/  STL [R1+0x453c], R52 ;  /* 0x00453c3401007387 */ /* 0x0003e20000100800 */
[----:B------:R-:W-:Y:S03]  /*181ad0*/  STL [R1+0x4554], R63 ;  /* 0x0045543f01007387 */ /* 0x000fe60000100800 */
[----:B-1----:R-:W3:Y:S01]  /*181ae0*/  LDL.LU R52, [R1+0x4530] ;  /* 0x0045300001347983 */ /* 0x002ee20000300800 */
[----:B------:R-:W-:Y:S02]  /*181af0*/  STL [R1+0x4558], R227 ;  /* 0x004558e301007387 */ /* 0x000fe40000100800 */
[----:B------:R-:W-:Y:S01]  /*181b00*/  STL [R1+0x4534], R61 ;  /* 0x0045343d01007387 */ /* 0x000fe20000100800 */
[----:B------:R-:W-:-:S05]  /*181b10*/  IADD3 R55, P4, R55, R246, RZ ;  /* 0x000000f637377210 */ /* 0x000fca0007f9e0ff */
[----:B------:R1:W-:Y:S04]  /*181b20*/  STL [R1+0x452c], R55 ;  /* 0x00452c3701007387 */ /* 0x0003e80000100800 */
[----:B-1----:R-:W2:Y:S01]  /*181b30*/  LDL.LU R55, [R1+0x4528] ;  /* 0x0045280001377983 */ /* 0x002ea20000300800 */
[----:B------:R-:W-:Y:S02]  /*181b40*/  STL [R1+0x4540], R130 ;  /* 0x0045408201007387 */ /* 0x000fe40000100800 */
[----:B------:R-:W2:Y:S02]  /*181b50*/  LDL.LU R61, [R1+0x4510] ;  /* 0x00451000013d7983 */ /* 0x000ea40000300800 */
[----:B----4-:R-:W-:-:S05]  /*181b60*/  IMAD.X R60, R60, 0x1, R3, P5 ;  /* 0x000000013c3c7824 */ /* 0x010fca00028e0603 */
[----:B------:R1:W-:Y:S04]  /*181b70*/  STL [R1+0x454c], R60 ;  /* 0x00454c3c01007387 */ /* 0x0003e80000100800 */
[----:B-1----:R-:W4:Y:S01]  /*181b80*/  LDL.LU R60, [R1+0x4520] ;  /* 0x00452000013c7983 */ /* 0x002f220000300800 */
[----:B------:R-:W-:Y:S02]  /*181b90*/  STL [R1+0x4544], R65 ;  /* 0x0045444101007387 */ /* 0x000fe40000100800 */
[----:B------:R-:W4:Y:S01]  /*181ba0*/  LDL.LU R251, [R1+0x4514] ;  /* 0x0045140001fb7983 */ /* 0x000f220000300800 */
[----:B------:R-:W-:-:S05]  /*181bb0*/  IADD3.X R57, R57, R3, RZ, P6, !PT ;  /* 0x0000000339397210 */ /* 0x000fca00037fe4ff */
[----:B------:R1:W-:Y:S04]  /*181bc0*/  STL [R1+0x4538], R57 ;  /* 0x0045383901007387 */ /* 0x0003e80000100800 */
[----:B-1----:R-:W4:Y:S01]  /*181bd0*/  LDL.LU R57, [R1+0x44fc] ;  /* 0x0044fc0001397983 */ /* 0x002f220000300800 */
[-C--:B------:R-:W-:Y:S01]  /*181be0*/  IADD3 R224, P5, R224, R246.reuse, RZ ;  /* 0x000000f6e0e07210 */ /* 0x080fe20007fbe0ff */
[----:B------:R-:W4:Y:S02]  /*181bf0*/  LDL.LU R63, [R1+0x4504] ;  /* 0x00450400013f7983 */ /* 0x000f240000300800 */
[----:B------:R-:W4:Y:S01]  /*181c00*/  LDL.LU R247, [R1+0x44f4] ;  /* 0x0044f40001f77983 */ /* 0x000f220000300800 */
[-C--:B------:R-:W-:Y:S02]  /*181c10*/  IADD3 R127, P6, R127, R246.reuse, RZ ;  /* 0x000000f67f7f7210 */ /* 0x080fe40007fde0ff */
[----:B------:R-:W-:Y:S01]  /*181c20*/  IADD3.X R225, R225, R3, RZ, P5, !PT ;  /* 0x00000003e1e17210 */ /* 0x000fe20002ffe4ff */
[----:B---3--:R-:W-:Y:S01]  /*181c30*/  IMAD.X R52, R52, 0x1, R3, P2 ;  /* 0x0000000134347824 */ /* 0x008fe200010e0603 */
[----:B--2---:R-:W-:-:S04]  /*181c40*/  IADD3 R62, P2, R62, R246, RZ ;  /* 0x000000f63e3e7210 */ /* 0x004fc80007f5e0ff */
[----:B------:R1:W-:Y:S04]  /*181c50*/  STL [R1+0x4530], R52 ;  /* 0x0045303401007387 */ /* 0x0003e80000100800 */
[----:B-1----:R-:W2:Y:S01]  /*181c60*/  LDL.LU R52, [R1+0x44ec] ;  /* 0x0044ec0001347983 */ /* 0x002ea20000300800 */
[----:B------:R-:W-:Y:S01]  /*181c70*/  STL [R1+0x4524], R224 ;  /* 0x004524e001007387 */ /* 0x000fe20000100800 */
[----:B------:R-:W-:Y:S02]  /*181c80*/  IADD3.X R55, R55, R3, RZ, P3, !PT ;  /* 0x0000000337377210 */ /* 0x000fe40001ffe4ff */
[----:B------:R-:W-:-:S03]  /*181c90*/  IADD3 R61, P3, R61, R246, RZ ;  /* 0x000000f63d3d7210 */ /* 0x000fc60007f7e0ff */
[----:B------:R1:W-:Y:S04]  /*181ca0*/  STL [R1+0x4528], R55 ;  /* 0x0045283701007387 */ /* 0x0003e80000100800 */
[----:B-1----:R-:W3:Y:S01]  /*181cb0*/  LDL.LU R55, [R1+0x450c] ;  /* 0x00450c0001377983 */ /* 0x002ee20000300800 */
[----:B------:R-:W-:Y:S02]  /*181cc0*/  STL [R1+0x451c], R127 ;  /* 0x00451c7f01007387 */ /* 0x000fe40000100800 */
[----:B------:R-:W-:Y:S02]  /*181cd0*/  STL [R1+0x4508], R62 ;  /* 0x0045083e01007387 */ /* 0x000fe40000100800 */
[----:B------:R1:W-:Y:S02]  /*181ce0*/  STL [R1+0x4510], R61 ;  /* 0x0045103d01007387 */ /* 0x0003e40000100800 */
[----:B-1----:R-:W3:Y:S01]  /*181cf0*/  LDL.LU R61, [R1+0x44f8] ;  /* 0x0044f800013d7983 */ /* 0x002ee20000300800 */
[----:B----4-:R-:W-:Y:S01]  /*181d00*/  IMAD.X R60, R60, 0x1, R3, P4 ;  /* 0x000000013c3c7824 */ /* 0x010fe200020e0603 */
[----:B------:R-:W-:-:S04]  /*181d10*/  IADD3 R251, P4, R251, R246, RZ ;  /* 0x000000f6fbfb7210 */ /* 0x000fc80007f9e0ff */
[----:B------:R1:W-:Y:S04]  /*181d20*/  STL [R1+0x4520], R60 ;  /* 0x0045203c01007387 */ /* 0x0003e80000100800 */
[----:B-1----:R-:W4:Y:S01]  /*181d30*/  LDL.LU R60, [R1+0x44c8] ;  /* 0x0044c800013c7983 */ /* 0x002f220000300800 */
[----:B------:R-:W-:-:S05]  /*181d40*/  IADD3 R57, P5, R57, R246, RZ ;  /* 0x000000f639397210 */ /* 0x000fca0007fbe0ff */
[----:B------:R1:W-:Y:S01]  /*181d50*/  STL [R1+0x44fc], R57 ;  /* 0x0044fc3901007387 */ /* 0x0003e20000100800 */
[----:B------:R-:W-:Y:S03]  /*181d60*/  STL [R1+0x4514], R251 ;  /* 0x004514fb01007387 */ /* 0x000fe60000100800 */
[----:B-1----:R-:W4:Y:S01]  /*181d70*/  LDL.LU R57, [R1+0x44f0] ;  /* 0x0044f00001397983 */ /* 0x002f220000300800 */
[----:B------:R-:W-:Y:S01]  /*181d80*/  IMAD.X R128, R128, 0x1, R3, P6 ;  /* 0x0000000180807824 */ /* 0x000fe200030e0603 */
[-C--:B------:R-:W-:Y:S02]  /*181d90*/  IADD3 R247, P6, R247, R246.reuse, RZ ;  /* 0x000000f6f7f77210 */ /* 0x080fe40007fde0ff */
[----:B------:R-:W-:Y:S01]  /*181da0*/  IADD3.X R63, R63, R3, RZ, P2, !PT ;  /* 0x000000033f3f7210 */ /* 0x000fe200017fe4ff */
[----:B------:R-:W-:Y:S02]  /*181db0*/  STL [R1+0x4518], R225 ;  /* 0x004518e101007387 */ /* 0x000fe40000100800 */
[----:B------:R-:W-:Y:S01]  /*181dc0*/  STL [R1+0x44f4], R247 ;  /* 0x0044f4f701007387 */ /* 0x000fe20000100800 */
[----:B--2---:R-:W-:-:S05]  /*181dd0*/  IADD3 R52, P2, R52, R246, RZ ;  /* 0x000000f634347210 */ /* 0x004fca0007f5e0ff */
[----:B------:R1:W-:Y:S04]  /*181de0*/  STL [R1+0x44ec], R52 ;  /* 0x0044ec3401007387 */ /* 0x0003e80000100800 */
[----:B-1----:R-:W2:Y:S01]  /*181df0*/  LDL.LU R52, [R1+0x44d0] ;  /* 0x0044d00001347983 */ /* 0x002ea20000300800 */
[----:B------:R-:W-:Y:S02]  /*181e00*/  STL [R1+0x4500], R128 ;  /* 0x0045008001007387 */ /* 0x000fe40000100800 */
[----:B---3--:R-:W-:-:S05]  /*181e10*/  IMAD.X R55, R55, 0x1, R3, P3 ;  /* 0x0000000137377824 */ /* 0x008fca00018e0603 */
[----:B------:R1:W-:Y:S01]  /*181e20*/  STL [R1+0x450c], R55 ;  /* 0x00450c3701007387 */ /* 0x0003e20000100800 */
[-C--:B------:R-:W-:Y:S02]  /*181e30*/  IADD3 R222, P3, R222, R246.reuse, RZ ;  /* 0x000000f6dede7210 */ /* 0x080fe40007f7e0ff */
[----:B------:R-:W-:Y:S01]  /*181e40*/  IADD3.X R61, R61, R3, RZ, P4, !PT ;  /* 0x000000033d3d7210 */ /* 0x000fe200027fe4ff */
[----:B-1----:R-:W3:Y:S01]  /*181e50*/  LDL.LU R55, [R1+0x44e0] ;  /* 0x0044e00001377983 */ /* 0x002ee20000300800 */
[----:B------:R-:W2:Y:S02]  /*181e60*/  LDL.LU R252, [R1+0x44d4] ;  /* 0x0044d40001fc7983 */ /* 0x000ea40000300800 */
[----:B------:R-:W-:Y:S02]  /*181e70*/  STL [R1+0x4504], R63 ;  /* 0x0045043f01007387 */ /* 0x000fe40000100800 */
[----:B------:R-:W2:Y:S01]  /*181e80*/  LDL.LU R251, [R1+0x44bc] ;  /* 0x0044bc0001fb7983 */ /* 0x000ea20000300800 */
[----:B------:R-:W2:Y:S01]  /*181e90*/  LDL.LU R247, [R1+0x44b4] ;  /* 0x0044b40001f77983 */ /* 0x000ea20000300800 */
[----:B------:R1:W-:Y:S01]  /*181ea0*/  STL [R1+0x44f8], R61 ;  /* 0x0044f83d01007387 */ /* 0x0003e20000100800 */
[----:B------:R-:W-:-:S02]  /*181eb0*/  IADD3 R125, P4, R125, R246, RZ ;  /* 0x000000f67d7d7210 */ /* 0x000fc40007f9e0ff */
[----:B-1----:R-:W2:Y:S01]  /*181ec0*/  LDL.LU R61, [R1+0x44c4] ;  /* 0x0044c400013d7983 */ /* 0x002ea20000300800 */
[----:B----4-:R-:W-:Y:S01]  /*181ed0*/  IMAD.X R57, R57, 0x1, R3, P5 ;  /* 0x0000000139397824 */ /* 0x010fe200028e0603 */
[----:B------:R-:W-:-:S04]  /*181ee0*/  IADD3 R60, P5, R60, R246, RZ ;  /* 0x000000f63c3c7210 */ /* 0x000fc80007fbe0ff */
[----:B------:R1:W-:Y:S04]  /*181ef0*/  STL [R1+0x44f0], R57 ;  /* 0x0044f03901007387 */ /* 0x0003e80000100800 */
[----:B-1----:R-:W4:Y:S01]  /*181f00*/  LDL.LU R57, [R1+0x44ac] ;  /* 0x0044ac0001397983 */ /* 0x002f220000300800 */
[----:B------:R-:W-:Y:S02]  /*181f10*/  STL [R1+0x44e4], R222 ;  /* 0x0044e4de01007387 */ /* 0x000fe40000100800 */
[----:B------:R-:W2:Y:S02]  /*181f20*/  LDL.LU R246, [R1+0x44e8] ;  /* 0x0044e80001f67983 */ /* 0x000ea40000300800 */
[----:B--2---:R-:W-:-:S05]  /*181f30*/  IADD3.X R246, R246, R3, RZ, P6, !PT ;  /* 0x00000003f6f67210 */ /* 0x004fca00037fe4ff */
[----:B------:R1:W-:Y:S02]  /*181f40*/  STL [R1+0x44e8], R246 ;  /* 0x0044e8f601007387 */ /* 0x0003e40000100800 */
[----:B-1----:R-:W-:-:S05]  /*181f50*/  IMAD.MOV.U32 R246, RZ, RZ, c[0x0][0x18c] ;  /* 0x00006300fff67624 */ /* 0x002fca00078e00ff */
[----:B------:R-:W-:-:S05]  /*181f60*/  SHF.L.U32 R246, R246, 0x7, RZ ;  /* 0x00000007f6f67819 */ /* 0x000fca00000006ff */
[----:B------:R-:W-:Y:S01]  /*181f70*/  IMAD.SHL.U32 R246, R246, 0x4, RZ ;  /* 0x00000004f6f67824 */ /* 0x000fe200078e00ff */
[----:B------:R-:W-:Y:S04]  /*181f80*/  STL [R1+0x44dc], R125 ;  /* 0x0044dc7d01007387 */ /* 0x000fe80000100800 */
[----:B------:R-:W-:-:S05]  /*181f90*/  IADD3 R52, P6, R52, R246, RZ ;  /* 0x000000f634347210 */ /* 0x000fca0007fde0ff */
[----:B------:R1:W-:Y:S04]  /*181fa0*/  STL [R1+0x44d0], R52 ;  /* 0x0044d03401007387 */ /* 0x0003e80000100800 */
[----:B-1----:R-:W2:Y:S01]  /*181fb0*/  LDL.LU R52, [R1+0x44cc] ;  /* 0x0044cc0001347983 */ /* 0x002ea20000300800 */
[-C--:B---3--:R-:W-:Y:S01]  /*181fc0*/  IADD3.X R55, R55, R3.reuse, RZ, P2, !PT ;  /* 0x0000000337377210 */ /* 0x088fe200017fe4ff */
[-C--:B------:R-:W-:Y:S02]  /*181fd0*/  IADD3 R252, P2, R252, R246.reuse, RZ ;  /* 0x000000f6fcfc7210 */ /* 0x080fe40007f5e0ff */
[----:B------:R-:W-:Y:S01]  /*181fe0*/  IMAD.X R223, R223, 0x1, R3, P3 ;  /* 0x00000001dfdf7824 */ /* 0x000fe200018e0603 */
[-C--:B------:R-:W-:Y:S01]  /*181ff0*/  IADD3 R251, P3, R251, R246.reuse, RZ ;  /* 0x000000f6fbfb7210 */ /* 0x080fe20007f7e0ff */
[----:B------:R-:W-:Y:S01]  /*182000*/  STL [R1+0x44c8], R60 ;  /* 0x0044c83c01007387 */ /* 0x000fe20000100800 */
[----:B------:R1:W-:Y:S01]  /*182010*/  STL [R1+0x44e0], R55 ;  /* 0x0044e03701007387 */ /* 0x0003e20000100800 */
[----:B------:R-:W-:Y:S01]  /*182020*/  IADD3.X R126, R126, R3, RZ, P4, !PT ;  /* 0x000000037e7e7210 */ /* 0x000fe200027fe4ff */
[----:B------:R-:W-:-:S02]  /*182030*/  IADD3 R247, P4, R247, R246, RZ ;  /* 0x000000f6f7f77210 */ /* 0x000fc40007f9e0ff */
[----:B------:R-:W-:Y:S01]  /*182040*/  IMAD.X R61, R61, 0x1, R3, P5 ;  /* 0x000000013d3d7824 */ /* 0x000fe200028e0603 */
[-C--:B----4-:R-:W-:Y:S01]  /*182050*/  IADD3 R57, P5, R57, R246.reuse, RZ ;  /* 0x000000f639397210 */ /* 0x090fe20007fbe0ff */
[----:B-1----:R-:W3:Y:S01]  /*182060*/  LDL.LU R55, [R1+0x4488] ;  /* 0x0044880001377983 */ /* 0x002ee20000300800 */
[----:B------:R-:W-:Y:S02]  /*182070*/  STL [R1+0x44d4], R252 ;  /* 0x0044d4fc01007387 */ /* 0x000fe40000100800 */
[----:B------:R1:W-:Y:S02]  /*182080*/  STL [R1+0x44bc], R251 ;  /* 0x0044bcfb01007387 */ /* 0x0003e40000100800 */
[----:B-1----:R-:W4:Y:S01]  /*182090*/  LDL.LU R251, [R1+0x4490] ;  /* 0x0044900001fb7983 */ /* 0x002f220000300800 */
[----:B------:R-:W-:Y:S02]  /*1820a0*/  STL [R1+0x44d8], R223 ;  /* 0x0044d8df01007387 */ /* 0x000fe40000100800 */
[----:B------:R-:W-:Y:S02]  /*1820b0*/  STL [R1+0x44b4], R247 ;  /* 0x0044b4f701007387 */ /* 0x000fe40000100800 */
[----:B------:R-:W3:Y:S01]  /*1820c0*/  LDL.LU R252, [R1+0x4494] ;  /* 0x0044940001fc7983 */ /* 0x000ee20000300800 */
[----:B------:R1:W-:Y:S04]  /*1820d0*/  STL [R1+0x44ac], R57 ;  /* 0x0044ac3901007387 */ /* 0x0003e80000100800 */
[----:B-1----:R-:W3:Y:S01]  /*1820e0*/  LDL.LU R57, [R1+0x4484] ;  /* 0x0044840001397983 */ /* 0x002ee20000300800 */
[----:B------:R-:W-:Y:S02]  /*1820f0*/  STL [R1+0x44c0], R126 ;  /* 0x0044c07e01007387 */ /* 0x000fe40000100800 */
[----:B------:R-:W-:Y:S02]  /*182100*/  STL [R1+0x44c4], R61 ;  /* 0x0044c43d01007387 */ /* 0x000fe40000100800 */
[----:B------:R-:W3:Y:S01]  /*182110*/  LDL.LU R247, [R1+0x448c] ;  /* 0x00448c0001f77983 */ /* 0x000ee20000300800 */
[----:B--2---:R-:W-:Y:S01]  /*182120*/  IADD3.X R52, R52, R3, RZ, P6, !PT ;  /* 0x0000000334347210 */ /* 0x004fe200037fe4ff */
[----:B------:R-:W-:-:S04]  /*182130*/  IADD3 R220, P6, R220, R246, RZ ;  /* 0x000000f6dcdc7210 */ /* 0x000fc80007fde0ff */
[----:B------:R1:W-:Y:S04]  /*182140*/  STL [R1+0x44cc], R52 ;  /* 0x0044cc3401007387 */ /* 0x0003e80000100800 */
[----:B-1----:R-:W2:Y:S01]  /*182150*/  LDL.LU R52, [R1+0x4474] ;  /* 0x0044740001347983 */ /* 0x002ea20000300800 */
[----:B------:R-:W2:Y:S02]  /*182160*/  LDL.LU R246, [R1+0x44b8] ;  /* 0x0044b80001f67983 */ /* 0x000ea40000300800 */
[----:B--2---:R-:W-:-:S05]  /*182170*/  IMAD.X R246, R246, 0x1, R3, P2 ;  /* 0x00000001f6f67824 */ /* 0x004fca00010e0603 */
[----:B------:R1:W-:Y:S02]  /*182180*/  STL [R1+0x44b8], R246 ;  /* 0x0044b8f601007387 */ /* 0x0003e40000100800 */
[----:B-1----:R-:W-:-:S05]  /*182190*/  MOV R246, c[0x0][0x18c] ;  /* 0x0000630000f67a02 */ /* 0x002fca0000000f00 */
[----:B------:R-:W-:-:S05]  /*1821a0*/  IMAD.SHL.U32 R246, R246, 0x80, RZ ;  /* 0x00000080f6f67824 */ /* 0x000fca00078e00ff */
[----:B------:R-:W-:-:S04]  /*1821b0*/  SHF.L.U32 R246, R246, 0x2, RZ ;  /* 0x00000002f6f67819 */ /* 0x000fc800000006ff */
[----:B------:R-:W-:Y:S02]  /*1821c0*/  IADD3 R123, P2, R123, R246, RZ ;  /* 0x000000f67b7b7210 */ /* 0x000fe40007f5e0ff */
[----:B------:R-:W2:Y:S02]  /*1821d0*/  LDL.LU R246, [R1+0x44b0] ;  /* 0x0044b00001f67983 */ /* 0x000ea40000300800 */
[----:B--2---:R-:W-:-:S05]  /*1821e0*/  IMAD.X R246, R246, 0x1, R3, P3 ;  /* 0x00000001f6f67824 */ /* 0x004fca00018e0603 */
[----:B------:R1:W-:Y:S02]  /*1821f0*/  STL [R1+0x44b0], R246 ;  /* 0x0044b0f601007387 */ /* 0x0003e40000100800 */
[----:B-1----:R-:W-:-:S05]  /*182200*/  MOV R246, c[0x0][0x18c] ;  /* 0x0000630000f67a02 */ /* 0x002fca0000000f00 */
[----:B------:R-:W-:-:S05]  /*182210*/  IMAD.SHL.U32 R246, R246, 0x80, RZ ;  /* 0x00000080f6f67824 */ /* 0x000fca00078e00ff */
[----:B------:R-:W-:Y:S01]  /*182220*/  SHF.L.U32 R246, R246, 0x2, RZ ;  /* 0x00000002f6f67819 */ /* 0x000fe200000006ff */
[----:B------:R-:W-:Y:S03]  /*182230*/  STL [R1+0x44a4], R220 ;  /* 0x0044a4dc01007387 */ /* 0x000fe60000100800 */
[----:B---3--:R-:W-:Y:S02]  /*182240*/  IADD3 R55, P3, R55, R246, RZ ;  /* 0x000000f637377210 */ /* 0x008fe40007f7e0ff */
[----:B------:R-:W2:Y:S02]  /*182250*/  LDL.LU R246, [R1+0x44a8] ;  /* 0x0044a80001f67983 */ /* 0x000ea40000300800 */
[----:B--2---:R-:W-:-:S05]  /*182260*/  IMAD.X R246, R246, 0x1, R3, P4 ;  /* 0x00000001f6f67824 */ /* 0x004fca00020e0603 */
[----:B------:R1:W-:Y:S02]  /*182270*/  STL [R1+0x44a8], R246 ;  /* 0x0044a8f601007387 */ /* 0x0003e40000100800 */
[----:B-1----:R-:W-:-:S05]  /*182280*/  MOV R246, c[0x0][0x18c] ;  /* 0x0000630000f67a02 */ /* 0x002fca0000000f00 */
[----:B------:R-:W-:-:S05]  /*182290*/  IMAD.SHL.U32 R246, R246, 0x80, RZ ;  /* 0x00000080f6f67824 */ /* 0x000fca00078e00ff */
[----:B------:R-:W-:-:S04]  /*1822a0*/  SHF.L.U32 R246, R246, 0x2, RZ ;  /* 0x00000002f6f67819 */ /* 0x000fc800000006ff */
[----:B----4-:R-:W-:Y:S01]  /*1822b0*/  IADD3 R251, P4, R251, R246, RZ ;  /* 0x000000f6fbfb7210 */ /* 0x010fe20007f9e0ff */
[----:B------:R-:W-:Y:S04]  /*1822c0*/  STL [R1+0x449c], R123 ;  /* 0x00449c7b01007387 */ /* 0x000fe80000100800 */
[----:B------:R1:W-:Y:S04]  /*1822d0*/  STL [R1+0x4490], R251 ;  /* 0x004490fb01007387 */ /* 0x0003e80000100800 */
[----:B-1----:R1:W5:Y:S01]  /*1822e0*/  LDL.LU R251, [R1+0x60a8] ;  /* 0x0060a80001fb7983 */ /* 0x0023620000300800 */
[----:B------:R-:W2:Y:S02]  /*1822f0*/  LDL.LU R246, [R1+0x44a0] ;  /* 0x0044a00001f67983 */ /* 0x000ea40000300800 */
[----:B------:R-:W-:Y:S01]  /*182300*/  STL [R1+0x4488], R55 ;  /* 0x0044883701007387 */ /* 0x000fe20000100800 */
[----:B------:R-:W-:Y:S01]  /*182310*/  IADD3.X R247, R247, R3, RZ, P4, !PT ;  /* 0x00000003f7f77210 */ /* 0x000fe200027fe4ff */
[----:B------:R-:W-:-:S02]  /*182320*/  IMAD.X R221, R221, 0x1, R3, P6 ;  /* 0x00000001dddd7824 */ /* 0x000fc400030e0603 */
[--C-:B------:R-:W-:Y:S01]  /*182330*/  IMAD.X R57, R57, 0x1, R3.reuse, P3 ;  /* 0x0000000139397824 */ /* 0x100fe200018e0603 */
[----:B------:R-:W-:Y:S01]  /*182340*/  IADD3.X R124, R124, R3, RZ, P2, !PT ;  /* 0x000000037c7c7210 */ /* 0x000fe200017fe4ff */
[----:B------:R-:W-:Y:S02]  /*182350*/  ISETP.GT.AND P2, PT, R116, 0x33, PT ;  /* 0x000000337400780c */ /* 0x000fe40003f44270 */
[----:B--2---:R-:W-:-:S05]  /*182360*/  IMAD.X R246, R246, 0x1, R3, P5 ;  /* 0x00000001f6f67824 */ /* 0x004fca00028e0603 */
[----:B------:R2:W-:Y:S02]  /*182370*/  STL [R1+0x44a0], R246 ;  /* 0x0044a0f601007387 */ /* 0x0005e40000100800 */
[----:B--2---:R-:W-:-:S05]  /*182380*/  MOV R246, c[0x0][0x18c] ;  /* 0x0000630000f67a02 */ /* 0x004fca0000000f00 */
[----:B------:R-:W-:-:S05]  /*182390*/  IMAD.SHL.U32 R246, R246, 0x80, RZ ;  /* 0x00000080f6f67824 */ /* 0x000fca00078e00ff */
[----:B------:R-:W-:-:S04]  /*1823a0*/  SHF.L.U32 R246, R246, 0x2, RZ ;  /* 0x00000002f6f67819 */ /* 0x000fc800000006ff */
[----:B------:R-:W-:-:S04]  /*1823b0*/  IADD3 R252, P5, R252, R246, RZ ;  /* 0x000000f6fcfc7210 */ /* 0x000fc80007fbe0ff */
[----:B------:R-:W-:Y:S01]  /*1823c0*/  IADD3.X R52, R52, R3, RZ, P5, !PT ;  /* 0x0000000334347210 */ /* 0x000fe20002ffe4ff */
[----:B------:R2:W-:Y:S04]  /*1823d0*/  STL [R1+0x4494], R252 ;  /* 0x004494fc01007387 */ /* 0x0005e80000100800 */
[----:B--2---:R1:W5:Y:S01]  /*1823e0*/  LDL.LU R252, [R1+0x60a4] ;  /* 0x0060a40001fc7983 */ /* 0x0043620000300800 */
[----:B------:R-:W-:Y:S02]  /*1823f0*/  STL [R1+0x448c], R247 ;  /* 0x00448cf701007387 */ /* 0x000fe40000100800 */
[----:B------:R-:W-:Y:S02]  /*182400*/  STL [R1+0x4498], R221 ;  /* 0x004498dd01007387 */ /* 0x000fe40000100800 */
[----:B------:R-:W-:Y:S01]  /*182410*/  STL [R1+0x4484], R57 ;  /* 0x0044843901007387 */ /* 0x000fe20000100800 */
[----:B------:R-:W-:Y:S01]  /*182420*/  STL [R1+0x4480], R124 ;  /* 0x0044807c01007387 */ /* 0x000fe20000100800 */
[----:B------:R2:W-:Y:S02]  /*182430*/  STL [R1+0x4474], R52 ;  /* 0x0044743401007387 */ /* 0x0005e40000100800 */
[----:B------:R3:W-:Y:S01]  /*182440*/  STL.64 [R1+0x60d8], R16 ;  /* 0x0060d81001007387 */ /* 0x0007e20000100a00 */
[----:B--2---:R-:W-:Y:S01]  /*182450*/  SEL R52, RZ, 0x4, !P2 ;  /* 0x00000004ff347807 */ /* 0x004fe20005000000 */
[----:B---3--:R-:W2:Y:S04]  /*182460*/  LDL R16, [R1+0x5188] ;  /* 0x0051880001107983 */ /* 0x008ea80000100800 */
[----:B------:R-:W3:Y:S01]  /*182470*/  LDL R17, [R1+0x5194] ;  /* 0x0051940001117983 */ /* 0x000ee20000100800 */
[----:B------:R4:W-:Y:S01]  /*182480*/  STL.64 [R1+0x60d0], R14 ;  /* 0x0060d00e01007387 */ /* 0x0009e20000100a00 */
[----:B------:R-:W-:-:S02]  /*182490*/  SEL R52, R52, RZ, !P0 ;  /* 0x000000ff34347207 */ /* 0x000fc40004000000 */
[----:B----4-:R-:W4:Y:S04]  /*1824a0*/  LDL R14, [R1+0x5190] ;  /* 0x00519000010e7983 */ /* 0x010f280000100800 */
[----:B------:R-:W2:Y:S01]  /*1824b0*/  LDL R15, [R1+0x519c] ;  /* 0x00519c00010f7983 */ /* 0x000ea20000100800 */
[----:B------:R1:W-:Y:S01]  /*1824c0*/  STL.64 [R1+0x60c8], R12 ;  /* 0x0060c80c01007387 */ /* 0x0003e20000100a00 */
[----:B------:R-:W-:Y:S02]  /*1824d0*/  ISETP.NE.U32.AND P2, PT, R52, RZ, PT ;  /* 0x000000ff3400720c */ /* 0x000fe40003f45070 */
[----:B-1----:R-:W2:Y:S04]  /*1824e0*/  LDL R12, [R1+0x5208] ;  /* 0x00520800010c7983 */ /* 0x002ea80000100800 */
[----:B------:R-:W2:Y:S01]  /*1824f0*/  LDL R13, [R1+0x5214] ;  /* 0x00521400010d7983 */ /* 0x000ea20000100800 */
[----:B------:R1:W-:Y:S03]  /*182500*/  STL.64 [R1+0x60c0], R10 ;  /* 0x0060c00a01007387 */ /* 0x0003e60000100a00 */
        /* <DEDUP_REMOVED lines=8> */
[----:B------:R1:W-:Y:S02]  /*182590*/  STL.64 [R1+0x60a8], R4 ;  /* 0x0060a80401007387 */ /* 0x0003e40000100a00 */
[----:B------:R-:W2:Y:S01]  /*1825a0*/  LDL R52, [R1+0x5290] ;  /* 0x0052900001347983 */ /* 0x000ea20000100800 */
[----:B-1----:R-:W3:Y:S04]  /*1825b0*/  LDL R4, [R1+0x5210] ;  /* 0x0052100001047983 */ /* 0x002ee80000100800 */
[----:B------:R-:W3:Y:S01]  /*1825c0*/  LDL R5, [R1+0x521c] ;  /* 0x00521c0001057983 */ /* 0x000ee20000100800 */
[----:B--2---:R-:W-:-:S04]  /*1825d0*/  LOP3.LUT R53, R53, R52, RZ, 0x3c, !PT ;  /* 0x0000003435357212 */ /* 0x004fc800078e3cff */
[----:B------:R-:W-:-:S04]  /*1825e0*/  LOP3.LUT R52, R53, R52, RZ, 0x3c, !PT ;  /* 0x0000003435347212 */ /* 0x000fc800078e3cff */
[----:B------:R-:W-:-:S05]  /*1825f0*/  LOP3.LUT R53, R53, R52, RZ, 0x3c, !PT ;  /* 0x0000003435357212 */ /* 0x000fca00078e3cff */
[----:B------:R1:W-:Y:S04]  /*182600*/  LDGSTS.E [R56+0x17c00], [R52.64], P1 ;  /* 0x17c0000034387fae */ /* 0x0003e80008921844 */
[----:B-1----:R-:W2:Y:S04]  /*182610*/  LDL R52, [R1+0x5288] ;  /* 0x0052880001347983 */ /* 0x002ea80000100800 */
[----:B------:R-:W2:Y:S02]  /*182620*/  LDL R53, [R1+0x5294] ;  /* 0x0052940001357983 */ /* 0x000ea40000100800 */
[----:B--2---:R-:W-:-:S04]  /*182630*/  LOP3.LUT R53, R53, R52, RZ, 0x3c, !PT ;  /* 0x0000003435357212 */ /* 0x004fc800078e3cff */
[----:B------:R-:W-:-:S04]  /*182640*/  LOP3.LUT R52, R53, R52, RZ, 0x3c, !PT ;  /* 0x0000003435347212 */ /* 0x000fc800078e3cff */
[----:B------:R-:W-:-:S05]  /*182650*/  LOP3.LUT R53, R53, R52, RZ, 0x3c, !PT ;  /* 0x0000003435357212 */ /* 0x000fca00078e3cff */
[----:B------:R1:W-:Y:S04]  /*182660*/  LDGSTS.E [R56+0x17e00], [R52.64], P1 ;  /* 0x17e0000034387fae */ /* 0x0003e80008921844 */
[----:B-1----:R-:W2:Y:S04]  /*182670*/  LDL R52, [R1+0x5220] ;  /* 0x0052200001347983 */ /* 0x002ea80000100800 */
[----:B------:R-:W2:Y:S01]  /*182680*/  LDL R53, [R1+0x522c] ;  /* 0x00522c0001357983 */ /* 0x000ea20000100800 */
[----:B------:R-:W-:Y:S02]  /*182690*/  ISETP.GT.AND P1, PT, R116, 0x37, PT ;  /* 0x000000377400780c */ /* 0x000fe40003f24270 */
[----:B--2---:R-:W-:-:S04]  /*1826a0*/  LOP3.LUT R53, R53, R52, RZ, 0x3c, !PT ;  /* 0x0000003435357212 */ /* 0x004fc800078e3cff */
[----:B------:R-:W-:-:S04]  /*1826b0*/  LOP3.LUT R52, R53, R52, RZ, 0x3c, !PT ;  /* 0x0000003435347212 */ /* 0x000fc800078e3cff */
[----:B------:R-:W-:-:S05]  /*1826c0*/  LOP3.LUT R53, R53, R52, RZ, 0x3c, !PT ;  /* 0x0000003435357212 */ /* 0x000fca00078e3cff */
[----:B------:R1:W-:Y:S02]  /*1826d0*/  LDGSTS.E [R56+0x19800], [R52.64], P2 ;  /* 0x1980000034387fae */ /* 0x0003e40009121844 */
[----:B-1----:R-:W-:Y:S01]  /*1826e0*/  IMAD.MOV.U32 R52, RZ, RZ, R11 ;  /* 0x000000ffff347224 */ /* 0x002fe200078e000b */
[----:B------:R-:W-:Y:S01]  /*1826f0*/  MOV R53, R10 ;  /* 0x0000000a00357202 */ /* 0x000fe20000000f00 */
[----:B------:R-:W2:Y:S04]  /*182700*/  LDL R11, [R1+0x5124] ;  /* 0x00512400010b7983 */ /* 0x000ea80000100800 */
[----:B------:R-:W2:Y:S04]  /*182710*/  LDL R10, [R1+0x5118] ;  /* 0x00511800010a7983 */ /* 0x000ea80000100800 */
[----:B------:R1:W-:Y:S02]  /*182720*/  LDGSTS.E [R56+0x19a00], [R52.64], P2 ;  /* 0x19a0000034387fae */ /* 0x0003e40009121844 */
[----:B-1----:R-:W-:Y:S01]  /*182730*/  SEL R52, RZ, 0x4, !P1 ;  /* 0x00000004ff347807 */ /* 0x002fe20004800000 */
[----:B------:R-:W-:-:S03]  /*182740*/  ISETP.GT.AND P1, PT, R116, 0x3b, PT ;  /* 0x0000003b7400780c */ /* 0x000fc60003f24270 */
[----:B------:R-:W-:-:S04]  /*182750*/  SEL R52, R52, RZ, !P0 ;  /* 0x000000ff34347207 */ /* 0x000fc80004000000 */
[----:B------:R-:W-:Y:S01]  /*182760*/  ISETP.NE.U32.AND P3, PT, R52, RZ, PT ;  /* 0x000000ff3400720c */ /* 0x000fe20003f65070 */
[----:B------:R-:W-:-:S04]  /*182770*/  SEL R52, RZ, 0x4, !P1 ;  /* 0x00000004ff347807 */ /* 0x000fc80004800000 */
[----:B------:R-:W-:Y:S02]  /*182780*/  SEL R52, R52, RZ, !P0 ;  /* 0x000000ff34347207 */ /* 0x000fe40004000000 */
[----:B---3--:R-:W-:Y:S02]  /*182790*/  MOV R53, R4 ;  /* 0x0000000400357202 */ /* 0x008fe40000000f00 */
[----:B------:R-:W3:Y:S01]  /*1827a0*/  LDL R4, [R1+0x5098] ;  /* 0x0050980001047983 */ /* 0x000ee20000100800 */
[----:B------:R-:W-:Y:S01]  /*1827b0*/  ISETP.NE.U32.AND P1, PT, R52, RZ, PT ;  /* 0x000000ff3400720c */ /* 0x000fe20003f25070 */
[----:B------:R-:W-:Y:S02]  /*1827c0*/  IMAD.MOV.U32 R52, RZ, RZ, R5 ;  /* 0x000000ffff347224 */ /* 0x000fe400078e0005 */
[----:B------:R-:W2:Y:S04]  /*1827d0*/  LDL R5, [R1+0x50a4] ;  /* 0x0050a40001057983 */ /* 0x000ea80000100800 */
[----:B------:R1:W-:Y:S02]  /*1827e0*/  LDGSTS.E [R56+0x19c00], [R52.64], P2 ;  /* 0x19c0000034387fae */ /* 0x0003e40009121844 */
[----:B-1----:R-:W-:Y:S01]  /*1827f0*/  IMAD.MOV.U32 R52, RZ, RZ, R13 ;  /* 0x000000ffff347224 */ /* 0x002fe200078e000d */
[----:B------:R-:W-:Y:S01]  /*182800*/  MOV R53, R12 ;  /* 0x0000000c00357202 */ /* 0x000fe20000000f00 */
[----:B------:R-:W2:Y:S04]  /*182810*/  LDL R13, [R1+0x511c] ;  /* 0x00511c00010d7983 */ /* 0x000ea80000100800 */
[----:B------:R-:W2:Y:S04]  /*182820*/  LDL R12, [R1+0x5110] ;  /* 0x00511000010c7983 */ /* 0x000ea80000100800 */
[----:B------:R1:W-:Y:S02]  /*182830*/  LDGSTS.E [R56+0x19e00], [R52.64], P2 ;  /* 0x19e0000034387fae */ /* 0x0003e40009121844 */
[----:B-1----:R-:W-:Y:S01]  /*182840*/  IMAD.MOV.U32 R52, RZ, RZ, R7 ;  /* 0x000000ffff347224 */ /* 0x002fe200078e0007 */
[----:B------:R-:W-:-:S02]  /*182850*/  MOV R53, R6 ;  /* 0x0000000600357202 */ /* 0x000fc40000000f00 */
[----:B------:R-:W-:Y:S01]  /*182860*/  ISETP.GT.AND P2, PT, R116, 0x3f, PT ;  /* 0x0000003f7400780c */ /* 0x000fe20003f44270 */
[----:B------:R-:W2:Y:S04]  /*182870*/  LDL R6, [R1+0x5090] ;  /* 0x0050900001067983 */ /* 0x000ea80000100800 */
[----:B------:R1:W-:Y:S04]  /*182880*/  LDGSTS.E [R56+0x1b800], [R52.64], P3 ;  /* 0x1b80000034387fae */ /* 0x0003e80009921844 */
[----:B------:R-:W2:Y:S01]  /*182890*/  LDL R7, [R1+0x509c] ;  /* 0x00509c0001077983 */ /* 0x000ea20000100800 */
[----:B-1----:R-:W-:Y:S01]  /*1828a0*/  IMAD.MOV.U32 R52, RZ, RZ, R9 ;  /* 0x000000ffff347224 */ /* 0x002fe200078e0009 */
[----:B------:R-:W-:-:S02]  /*1828b0*/  MOV R53, R8 ;  /* 0x0000000800357202 */ /* 0x000fc40000000f00 */
[----:B------:R-:W2:Y:S04]  /*1828c0*/  LDL R9, [R1+0x5094] ;  /* 0x0050940001097983 */ /* 0x000ea80000100800 */
[----:B------:R-:W2:Y:S04]  /*1828d0*/  LDL R8, [R1+0x5088] ;  /* 0x0050880001087983 */ /* 0x000ea80000100800 */
[----:B------:R1:W-:Y:S02]  /*1828e0*/  LDGSTS.E [R56+0x1ba00], [R52.64], P3 ;  /* 0x1ba0000034387fae */ /* 0x0003e40009921844 */
[----:B-1----:R-:W-:Y:S01]  /*1828f0*/  IMAD.MOV.U32 R52, RZ, RZ, R15 ;  /* 0x000000ffff347224 */ /* 0x002fe200078e000f */
[----:B----4-:R-:W-:Y:S01]  /*182900*/  MOV R53, R14 ;  /* 0x0000000e00357202 */ /* 0x010fe20000000f00 */
[----:B------:R-:W4:Y:S04]  /*182910*/  LDL R15, [R1+0x502c] ;  /* 0x00502c00010f7983 */ /* 0x000f280000100800 */
[----:B------:R-:W2:Y:S04]  /*182920*/  LDL R14, [R1+0x5020] ;  /* 0x00502000010e7983 */ /* 0x000ea80000100800 */
[----:B------:R1:W-:Y:S02]  /*182930*/  LDGSTS.E [R56+0x1bc00], [R52.64], P3 ;  /* 0x1bc0000034387fae */ /* 0x0003e40009921844 */
[----:B-1----:R-:W-:Y:S01]  /*182940*/  IMAD.MOV.U32 R52, RZ, RZ, R17 ;  /* 0x000000ffff347224 */ /* 0x002fe200078e0011 */
[----:B------:R-:W-:Y:S01]  /*182950*/  MOV R53, R16 ;  /* 0x0000001000357202 */ /* 0x000fe20000000f00 */
[----:B------:R-:W2:Y:S04]  /*182960*/  LDL R17, [R1+0x5024] ;  /* 0x0050240001117983 */ /* 0x000ea80000100800 */
[----:B------:R-:W2:Y:S04]  /*182970*/  LDL R16, [R1+0x5018] ;  /* 0x0050180001107983 */ /* 0x000ea80000100800 */
[----:B------:R1:W-:Y:S04]  /*182980*/  LDGSTS.E [R56+0x1be00], [R52.64], P3 ;  /* 0x1be0000034387fae */ /* 0x0003e80009921844 */
[----:B-1----:R-:W2:Y:S04]  /*182990*/  LDL R52, [R1+0x5120] ;  /* 0x0051200001347983 */ /* 0x002ea80000100800 */
[----:B------:R-:W2:Y:S02]  /*1829a0*/  LDL R53, [R1+0x512c] ;  /* 0x00512c0001357983 */ /* 0x000ea40000100800 */
        /* <DEDUP_REMOVED lines=15> */
[----:B------:R-:W-:Y:S02]  /*182aa0*/  MOV R53, R12 ;  /* 0x0000000c00357202 */ /* 0x000fe40000000f00 */
[----:B------:R-:W2:Y:S01]  /*182ab0*/  LDL R12, [R1+0x5008] ;  /* 0x00500800010c7983 */ /* 0x000ea20000100800 */
[----:B------:R-:W-:Y:S01]  /*182ac0*/  ISETP.NE.U32.AND P2, PT, R52, RZ, PT ;  /* 0x000000ff3400720c */ /* 0x000fe20003f45070 */
[----:B------:R-:W-:Y:S02]  /*182ad0*/  IMAD.MOV.U32 R52, RZ, RZ, R13 ;  /* 0x000000ffff347224 */ /* 0x000fe400078e000d */
[----:B------:R-:W2:Y:S04]  /*182ae0*/  LDL R13, [R1+0x5014] ;  /* 0x00501400010d7983 */ /* 0x000ea80000100800 */
        /* <DEDUP_REMOVED lines=15> */
[----:B---3--:R-:W-:Y:S01]  /*182be0*/  MOV R53, R4 ;  /* 0x0000000400357202 */ /* 0x008fe20000000f00 */
[----:B------:R-:W2:Y:S04]  /*182bf0*/  LDL R5, [R1+0x4f94] ;  /* 0x004f940001057983 */ /* 0x000ea80000100800 */
[----:B------:R-:W3:Y:S04]  /*182c00*/  LDL R4, [R1+0x4f88] ;  /* 0x004f880001047983 */ /* 0x000ee80000100800 */
[----:B------:R1:W-:Y:S02]  /*182c10*/  LDGSTS.E [R56+0x1fa00], [R52.64], P3 ;  /* 0x1fa0000034387fae */ /* 0x0003e40009921844 */
[----:B-1----:R-:W-:Y:S01]  /*182c20*/  IMAD.MOV.U32 R52, RZ, RZ, R7 ;  /* 0x000000ffff347224 */ /* 0x002fe200078e0007 */
[----:B------:R-:W-:Y:S01]  /*182c30*/  MOV R53, R6 ;  /* 0x0000000600357202 */ /* 0x000fe20000000f00 */
[----:B------:R-:W2:Y:S04]  /*182c40*/  LDL R7, [R1+0x4f1c] ;  /* 0x004f1c0001077983 */ /* 0x000ea80000100800 */
[----:B------:R-:W2:Y:S04]  /*182c50*/  LDL R6, [R1+0x4f10] ;  /* 0x004f100001067983 */ /* 0x000ea80000100800 */
[----:B------:R1:W-:Y:S02]  /*182c60*/  LDGSTS.E [R56+0x1fc00], [R52.64], P3 ;  /* 0x1fc0000034387fae */ /* 0x0003e40009921844 */
[----:B-1----:R-:W-:Y:S01]  /*182c70*/  IMAD.MOV.U32 R52, RZ, RZ, R9 ;  /* 0x000000ffff347224 */ /* 0x002fe200078e0009 */
[----:B------:R-:W-:Y:S01]  /*182c80*/  MOV R53, R8 ;  /* 0x0000000800357202 */ /* 0x000fe20000000f00 */
[----:B------:R-:W2:Y:S04]  /*182c90*/  LDL R9, [R1+0x4f14] ;  /* 0x004f140001097983 */ /* 0x000ea80000100800 */
[----:B------:R-:W2:Y:S04]  /*182ca0*/  LDL R8, [R1+0x4f08] ;  /* 0x004f080001087983 */ /* 0x000ea80000100800 */
[----:B------:R4:W-:Y:S02]  /*182cb0*/  LDGSTS.E [R56+0x1fe00], [R52.64], P3 ;  /* 0x1fe0000034387fae */ /* 0x0009e40009921844 */
[----:B----4-:R-:W-:Y:S01]  /*182cc0*/  IMAD.MOV.U32 R52, RZ, RZ, R15 ;  /* 0x000000ffff347224 */ /* 0x010fe200078e000f */
[----:B------:R-:W-:Y:S01]  /*182cd0*/  MOV R53, R14 ;  /* 0x0000000e00357202 */ /* 0x000fe20000000f00 */
[----:B------:R-:W4:Y:S04]  /*182ce0*/  LDL R15, [R1+0x4f2c] ;  /* 0x004f2c00010f7983 */ /* 0x000f280000100800 */
[----:B------:R-:W2:Y:S04]  /*182cf0*/  LDL R14, [R1+0x4f20] ;  /* 0x004f2000010e7983 */ /* 0x000ea80000100800 */
        /* <DEDUP_REMOVED lines=96> */
[----:B------:R4:W-:Y:S02]  /*183300*/  LDGSTS.E [R56+0x27e00], [R52.64], P3 ;  /* 0x27e0000034387fae */ /* 0x0009e40009921844 */
[----:B----4-:R-:W-:Y:S01]  /*183310*/  IMAD.MOV.U32 R52, RZ, RZ, R15 ;  /* 0x000000ffff347224 */ /* 0x010fe200078e000f */
[----:B------:R-:W-:Y:S01]  /*183320*/  MOV R53, R14 ;  /* 0x0000000e00357202 */ /* 0x000fe20000000f00 */
[----:B------:R-:W2:Y:S04]  /*183330*/  LDL R15, [R1+0x4d2c] ;  /* 0x004d2c00010f7983 */ /* 0x000ea80000100800 */
[----:B------:R-:W4:Y:S04]  /*183340*/  LDL R14, [R1+0x4d20] ;  /* 0x004d2000010e7983 */ /* 0x000f280000100800 */
[----:B------:R1:W-:Y:S02]  /*183350*/  LDGSTS.E [R56+0x29800], [R52.64], P2 ;  /* 0x2980000034387fae */ /* 0x0003e40009121844 */
[----:B-1----:R-:W-:Y:S01]  /*183360*/  IMAD.MOV.U32 R52, RZ, RZ, R17 ;  /* 0x000000ffff347224 */ /* 0x002fe200078e0011 */
[----:B------:R-:W-:Y:S01]  /*183370*/  MOV R53, R16 ;  /* 0x0000001000357202 */ /* 0x000fe20000000f00 */
[----:B------:R-:W2:Y:S04]  /*183380*/  LDL R17, [R1+0x4d24] ;  /* 0x004d240001117983 */ /* 0x000ea80000100800 */
[----:B------:R-:W2:Y:S04]  /*183390*/  LDL R16, [R1+0x4d18] ;  /* 0x004d180001107983 */ /* 0x000ea80000100800 */
[----:B------:R1:W-:Y:S02]  /*1833a0*/  LDGSTS.E [R56+0x29a00], [R52.64], P2 ;  /* 0x29a0000034387fae */ /* 0x0003e40009121844 */
[----:B-1----:R-:W-:Y:S01]  /*1833b0*/  SEL R52, RZ, 0x4, !P1 ;  /* 0x00000004ff347807 */ /* 0x002fe20004800000 */
[----:B------:R-:W-:Y:S01]  /*1833c0*/  ISETP.GT.AND P1, PT, R116, 0x5b, PT ;  /* 0x0000005b7400780c */ /* 0x000fe20003f24270 */
[----:B------:R-:W2:Y:S02]  /*1833d0*/  LDL R53, [R1+0x4e1c] ;  /* 0x004e1c0001357983 */ /* 0x000ea40000100800 */
[----:B------:R-:W-:-:S04]  /*1833e0*/  SEL R52, R52, RZ, !P0 ;  /* 0x000000ff34347207 */ /* 0x000fc80004000000 */
[----:B------:R-:W-:Y:S01]  /*1833f0*/  ISETP.NE.U32.AND P3, PT, R52, RZ, PT ;  /* 0x000000ff3400720c */ /* 0x000fe20003f65070 */
[----:B------:R-:W-:-:S04]  /*183400*/  SEL R52, RZ, 0x4, !P1 ;  /* 0x00000004ff347807 */ /* 0x000fc80004800000 */
[----:B------:R-:W-:-:S04]  /*183410*/  SEL R52, R52, RZ, !P0 ;  /* 0x000000ff34347207 */ /* 0x000fc80004000000 */
[----:B------:R-:W-:Y:S02]  /*183420*/  ISETP.NE.U32.AND P1, PT, R52, RZ, PT ;  /* 0x000000ff3400720c */ /* 0x000fe40003f25070 */
[----:B------:R-:W2:Y:S02]  /*183430*/  LDL R52, [R1+0x4e10] ;  /* 0x004e100001347983 */ /* 0x000ea40000100800 */
        /* <DEDUP_REMOVED lines=100> */
[----:B----4-:R-:W-:Y:S02]  /*183a80*/  IMAD.MOV.U32 R52, RZ, RZ, R15 ;  /* 0x000000ffff347224 */ /* 0x010fe400078e000f */
[----:B------:R-:W4:Y:S04]  /*183a90*/  LDL R15, [R1+0x4a9c] ;  /* 0x004a9c00010f7983 */ /* 0x000f280000100800 */
        /* <DEDUP_REMOVED lines=38> */
[----:B---3--:R-:W-:-:S05]  /*183d00*/  MOV R53, R4 ;  /* 0x0000000400357202 */ /* 0x008fca0000000f00 */
        /* <DEDUP_REMOVED lines=8> */
[----:B------:R-:W-:Y:S01]  /*183d90*/  ISETP.NE.U32.AND P2, PT, R52, RZ, PT ;  /* 0x000000ff3400720c */ /* 0x000fe20003f45070 */
[----:B------:R-:W-:Y:S02]  /*183da0*/  IMAD.MOV.U32 R52, RZ, RZ, R7 ;  /* 0x000000ffff347224 */ /* 0x000fe400078e0007 */
[----:B------:R-:W2:Y:S04]  /*183db0*/  LDL.LU.64 R6, [R1+0x4458] ;  /* 0x0044580001067983 */ /* 0x000ea80000300a00 */
        /* <DEDUP_REMOVED lines=8> */
[----:B------:R-:W-:-:S05]  /*183e40*/  MOV R53, R12 ;  /* 0x0000000c00357202 */ /* 0x000fca0000000f00 */
[----:B------:R4:W-:Y:S02]  /*183e50*/  LDGSTS.E [R56+0x37a00], [R52.64], P3 ;  /* 0x37a0000034387fae */ /* 0x0009e40009921844 */
[----:B----4-:R-:W-:Y:S01]  /*183e60*/  IMAD.MOV.U32 R52, RZ, RZ, R15 ;  /* 0x000000ffff347224 */ /* 0x010fe200078e000f */
[----:B------:R-:W-:-:S05]  /*183e70*/  MOV R53, R14 ;  /* 0x0000000e00357202 */ /* 0x000fca0000000f00 */
[----:B------:R1:W-:Y:S02]  /*183e80*/  LDGSTS.E [R56+0x37c00], [R52.64], P3 ;  /* 0x37c0000034387fae */ /* 0x0003e40009921844 */
[----:B-1----:R-:W-:Y:S01]  /*183e90*/  IMAD.MOV.U32 R52, RZ, RZ, R17 ;  /* 0x000000ffff347224 */ /* 0x002fe200078e0011 */
[----:B------:R-:W-:-:S05]  /*183ea0*/  MOV R53, R16 ;  /* 0x0000001000357202 */ /* 0x000fca0000000f00 */
[----:B------:R1:W-:Y:S01]  /*183eb0*/  LDGSTS.E [R56+0x37e00], [R52.64], P3 ;  /* 0x37e0000034387fae */ /* 0x0003e20009921844 */
[----:B------:R-:W-:Y:S01]  /*183ec0*/  ISETP.GT.AND P1, PT, R116, 0x77, PT ;  /* 0x000000777400780c */ /* 0x000fe20003f24270 */
[----:B-1----:R-:W-:Y:S01]  /*183ed0*/  IMAD.MOV.U32 R52, RZ, RZ, R121 ;  /* 0x000000ffff347224 */ /* 0x002fe200078e0079 */
[----:B------:R-:W-:-:S05]  /*183ee0*/  MOV R53, R122 ;  /* 0x0000007a00357202 */ /* 0x000fca0000000f00 */
[----:B------:R1:W-:Y:S02]  /*183ef0*/  LDGSTS.E [R56+0x39800], [R52.64], P2 ;  /* 0x3980000034387fae */ /* 0x0003e40009121844 */
[----:B-1----:R-:W-:Y:S01]  /*183f00*/  IMAD.MOV.U32 R52, RZ, RZ, R119 ;  /* 0x000000ffff347224 */ /* 0x002fe200078e0077 */
[----:B------:R-:W-:-:S05]  /*183f10*/  MOV R53, R120 ;  /* 0x0000007800357202 */ /* 0x000fca0000000f00 */
        /* <DEDUP_REMOVED lines=22> */
[----:B------:R1:W-:Y:S04]  /*184080*/  LDGSTS.E [R56+0x3bc00], [R52.64], P3 ;  /* 0x3bc0000034387fae */ /* 0x0003e80009921844 */
[----:B------:R-:W3:Y:S01]  /*184090*/  S2R R119, SR_TID.X ;  /* 0x0000000000777919 */ /* 0x000ee20000002100 */
[----:B-1----:R-:W-:Y:S01]  /*1840a0*/  IMAD.MOV.U32 R52, RZ, RZ, R105 ;  /* 0x000000ffff347224 */ /* 0x002fe200078e0069 */
        /* <DEDUP_REMOVED lines=11> */
[----:B------:R1:W-:Y:S01]  /*184160*/  LDGSTS.E [R56+0x3dc00], [R52.64], P4 ;  /* 0x3dc0000034387fae */ /* 0x0003e2000a121844 */
[----:B---3--:R-:W-:Y:S02]  /*184170*/  LOP3.LUT R4, R119, 0x7f, RZ, 0xc0, !PT ;  /* 0x0000007f77047812 */ /* 0x008fe400078ec0ff */
[----:B-1----:R-:W-:-:S04]  /*184180*/  SEL R52, RZ, 0x4, !P1 ;  /* 0x00000004ff347807 */ /* 0x002fc80004800000 */
[----:B------:R-:W-:Y:S02]  /*184190*/  SEL R52, R52, RZ, !P0 ;  /* 0x000000ff34347207 */ /* 0x000fe40004000000 */
[----:B------:R-:W-:Y:S02]  /*1841a0*/  MOV R53, R98 ;  /* 0x0000006200357202 */ /* 0x000fe40000000f00 */
[----:B------:R-:W-:Y:S01]  /*1841b0*/  ISETP.NE.U32.AND P1, PT, R52, RZ, PT ;  /* 0x000000ff3400720c */ /* 0x000fe20003f25070 */
[----:B------:R-:W-:Y:S01]  /*1841c0*/  IMAD.MOV.U32 R52, RZ, RZ, R97 ;  /* 0x000000ffff347224 */ /* 0x000fe200078e0061 */
[----:B------:R-:W-:-:S04]  /*1841d0*/  ISETP.GE.AND P2, PT, R4, R116, PT ;  /* 0x000000740400720c */ /* 0x000fc80003f46270 */
[----:B------:R1:W-:Y:S02]  /*1841e0*/  LDGSTS.E [R56+0x3de00], [R52.64], P4 ;  /* 0x3de0000034387fae */ /* 0x0003e4000a121844 */
[----:B-1----:R-:W-:-:S04]  /*1841f0*/  SEL R52, RZ, 0x4, P2 ;  /* 0x00000004ff347807 */ /* 0x002fc80001000000 */
        /* <DEDUP_REMOVED lines=13> */
[----:B------:R-:W-:-:S03]  /*1842d0*/  IADD3 R54, R117, 0x100000, RZ ;  /* 0x0010000075367810 */ /* 0x000fc60007ffe0ff */
[----:B------:R1:W-:Y:S01]  /*1842e0*/  LDGSTS.E [R56+0x3fe00], [R52.64], P1 ;  /* 0x3fe0000034387fae */ /* 0x0003e20008921844 */
[----:B------:R-:W0:Y:S02]  /*1842f0*/  LDGDEPBAR ;  /* 0x00000000000079af */ /* 0x000e240000000000 */
        /* <DEDUP_REMOVED lines=32> */
[----:B------:R-:W3:Y:S01]  /*184500*/  LDL.LU.64 R58, [R1+0x4438] ;  /* 0x00443800013a7983 */ /* 0x000ee20000300a00 */
[----:B------:R-:W4:Y:S02]  /*184510*/  LDL.LU.64 R16, [R1+0x43f8] ;  /* 0x0043f80001107983 */ /* 0x000f240000300a00 */
[----:B------:R-:W4:Y:S02]  /*184520*/  LDL.LU.64 R14, [R1+0x43b8] ;  /* 0x0043b800010e7983 */ /* 0x000f240000300a00 */
[----:B------:R-:W4:Y:S01]  /*184530*/  LDL.LU.64 R12, [R1+0x4378] ;  /* 0x00437800010c7983 */ /* 0x000f220000300a00 */
[----:B------:R-:W4:Y:S04]  /*184540*/  LDL.LU.64 R4, [R1+0x4338] ;  /* 0x0043380001047983 */ /* 0x000f280000300a00 */
[----:B------:R1:W-:Y:S01]  /*184550*/  LDGSTS.E [R54+0x4a000], [R52.64], P0 ;  /* 0x4a00000034367fae */ /* 0x0003e20008121844 */
[----:B------:R-:W4:Y:S02]  /*184560*/  LDL.LU.64 R10, [R1+0x42f8] ;  /* 0x0042f800010a7983 */ /* 0x000f240000300a00 */
[----:B------:R-:W4:Y:S02]  /*184570*/  LDL.LU.64 R8, [R1+0x42b8] ;  /* 0x0042b80001087983 */ /* 0x000f240000300a00 */
[----:B------:R-:W4:Y:S01]  /*184580*/  LDL.LU.64 R72, [R1+0x4278] ;  /* 0x0042780001487983 */ /* 0x000f220000300a00 */
[----:B------:R-:W4:Y:S01]  /*184590*/  LDL.LU.64 R74, [R1+0x4238] ;  /* 0x00423800014a7983 */ /* 0x000f220000300a00 */
        /* <DEDUP_REMOVED lines=18> */
[----:B--2---:R-:W-:-:S05]  /*1846c0*/  IADD3 R53, P1, R6, R246, RZ ;  /* 0x000000f606357210 */ /* 0x004fca0007f3e0ff */
[----:B------:R-:W-:Y:S02]  /*1846d0*/  IMAD.X R52, R7, 0x1, R3, P1 ;  /* 0x0000000107347824 */ /* 0x000fe400008e0603 */
[----:B------:R-:W2:Y:S01]  /*1846e0*/  LDL.LU.64 R6, [R1+0x41f8] ;  /* 0x0041f80001067983 */ /* 0x000ea20000300a00 */
[----:B------:R-:W2:Y:S02]  /*1846f0*/  LDL.LU.64 R78, [R1+0x41b8] ;  /* 0x0041b800014e7983 */ /* 0x000ea40000300a00 */
[----:B------:R-:W2:Y:S02]  /*184700*/  LDL.LU.64 R80, [R1+0x4178] ;  /* 0x0041780001507983 */ /* 0x000ea40000300a00 */
[----:B------:R-:W2:Y:S01]  /*184710*/  LDL.LU.64 R82, [R1+0x4138] ;  /* 0x0041380001527983 */ /* 0x000ea20000300a00 */
[----:B------:R-:W2:Y:S01]  /*184720*/  LDL.LU.64 R84, [R1+0x40f8] ;  /* 0x0040f80001547983 */ /* 0x000ea20000300a00 */
[----:B------:R-:W2:Y:S02]  /*184730*/  LDL.LU.64 R86, [R1+0x40b8] ;  /* 0x0040b80001567983 */ /* 0x000ea40000300a00 */
[----:B------:R-:W2:Y:S01]  /*184740*/  LDL.LU.64 R88, [R1+0x4078] ;  /* 0x0040780001587983 */ /* 0x000ea20000300a00 */
[----:B---3--:R-:W-:-:S04]  /*184750*/  IADD3 R55, P1, R58, R246, RZ ;  /* 0x000000f63a377210 */ /* 0x008fc80007f3e0ff */
[----:B------:R-:W-:Y:S01]  /*184760*/  IADD3.X R54, R59, R3, RZ, P1, !PT ;  /* 0x000000033b367210 */ /* 0x000fe20000ffe4ff */
[----:B----4-:R-:W-:-:S05]  /*184770*/  IADD3 R58, P1, R16, R246, RZ ;  /* 0x000000f6103a7210 */ /* 0x010fca0007f3e0ff */
[--C-:B------:R-:W-:Y:S01]  /*184780*/  IMAD.X R57, R17, 0x1, R3.reuse, P1 ;  /* 0x0000000111397824 */ /* 0x100fe200008e0603 */
[-C--:B------:R-:W-:Y:S01]  /*184790*/  IADD3 R60, P1, R14, R246.reuse, RZ ;  /* 0x000000f60e3c7210 */ /* 0x080fe20007f3e0ff */
[----:B------:R-:W3:Y:S03]  /*1847a0*/  LDL.LU.64 R16, [R1+0x4038] ;  /* 0x0040380001107983 */ /* 0x000ee60000300a00 */
[----:B------:R-:W-:Y:S01]  /*1847b0*/  IADD3.X R59, R15, R3, RZ, P1, !PT ;  /* 0x000000030f3b7210 */ /* 0x000fe20000ffe4ff */
[-C--:B------:R-:W-:Y:S01]  /*1847c0*/  IADD3 R62, P1, R12, R246.reuse, RZ ;  /* 0x000000f60c3e7210 */ /* 0x080fe20007f3e0ff */
[----:B------:R-:W4:Y:S04]  /*1847d0*/  LDL.LU.64 R14, [R1+0x3ff8] ;  /* 0x003ff800010e7983 */ /* 0x000f280000300a00 */
[----:B------:R-:W-:Y:S01]  /*1847e0*/  IMAD.X R61, R13, 0x1, R3, P1 ;  /* 0x000000010d3d7824 */ /* 0x000fe200008e0603 */
[----:B------:R-:W-:-:S04]  /*1847f0*/  IADD3 R64, P1, R4, R246, RZ ;  /* 0x000000f604407210 */ /* 0x000fc80007f3e0ff */
[-C--:B------:R-:W-:Y:S02]  /*184800*/  IADD3.X R63, R5, R3.reuse, RZ, P1, !PT ;  /* 0x00000003053f7210 */ /* 0x080fe40000ffe4ff */
[----:B------:R-:W4:Y:S01]  /*184810*/  LDL.LU.64 R4, [R1+0x3fb8] ;  /* 0x003fb80001047983 */ /* 0x000f220000300a00 */
[-C--:B------:R-:W-:Y:S01]  /*184820*/  IADD3 R66, P1, R10, R246.reuse, RZ ;  /* 0x000000f60a427210 */ /* 0x080fe20007f3e0ff */
[----:B------:R-:W4:Y:S04]  /*184830*/  LDL.LU.64 R12, [R1+0x3f78] ;  /* 0x003f7800010c7983 */ /* 0x000f280000300a00 */
[--C-:B------:R-:W-:Y:S01]  /*184840*/  IMAD.X R65, R11, 0x1, R3.reuse, P1 ;  /* 0x000000010b417824 */ /* 0x100fe200008e0603 */
[-C--:B------:R-:W-:Y:S01]  /*184850*/  IADD3 R68, P1, R8, R246.reuse, RZ ;  /* 0x000000f608447210 */ /* 0x080fe20007f3e0ff */
[----:B------:R-:W4:Y:S03]  /*184860*/  LDL.LU.64 R10, [R1+0x3f38] ;  /* 0x003f3800010a7983 */ /* 0x000f260000300a00 */
[----:B------:R-:W-:Y:S01]  /*184870*/  IADD3.X R67, R9, R3, RZ, P1, !PT ;  /* 0x0000000309437210 */ /* 0x000fe20000ffe4ff */
[-C--:B------:R-:W-:Y:S01]  /*184880*/  IADD3 R70, P1, R72, R246.reuse, RZ ;  /* 0x000000f648467210 */ /* 0x080fe20007f3e0ff */
[----:B------:R-:W4:Y:S04]  /*184890*/  LDL.LU.64 R8, [R1+0x3ef8] ;  /* 0x003ef80001087983 */ /* 0x000f280000300a00 */
[----:B------:R-:W-:Y:S01]  /*1848a0*/  IMAD.X R69, R73, 0x1, R3, P1 ;  /* 0x0000000149457824 */ /* 0x000fe200008e0603 */
[----:B------:R-:W-:-:S04]  /*1848b0*/  IADD3 R72, P1, R74, R246, RZ ;  /* 0x000000f64a487210 */ /* 0x000fc80007f3e0ff */
[----:B------:R-:W-:Y:S02]  /*1848c0*/  IADD3.X R71, R75, R3, RZ, P1, !PT ;  /* 0x000000034b477210 */ /* 0x000fe40000ffe4ff */
[----:B--2---:R-:W-:-:S05]  /*1848d0*/  IADD3 R74, P1, R6, R246, RZ ;  /* 0x000000f6064a7210 */ /* 0x004fca0007f3e0ff */
[----:B------:R-:W-:Y:S01]  /*1848e0*/  IMAD.X R73, R7, 0x1, R3, P1 ;  /* 0x0000000107497824 */ /* 0x000fe200008e0603 */
[-C--:B------:R-:W-:Y:S01]  /*1848f0*/  IADD3 R76, P1, R78, R246.reuse, RZ ;  /* 0x000000f64e4c7210 */ /* 0x080fe20007f3e0ff */
[----:B------:R-:W2:Y:S03]  /*184900*/  LDL.LU.64 R6, [R1+0x3eb8] ;  /* 0x003eb80001067983 */ /* 0x000ea60000300a00 */
[----:B------:R-:W-:Y:S01]  /*184910*/  IADD3.X R75, R79, R3, RZ, P1, !PT ;  /* 0x000000034f4b7210 */ /* 0x000fe20000ffe4ff */
[----:B------:R-:W-:-:S05]  /*184920*/  IADD3 R78, P1, R80, R246, RZ ;  /* 0x000000f6504e7210 */ /* 0x000fca0007f3e0ff */
[----:B------:R-:W-:Y:S01]  /*184930*/  IMAD.X R77, R81, 0x1, R3, P1 ;  /* 0x00000001514d7824 */ /* 0x000fe200008e0603 */
[----:B------:R-:W-:-:S04]  /*184940*/  IADD3 R80, P1, R82, R246, RZ ;  /* 0x000000f652507210 */ /* 0x000fc80007f3e0ff */
[----:B------:R-:W-:Y:S01]  /*184950*/  IADD3.X R79, R83, R3, RZ, P1, !PT ;  /* 0x00000003534f7210 */ /* 0x000fe20000ffe4ff */
[----:B------:R-:W-:-:S05]  /*184960*/  IADD3 R82, P1, R84, R246, RZ ;  /* 0x000000f654527210 */ /* 0x000fca0007f3e0ff */
[----:B------:R-:W-:Y:S01]  /*184970*/  IMAD.X R81, R85, 0x1, R3, P1 ;  /* 0x0000000155517824 */ /* 0x000fe200008e0603 */
[----:B------:R-:W-:-:S04]  /*184980*/  IADD3 R84, P1, R86, R246, RZ ;  /* 0x000000f656547210 */ /* 0x000fc80007f3e0ff */
[----:B------:R-:W-:Y:S01]  /*184990*/  IADD3.X R83, R87, R3, RZ, P1, !PT ;  /* 0x0000000357537210 */ /* 0x000fe20000ffe4ff */
[----:B------:R-:W-:-:S05]  /*1849a0*/  IADD3 R86, P1, R88, R246, RZ ;  /* 0x000000f658567210 */ /* 0x000fca0007f3e0ff */
[----:B------:R-:W-:Y:S01]  /*1849b0*/  IMAD.X R85, R89, 0x1, R3, P1 ;  /* 0x0000000159557824 */ /* 0x000fe200008e0603 */
[----:B---3--:R-:W-:-:S04]  /*1849c0*/  IADD3 R88, P1, R16, R246, RZ ;  /* 0x000000f610587210 */ /* 0x008fc80007f3e0ff */
[----:B------:R-:W-:Y:S01]  /*1849d0*/  IADD3.X R87, R17, R3, RZ, P1, !PT ;  /* 0x0000000311577210 */ /* 0x000fe20000ffe4ff */
[----:B----4-:R-:W-:-:S05]  /*1849e0*/  IADD3 R90, P1, R14, R246, RZ ;  /* 0x000000f60e5a7210 */ /* 0x010fca0007f3e0ff */
[----:B------:R-:W-:Y:S01]  /*1849f0*/  IMAD.X R89, R15, 0x1, R3, P1 ;  /* 0x000000010f597824 */ /* 0x000fe200008e0603 */
[----:B------:R-:W-:-:S04]  /*184a00*/  IADD3 R92, P1, R4, R246, RZ ;  /* 0x000000f6045c7210 */ /* 0x000fc80007f3e0ff */
[-C--:B------:R-:W-:Y:S02]  /*184a10*/  IADD3.X R91, R5, R3.reuse, RZ, P1, !PT ;  /* 0x00000003055b7210 */ /* 0x080fe40000ffe4ff */
[----:B------:R-:W3:Y:S01]  /*184a20*/  LDL.LU.64 R4, [R1+0x3e78] ;  /* 0x003e780001047983 */ /* 0x000ee20000300a00 */
[-C--:B------:R-:W-:Y:S02]  /*184a30*/  IADD3 R94, P1, R12, R246.reuse, RZ ;  /* 0x000000f60c5e7210 */ /* 0x080fe40007f3e0ff */
[----:B------:R-:W4:Y:S03]  /*184a40*/  LDL.LU R12, [R1+0x9c] ;  /* 0x00009c00010c7983 */ /* 0x000f260000300800 */
[----:B------:R-:W-:Y:S01]  /*184a50*/  IMAD.X R93, R13, 0x1, R3, P1 ;  /* 0x000000010d5d7824 */ /* 0x000fe200008e0603 */
[----:B------:R-:W-:Y:S01]  /*184a60*/  IADD3 R96, P1, R10, R246, RZ ;  /* 0x000000f60a607210 */ /* 0x000fe20007f3e0ff */
[----:B------:R-:W4:Y:S01]  /*184a70*/  LDL.LU R13, [R1+0xa0] ;  /* 0x0000a000010d7983 */ /* 0x000f220000300800 */
[----:B------:R-:W4:Y:S02]  /*184a80*/  LDL.LU R10, [R1+0x94] ;  /* 0x00009400010a7983 */ /* 0x000f240000300800 */
[----:B------:R-:W-:-:S02]  /*184a90*/  IADD3.X R95, R11, R3, RZ, P1, !PT ;  /* 0x000000030b5f7210 */ /* 0x000fc40000ffe4ff */
[----:B------:R-:W4:Y:S01]  /*184aa0*/  LDL.LU R11, [R1+0x98] ;  /* 0x00009800010b7983 */ /* 0x000f220000300800 */
[----:B------:R-:W4:Y:S02]  /*184ab0*/  LDL.LU.64 R106, [R1+0x3e38] ;  /* 0x003e3800016a7983 */ /* 0x000f240000300a00 */
[----:B------:R-:W4:Y:S02]  /*184ac0*/  LDL.LU.64 R108, [R1+0x3df8] ;  /* 0x003df800016c7983 */ /* 0x000f240000300a00 */
[----:B------:R-:W4:Y:S01]  /*184ad0*/  LDL.LU.64 R110, [R1+0x3db8] ;  /* 0x003db800016e7983 */ /* 0x000f220000300a00 */
[----:B------:R-:W4:Y:S01]  /*184ae0*/  LDL.LU.64 R112, [R1+0x3d78] ;  /* 0x003d780001707983 */ /* 0x000f220000300a00 */
[----:B------:R-:W-:Y:S01]  /*184af0*/  IADD3 R98, P1, R8, R246, RZ ;  /* 0x000000f608627210 */ /* 0x000fe20007f3e0ff */
[----:B------:R-:W4:Y:S02]  /*184b00*/  LDL.LU.64 R114, [R1+0x3d38] ;  /* 0x003d380001727983 */ /* 0x000f240000300a00 */
[----:B------:R-:W4:Y:S01]  /*184b10*/  LDL.LU.64 R16, [R1+0x3cf8] ;  /* 0x003cf80001107983 */ /* 0x000f220000300a00 */
[----:B------:R-:W4:Y:S01]  /*184b20*/  LDL.LU R8, [R1+0x8c] ;  /* 0x00008c0001087983 */ /* 0x000f220000300800 */
[----:B------:R-:W-:-:S03]  /*184b30*/  IMAD.X R97, R9, 0x1, R3, P1 ;  /* 0x0000000109617824 */ /* 0x000fc600008e0603 */
[----:B------:R-:W4:Y:S01]  /*184b40*/  LDL.LU R9, [R1+0x90] ;  /* 0x0000900001097983 */ /* 0x000f220000300800 */
[----:B--2---:R-:W-:-:S03]  /*184b50*/  IADD3 R100, P1, R6, R246, RZ ;  /* 0x000000f606647210 */ /* 0x004fc60007f3e0ff */
[----:B------:R-:W2:Y:S01]  /*184b60*/  LDL.LU R6, [R1+0x84] ;  /* 0x0000840001067983 */ /* 0x000ea20000300800 */
[----:B------:R-:W-:-:S03]  /*184b70*/  IADD3.X R99, R7, R3, RZ, P1, !PT ;  /* 0x0000000307637210 */ /* 0x000fc60000ffe4ff */
[----:B------:R-:W2:Y:S01]  /*184b80*/  LDL.LU R7, [R1+0x88] ;  /* 0x0000880001077983 */ /* 0x000ea20000300800 */
[----:B------:R-:W2:Y:S02]  /*184b90*/  LDL.LU.64 R118, [R1+0x3cb8] ;  /* 0x003cb80001767983 */ /* 0x000ea40000300a00 */
[----:B------:R-:W2:Y:S02]  /*184ba0*/  LDL.LU.64 R120, [R1+0x3c78] ;  /* 0x003c780001787983 */ /* 0x000ea40000300a00 */
[----:B------:R-:W2:Y:S01]  /*184bb0*/  LDL.LU.64 R14, [R1+0x3c38] ;  /* 0x003c3800010e7983 */ /* 0x000ea20000300a00 */
[----:B---3--:R-:W-:-:S05]  /*184bc0*/  IADD3 R102, P1, R4, R246, RZ ;  /* 0x000000f604667210 */ /* 0x008fca0007f3e0ff */
[----:B------:R-:W-:Y:S02]  /*184bd0*/  IMAD.X R101, R5, 0x1, R3, P1 ;  /* 0x0000000105657824 */ /* 0x000fe400008e0603 */
[----:B------:R-:W3:Y:S01]  /*184be0*/  LDL.LU R5, [R1+0x80] ;  /* 0x0000800001057983 */ /* 0x000ee20000300800 */
[----:B----4-:R-:W-:-:S04]  /*184bf0*/  IADD3 R104, P1, R106, R246, RZ ;  /* 0x000000f66a687210 */ /* 0x010fc80007f3e0ff */
        /* <DEDUP_REMOVED lines=11> */
[----:B------:R-:W-:Y:S02]  /*184cb0*/  LOP3.LUT R13, R13, R12, RZ, 0x3c, !PT ;  /* 0x0000000c0d0d7212 */ /* 0x000fe400078e3cff */
[----:B------:R-:W-:Y:S02]  /*184cc0*/  LOP3.LUT R11, R11, R10, RZ, 0x3c, !PT ;  /* 0x0000000a0b0b7212 */ /* 0x000fe400078e3cff */
[----:B------:R-:W-:Y:S02]  /*184cd0*/  LOP3.LUT R9, R9, R8, RZ, 0x3c, !PT ;  /* 0x0000000809097212 */ /* 0x000fe400078e3cff */
[----:B------:R-:W-:Y:S02]  /*184ce0*/  IADD3 R122, R117, 0x100000, RZ ;  /* 0x00100000757a7810 */ /* 0x000fe40007ffe0ff */
[----:B------:R-:W-:Y:S02]  /*184cf0*/  LOP3.LUT R12, R13, R12, RZ, 0x3c, !PT ;  /* 0x0000000c0d0c7212 */ /* 0x000fe400078e3cff */
[----:B------:R-:W-:-:S02]  /*184d00*/  LOP3.LUT R10, R11, R10, RZ, 0x3c, !PT ;  /* 0x0000000a0b0a7212 */ /* 0x000fc400078e3cff */
[----:B------:R-:W-:Y:S02]  /*184d10*/  LOP3.LUT R8, R9, R8, RZ, 0x3c, !PT ;  /* 0x0000000809087212 */ /* 0x000fe400078e3cff */
[----:B------:R-:W-:Y:S02]  /*184d20*/  LOP3.LUT R163, R163, R162, RZ, 0x3c, !PT ;  /* 0x000000a2a3a37212 */ /* 0x000fe400078e3cff */
[----:B------:R-:W-:Y:S02]  /*184d30*/  LOP3.LUT R13, R13, R12, RZ, 0x3c, !PT ;  /* 0x0000000c0d0d7212 */ /* 0x000fe400078e3cff */
[----:B------:R-:W-:Y:S01]  /*184d40*/  LOP3.LUT R11, R11, R10, RZ, 0x3c, !PT ;  /* 0x0000000a0b0b7212 */ /* 0x000fe200078e3cff */
[----:B------:R1:W5:Y:S01]  /*184d50*/  LDL.LU.64 R16, [R1+0x60d8] ;  /* 0x0060d80001107983 */ /* 0x0003620000300a00 */
[----:B------:R-:W-:Y:S02]  /*184d60*/  LOP3.LUT R161, R161, R160, RZ, 0x3c, !PT ;  /* 0x000000a0a1a17212 */ /* 0x000fe400078e3cff */
[----:B------:R-:W-:-:S02]  /*184d70*/  LOP3.LUT R9, R9, R8, RZ, 0x3c, !PT ;  /* 0x0000000809097212 */ /* 0x000fc400078e3cff */
[----:B------:R-:W-:Y:S01]  /*184d80*/  LOP3.LUT R159, R159, R158, RZ, 0x3c, !PT ;  /* 0x0000009e9f9f7212 */ /* 0x000fe200078e3cff */
[----:B------:R4:W-:Y:S01]  /*184d90*/  LDGSTS.E [R122+0x51000], [R12.64], P0 ;  /* 0x510000000c7a7fae */ /* 0x0009e20008121844 */
[----:B------:R-:W-:Y:S02]  /*184da0*/  LOP3.LUT R157, R157, R156, RZ, 0x3c, !PT ;  /* 0x0000009c9d9d7212 */ /* 0x000fe400078e3cff */
[----:B------:R-:W-:Y:S02]  /*184db0*/  LOP3.LUT R162, R163, R162, RZ, 0x3c, !PT ;  /* 0x000000a2a3a27212 */ /* 0x000fe400078e3cff */
[----:B------:R-:W-:Y:S01]  /*184dc0*/  LOP3.LUT R155, R155, R154, RZ, 0x3c, !PT ;  /* 0x0000009a9b9b7212 */ /* 0x000fe200078e3cff */
[----:B------:R1:W-:Y:S01]  /*184dd0*/  LDGSTS.E [R122+0x52000], [R10.64], P0 ;  /* 0x520000000a7a7fae */ /* 0x0003e20008121844 */
[----:B------:R-:W-:Y:S02]  /*184de0*/  LOP3.LUT R160, R161, R160, RZ, 0x3c, !PT ;  /* 0x000000a0a1a07212 */ /* 0x000fe400078e3cff */
[----:B------:R-:W-:-:S02]  /*184df0*/  LOP3.LUT R153, R153, R152, RZ, 0x3c, !PT ;  /* 0x0000009899997212 */ /* 0x000fc400078e3cff */
[----:B------:R-:W-:Y:S02]  /*184e00*/  LOP3.LUT R158, R159, R158, RZ, 0x3c, !PT ;  /* 0x0000009e9f9e7212 */ /* 0x000fe400078e3cff */
[----:B------:R-:W-:Y:S01]  /*184e10*/  LOP3.LUT R151, R151, R150, RZ, 0x3c, !PT ;  /* 0x0000009697977212 */ /* 0x000fe200078e3cff */
[----:B------:R1:W-:Y:S01]  /*184e20*/  LDGSTS.E [R122+0x53000], [R8.64], P0 ;  /* 0x53000000087a7fae */ /* 0x0003e20008121844 */
[----:B------:R-:W-:Y:S02]  /*184e30*/  LOP3.LUT R156, R157, R156, RZ, 0x3c, !PT ;  /* 0x0000009c9d9c7212 */ /* 0x000fe400078e3cff */
[----:B------:R-:W-:Y:S02]  /*184e40*/  LOP3.LUT R149, R149, R148, RZ, 0x3c, !PT ;  /* 0x0000009495957212 */ /* 0x000fe400078e3cff */
[----:B------:R-:W-:Y:S02]  /*184e50*/  LOP3.LUT R163, R163, R162, RZ, 0x3c, !PT ;  /* 0x000000a2a3a37212 */ /* 0x000fe400078e3cff */
[----:B------:R-:W-:-:S02]  /*184e60*/  LOP3.LUT R154, R155, R154, RZ, 0x3c, !PT ;  /* 0x0000009a9b9a7212 */ /* 0x000fc400078e3cff */
[----:B------:R-:W-:Y:S02]  /*184e70*/  LOP3.LUT R53, R53, R52, RZ, 0x3c, !PT ;  /* 0x0000003435357212 */ /* 0x000fe400078e3cff */
[----:B------:R-:W-:Y:S02]  /*184e80*/  LOP3.LUT R161, R161, R160, RZ, 0x3c, !PT ;  /* 0x000000a0a1a17212 */ /* 0x000fe400078e3cff */
        /* <DEDUP_REMOVED lines=8> */
[----:B--2---:R-:W-:-:S04]  /*184f10*/  IADD3 R116, P1, R118, R246, RZ ;  /* 0x000000f676747210 */ /* 0x004fc80007f3e0ff */
[----:B------:R-:W-:Y:S01]  /*184f20*/  IADD3.X R115, R119, R3, RZ, P1, !PT ;  /* 0x0000000377737210 */ /* 0x000fe20000ffe4ff */
[----:B------:R-:W-:Y:S01]  /*184f30*/  IADD3 R119, P1, R120, R246, RZ ;  /* 0x000000f678777210 */ /* 0x000fe20007f3e0ff */
[----:B------:R-:W-:-:S04]  /*184f40*/  LOP3.LUT R7, R7, R6, RZ, 0x3c, !PT ;  /* 0x0000000607077212 */ /* 0x000fc800078e3cff */
[----:B------:R-:W-:Y:S01]  /*184f50*/  IMAD.X R118, R121, 0x1, R3, P1 ;  /* 0x0000000179767824 */ /* 0x000fe200008e0603 */
[----:B------:R-:W-:Y:S02]  /*184f60*/  IADD3 R121, P1, R14, R246, RZ ;  /* 0x000000f60e797210 */ /* 0x000fe40007f3e0ff */
[----:B------:R-:W-:Y:S02]  /*184f70*/  LOP3.LUT R6, R7, R6, RZ, 0x3c, !PT ;  /* 0x0000000607067212 */ /* 0x000fe400078e3cff */
[----:B------:R-:W-:Y:S02]  /*184f80*/  IADD3.X R120, R15, R3, RZ, P1, !PT ;  /* 0x000000030f787210 */ /* 0x000fe40000ffe4ff */
[----:B------:R2:W5:Y:S01]  /*184f90*/  LDL.LU.64 R14, [R1+0x60d0] ;  /* 0x0060d000010e7983 */ /* 0x0005620000300a00 */
[----:B------:R4:W-:Y:S01]  /*184fa0*/  STL.64 [R1+0x3bd0], R12 ;  /* 0x003bd00c01007387 */ /* 0x0009e20000100a00 */
[----:B------:R-:W-:-:S05]  /*184fb0*/  LOP3.LUT R7, R7, R6, RZ, 0x3c, !PT ;  /* 0x0000000607077212 */ /* 0x000fca00078e3cff */
[----:B------:R1:W-:Y:S04]  /*184fc0*/  LDGSTS.E [R122+0x54000], [R6.64], P0 ;  /* 0x54000000067a7fae */ /* 0x0003e80008121844 */
[----:B----4-:R2:W5:Y:S01]  /*184fd0*/  LDL.LU.64 R12, [R1+0x60c8] ;  /* 0x0060c800010c7983 */ /* 0x0105620000300a00 */
[----:B------:R1:W-:Y:S01]  /*184fe0*/  STL.64 [R1+0x3bc8], R10 ;  /* 0x003bc80a01007387 */ /* 0x0003e20000100a00 */
[----:B------:R-:W-:Y:S02]  /*184ff0*/  LOP3.LUT R151, R151, R150, RZ, 0x3c, !PT ;  /* 0x0000009697977212 */ /* 0x000fe400078e3cff */
[----:B------:R-:W-:Y:S02]  /*185000*/  LOP3.LUT R55, R55, R54, RZ, 0x3c, !PT ;  /* 0x0000003637377212 */ /* 0x000fe400078e3cff */
[----:B------:R-:W-:Y:S01]  /*185010*/  LOP3.LUT R149, R149, R148, RZ, 0x3c, !PT ;  /* 0x0000009495957212 */ /* 0x000fe200078e3cff */
[----:B-1----:R2:W5:Y:S01]  /*185020*/  LDL.LU.64 R10, [R1+0x60c0] ;  /* 0x0060c000010a7983 */ /* 0x0025620000300a00 */
[----:B------:R1:W-:Y:S01]  /*185030*/  STL.64 [R1+0x3bc0], R8 ;  /* 0x003bc00801007387 */ /* 0x0003e20000100a00 */
[----:B------:R-:W-:-:S02]  /*185040*/  LOP3.LUT R53, R53, R52, RZ, 0x3c, !PT ;  /* 0x0000003435357212 */ /* 0x000fc400078e3cff */
[C---:B------:R-:W-:Y:S01]  /*185050*/  LOP3.LUT R54, R55.reuse, R54, RZ, 0x3c, !PT ;  /* 0x0000003637367212 */ /* 0x040fe200078e3cff */
[----:B-1----:R2:W5:Y:S01]  /*185060*/  LDL.LU.64 R8, [R1+0x60b8] ;  /* 0x0060b80001087983 */ /* 0x0025620000300a00 */
[----:B------:R1:W-:Y:S03]  /*185070*/  STL.64 [R1+0x3bb8], R6 ;  /* 0x003bb80601007387 */ /* 0x0003e60000100a00 */
[----:B-1----:R2:W5:Y:S01]  /*185080*/  LDL.LU.64 R6, [R1+0x60b0] ;  /* 0x0060b00001067983 */ /* 0x0025620000300a00 */
[----:B------:R-:W-:Y:S01]  /*185090*/  LOP3.LUT R55, R55, R54, RZ, 0x3c, !PT ;  /* 0x0000003637377212 */ /* 0x000fe200078e3cff */
[----:B---3--:R-:W-:Y:S01]  /*1850a0*/  IMAD.MOV.U32 R4, RZ, RZ, R5 ;  /* 0x000000ffff047224 */ /* 0x008fe200078e0005 */
[----:B------:R-:W-:-:S05]  /*1850b0*/  MOV R5, R245 ;  /* 0x000000f500057202 */ /* 0x000fca0000000f00 */
[----:B------:R1:W-:Y:S04]  /*1850c0*/  STL.64 [R1+0x3bb0], R4 ;  /* 0x003bb00401007387 */ /* 0x0003e80000100a00 */
        /* <DEDUP_REMOVED lines=9> */
[----:B------:R2:W-:Y:S03]  /*185160*/  LDGSTS.E [R122+0x5e000], [R52.64], P0 ;  /* 0x5e000000347a7fae */ /* 0x0005e60008121844 */
[----:B-1----:R1:W5:Y:S01]  /*185170*/  LDL.LU.64 R4, [R1+0x60a8] ;  /* 0x0060a80001047983 */ /* 0x0023620000300a00 */
        /* <DEDUP_REMOVED lines=9> */
[----:B------:R1:W-:Y:S01]  /*185210*/  STL.64 [R1+0x4438], R54 ;  /* 0x0044383601007387 */ /* 0x0003e20000100a00 */
[----:B--2---:R-:W-:-:S05]  /*185220*/  IADD3 R52, R117, 0x100000, RZ ;  /* 0x0010000075347810 */ /* 0x004fca0007ffe0ff */
[----:B------:R1:W-:Y:S02]  /*185230*/  LDGSTS.E [R52+0x5f000], [R54.64], P0 ;  /* 0x5f00000036347fae */ /* 0x0003e40008121844 */
[----:B-1----:R-:W-:Y:S01]  /*185240*/  IMAD.MOV.U32 R54, RZ, RZ, R58 ;  /* 0x000000ffff367224 */ /* 0x002fe200078e003a */
[----:B------:R-:W-:-:S05]  /*185250*/  MOV R55, R57 ;  /* 0x0000003900377202 */ /* 0x000fca0000000f00 */
[----:B------:R1:W-:Y:S04]  /*185260*/  STL.64 [R1+0x43f8], R54 ;  /* 0x0043f83601007387 */ /* 0x0003e80000100a00 */
        /* <DEDUP_REMOVED lines=100> */
[----:B------:R1:W-:Y:S01]  /*1858b0*/  LDGSTS.E [R52+0x79000], [R54.64], P0 ;  /* 0x7900000036347fae */ /* 0x0003e20008121844 */
[----:B----4-:R-:W2:Y:S02]  /*1858c0*/  LDL R160, [R1+0x4880] ;  /* 0x0048800001a07983 */ /* 0x010ea40000100800 */
[----:B---3--:R-:W3:Y:S02]  /*1858d0*/  LDL R163, [R1+0x488c] ;  /* 0x00488c0001a37983 */ /* 0x008ee40000100800 */
[----:B-1----:R-:W-:Y:S01]  /*1858e0*/  IMAD.MOV.U32 R54, RZ, RZ, R110 ;  /* 0x000000ffff367224 */ /* 0x002fe200078e006e */
[----:B------:R-:W-:-:S05]  /*1858f0*/  MOV R55, R109 ;  /* 0x0000006d00377202 */ /* 0x000fca0000000f00 */
[----:B------:R1:W-:Y:S04]  /*185900*/  STL.64 [R1+0x3d78], R54 ;  /* 0x003d783601007387 */ /* 0x0003e80000100a00 */
[----:B------:R1:W-:Y:S01]  /*185910*/  LDGSTS.E [R52+0x7a000], [R54.64], P0 ;  /* 0x7a00000036347fae */ /* 0x0003e20008121844 */
[----:B------:R-:W4:Y:S02]  /*185920*/  LDL R150, [R1+0x4840] ;  /* 0x0048400001967983 */ /* 0x000f240000100800 */
[----:B------:R-:W4:Y:S02]  /*185930*/  LDL R153, [R1+0x484c] ;  /* 0x00484c0001997983 */ /* 0x000f240000100800 */
[----:B-1----:R-:W-:Y:S01]  /*185940*/  IMAD.MOV.U32 R54, RZ, RZ, R112 ;  /* 0x000000ffff367224 */ /* 0x002fe200078e0070 */
[----:B------:R-:W-:-:S05]  /*185950*/  MOV R55, R111 ;  /* 0x0000006f00377202 */ /* 0x000fca0000000f00 */
[----:B------:R1:W-:Y:S01]  /*185960*/  STL.64 [R1+0x3d38], R54 ;  /* 0x003d383601007387 */ /* 0x0003e20000100a00 */
[----:B------:R-:W4:Y:S02]  /*185970*/  LDL R162, [R1+0x4800] ;  /* 0x0048000001a27983 */ /* 0x000f240000100800 */
[----:B------:R-:W4:Y:S01]  /*185980*/  LDL R245, [R1+0x480c] ;  /* 0x00480c0001f57983 */ /* 0x000f220000100800 */
[----:B------:R-:W1:Y:S04]  /*185990*/  S2R R161, SR_TID.X ;  /* 0x0000000000a17919 */ /* 0x000e680000002100 */
[----:B------:R1:W-:Y:S02]  /*1859a0*/  LDGSTS.E [R52+0x7b000], [R54.64], P0 ;  /* 0x7b00000036347fae */ /* 0x0003e40008121844 */
[----:B-1----:R-:W-:Y:S01]  /*1859b0*/  IMAD.MOV.U32 R54, RZ, RZ, R114 ;  /* 0x000000ffff367224 */ /* 0x002fe200078e0072 */
[----:B------:R-:W-:-:S05]  /*1859c0*/  MOV R55, R113 ;  /* 0x0000007100377202 */ /* 0x000fca0000000f00 */
[----:B------:R1:W-:Y:S04]  /*1859d0*/  STL.64 [R1+0x3cf8], R54 ;  /* 0x003cf83601007387 */ /* 0x0003e80000100a00 */
[----:B------:R1:W-:Y:S01]  /*1859e0*/  LDGSTS.E [R52+0x7c000], [R54.64], P0 ;  /* 0x7c00000036347fae */ /* 0x0003e20008121844 */
[----:B------:R-:W4:Y:S02]  /*1859f0*/  LDL R152, [R1+0x47c0] ;  /* 0x0047c00001987983 */ /* 0x000f240000100800 */
[----:B------:R-:W4:Y:S01]  /*185a00*/  LDL R155, [R1+0x47cc] ;  /* 0x0047cc00019b7983 */ /* 0x000f220000100800 */
[----:B------:R-:W-:Y:S01]  /*185a10*/  LOP3.LUT R161, R161, 0x7f, RZ, 0xc0, !PT ;  /* 0x0000007fa1a17812 */ /* 0x000fe200078ec0ff */
[----:B-1----:R-:W-:Y:S01]  /*185a20*/  IMAD.MOV.U32 R54, RZ, RZ, R116 ;  /* 0x000000ffff367224 */ /* 0x002fe200078e0074 */
[----:B------:R-:W-:-:S03]  /*185a30*/  MOV R55, R115 ;  /* 0x0000007300377202 */ /* 0x000fc60000000f00 */
[----:B------:R-:W-:Y:S02]  /*185a40*/  IMAD.SHL.U32 R161, R161, 0x4, RZ ;  /* 0x00000004a1a17824 */ /* 0x000fe400078e00ff */
[----:B------:R1:W-:Y:S04]  /*185a50*/  STL.64 [R1+0x3cb8], R54 ;  /* 0x003cb83601007387 */ /* 0x0003e80000100a00 */
[----:B------:R1:W-:Y:S01]  /*185a60*/  LDGSTS.E [R52+0x7d000], [R54.64], P0 ;  /* 0x7d00000036347fae */ /* 0x0003e20008121844 */
[----:B------:R-:W4:Y:S02]  /*185a70*/  LDL R154, [R1+0x4780] ;  /* 0x00478000019a7983 */ /* 0x000f240000100800 */
[----:B------:R-:W4:Y:S02]  /*185a80*/  LDL R157, [R1+0x478c] ;  /* 0x00478c00019d7983 */ /* 0x000f240000100800 */
[----:B------:R-:W4:Y:S01]  /*185a90*/  LDL R156, [R1+0x4740] ;  /* 0x00474000019c7983 */ /* 0x000f220000100800 */
[----:B------:R-:W4:Y:S01]  /*185aa0*/  LDL R159, [R1+0x474c] ;  /* 0x00474c00019f7983 */ /* 0x000f220000100800 */
[----:B------:R-:W-:-:S02]  /*185ab0*/  LOP3.LUT R53, R161, 0x10, RZ, 0x3c, !PT ;  /* 0x00000010a1357812 */ /* 0x000fc400078e3cff */
[----:B------:R-:W-:Y:S02]  /*185ac0*/  IADD3 R117, R117, 0x100000, RZ ;  /* 0x0010000075757810 */ /* 0x000fe40007ffe0ff */
[----:B-1----:R-:W-:Y:S01]  /*185ad0*/  MOV R54, R119 ;  /* 0x0000007700367202 */ /* 0x002fe20000000f00 */
[----:B------:R-:W-:-:S05]  /*185ae0*/  IMAD.MOV.U32 R55, RZ, RZ, R118 ;  /* 0x000000ffff377224 */ /* 0x000fca00078e0076 */
[----:B------:R1:W-:Y:S04]  /*185af0*/  STL.64 [R1+0x3c78], R54 ;  /* 0x003c783601007387 */ /* 0x0003e80000100a00 */
[----:B------:R1:W-:Y:S02]  /*185b00*/  LDGSTS.E [R52+0x7e000], [R54.64], P0 ;  /* 0x7e00000036347fae */ /* 0x0003e40008121844 */
[----:B-1----:R-:W-:Y:S01]  /*185b10*/  MOV R54, R121 ;  /* 0x0000007900367202 */ /* 0x002fe20000000f00 */
[----:B------:R-:W-:Y:S01]  /*185b20*/  IMAD.MOV.U32 R55, RZ, RZ, R120 ;  /* 0x000000ffff377224 */ /* 0x000fe200078e0078 */
[----:B------:R-:W-:-:S04]  /*185b30*/  LEA R52, R218, R53, 0x12 ;  /* 0x00000035da347211 */ /* 0x000fc800078e90ff */
[----:B------:R2:W-:Y:S04]  /*185b40*/  STL.64 [R1+0x3c38], R54 ;  /* 0x003c383601007387 */ /* 0x0005e80000100a00 */
[----:B------:R2:W-:Y:S01]  /*185b50*/  LDGSTS.E [R117+0x7f000], [R54.64], P0 ;  /* 0x7f00000036757fae */ /* 0x0005e20008121844 */
[----:B------:R-:W-:Y:S01]  /*185b60*/  IADD3 R53, R52, 0x100000, RZ ;  /* 0x0010000034357810 */ /* 0x000fe20007ffe0ff */
[----:B------:R-:W4:Y:S02]  /*185b70*/  LDL R158, [R1+0x4700] ;  /* 0x00470000019e7983 */ /* 0x000f240000100800 */
[----:B------:R-:W4:Y:S01]  /*185b80*/  LDL R161, [R1+0x470c] ;  /* 0x00470c0001a17983 */ /* 0x000f220000100800 */
[----:B------:R-:W4:Y:S04]  /*185b90*/  LDL R148, [R1+0x4640] ;  /* 0x0046400001947983 */ /* 0x000f280000100800 */
[----:B------:R-:W4:Y:S01]  /*185ba0*/  LDL R151, [R1+0x4654] ;  /* 0x0046540001977983 */ /* 0x000f220000100800 */
[----:B--2---:R-:W-:Y:S01]  /*185bb0*/  MOV R55, R160 ;  /* 0x000000a000377202 */ /* 0x004fe20000000f00 */
[----:B---3--:R-:W-:-:S02]  /*185bc0*/  IMAD.MOV.U32 R54, RZ, RZ, R163 ;  /* 0x000000ffff367224 */ /* 0x008fc400078e00a3 */
[----:B------:R-:W2:Y:S04]  /*185bd0*/  LDL R160, [R1+0x46c0] ;  /* 0x0046c00001a07983 */ /* 0x000ea80000100800 */
[----:B------:R-:W3:Y:S04]  /*185be0*/  LDL R163, [R1+0x46cc] ;  /* 0x0046cc0001a37983 */ /* 0x000ee80000100800 */
[----:B------:R4:W-:Y:S02]  /*185bf0*/  LDGSTS.E [R53+0x40200], [R54.64], P0 ;  /* 0x4020000036357fae */ /* 0x0009e40008121844 */
[----:B----4-:R-:W-:Y:S01]  /*185c00*/  MOV R55, R150 ;  /* 0x0000009600377202 */ /* 0x010fe20000000f00 */
[----:B------:R-:W-:Y:S01]  /*185c10*/  IMAD.MOV.U32 R54, RZ, RZ, R153 ;  /* 0x000000ffff367224 */ /* 0x000fe200078e0099 */
[----:B------:R-:W4:Y:S04]  /*185c20*/  LDL R150, [R1+0x4600] ;  /* 0x0046000001967983 */ /* 0x000f280000100800 */
[----:B------:R-:W4:Y:S04]  /*185c30*/  LDL R153, [R1+0x4614] ;  /* 0x0046140001997983 */ /* 0x000f280000100800 */
[----:B------:R1:W-:Y:S02]  /*185c40*/  LDGSTS.E [R53+0x41200], [R54.64], P0 ;  /* 0x4120000036357fae */ /* 0x0003e40008121844 */
[----:B-1----:R-:W-:Y:S01]  /*185c50*/  MOV R55, R162 ;  /* 0x000000a200377202 */ /* 0x002fe20000000f00 */
        /* <DEDUP_REMOVED lines=14> */
[----:B-1----:R-:W-:Y:S01]  /*185d40*/  IMAD.MOV.U32 R54, RZ, RZ, R159 ;  /* 0x000000ffff367224 */ /* 0x002fe200078e009f */
[----:B------:R-:W-:Y:S01]  /*185d50*/  MOV R55, R156 ;  /* 0x0000009c00377202 */ /* 0x000fe20000000f00 */
        /* <DEDUP_REMOVED lines=8> */
[----:B--2---:R-:W-:Y:S01]  /*185de0*/  MOV R55, R160 ;  /* 0x000000a000377202 */ /* 0x004fe20000000f00 */
[----:B---3--:R-:W-:Y:S01]  /*185df0*/  IMAD.MOV.U32 R54, RZ, RZ, R163 ;  /* 0x000000ffff367224 */ /* 0x008fe200078e00a3 */
[----:B------:R-:W2:Y:S04]  /*185e00*/  LDL R160, [R1+0x44cc] ;  /* 0x0044cc0001a07983 */ /* 0x000ea80000100800 */
[----:B------:R-:W3:Y:S04]  /*185e10*/  LDL R163, [R1+0x44d0] ;  /* 0x0044d00001a37983 */ /* 0x000ee80000100800 */
[----:B------:R4:W-:Y:S02]  /*185e20*/  LDGSTS.E [R53+0x47200], [R54.64], P0 ;  /* 0x4720000036357fae */ /* 0x0009e40008121844 */
[----:B----4-:R-:W-:Y:S01]  /*185e30*/  MOV R55, R162 ;  /* 0x000000a200377202 */ /* 0x010fe20000000f00 */
[----:B------:R-:W-:Y:S01]  /*185e40*/  IMAD.MOV.U32 R54, RZ, RZ, R245 ;  /* 0x000000ffff367224 */ /* 0x000fe200078e00f5 */
[----:B------:R-:W4:Y:S04]  /*185e50*/  LDL R162, [R1+0x448c] ;  /* 0x00448c0001a27983 */ /* 0x000f280000100800 */
[----:B------:R-:W4:Y:S01]  /*185e60*/  LDL R245, [R1+0x4490] ;  /* 0x0044900001f57983 */ /* 0x000f220000100800 */
[----:B------:R-:W4:Y:S03]  /*185e70*/  LDL.LU.64 R76, [R1+0x4450] ;  /* 0x00445000014c7983 */ /* 0x000f260000300a00 */
[----:B------:R1:W-:Y:S01]  /*185e80*/  LDGSTS.E [R53+0x48200], [R54.64], P0 ;  /* 0x4820000036357fae */ /* 0x0003e20008121844 */
        /* <DEDUP_REMOVED lines=27> */
[----:B--2---:R-:W-:Y:S01]  /*186040*/  MOV R55, R160 ;  /* 0x000000a000377202 */ /* 0x004fe20000000f00 */
[----:B---3--:R-:W-:-:S05]  /*186050*/  IMAD.MOV.U32 R54, RZ, RZ, R163 ;  /* 0x000000ffff367224 */ /* 0x008fca00078e00a3 */
[----:B------:R4:W-:Y:S02]  /*186060*/  LDGSTS.E [R53+0x4f200], [R54.64], P0 ;  /* 0x4f20000036357fae */ /* 0x0009e40008121844 */
[----:B----4-:R-:W-:Y:S01]  /*186070*/  MOV R55, R162 ;  /* 0x000000a200377202 */ /* 0x010fe20000000f00 */
[----:B------:R-:W-:-:S05]  /*186080*/  IMAD.MOV.U32 R54, RZ, RZ, R245 ;  /* 0x000000ffff367224 */ /* 0x000fca00078e00f5 */
[----:B------:R1:W-:Y:S02]  /*186090*/  LDGSTS.E [R53+0x50200], [R54.64], P0 ;  /* 0x5020000036357fae */ /* 0x0003e40008121844 */
[----:B-1----:R-:W-:-:S05]  /*1860a0*/  IADD3 R54, P1, R76, R246, RZ ;  /* 0x000000f64c367210 */ /* 0x002fca0007f3e0ff */
[----:B------:R-:W-:Y:S02]  /*1860b0*/  IMAD.X R53, R77, 0x1, R3, P1 ;  /* 0x000000014d357824 */ /* 0x000fe400008e0603 */
[----:B------:R-:W2:Y:S01]  /*1860c0*/  LDL.LU.64 R76, [R1+0x41f0] ;  /* 0x0041f000014c7983 */ /* 0x000ea20000300a00 */
[----:B------:R-:W3:Y:S02]  /*1860d0*/  LDL.LU.64 R78, [R1+0x41b0] ;  /* 0x0041b000014e7983 */ /* 0x000ee40000300a00 */
[----:B------:R-:W4:Y:S02]  /*1860e0*/  LDL.LU.64 R80, [R1+0x4170] ;  /* 0x0041700001507983 */ /* 0x000f240000300a00 */
[----:B------:R-:W3:Y:S01]  /*1860f0*/  LDL.LU.64 R82, [R1+0x4130] ;  /* 0x0041300001527983 */ /* 0x000ee20000300a00 */
[----:B------:R-:W3:Y:S01]  /*186100*/  LDL.LU.64 R84, [R1+0x40f0] ;  /* 0x0040f00001547983 */ /* 0x000ee20000300a00 */
[----:B------:R-:W3:Y:S02]  /*186110*/  LDL.LU.64 R86, [R1+0x40b0] ;  /* 0x0040b00001567983 */ /* 0x000ee40000300a00 */
[----:B------:R-:W3:Y:S02]  /*186120*/  LDL.LU.64 R88, [R1+0x4070] ;  /* 0x0040700001587983 */ /* 0x000ee40000300a00 */
        /* <DEDUP_REMOVED lines=11> */
[----:B------:R-:W4:Y:S02]  /*1861e0*/  LDL.LU R151, [R1+0xd8] ;  /* 0x0000d80001977983 */ /* 0x000f240000300800 */
[----:B------:R-:W4:Y:S01]  /*1861f0*/  LDL.LU R150, [R1+0xdc] ;  /* 0x0000dc0001967983 */ /* 0x000f220000300800 */
[----:B------:R-:W4:Y:S01]  /*186200*/  LDL.LU R153, [R1+0xd0] ;  /* 0x0000d00001997983 */ /* 0x000f220000300800 */
[----:B------:R-:W4:Y:S02]  /*186210*/  LDL.LU R152, [R1+0xd4] ;  /* 0x0000d40001987983 */ /* 0x000f240000300800 */
[----:B------:R-:W4:Y:S02]  /*186220*/  LDL.LU.64 R112, [R1+0x3d70] ;  /* 0x003d700001707983 */ /* 0x000f240000300a00 */
[----:B------:R-:W4:Y:S01]  /*186230*/  LDL.LU.64 R114, [R1+0x3d30] ;  /* 0x003d300001727983 */ /* 0x000f220000300a00 */
[----:B------:R-:W4:Y:S01]  /*186240*/  LDL.LU.64 R116, [R1+0x3cf0] ;  /* 0x003cf00001747983 */ /* 0x000f220000300a00 */
[----:B------:R-:W4:Y:S02]  /*186250*/  LDL.LU R155, [R1+0xc8] ;  /* 0x0000c800019b7983 */ /* 0x000f240000300800 */
[----:B------:R-:W4:Y:S02]  /*186260*/  LDL.LU R154, [R1+0xcc] ;  /* 0x0000cc00019a7983 */ /* 0x000f240000300800 */
[----:B------:R-:W4:Y:S01]  /*186270*/  LDL.LU R157, [R1+0xc0] ;  /* 0x0000c000019d7983 */ /* 0x000f220000300800 */
[----:B------:R-:W4:Y:S01]  /*186280*/  LDL.LU R156, [R1+0xc4] ;  /* 0x0000c400019c7983 */ /* 0x000f220000300800 */
[----:B------:R-:W4:Y:S02]  /*186290*/  LDL.LU.64 R118, [R1+0x3cb0] ;  /* 0x003cb00001767983 */ /* 0x000f240000300a00 */
[----:B------:R-:W4:Y:S02]  /*1862a0*/  LDL.LU.64 R120, [R1+0x3c70] ;  /* 0x003c700001787983 */ /* 0x000f240000300a00 */
[----:B------:R-:W4:Y:S01]  /*1862b0*/  LDL.LU.64 R148, [R1+0x3c30] ;  /* 0x003c300001947983 */ /* 0x000f220000300a00 */
[----:B------:R-:W4:Y:S01]  /*1862c0*/  LDL.LU R159, [R1+0xb8] ;  /* 0x0000b800019f7983 */ /* 0x000f220000300800 */
[----:B------:R-:W4:Y:S02]  /*1862d0*/  LDL.LU R158, [R1+0xbc] ;  /* 0x0000bc00019e7983 */ /* 0x000f240000300800 */
[----:B------:R-:W4:Y:S02]  /*1862e0*/  LDL.LU R161, [R1+0xb0] ;  /* 0x0000b00001a17983 */ /* 0x000f240000300800 */
[----:B------:R-:W4:Y:S01]  /*1862f0*/  LDL.LU R160, [R1+0xb4] ;  /* 0x0000b40001a07983 */ /* 0x000f220000300800 */
[----:B------:R-:W4:Y:S01]  /*186300*/  LDL.LU R163, [R1+0xa8] ;  /* 0x0000a80001a37983 */ /* 0x000f220000300800 */
[----:B------:R-:W4:Y:S02]  /*186310*/  LDL.LU R162, [R1+0xac] ;  /* 0x0000ac0001a27983 */ /* 0x000f240000300800 */
[----:B------:R-:W4:Y:S01]  /*186320*/  LDL.LU R245, [R1+0xa4] ;  /* 0x0000a40001f57983 */ /* 0x000f220000300800 */
        /* <DEDUP_REMOVED lines=17> */
[----:B------:R-:W-:Y:S02]  /*186440*/  IADD3.X R72, R75, R3, RZ, P1, !PT ;  /* 0x000000034b487210 */ /* 0x000fe40000ffe4ff */
[----:B------:R-:W-:Y:S02]  /*186450*/  IADD3 R122, R52, 0x100000, RZ ;  /* 0x00100000347a7810 */ /* 0x000fe40007ffe0ff */
[----:B--2---:R-:W-:-:S05]  /*186460*/  IADD3 R75, P1, R76, R246, RZ ;  /* 0x000000f64c4b7210 */ /* 0x004fca0007f3e0ff */
[----:B------:R-:W-:Y:S01]  /*186470*/  IMAD.X R74, R77, 0x1, R3, P1 ;  /* 0x000000014d4a7824 */ /* 0x000fe200008e0603 */
[----:B---3--:R-:W-:-:S04]  /*186480*/  IADD3 R77, P1, R78, R246, RZ ;  /* 0x000000f64e4d7210 */ /* 0x008fc80007f3e0ff */
[----:B------:R-:W-:Y:S01]  /*186490*/  IADD3.X R76, R79, R3, RZ, P1, !PT ;  /* 0x000000034f4c7210 */ /* 0x000fe20000ffe4ff */
[----:B----4-:R-:W-:-:S05]  /*1864a0*/  IADD3 R79, P1, R80, R246, RZ ;  /* 0x000000f6504f7210 */ /* 0x010fca0007f3e0ff */
        /* <DEDUP_REMOVED lines=41> */
[----:B------:R-:W-:Y:S01]  /*186740*/  IADD3 R121, P1, R148, R246, RZ ;  /* 0x000000f694797210 */ /* 0x000fe20007f3e0ff */
[----:B------:R-:W-:-:S03]  /*186750*/  IMAD.MOV.U32 R148, RZ, RZ, R150 ;  /* 0x000000ffff947224 */ /* 0x000fc600078e0096 */
[----:B------:R-:W-:Y:S01]  /*186760*/  IADD3.X R120, R149, R3, RZ, P1, !PT ;  /* 0x0000000395787210 */ /* 0x000fe20000ffe4ff */
        /* <DEDUP_REMOVED lines=52> */
[----:B------:R-:W-:Y:S01]  /*186ab0*/  MOV R149, R53 ;  /* 0x0000003500957202 */ /* 0x000fe20000000f00 */
[----:B------:R-:W-:Y:S02]  /*186ac0*/  IADD3 R53, R52, 0x100000, RZ ;  /* 0x0010000034357810 */ /* 0x000fe40007ffe0ff */
[----:B------:R-:W-:-:S02]  /*186ad0*/  IMAD.MOV.U32 R54, RZ, RZ, R57 ;  /* 0x000000ffff367224 */ /* 0x000fc400078e0039 */
[----:B------:R-:W-:Y:S04]  /*186ae0*/  STL.64 [R1+0x4450], R148 ;  /* 0x0044509401007387 */ /* 0x000fe80000100a00 */
[----:B------:R1:W-:Y:S01]  /*186af0*/  LDGSTS.E [R122+0x5e200], [R148.64], P0 ;  /* 0x5e200000947a7fae */ /* 0x0003e20008121844 */
[----:B------:R2:W-:Y:S02]  /*186b00*/  STL.64 [R1+0x4430], R54 ;  /* 0x0044303601007387 */ /* 0x0005e40000100a00 */
[----:B------:R2:W-:Y:S02]  /*186b10*/  LDGSTS.E [R53+0x5f200], [R54.64], P0 ;  /* 0x5f20000036357fae */ /* 0x0005e40008121844 */
[----:B--2---:R-:W-:Y:S01]  /*186b20*/  MOV R54, R59 ;  /* 0x0000003b00367202 */ /* 0x004fe20000000f00 */
[----:B------:R-:W-:-:S05]  /*186b30*/  IMAD.MOV.U32 R55, RZ, RZ, R58 ;  /* 0x000000ffff377224 */ /* 0x000fca00078e003a */
[----:B------:R2:W-:Y:S04]  /*186b40*/  STL.64 [R1+0x43f0], R54 ;  /* 0x0043f03601007387 */ /* 0x0005e80000100a00 */
        /* <DEDUP_REMOVED lines=100> */
[----:B------:R2:W-:Y:S01]  /*187190*/  LDGSTS.E [R53+0x79200], [R54.64], P0 ;  /* 0x7920000036357fae */ /* 0x0005e20008121844 */
[----:B------:R-:W3:Y:S02]  /*1871a0*/  LDL R160, [R1+0x4878] ;  /* 0x0048780001a07983 */ /* 0x000ee40000100800 */
[----:B------:R-:W4:Y:S01]  /*1871b0*/  LDL R163, [R1+0x4884] ;  /* 0x0048840001a37983 */ /* 0x000f220000100800 */
[----:B--2---:R-:W-:Y:S01]  /*1871c0*/  MOV R54, R111 ;  /* 0x0000006f00367202 */ /* 0x004fe20000000f00 */
[----:B------:R-:W-:-:S05]  /*1871d0*/  IMAD.MOV.U32 R55, RZ, RZ, R110 ;  /* 0x000000ffff377224 */ /* 0x000fca00078e006e */
[----:B------:R2:W-:Y:S01]  /*1871e0*/  STL.64 [R1+0x3d70], R54 ;  /* 0x003d703601007387 */ /* 0x0005e20000100a00 */
[----:B------:R-:W4:Y:S02]  /*1871f0*/  LDL R162, [R1+0x4838] ;  /* 0x0048380001a27983 */ /* 0x000f240000100800 */
[----:B------:R-:W4:Y:S01]  /*187200*/  LDL R245, [R1+0x4844] ;  /* 0x0048440001f57983 */ /* 0x000f220000100800 */
[----:B------:R2:W-:Y:S02]  /*187210*/  LDGSTS.E [R53+0x7a200], [R54.64], P0 ;  /* 0x7a20000036357fae */ /* 0x0005e40008121844 */
[----:B--2---:R-:W-:Y:S01]  /*187220*/  MOV R54, R113 ;  /* 0x0000007100367202 */ /* 0x004fe20000000f00 */
[----:B------:R-:W-:-:S05]  /*187230*/  IMAD.MOV.U32 R55, RZ, RZ, R112 ;  /* 0x000000ffff377224 */ /* 0x000fca00078e0070 */
[----:B------:R2:W-:Y:S04]  /*187240*/  STL.64 [R1+0x3d30], R54 ;  /* 0x003d303601007387 */ /* 0x0005e80000100a00 */
[----:B------:R2:W-:Y:S01]  /*187250*/  LDGSTS.E [R53+0x7b200], [R54.64], P0 ;  /* 0x7b20000036357fae */ /* 0x0005e20008121844 */
[----:B------:R-:W4:Y:S02]  /*187260*/  LDL R150, [R1+0x47f8] ;  /* 0x0047f80001967983 */ /* 0x000f240000100800 */
[----:B------:R-:W4:Y:S02]  /*187270*/  LDL R153, [R1+0x4804] ;  /* 0x0048040001997983 */ /* 0x000f240000100800 */
[----:B------:R-:W4:Y:S01]  /*187280*/  LDL R152, [R1+0x47b8] ;  /* 0x0047b80001987983 */ /* 0x000f220000100800 */
[----:B------:R-:W4:Y:S01]  /*187290*/  LDL R155, [R1+0x47c4] ;  /* 0x0047c400019b7983 */ /* 0x000f220000100800 */
[----:B--2---:R-:W-:Y:S01]  /*1872a0*/  MOV R54, R115 ;  /* 0x0000007300367202 */ /* 0x004fe20000000f00 */
[----:B------:R-:W-:-:S05]  /*1872b0*/  IMAD.MOV.U32 R55, RZ, RZ, R114 ;  /* 0x000000ffff377224 */ /* 0x000fca00078e0072 */
[----:B------:R2:W-:Y:S04]  /*1872c0*/  STL.64 [R1+0x3cf0], R54 ;  /* 0x003cf03601007387 */ /* 0x0005e80000100a00 */
[----:B------:R2:W-:Y:S01]  /*1872d0*/  LDGSTS.E [R53+0x7c200], [R54.64], P0 ;  /* 0x7c20000036357fae */ /* 0x0005e20008121844 */
[----:B------:R-:W4:Y:S02]  /*1872e0*/  LDL R154, [R1+0x4778] ;  /* 0x00477800019a7983 */ /* 0x000f240000100800 */
[----:B------:R-:W4:Y:S01]  /*1872f0*/  LDL R157, [R1+0x4784] ;  /* 0x00478400019d7983 */ /* 0x000f220000100800 */
[----:B--2---:R-:W-:Y:S01]  /*187300*/  MOV R54, R117 ;  /* 0x0000007500367202 */ /* 0x004fe20000000f00 */
[----:B------:R-:W-:-:S05]  /*187310*/  IMAD.MOV.U32 R55, RZ, RZ, R116 ;  /* 0x000000ffff377224 */ /* 0x000fca00078e0074 */
[----:B------:R2:W-:Y:S04]  /*187320*/  STL.64 [R1+0x3cb0], R54 ;  /* 0x003cb03601007387 */ /* 0x0005e80000100a00 */
[----:B------:R2:W-:Y:S01]  /*187330*/  LDGSTS.E [R53+0x7d200], [R54.64], P0 ;  /* 0x7d20000036357fae */ /* 0x0005e20008121844 */
[----:B------:R-:W-:Y:S02]  /*187340*/  IADD3 R52, R52, 0x100000, RZ ;  /* 0x0010000034347810 */ /* 0x000fe40007ffe0ff */
        /* <DEDUP_REMOVED lines=8> */
[----:B------:R2:W-:Y:S01]  /*1873d0*/  STL.64 [R1+0x3c30], R54 ;  /* 0x003c303601007387 */ /* 0x0005e20000100a00 */
[----:B------:R-:W4:Y:S02]  /*1873e0*/  LDL R158, [R1+0x46f8] ;  /* 0x0046f800019e7983 */ /* 0x000f240000100800 */
[----:B------:R-:W4:Y:S01]  /*1873f0*/  LDL R161, [R1+0x4704] ;  /* 0x0047040001a17983 */ /* 0x000f220000100800 */
[----:B------:R2:W-:Y:S01]  /*187400*/  LDGSTS.E [R52+0x7f200], [R54.64], P0 ;  /* 0x7f20000036347fae */ /* 0x0005e20008121844 */
[----:B-1----:R-:W4:Y:S02]  /*187410*/  LDL R148, [R1+0x4638] ;  /* 0x0046380001947983 */ /* 0x002f240000100800 */
[----:B------:R-:W4:Y:S01]  /*187420*/  LDL R151, [R1+0x4644] ;  /* 0x0046440001977983 */ /* 0x000f220000100800 */
[----:B--2---:R-:W-:Y:S01]  /*187430*/  IADD3 R54, R2, 0x100000, RZ ;  /* 0x0010000002367810 */ /* 0x004fe20007ffe0ff */
[----:B---3--:R-:W-:Y:S01]  /*187440*/  IMAD.MOV.U32 R53, RZ, RZ, R160 ;  /* 0x000000ffff357224 */ /* 0x008fe200078e00a0 */
[----:B----4-:R-:W-:Y:S01]  /*187450*/  MOV R52, R163 ;  /* 0x000000a300347202 */ /* 0x010fe20000000f00 */
[----:B------:R-:W2:Y:S04]  /*187460*/  LDL R160, [R1+0x46b8] ;  /* 0x0046b80001a07983 */ /* 0x000ea80000100800 */
[----:B------:R-:W3:Y:S04]  /*187470*/  LDL R163, [R1+0x46c4] ;  /* 0x0046c40001a37983 */ /* 0x000ee80000100800 */
[----:B------:R1:W-:Y:S02]  /*187480*/  LDGSTS.E [R54+0x40400], [R52.64], P0 ;  /* 0x4040000034367fae */ /* 0x0003e40008121844 */
[----:B-1----:R-:W-:Y:S01]  /*187490*/  IMAD.MOV.U32 R53, RZ, RZ, R162 ;  /* 0x000000ffff357224 */ /* 0x002fe200078e00a2 */
[----:B------:R-:W-:Y:S01]  /*1874a0*/  MOV R52, R245 ;  /* 0x000000f500347202 */ /* 0x000fe20000000f00 */
        /* <DEDUP_REMOVED lines=28> */
[----:B--2---:R-:W-:Y:S01]  /*187670*/  IMAD.MOV.U32 R53, RZ, RZ, R160 ;  /* 0x000000ffff357224 */ /* 0x004fe200078e00a0 */
[----:B---3--:R-:W-:Y:S01]  /*187680*/  MOV R52, R163 ;  /* 0x000000a300347202 */ /* 0x008fe20000000f00 */
[----:B------:R-:W2:Y:S04]  /*187690*/  LDL R160, [R1+0x44b8] ;  /* 0x0044b80001a07983 */ /* 0x000ea80000100800 */
[----:B------:R-:W3:Y:S04]  /*1876a0*/  LDL R163, [R1+0x44d4] ;  /* 0x0044d40001a37983 */ /* 0x000ee80000100800 */
[----:B------:R4:W-:Y:S02]  /*1876b0*/  LDGSTS.E [R54+0x47400], [R52.64], P0 ;  /* 0x4740000034367fae */ /* 0x0009e40008121844 */
[----:B----4-:R-:W-:Y:S01]  /*1876c0*/  IMAD.MOV.U32 R53, RZ, RZ, R162 ;  /* 0x000000ffff357224 */ /* 0x010fe200078e00a2 */
[----:B------:R-:W-:Y:S01]  /*1876d0*/  MOV R52, R245 ;  /* 0x000000f500347202 */ /* 0x000fe20000000f00 */
        /* <DEDUP_REMOVED lines=12> */
[----:B------:R-:W4:Y:S01]  /*1877a0*/  LDL.LU.64 R74, [R1+0x4228] ;  /* 0x00422800014a7983 */ /* 0x000f220000300a00 */
[----:B-1----:R-:W-:Y:S01]  /*1877b0*/  MOV R52, R151 ;  /* 0x0000009700347202 */ /* 0x002fe20000000f00 */
        /* <DEDUP_REMOVED lines=17> */
[----:B--2---:R-:W-:Y:S01]  /*1878d0*/  IMAD.MOV.U32 R53, RZ, RZ, R160 ;  /* 0x000000ffff357224 */ /* 0x004fe200078e00a0 */
[----:B---3--:R-:W-:-:S05]  /*1878e0*/  MOV R52, R163 ;  /* 0x000000a300347202 */ /* 0x008fca0000000f00 */
[----:B------:R4:W-:Y:S02]  /*1878f0*/  LDGSTS.E [R54+0x4f400], [R52.64], P0 ;  /* 0x4f40000034367fae */ /* 0x0009e40008121844 */
[----:B----4-:R-:W-:Y:S01]  /*187900*/  IMAD.MOV.U32 R53, RZ, RZ, R162 ;  /* 0x000000ffff357224 */ /* 0x010fe200078e00a2 */
[----:B------:R-:W-:-:S05]  /*187910*/  MOV R52, R245 ;  /* 0x000000f500347202 */ /* 0x000fca0000000f00 */
[----:B------:R1:W-:Y:S02]  /*187920*/  LDGSTS.E [R54+0x50400], [R52.64], P0 ;  /* 0x5040000034367fae */ /* 0x0003e40008121844 */
[----:B-1----:R-:W-:-:S04]  /*187930*/  IADD3 R53, P1, R76, R246, RZ ;  /* 0x000000f64c357210 */ /* 0x002fc80007f3e0ff */
[----:B------:R-:W-:Y:S02]  /*187940*/  IADD3.X R52, R77, R3, RZ, P1, !PT ;  /* 0x000000034d347210 */ /* 0x000fe40000ffe4ff */
[----:B------:R-:W2:Y:S01]  /*187950*/  LDL.LU.64 R76, [R1+0x41e8] ;  /* 0x0041e800014c7983 */ /* 0x000ea20000300a00 */
[----:B------:R-:W3:Y:S02]  /*187960*/  LDL.LU.64 R78, [R1+0x41a8] ;  /* 0x0041a800014e7983 */ /* 0x000ee40000300a00 */
[----:B------:R-:W4:Y:S02]  /*187970*/  LDL.LU.64 R80, [R1+0x4168] ;  /* 0x0041680001507983 */ /* 0x000f240000300a00 */
[----:B------:R-:W3:Y:S01]  /*187980*/  LDL.LU.64 R82, [R1+0x4128] ;  /* 0x0041280001527983 */ /* 0x000ee20000300a00 */
[----:B------:R-:W3:Y:S01]  /*187990*/  LDL.LU.64 R84, [R1+0x40e8] ;  /* 0x0040e80001547983 */ /* 0x000ee20000300a00 */
[----:B------:R-:W3:Y:S02]  /*1879a0*/  LDL.LU.64 R86, [R1+0x40a8] ;  /* 0x0040a80001567983 */ /* 0x000ee40000300a00 */
        /* <DEDUP_REMOVED lines=21> */
[----:B------:R-:W4:Y:S01]  /*187b00*/  LDL.LU R153, [R1+0x10c] ;  /* 0x00010c0001997983 */ /* 0x000f220000300800 */
[----:B------:R-:W4:Y:S01]  /*187b10*/  LDL.LU R152, [R1+0x110] ;  /* 0x0001100001987983 */ /* 0x000f220000300800 */
[----:B------:R-:W4:Y:S02]  /*187b20*/  LDL.LU R155, [R1+0x104] ;  /* 0x00010400019b7983 */ /* 0x000f240000300800 */
[----:B------:R-:W4:Y:S02]  /*187b30*/  LDL.LU R154, [R1+0x108] ;  /* 0x00010800019a7983 */ /* 0x000f240000300800 */
[----:B------:R-:W4:Y:S01]  /*187b40*/  LDL.LU.64 R164, [R1+0x3c28] ;  /* 0x003c280001a47983 */ /* 0x000f220000300a00 */
        /* <DEDUP_REMOVED lines=30> */
[----:B------:R-:W-:Y:S02]  /*187d30*/  LOP3.LUT R54, R55, R54, RZ, 0x3c, !PT ;  /* 0x0000003637367212 */ /* 0x000fe400078e3cff */
[----:B------:R-:W-:Y:S02]  /*187d40*/  LOP3.LUT R53, R53, R52, RZ, 0x3c, !PT ;  /* 0x0000003435357212 */ /* 0x000fe400078e3cff */
[----:B--2---:R-:W-:-:S04]  /*187d50*/  IADD3 R74, P1, R76, R246, RZ ;  /* 0x000000f64c4a7210 */ /* 0x004fc80007f3e0ff */
[----:B------:R-:W-:Y:S01]  /*187d60*/  IADD3.X R73, R77, R3, RZ, P1, !PT ;  /* 0x000000034d497210 */ /* 0x000fe20000ffe4ff */
[----:B---3--:R-:W-:-:S05]  /*187d70*/  IADD3 R76, P1, R78, R246, RZ ;  /* 0x000000f64e4c7210 */ /* 0x008fca0007f3e0ff */
[----:B------:R-:W-:Y:S01]  /*187d80*/  IMAD.X R75, R79, 0x1, R3, P1 ;  /* 0x000000014f4b7824 */ /* 0x000fe200008e0603 */
        /* <DEDUP_REMOVED lines=42> */
[----:B------:R-:W-:Y:S01]  /*188030*/  IADD3 R121, R2, 0x100000, RZ ;  /* 0x0010000002797810 */ /* 0x000fe20007ffe0ff */
[----:B------:R1:W-:Y:S04]  /*188040*/  STL.64 [R1+0x3aa0], R148 ;  /* 0x003aa09401007387 */ /* 0x0003e80000100a00 */
[----:B------:R1:W-:Y:S02]  /*188050*/  LDGSTS.E [R121+0x51400], [R148.64], P0 ;  /* 0x5140000094797fae */ /* 0x0003e40008121844 */
[----:B-1----:R-:W-:Y:S01]  /*188060*/  MOV R148, R150 ;  /* 0x0000009600947202 */ /* 0x002fe20000000f00 */
[----:B------:R-:W-:-:S05]  /*188070*/  IMAD.MOV.U32 R149, RZ, RZ, R151 ;  /* 0x000000ffff957224 */ /* 0x000fca00078e0097 */
        /* <DEDUP_REMOVED lines=41> */
[----:B------:R1:W-:Y:S01]  /*188310*/  LDGSTS.E [R121+0x5c400], [R148.64], P0 ;  /* 0x5c40000094797fae */ /* 0x0003e20008121844 */
[----:B------:R-:W-:Y:S02]  /*188320*/  LOP3.LUT R55, R55, R54, RZ, 0x3c, !PT ;  /* 0x0000003637377212 */ /* 0x000fe400078e3cff */
[----:B-1----:R-:W-:Y:S01]  /*188330*/  MOV R148, R176 ;  /* 0x000000b000947202 */ /* 0x002fe20000000f00 */
[----:B------:R-:W-:-:S05]  /*188340*/  IMAD.MOV.U32 R149, RZ, RZ, R175 ;  /* 0x000000ffff957224 */ /* 0x000fca00078e00af */
[----:B------:R-:W-:Y:S04]  /*188350*/  STL.64 [R1+0x3b00], R148 ;  /* 0x003b009401007387 */ /* 0x000fe80000100a00 */
[----:B------:R1:W-:Y:S01]  /*188360*/  LDGSTS.E [R121+0x5d400], [R148.64], P0 ;  /* 0x5d40000094797fae */ /* 0x0003e20008121844 */
[----:B------:R2:W-:Y:S02]  /*188370*/  STL.64 [R1+0x4440], R52 ;  /* 0x0044403401007387 */ /* 0x0005e40000100a00 */
[----:B------:R2:W-:Y:S02]  /*188380*/  LDGSTS.E [R121+0x5e400], [R52.64], P0 ;  /* 0x5e40000034797fae */ /* 0x0005e40008121844 */
[----:B------:R3:W-:Y:S01]  /*188390*/  STL.64 [R1+0x4400], R54 ;  /* 0x0044003601007387 */ /* 0x0007e20000100a00 */
[----:B--2---:R-:W-:-:S05]  /*1883a0*/  IADD3 R52, R2, 0x100000, RZ ;  /* 0x0010000002347810 */ /* 0x004fca0007ffe0ff */
[----:B------:R3:W-:Y:S02]  /*1883b0*/  LDGSTS.E [R52+0x5f400], [R54.64], P0 ;  /* 0x5f40000036347fae */ /* 0x0007e40008121844 */
[----:B---3--:R-:W-:Y:S01]  /*1883c0*/  MOV R54, R58 ;  /* 0x0000003a00367202 */ /* 0x008fe20000000f00 */
        /* <DEDUP_REMOVED lines=101> */
[----:B------:R2:W-:Y:S01]  /*188a20*/  STL.64 [R1+0x3da8], R54 ;  /* 0x003da83601007387 */ /* 0x0005e20000100a00 */
[----:B------:R-:W3:Y:S02]  /*188a30*/  LDL R162, [R1+0x4870] ;  /* 0x0048700001a27983 */ /* 0x000ee40000100800 */
[----:B------:R-:W4:Y:S01]  /*188a40*/  LDL R245, [R1+0x487c] ;  /* 0x00487c0001f57983 */ /* 0x000f220000100800 */
[----:B------:R2:W-:Y:S04]  /*188a50*/  LDGSTS.E [R52+0x79400], [R54.64], P0 ;  /* 0x7940000036347fae */ /* 0x0005e80008121844 */
[----:B------:R-:W1:Y:S01]  /*188a60*/  S2R R163, SR_TID.X ;  /* 0x0000000000a37919 */ /* 0x000e620000002100 */
        /* <DEDUP_REMOVED lines=10> */
[----:B------:R-:W4:Y:S02]  /*188b10*/  LDL R152, [R1+0x47f0] ;  /* 0x0047f00001987983 */ /* 0x000f240000100800 */
[----:B------:R-:W4:Y:S01]  /*188b20*/  LDL R155, [R1+0x47fc] ;  /* 0x0047fc00019b7983 */ /* 0x000f220000100800 */
[----:B------:R-:W-:Y:S02]  /*188b30*/  IADD3 R120, P1, R164, R246, RZ ;  /* 0x000000f6a4787210 */ /* 0x000fe40007f3e0ff */
[----:B--2---:R-:W-:Y:S01]  /*188b40*/  MOV R54, R114 ;  /* 0x0000007200367202 */ /* 0x004fe20000000f00 */
[----:B------:R-:W-:-:S05]  /*188b50*/  IMAD.MOV.U32 R55, RZ, RZ, R113 ;  /* 0x000000ffff377224 */ /* 0x000fca00078e0071 */
[----:B------:R2:W-:Y:S04]  /*188b60*/  STL.64 [R1+0x3ce8], R54 ;  /* 0x003ce83601007387 */ /* 0x0005e80000100a00 */
[----:B------:R2:W-:Y:S01]  /*188b70*/  LDGSTS.E [R52+0x7c400], [R54.64], P0 ;  /* 0x7c40000036347fae */ /* 0x0005e20008121844 */
[----:B------:R-:W4:Y:S02]  /*188b80*/  LDL R154, [R1+0x47b0] ;  /* 0x0047b000019a7983 */ /* 0x000f240000100800 */
[----:B------:R-:W4:Y:S02]  /*188b90*/  LDL R157, [R1+0x47bc] ;  /* 0x0047bc00019d7983 */ /* 0x000f240000100800 */
[----:B------:R-:W-:Y:S01]  /*188ba0*/  IMAD.X R119, R165, 0x1, R3, P1 ;  /* 0x00000001a5777824 */ /* 0x000fe200008e0603 */
[----:B-1----:R-:W-:-:S02]  /*188bb0*/  LOP3.LUT R163, R163, 0x7f, RZ, 0xc0, !PT ;  /* 0x0000007fa3a37812 */ /* 0x002fc400078ec0ff */
[----:B--2---:R-:W-:Y:S01]  /*188bc0*/  MOV R54, R116 ;  /* 0x0000007400367202 */ /* 0x004fe20000000f00 */
[----:B------:R-:W-:-:S05]  /*188bd0*/  IMAD.MOV.U32 R55, RZ, RZ, R115 ;  /* 0x000000ffff377224 */ /* 0x000fca00078e0073 */
[----:B------:R1:W-:Y:S04]  /*188be0*/  STL.64 [R1+0x3ca8], R54 ;  /* 0x003ca83601007387 */ /* 0x0003e80000100a00 */
[----:B------:R1:W-:Y:S01]  /*188bf0*/  LDGSTS.E [R52+0x7d400], [R54.64], P0 ;  /* 0x7d40000036347fae */ /* 0x0003e20008121844 */
[----:B------:R-:W2:Y:S02]  /*188c00*/  LDL R156, [R1+0x4770] ;  /* 0x00477000019c7983 */ /* 0x000ea40000100800 */
[----:B------:R-:W2:Y:S01]  /*188c10*/  LDL R159, [R1+0x477c] ;  /* 0x00477c00019f7983 */ /* 0x000ea20000100800 */
[----:B------:R-:W-:Y:S01]  /*188c20*/  SHF.L.U32 R163, R163, 0x2, RZ ;  /* 0x00000002a3a37819 */ /* 0x000fe200000006ff */
[----:B-1----:R-:W-:Y:S01]  /*188c30*/  IMAD.MOV.U32 R54, RZ, RZ, R118 ;  /* 0x000000ffff367224 */ /* 0x002fe200078e0076 */
[----:B------:R-:W-:-:S05]  /*188c40*/  MOV R55, R117 ;  /* 0x0000007500377202 */ /* 0x000fca0000000f00 */
[----:B------:R1:W-:Y:S04]  /*188c50*/  STL.64 [R1+0x3c68], R54 ;  /* 0x003c683601007387 */ /* 0x0003e80000100a00 */
[----:B------:R1:W-:Y:S01]  /*188c60*/  LDGSTS.E [R52+0x7e400], [R54.64], P0 ;  /* 0x7e40000036347fae */ /* 0x0003e20008121844 */
[----:B------:R-:W2:Y:S02]  /*188c70*/  LDL R158, [R1+0x4730] ;  /* 0x00473000019e7983 */ /* 0x000ea40000100800 */
[----:B------:R-:W2:Y:S01]  /*188c80*/  LDL R161, [R1+0x473c] ;  /* 0x00473c0001a17983 */ /* 0x000ea20000100800 */
[----:B------:R-:W-:Y:S02]  /*188c90*/  IADD3 R2, R2, 0x100000, RZ ;  /* 0x0010000002027810 */ /* 0x000fe40007ffe0ff */
[----:B------:R-:W-:Y:S01]  /*188ca0*/  LOP3.LUT R53, R163, 0x30, RZ, 0x3c, !PT ;  /* 0x00000030a3357812 */ /* 0x000fe200078e3cff */
[----:B-1----:R-:W-:Y:S01]  /*188cb0*/  IMAD.MOV.U32 R54, RZ, RZ, R120 ;  /* 0x000000ffff367224 */ /* 0x002fe200078e0078 */
[----:B------:R-:W-:-:S05]  /*188cc0*/  MOV R55, R119 ;  /* 0x0000007700377202 */ /* 0x000fca0000000f00 */
[----:B------:R1:W-:Y:S01]  /*188cd0*/  STL.64 [R1+0x3c28], R54 ;  /* 0x003c283601007387 */ /* 0x0003e20000100a00 */
[----:B------:R-:W2:Y:S02]  /*188ce0*/  LDL R160, [R1+0x46f0] ;  /* 0x0046f00001a07983 */ /* 0x000ea40000100800 */
[----:B------:R-:W2:Y:S01]  /*188cf0*/  LDL R163, [R1+0x46fc] ;  /* 0x0046fc0001a37983 */ /* 0x000ea20000100800 */
[----:B------:R1:W-:Y:S01]  /*188d00*/  LDGSTS.E [R2+0x7f400], [R54.64], P0 ;  /* 0x7f40000036027fae */ /* 0x0003e20008121844 */
[----:B------:R-:W2:Y:S02]  /*188d10*/  LDL R148, [R1+0x4670] ;  /* 0x0046700001947983 */ /* 0x000ea40000100800 */
[----:B------:R-:W2:Y:S02]  /*188d20*/  LDL R151, [R1+0x467c] ;  /* 0x00467c0001977983 */ /* 0x000ea40000100800 */
[----:B-1----:R-:W-:Y:S02]  /*188d30*/  IMAD R2, R218, 0x40000, R53 ;  /* 0x00040000da027824 */ /* 0x002fe400078e0235 */
[----:B---3--:R-:W-:Y:S01]  /*188d40*/  IMAD.MOV.U32 R53, RZ, RZ, R162 ;  /* 0x000000ffff357224 */ /* 0x008fe200078e00a2 */
[----:B----4-:R-:W-:Y:S01]  /*188d50*/  MOV R52, R245 ;  /* 0x000000f500347202 */ /* 0x010fe20000000f00 */
[----:B------:R-:W3:Y:S04]  /*188d60*/  LDL R162, [R1+0x46b0] ;  /* 0x0046b00001a27983 */ /* 0x000ee80000100800 */
[----:B------:R-:W4:Y:S01]  /*188d70*/  LDL R245, [R1+0x46bc] ;  /* 0x0046bc0001f57983 */ /* 0x000f220000100800 */
[----:B------:R-:W-:-:S05]  /*188d80*/  IADD3 R54, R2, 0x100000, RZ ;  /* 0x0010000002367810 */ /* 0x000fca0007ffe0ff */
        /* <DEDUP_REMOVED lines=31> */
[----:B---3--:R-:W-:Y:S01]  /*188f80*/  IMAD.MOV.U32 R53, RZ, RZ, R162 ;  /* 0x000000ffff357224 */ /* 0x008fe200078e00a2 */
[----:B----4-:R-:W-:Y:S01]  /*188f90*/  MOV R52, R245 ;  /* 0x000000f500347202 */ /* 0x010fe20000000f00 */
[----:B------:R-:W3:Y:S04]  /*188fa0*/  LDL R162, [R1+0x44b0] ;  /* 0x0044b00001a27983 */ /* 0x000ee80000100800 */
        /* <DEDUP_REMOVED lines=24> */
[----:B--2---:R-:W-:Y:S01]  /*189130*/  MOV R52, R159 ;  /* 0x0000009f00347202 */ /* 0x004fe20000000f00 */
        /* <DEDUP_REMOVED lines=8> */
[----:B---3--:R-:W-:Y:S01]  /*1891c0*/  IMAD.MOV.U32 R53, RZ, RZ, R162 ;  /* 0x000000ffff357224 */ /* 0x008fe200078e00a2 */
[----:B----4-:R-:W-:-:S05]  /*1891d0*/  MOV R52, R245 ;  /* 0x000000f500347202 */ /* 0x010fca0000000f00 */
        /* <DEDUP_REMOVED lines=113> */
[----:B------:R-:W-:Y:S01]  /*1898f0*/  IADD3 R120, P1, R164, R246, RZ ;  /* 0x000000f6a4787210 */ /* 0x000fe20007f3e0ff */
[----:B------:R-:W-:Y:S02]  /*189900*/  IADD3 R121, R2, 0x100000, RZ ;  /* 0x0010000002797810 */ /* 0x000fe40007ffe0ff */
[----:B------:R-:W-:Y:S02]  /*189910*/  MOV R164, R172 ;  /* 0x000000ac00a47202 */ /* 0x000fe40000000f00 */
[----:B------:R-:W-:Y:S02]  /*189920*/  IMAD.X R119, R165, 0x1, R3, P1 ;  /* 0x00000001a5777824 */ /* 0x000fe400008e0603 */
[----:B------:R-:W-:-:S05]  /*189930*/  IMAD.MOV.U32 R165, RZ, RZ, R173 ;  /* 0x000000ffffa57224 */ /* 0x000fca00078e00ad */
[----:B------:R1:W-:Y:S04]  /*189940*/  STL.64 [R1+0x3a30], R164 ;  /* 0x003a30a401007387 */ /* 0x0003e80000100a00 */
[----:B------:R1:W-:Y:S02]  /*189950*/  LDGSTS.E [R121+0x50600], [R164.64], P0 ;  /* 0x50600000a4797fae */ /* 0x0003e40008121844 */
[----:B-1----:R-:W-:Y:S01]  /*189960*/  MOV R164, R149 ;  /* 0x0000009500a47202 */ /* 0x002fe20000000f00 */
[----:B------:R-:W-:Y:S01]  /*189970*/  IMAD.MOV.U32 R165, RZ, RZ, R174 ;  /* 0x000000ffffa57224 */ /* 0x000fe200078e00ae */
[----:B------:R-:W-:Y:S01]  /*189980*/  MOV R149, R148 ;  /* 0x0000009400957202 */ /* 0x000fe20000000f00 */
[----:B------:R-:W-:-:S03]  /*189990*/  IMAD.MOV.U32 R148, RZ, RZ, R151 ;  /* 0x000000ffff947224 */ /* 0x000fc600078e0097 */
        /* <DEDUP_REMOVED lines=36> */
[----:B------:R-:W-:Y:S02]  /*189be0*/  LOP3.LUT R52, R53, R52, RZ, 0x3c, !PT ;  /* 0x0000003435347212 */ /* 0x000fe400078e3cff */
[----:B--2---:R-:W-:Y:S01]  /*189bf0*/  MOV R148, R189 ;  /* 0x000000bd00947202 */ /* 0x004fe20000000f00 */
[----:B------:R-:W-:-:S05]  /*189c00*/  IMAD.MOV.U32 R149, RZ, RZ, R188 ;  /* 0x000000ffff957224 */ /* 0x000fca00078e00bc */
[----:B------:R2:W-:Y:S04]  /*189c10*/  STL.64 [R1+0x3a88], R148 ;  /* 0x003a889401007387 */ /* 0x0005e80000100a00 */
[----:B------:R2:W-:Y:S01]  /*189c20*/  LDGSTS.E [R121+0x5b600], [R148.64], P0 ;  /* 0x5b60000094797fae */ /* 0x0005e20008121844 */
[----:B------:R-:W-:Y:S02]  /*189c30*/  LOP3.LUT R53, R53, R52, RZ, 0x3c, !PT ;  /* 0x0000003435357212 */ /* 0x000fe400078e3cff */
[----:B------:R-:W-:Y:S02]  /*189c40*/  LOP3.LUT R54, R55, R54, RZ, 0x3c, !PT ;  /* 0x0000003637367212 */ /* 0x000fe400078e3cff */
[----:B--2---:R-:W-:Y:S01]  /*189c50*/  MOV R148, R187 ;  /* 0x000000bb00947202 */ /* 0x004fe20000000f00 */
[----:B------:R-:W-:-:S05]  /*189c60*/  IMAD.MOV.U32 R149, RZ, RZ, R186 ;  /* 0x000000ffff957224 */ /* 0x000fca00078e00ba */
[----:B------:R2:W-:Y:S04]  /*189c70*/  STL.64 [R1+0x3a90], R148 ;  /* 0x003a909401007387 */ /* 0x0005e80000100a00 */
[----:B------:R2:W-:Y:S01]  /*189c80*/  LDGSTS.E [R121+0x5c600], [R148.64], P0 ;  /* 0x5c60000094797fae */ /* 0x0005e20008121844 */
[----:B------:R-:W-:Y:S02]  /*189c90*/  LOP3.LUT R55, R55, R54, RZ, 0x3c, !PT ;  /* 0x0000003637377212 */ /* 0x000fe400078e3cff */
[----:B--2---:R-:W-:Y:S01]  /*189ca0*/  MOV R148, R185 ;  /* 0x000000b900947202 */ /* 0x004fe20000000f00 */
[----:B------:R-:W-:-:S05]  /*189cb0*/  IMAD.MOV.U32 R149, RZ, RZ, R184 ;  /* 0x000000ffff957224 */ /* 0x000fca00078e00b8 */
[----:B------:R-:W-:Y:S04]  /*189cc0*/  STL.64 [R1+0x3a98], R148 ;  /* 0x003a989401007387 */ /* 0x000fe80000100a00 */
[----:B------:R2:W-:Y:S01]  /*189cd0*/  LDGSTS.E [R121+0x5d600], [R148.64], P0 ;  /* 0x5d60000094797fae */ /* 0x0005e20008121844 */
[----:B------:R3:W-:Y:S02]  /*189ce0*/  STL.64 [R1+0x4428], R52 ;  /* 0x0044283401007387 */ /* 0x0007e40000100a00 */
[----:B------:R3:W-:Y:S02]  /*189cf0*/  LDGSTS.E [R121+0x5e600], [R52.64], P0 ;  /* 0x5e60000034797fae */ /* 0x0007e40008121844 */
[----:B------:R4:W-:Y:S01]  /*189d00*/  STL.64 [R1+0x43e8], R54 ;  /* 0x0043e83601007387 */ /* 0x0009e20000100a00 */
[----:B---3--:R-:W-:-:S05]  /*189d10*/  IADD3 R52, R2, 0x100000, RZ ;  /* 0x0010000002347810 */ /* 0x008fca0007ffe0ff */
[----:B------:R4:W-:Y:S02]  /*189d20*/  LDGSTS.E [R52+0x5f600], [R54.64], P0 ;  /* 0x5f60000036347fae */ /* 0x0009e40008121844 */
[----:B----4-:R-:W-:Y:S01]  /*189d30*/  MOV R54, R58 ;  /* 0x0000003a00367202 */ /* 0x010fe20000000f00 */
[----:B------:R-:W-:-:S05]  /*189d40*/  IMAD.MOV.U32 R55, RZ, RZ, R57 ;  /* 0x000000ffff377224 */ /* 0x000fca00078e0039 */
[----:B------:R3:W-:Y:S04]  /*189d50*/  STL.64 [R1+0x43a8], R54 ;  /* 0x0043a83601007387 */ /* 0x0007e80000100a00 */
[----:B------:R3:W-:Y:S02]  /*189d60*/  LDGSTS.E [R52+0x60600], [R54.64], P0 ;  /* 0x6060000036347fae */ /* 0x0007e40008121844 */
[----:B---3--:R-:W-:Y:S01]  /*189d70*/  MOV R54, R60 ;  /* 0x0000003c00367202 */ /* 0x008fe20000000f00 */
        /* <DEDUP_REMOVED lines=97> */
[----:B------:R3:W-:Y:S01]  /*18a390*/  STL.64 [R1+0x3d60], R54 ;  /* 0x003d603601007387 */ /* 0x0007e20000100a00 */
[----:B------:R-:W4:Y:S02]  /*18a3a0*/  LDL R162, [R1+0x4868] ;  /* 0x0048680001a27983 */ /* 0x000f240000100800 */
[----:B------:R-:W4:Y:S01]  /*18a3b0*/  LDL R245, [R1+0x4874] ;  /* 0x0048740001f57983 */ /* 0x000f220000100800 */
[----:B------:R3:W-:Y:S02]  /*18a3c0*/  LDGSTS.E [R52+0x79600], [R54.64], P0 ;  /* 0x7960000036347fae */ /* 0x0007e40008121844 */
[----:B---3--:R-:W-:Y:S01]  /*18a3d0*/  MOV R54, R112 ;  /* 0x0000007000367202 */ /* 0x008fe20000000f00 */
[----:B------:R-:W-:-:S05]  /*18a3e0*/  IMAD.MOV.U32 R55, RZ, RZ, R111 ;  /* 0x000000ffff377224 */ /* 0x000fca00078e006f */
[----:B------:R3:W-:Y:S04]  /*18a3f0*/  STL.64 [R1+0x3d20], R54 ;  /* 0x003d203601007387 */ /* 0x0007e80000100a00 */
[----:B------:R3:W-:Y:S01]  /*18a400*/  LDGSTS.E [R52+0x7a600], [R54.64], P0 ;  /* 0x7a60000036347fae */ /* 0x0007e20008121844 */
[----:B------:R-:W4:Y:S02]  /*18a410*/  LDL R150, [R1+0x4828] ;  /* 0x0048280001967983 */ /* 0x000f240000100800 */
[----:B------:R-:W4:Y:S02]  /*18a420*/  LDL R153, [R1+0x4834] ;  /* 0x0048340001997983 */ /* 0x000f240000100800 */
[----:B------:R-:W4:Y:S01]  /*18a430*/  LDL R152, [R1+0x47e8] ;  /* 0x0047e80001987983 */ /* 0x000f220000100800 */
[----:B------:R-:W4:Y:S01]  /*18a440*/  LDL R155, [R1+0x47f4] ;  /* 0x0047f400019b7983 */ /* 0x000f220000100800 */
[----:B---3--:R-:W-:Y:S01]  /*18a450*/  MOV R54, R114 ;  /* 0x0000007200367202 */ /* 0x008fe20000000f00 */
[----:B------:R-:W-:-:S05]  /*18a460*/  IMAD.MOV.U32 R55, RZ, RZ, R113 ;  /* 0x000000ffff377224 */ /* 0x000fca00078e0071 */
[----:B------:R3:W-:Y:S04]  /*18a470*/  STL.64 [R1+0x3ce0], R54 ;  /* 0x003ce03601007387 */ /* 0x0007e80000100a00 */
[----:B------:R3:W-:Y:S02]  /*18a480*/  LDGSTS.E [R52+0x7b600], [R54.64], P0 ;  /* 0x7b60000036347fae */ /* 0x0007e40008121844 */
[----:B---3--:R-:W-:Y:S01]  /*18a490*/  MOV R54, R116 ;  /* 0x0000007400367202 */ /* 0x008fe20000000f00 */
[----:B------:R-:W-:-:S05]  /*18a4a0*/  IMAD.MOV.U32 R55, RZ, RZ, R115 ;  /* 0x000000ffff377224 */ /* 0x000fca00078e0073 */
[----:B------:R3:W-:Y:S04]  /*18a4b0*/  STL.64 [R1+0x3ca0], R54 ;  /* 0x003ca03601007387 */ /* 0x0007e80000100a00 */
[----:B------:R3:W-:Y:S01]  /*18a4c0*/  LDGSTS.E [R52+0x7c600], [R54.64], P0 ;  /* 0x7c60000036347fae */ /* 0x0007e20008121844 */
[----:B------:R-:W4:Y:S02]  /*18a4d0*/  LDL R154, [R1+0x47a8] ;  /* 0x0047a800019a7983 */ /* 0x000f240000100800 */
[----:B------:R-:W4:Y:S01]  /*18a4e0*/  LDL R157, [R1+0x47b4] ;  /* 0x0047b400019d7983 */ /* 0x000f220000100800 */
        /* <DEDUP_REMOVED lines=14> */
[----:B------:R3:W-:Y:S01]  /*18a5d0*/  STL.64 [R1+0x3bd8], R54 ;  /* 0x003bd83601007387 */ /* 0x0007e20000100a00 */
[----:B------:R-:W3:Y:S02]  /*18a5e0*/  LDL R160, [R1+0x46e8] ;  /* 0x0046e80001a07983 */ /* 0x000ee40000100800 */
[----:B------:R-:W3:Y:S01]  /*18a5f0*/  LDL R163, [R1+0x46f4] ;  /* 0x0046f40001a37983 */ /* 0x000ee20000100800 */
[----:B------:R-:W-:Y:S01]  /*18a600*/  IADD3 R2, R2, 0x100000, RZ ;  /* 0x0010000002027810 */ /* 0x000fe20007ffe0ff */
[----:B--2---:R-:W2:Y:S04]  /*18a610*/  LDL R148, [R1+0x4668] ;  /* 0x0046680001947983 */ /* 0x004ea80000100800 */
[----:B------:R-:W2:Y:S04]  /*18a620*/  LDL R151, [R1+0x4674] ;  /* 0x0046740001977983 */ /* 0x000ea80000100800 */
[----:B------:R1:W-:Y:S01]  /*18a630*/  LDGSTS.E [R2+0x7f600], [R54.64], P0 ;  /* 0x7f60000036027fae */ /* 0x0003e20008121844 */
[----:B----4-:R-:W-:Y:S01]  /*18a640*/  IMAD.MOV.U32 R53, RZ, RZ, R162 ;  /* 0x000000ffff357224 */ /* 0x010fe200078e00a2 */
[----:B------:R-:W-:-:S02]  /*18a650*/  MOV R52, R245 ;  /* 0x000000f500347202 */ /* 0x000fc40000000f00 */
[----:B------:R-:W4:Y:S04]  /*18a660*/  LDL R162, [R1+0x46a8] ;  /* 0x0046a80001a27983 */ /* 0x000f280000100800 */
[----:B------:R-:W2:Y:S01]  /*18a670*/  LDL R245, [R1+0x46b4] ;  /* 0x0046b40001f57983 */ /* 0x000ea20000100800 */
[----:B-1----:R-:W-:-:S05]  /*18a680*/  IADD3 R2, R0, 0x100000, RZ ;  /* 0x0010000000027810 */ /* 0x002fca0007ffe0ff */
[----:B------:R1:W-:Y:S02]  /*18a690*/  LDGSTS.E [R2+0x40800], [R52.64], P0 ;  /* 0x4080000034027fae */ /* 0x0003e40008121844 */
[----:B-1----:R-:W-:Y:S01]  /*18a6a0*/  IMAD.MOV.U32 R53, RZ, RZ, R150 ;  /* 0x000000ffff357224 */ /* 0x002fe200078e0096 */
[----:B------:R-:W-:Y:S01]  /*18a6b0*/  MOV R52, R153 ;  /* 0x0000009900347202 */ /* 0x000fe20000000f00 */
[----:B------:R-:W2:Y:S04]  /*18a6c0*/  LDL R150, [R1+0x4628] ;  /* 0x0046280001967983 */ /* 0x000ea80000100800 */
[----:B------:R-:W2:Y:S04]  /*18a6d0*/  LDL R153, [R1+0x4634] ;  /* 0x0046340001997983 */ /* 0x000ea80000100800 */
[----:B------:R1:W-:Y:S02]  /*18a6e0*/  LDGSTS.E [R2+0x41800], [R52.64], P0 ;  /* 0x4180000034027fae */ /* 0x0003e40008121844 */
[----:B-1----:R-:W-:Y:S01]  /*18a6f0*/  MOV R52, R155 ;  /* 0x0000009b00347202 */ /* 0x002fe20000000f00 */
[----:B------:R-:W-:Y:S01]  /*18a700*/  IMAD.MOV.U32 R53, RZ, RZ, R152 ;  /* 0x000000ffff357224 */ /* 0x000fe200078e0098 */
        /* <DEDUP_REMOVED lines=19> */
[----:B------:R-:W-:Y:S01]  /*18a840*/  MOV R52, R163 ;  /* 0x000000a300347202 */ /* 0x000fe20000000f00 */
[----:B------:R-:W3:Y:S04]  /*18a850*/  LDL R160, [R1+0x44e8] ;  /* 0x0044e80001a07983 */ /* 0x000ee80000100800 */
[----:B------:R-:W3:Y:S04]  /*18a860*/  LDL R163, [R1+0x44f4] ;  /* 0x0044f40001a37983 */ /* 0x000ee80000100800 */
[----:B------:R4:W-:Y:S02]  /*18a870*/  LDGSTS.E [R2+0x46800], [R52.64], P0 ;  /* 0x4680000034027fae */ /* 0x0009e40008121844 */
[----:B----4-:R-:W-:Y:S01]  /*18a880*/  IMAD.MOV.U32 R53, RZ, RZ, R162 ;  /* 0x000000ffff357224 */ /* 0x010fe200078e00a2 */
[----:B--2---:R-:W-:Y:S01]  /*18a890*/  MOV R52, R245 ;  /* 0x000000f500347202 */ /* 0x004fe20000000f00 */
[----:B------:R-:W2:Y:S04]  /*18a8a0*/  LDL R162, [R1+0x44a8] ;  /* 0x0044a80001a27983 */ /* 0x000ea80000100800 */
[----:B------:R-:W4:Y:S01]  /*18a8b0*/  LDL R245, [R1+0x44b4] ;  /* 0x0044b40001f57983 */ /* 0x000f220000100800 */
[----:B------:R-:W4:Y:S02]  /*18a8c0*/  LDL.LU.64 R54, [R1+0x4420] ;  /* 0x0044200001367983 */ /* 0x000f240000300a00 */
[----:B------:R-:W4:Y:S01]  /*18a8d0*/  LDL.LU.64 R78, [R1+0x43e0] ;  /* 0x0043e000014e7983 */ /* 0x000f220000300a00 */
        /* <DEDUP_REMOVED lines=29> */
[----:B---3--:R-:W-:Y:S01]  /*18aab0*/  MOV R52, R163 ;  /* 0x000000a300347202 */ /* 0x008fe20000000f00 */
[----:B------:R-:W-:-:S05]  /*18aac0*/  IMAD.MOV.U32 R53, RZ, RZ, R160 ;  /* 0x000000ffff357224 */ /* 0x000fca00078e00a0 */
[----:B------:R2:W-:Y:S02]  /*18aad0*/  LDGSTS.E [R2+0x4e800], [R52.64], P0 ;  /* 0x4e80000034027fae */ /* 0x0005e40008121844 */
[----:B--2---:R-:W-:Y:S01]  /*18aae0*/  IMAD.MOV.U32 R53, RZ, RZ, R162 ;  /* 0x000000ffff357224 */ /* 0x004fe200078e00a2 */
[----:B----4-:R-:W-:-:S05]  /*18aaf0*/  MOV R52, R245 ;  /* 0x000000f500347202 */ /* 0x010fca0000000f00 */
[----:B------:R1:W-:Y:S02]  /*18ab00*/  LDGSTS.E [R2+0x4f800], [R52.64], P0 ;  /* 0x4f80000034027fae */ /* 0x0003e40008121844 */
[----:B-1----:R-:W-:-:S04]  /*18ab10*/  IADD3 R52, P1, R54, R246, RZ ;  /* 0x000000f636347210 */ /* 0x002fc80007f3e0ff */
[----:B------:R-:W-:Y:S01]  /*18ab20*/  IADD3.X R2, R55, R3, RZ, P1, !PT ;  /* 0x0000000337027210 */ /* 0x000fe20000ffe4ff */
[----:B------:R-:W-:-:S05]  /*18ab30*/  IADD3 R54, P1, R78, R246, RZ ;  /* 0x000000f64e367210 */ /* 0x000fca0007f3e0ff */
[----:B------:R-:W-:Y:S02]  /*18ab40*/  IMAD.X R53, R79, 0x1, R3, P1 ;  /* 0x000000014f357824 */ /* 0x000fe400008e0603 */
        /* <DEDUP_REMOVED lines=104> */
[----:B------:R-:W-:Y:S02]  /*18b1d0*/  IADD3 R117, P1, R118, R246, RZ ;  /* 0x000000f676757210 */ /* 0x000fe40007f3e0ff */
[----:B------:R-:W-:Y:S01]  /*18b1e0*/  MOV R164, R170 ;  /* 0x000000aa00a47202 */ /* 0x000fe20000000f00 */
[----:B------:R-:W-:Y:S01]  /*18b1f0*/  IMAD.MOV.U32 R165, RZ, RZ, R171 ;  /* 0x000000ffffa57224 */ /* 0x000fe200078e00ab */
[----:B------:R-:W-:Y:S01]  /*18b200*/  IADD3.X R116, R119, R3, RZ, P1, !PT ;  /* 0x0000000377747210 */ /* 0x000fe20000ffe4ff */
[----:B------:R-:W-:Y:S01]  /*18b210*/  IADD3 R119, P1, R120, R246, RZ ;  /* 0x000000f678777210 */ /* 0x000fe20007f3e0ff */
[----:B------:R-:W-:Y:S02]  /*18b220*/  IADD3 R120, R0, 0x100000, RZ ;  /* 0x0010000000787810 */ /* 0x000fe40007ffe0ff */
[----:B------:R1:W-:Y:S04]  /*18b230*/  STL.64 [R1+0x39b8], R164 ;  /* 0x0039b8a401007387 */ /* 0x0003e80000100a00 */
[----:B------:R1:W-:Y:S02]  /*18b240*/  LDGSTS.E [R120+0x50800], [R164.64], P0 ;  /* 0x50800000a4787fae */ /* 0x0003e40008121844 */
[----:B-1----:R-:W-:Y:S01]  /*18b250*/  MOV R164, R172 ;  /* 0x000000ac00a47202 */ /* 0x002fe20000000f00 */
        /* <DEDUP_REMOVED lines=52> */
[----:B------:R-:W-:Y:S01]  /*18b5a0*/  IMAD.MOV.U32 R149, RZ, RZ, R2 ;  /* 0x000000ffff957224 */ /* 0x000fe200078e0002 */
[----:B------:R-:W-:Y:S02]  /*18b5b0*/  IADD3 R2, R0, 0x100000, RZ ;  /* 0x0010000000027810 */ /* 0x000fe40007ffe0ff */
[----:B------:R-:W-:-:S02]  /*18b5c0*/  MOV R52, R54 ;  /* 0x0000003600347202 */ /* 0x000fc40000000f00 */
[----:B------:R-:W-:Y:S04]  /*18b5d0*/  STL.64 [R1+0x4420], R148 ;  /* 0x0044209401007387 */ /* 0x000fe80000100a00 */
[----:B------:R2:W-:Y:S01]  /*18b5e0*/  LDGSTS.E [R120+0x5e800], [R148.64], P0 ;  /* 0x5e80000094787fae */ /* 0x0005e20008121844 */
[----:B------:R3:W-:Y:S02]  /*18b5f0*/  STL.64 [R1+0x43e0], R52 ;  /* 0x0043e03401007387 */ /* 0x0007e40000100a00 */
[----:B------:R3:W-:Y:S02]  /*18b600*/  LDGSTS.E [R2+0x5f800], [R52.64], P0 ;  /* 0x5f80000034027fae */ /* 0x0007e40008121844 */
[----:B---3--:R-:W-:Y:S01]  /*18b610*/  IMAD.MOV.U32 R52, RZ, RZ, R57 ;  /* 0x000000ffff347224 */ /* 0x008fe200078e0039 */
[----:B------:R-:W-:-:S05]  /*18b620*/  MOV R53, R55 ;  /* 0x0000003700357202 */ /* 0x000fca0000000f00 */
[----:B------:R3:W-:Y:S04]  /*18b630*/  STL.64 [R1+0x43a0], R52 ;  /* 0x0043a03401007387 */ /* 0x0007e80000100a00 */
        /* <DEDUP_REMOVED lines=99> */
[----:B------:R3:W-:Y:S01]  /*18bc70*/  STL.64 [R1+0x3d58], R52 ;  /* 0x003d583401007387 */ /* 0x0007e20000100a00 */
[----:B------:R-:W4:Y:S02]  /*18bc80*/  LDL R162, [R1+0x4860] ;  /* 0x0048600001a27983 */ /* 0x000f240000100800 */
[----:B------:R-:W4:Y:S01]  /*18bc90*/  LDL R245, [R1+0x486c] ;  /* 0x00486c0001f57983 */ /* 0x000f220000100800 */
[----:B------:R3:W-:Y:S04]  /*18bca0*/  LDGSTS.E [R2+0x79800], [R52.64], P0 ;  /* 0x7980000034027fae */ /* 0x0007e80008121844 */
[----:B------:R-:W1:Y:S01]  /*18bcb0*/  S2R R163, SR_TID.X ;  /* 0x0000000000a37919 */ /* 0x000e620000002100 */
[----:B---3--:R-:W-:Y:S01]  /*18bcc0*/  IMAD.MOV.U32 R52, RZ, RZ, R109 ;  /* 0x000000ffff347224 */ /* 0x008fe200078e006d */
[----:B------:R-:W-:-:S05]  /*18bcd0*/  MOV R53, R108 ;  /* 0x0000006c00357202 */ /* 0x000fca0000000f00 */
[----:B------:R3:W-:Y:S04]  /*18bce0*/  STL.64 [R1+0x3d18], R52 ;  /* 0x003d183401007387 */ /* 0x0007e80000100a00 */
[----:B------:R3:W-:Y:S01]  /*18bcf0*/  LDGSTS.E [R2+0x7a800], [R52.64], P0 ;  /* 0x7a80000034027fae */ /* 0x0007e20008121844 */
[----:B------:R-:W4:Y:S02]  /*18bd00*/  LDL R150, [R1+0x4820] ;  /* 0x0048200001967983 */ /* 0x000f240000100800 */
[----:B------:R-:W4:Y:S02]  /*18bd10*/  LDL R153, [R1+0x482c] ;  /* 0x00482c0001997983 */ /* 0x000f240000100800 */
        /* <DEDUP_REMOVED lines=11> */
[----:B------:R-:W4:Y:S01]  /*18bdd0*/  LDL R157, [R1+0x47ac] ;  /* 0x0047ac00019d7983 */ /* 0x000f220000100800 */
[----:B-1----:R-:W-:Y:S01]  /*18bde0*/  LOP3.LUT R163, R163, 0x7f, RZ, 0xc0, !PT ;  /* 0x0000007fa3a37812 */ /* 0x002fe200078ec0ff */
[----:B------:R-:W-:Y:S02]  /*18bdf0*/  IMAD.X R118, R121, 0x1, R3, P1 ;  /* 0x0000000179767824 */ /* 0x000fe400008e0603 */
[----:B---3--:R-:W-:Y:S01]  /*18be00*/  IMAD.MOV.U32 R52, RZ, RZ, R115 ;  /* 0x000000ffff347224 */ /* 0x008fe200078e0073 */
[----:B------:R-:W-:-:S05]  /*18be10*/  MOV R53, R114 ;  /* 0x0000007200357202 */ /* 0x000fca0000000f00 */
[----:B------:R1:W-:Y:S04]  /*18be20*/  STL.64 [R1+0x3c58], R52 ;  /* 0x003c583401007387 */ /* 0x0003e80000100a00 */
[----:B------:R1:W-:Y:S01]  /*18be30*/  LDGSTS.E [R2+0x7d800], [R52.64], P0 ;  /* 0x7d80000034027fae */ /* 0x0003e20008121844 */
[----:B------:R-:W3:Y:S02]  /*18be40*/  LDL R156, [R1+0x4760] ;  /* 0x00476000019c7983 */ /* 0x000ee40000100800 */
[----:B------:R-:W3:Y:S02]  /*18be50*/  LDL R159, [R1+0x476c] ;  /* 0x00476c00019f7983 */ /* 0x000ee40000100800 */
[----:B------:R-:W-:Y:S01]  /*18be60*/  IMAD.SHL.U32 R163, R163, 0x4, RZ ;  /* 0x00000004a3a37824 */ /* 0x000fe200078e00ff */
[----:B------:R-:W-:Y:S01]  /*18be70*/  MOV R54, R119 ;  /* 0x0000007700367202 */ /* 0x000fe20000000f00 */
[----:B------:R-:W-:Y:S01]  /*18be80*/  IMAD.MOV.U32 R55, RZ, RZ, R118 ;  /* 0x000000ffff377224 */ /* 0x000fe200078e0076 */
[----:B-1----:R-:W-:Y:S01]  /*18be90*/  MOV R52, R117 ;  /* 0x0000007500347202 */ /* 0x002fe20000000f00 */
[----:B------:R-:W-:-:S05]  /*18bea0*/  IMAD.MOV.U32 R53, RZ, RZ, R116 ;  /* 0x000000ffff357224 */ /* 0x000fca00078e0074 */
[----:B------:R1:W-:Y:S01]  /*18beb0*/  STL.64 [R1+0x3c18], R52 ;  /* 0x003c183401007387 */ /* 0x0003e20000100a00 */
[----:B------:R-:W3:Y:S02]  /*18bec0*/  LDL R158, [R1+0x4720] ;  /* 0x00472000019e7983 */ /* 0x000ee40000100800 */
[----:B------:R-:W3:Y:S01]  /*18bed0*/  LDL R161, [R1+0x472c] ;  /* 0x00472c0001a17983 */ /* 0x000ee20000100800 */
[----:B------:R-:W-:Y:S01]  /*18bee0*/  IADD3 R0, R0, 0x100000, RZ ;  /* 0x0010000000007810 */ /* 0x000fe20007ffe0ff */
[----:B------:R1:W-:Y:S04]  /*18bef0*/  LDGSTS.E [R2+0x7e800], [R52.64], P0 ;  /* 0x7e80000034027fae */ /* 0x0003e80008121844 */
[----:B------:R3:W-:Y:S01]  /*18bf00*/  STL.64 [R1+0x3bf8], R54 ;  /* 0x003bf83601007387 */ /* 0x0007e20000100a00 */
[----:B------:R-:W3:Y:S03]  /*18bf10*/  LDL R160, [R1+0x46e0] ;  /* 0x0046e00001a07983 */ /* 0x000ee60000100800 */
[----:B------:R1:W-:Y:S01]  /*18bf20*/  LDGSTS.E [R0+0x7f800], [R54.64], P0 ;  /* 0x7f80000036007fae */ /* 0x0003e20008121844 */
[----:B--2---:R-:W2:Y:S02]  /*18bf30*/  LDL R148, [R1+0x4660] ;  /* 0x0046600001947983 */ /* 0x004ea40000100800 */
[----:B------:R-:W2:Y:S01]  /*18bf40*/  LDL R151, [R1+0x466c] ;  /* 0x00466c0001977983 */ /* 0x000ea20000100800 */
[----:B-1----:R-:W-:-:S02]  /*18bf50*/  LOP3.LUT R52, R163, 0x50, RZ, 0x3c, !PT ;  /* 0x00000050a3347812 */ /* 0x002fc400078e3cff */
[----:B------:R-:W2:Y:S02]  /*18bf60*/  LDL R163, [R1+0x46ec] ;  /* 0x0046ec0001a37983 */ /* 0x000ea40000100800 */
[----:B------:R-:W-:Y:S02]  /*18bf70*/  LEA R0, R218, R52, 0x12 ;  /* 0x00000034da007211 */ /* 0x000fe400078e90ff */
[----:B----4-:R-:W-:Y:S01]  /*18bf80*/  MOV R53, R162 ;  /* 0x000000a200357202 */ /* 0x010fe20000000f00 */
[----:B------:R-:W-:Y:S01]  /*18bf90*/  IMAD.MOV.U32 R52, RZ, RZ, R245 ;  /* 0x000000ffff347224 */ /* 0x000fe200078e00f5 */
[----:B------:R-:W4:Y:S04]  /*18bfa0*/  LDL R162, [R1+0x46a0] ;  /* 0x0046a00001a27983 */ /* 0x000f280000100800 */
[----:B------:R-:W4:Y:S01]  /*18bfb0*/  LDL R245, [R1+0x46ac] ;  /* 0x0046ac0001f57983 */ /* 0x000f220000100800 */
[----:B------:R-:W-:-:S05]  /*18bfc0*/  IADD3 R2, R0, 0x100000, RZ ;  /* 0x0010000000027810 */ /* 0x000fca0007ffe0ff */
        /* <DEDUP_REMOVED lines=16> */
[----:B---3--:R-:W-:Y:S01]  /*18c0d0*/  MOV R53, R156 ;  /* 0x0000009c00357202 */ /* 0x008fe20000000f00 */
[----:B------:R-:W-:Y:S01]  /*18c0e0*/  IMAD.MOV.U32 R52, RZ, RZ, R159 ;  /* 0x000000ffff347224 */ /* 0x000fe200078e009f */
[----:B------:R-:W3:Y:S04]  /*18c0f0*/  LDL R156, [R1+0x4560] ;  /* 0x00456000019c7983 */ /* 0x000ee80000100800 */
[----:B------:R-:W3:Y:S04]  /*18c100*/  LDL R159, [R1+0x456c] ;  /* 0x00456c00019f7983 */ /* 0x000ee80000100800 */
[----:B------:R1:W-:Y:S02]  /*18c110*/  LDGSTS.E [R2+0x44a00], [R52.64], P0 ;  /* 0x44a0000034027fae */ /* 0x0003e40008121844 */
[----:B-1----:R-:W-:Y:S01]  /*18c120*/  MOV R53, R158 ;  /* 0x0000009e00357202 */ /* 0x002fe20000000f00 */
[----:B------:R-:W-:Y:S01]  /*18c130*/  IMAD.MOV.U32 R52, RZ, RZ, R161 ;  /* 0x000000ffff347224 */ /* 0x000fe200078e00a1 */
[----:B------:R-:W3:Y:S04]  /*18c140*/  LDL R158, [R1+0x4520] ;  /* 0x00452000019e7983 */ /* 0x000ee80000100800 */
[----:B------:R-:W3:Y:S04]  /*18c150*/  LDL R161, [R1+0x452c] ;  /* 0x00452c0001a17983 */ /* 0x000ee80000100800 */
[----:B------:R1:W-:Y:S02]  /*18c160*/  LDGSTS.E [R2+0x45a00], [R52.64], P0 ;  /* 0x45a0000034027fae */ /* 0x0003e40008121844 */
[----:B-1----:R-:W-:Y:S01]  /*18c170*/  MOV R53, R160 ;  /* 0x000000a000357202 */ /* 0x002fe20000000f00 */
[----:B--2---:R-:W-:Y:S01]  /*18c180*/  IMAD.MOV.U32 R52, RZ, RZ, R163 ;  /* 0x000000ffff347224 */ /* 0x004fe200078e00a3 */
[----:B------:R-:W2:Y:S04]  /*18c190*/  LDL R160, [R1+0x44e0] ;  /* 0x0044e00001a07983 */ /* 0x000ea80000100800 */
[----:B------:R-:W2:Y:S04]  /*18c1a0*/  LDL R163, [R1+0x44ec] ;  /* 0x0044ec0001a37983 */ /* 0x000ea80000100800 */
[----:B------:R4:W-:Y:S02]  /*18c1b0*/  LDGSTS.E [R2+0x46a00], [R52.64], P0 ;  /* 0x46a0000034027fae */ /* 0x0009e40008121844 */
[----:B----4-:R-:W-:Y:S01]  /*18c1c0*/  MOV R53, R162 ;  /* 0x000000a200357202 */ /* 0x010fe20000000f00 */
[----:B------:R-:W-:Y:S01]  /*18c1d0*/  IMAD.MOV.U32 R52, RZ, RZ, R245 ;  /* 0x000000ffff347224 */ /* 0x000fe200078e00f5 */
[----:B------:R-:W4:Y:S04]  /*18c1e0*/  LDL R162, [R1+0x44a0] ;  /* 0x0044a00001a27983 */ /* 0x000f280000100800 */
        /* <DEDUP_REMOVED lines=26> */
[----:B---3--:R-:W-:Y:S01]  /*18c390*/  IMAD.MOV.U32 R52, RZ, RZ, R159 ;  /* 0x000000ffff347224 */ /* 0x008fe200078e009f */
[----:B------:R-:W-:-:S05]  /*18c3a0*/  MOV R53, R156 ;  /* 0x0000009c00357202 */ /* 0x000fca0000000f00 */
[----:B------:R1:W-:Y:S02]  /*18c3b0*/  LDGSTS.E [R2+0x4ca00], [R52.64], P0 ;  /* 0x4ca0000034027fae */ /* 0x0003e40008121844 */
[----:B-1----:R-:W-:Y:S01]  /*18c3c0*/  IMAD.MOV.U32 R52, RZ, RZ, R161 ;  /* 0x000000ffff347224 */ /* 0x002fe200078e00a1 */
[----:B------:R-:W-:-:S05]  /*18c3d0*/  MOV R53, R158 ;  /* 0x0000009e00357202 */ /* 0x000fca0000000f00 */
[----:B------:R2:W-:Y:S02]  /*18c3e0*/  LDGSTS.E [R2+0x4da00], [R52.64], P0 ;  /* 0x4da0000034027fae */ /* 0x0005e40008121844 */
[----:B--2---:R-:W-:Y:S01]  /*18c3f0*/  IMAD.MOV.U32 R52, RZ, RZ, R163 ;  /* 0x000000ffff347224 */ /* 0x004fe200078e00a3 */
[----:B------:R-:W-:-:S05]  /*18c400*/  MOV R53, R160 ;  /* 0x000000a000357202 */ /* 0x000fca0000000f00 */
[----:B------:R4:W-:Y:S02]  /*18c410*/  LDGSTS.E [R2+0x4ea00], [R52.64], P0 ;  /* 0x4ea0000034027fae */ /* 0x0009e40008121844 */
[----:B----4-:R-:W-:Y:S01]  /*18c420*/  MOV R53, R162 ;  /* 0x000000a200357202 */ /* 0x010fe20000000f00 */
[----:B------:R-:W-:-:S05]  /*18c430*/  IMAD.MOV.U32 R52, RZ, RZ, R245 ;  /* 0x000000ffff347224 */ /* 0x000fca00078e00f5 */
[----:B------:R1:W-:Y:S02]  /*18c440*/  LDGSTS.E [R2+0x4fa00], [R52.64], P0 ;  /* 0x4fa0000034027fae */ /* 0x0003e40008121844 */
[----:B-1----:R-:W-:-:S05]  /*18c450*/  IADD3 R52, P1, R54, R246, RZ ;  /* 0x000000f636347210 */ /* 0x002fca0007f3e0ff */
[----:B------:R-:W-:Y:S01]  /*18c460*/  IMAD.X R2, R55, 0x1, R3, P1 ;  /* 0x0000000137027824 */ /* 0x000fe200008e0603 */
[----:B------:R-:W-:-:S04]  /*18c470*/  IADD3 R54, P1, R78, R246, RZ ;  /* 0x000000f64e367210 */ /* 0x000fc80007f3e0ff */
[----:B------:R-:W-:Y:S02]  /*18c480*/  IADD3.X R53, R79, R3, RZ, P1, !PT ;  /* 0x000000034f357210 */ /* 0x000fe40000ffe4ff */
        /* <DEDUP_REMOVED lines=104> */
[-C--:B------:R-:W-:Y:S02]  /*18cb10*/  IADD3 R117, P1, R118, R246.reuse, RZ ;  /* 0x000000f676757210 */ /* 0x080fe40007f3e0ff */
[----:B------:R-:W-:Y:S01]  /*18cb20*/  IMAD.MOV.U32 R164, RZ, RZ, R170 ;  /* 0x000000ffffa47224 */ /* 0x000fe200078e00aa */
[----:B------:R-:W-:Y:S02]  /*18cb30*/  MOV R165, R171 ;  /* 0x000000ab00a57202 */ /* 0x000fe40000000f00 */
[----:B------:R-:W-:Y:S01]  /*18cb40*/  IMAD.X R116, R119, 0x1, R3, P1 ;  /* 0x0000000177747824 */ /* 0x000fe200008e0603 */
[----:B------:R-:W-:Y:S01]  /*18cb50*/  IADD3 R119, P1, R120, R246, RZ ;  /* 0x000000f678777210 */ /* 0x000fe20007f3e0ff */
[----:B------:R-:W-:Y:S01]  /*18cb60*/  IADD3 R120, R0, 0x100000, RZ ;  /* 0x0010000000787810 */ /* 0x000fe20007ffe0ff */
        /* <DEDUP_REMOVED lines=8> */
[----:B------:R-:W-:Y:S01]  /*18cbf0*/  IMAD.MOV.U32 R149, RZ, RZ, R148 ;  /* 0x000000ffff957224 */ /* 0x000fe200078e0094 */
[----:B------:R-:W-:-:S03]  /*18cc00*/  MOV R148, R151 ;  /* 0x0000009700947202 */ /* 0x000fc60000000f00 */
[----:B------:R-:W-:Y:S04]  /*18cc10*/  STL.64 [R1+0x3958], R164 ;  /* 0x003958a401007387 */ /* 0x000fe80000100a00 */
[----:B------:R1:W-:Y:S01]  /*18cc20*/  LDGSTS.E [R120+0x52a00], [R164.64], P0 ;  /* 0x52a00000a4787fae */ /* 0x0003e20008121844 */
[----:B------:R2:W-:Y:S02]  /*18cc30*/  STL.64 [R1+0x3960], R148 ;  /* 0x0039609401007387 */ /* 0x0005e40000100a00 */
[----:B------:R2:W-:Y:S02]  /*18cc40*/  LDGSTS.E [R120+0x53a00], [R148.64], P0 ;  /* 0x53a0000094787fae */ /* 0x0005e40008121844 */
[----:B--2---:R-:W-:Y:S01]  /*18cc50*/  IMAD.MOV.U32 R148, RZ, RZ, R153 ;  /* 0x000000ffff947224 */ /* 0x004fe200078e0099 */
[----:B------:R-:W-:-:S05]  /*18cc60*/  MOV R149, R150 ;  /* 0x0000009600957202 */ /* 0x000fca0000000f00 */
[----:B------:R2:W-:Y:S04]  /*18cc70*/  STL.64 [R1+0x3968], R148 ;  /* 0x0039689401007387 */ /* 0x0005e80000100a00 */
        /* <DEDUP_REMOVED lines=38> */
[----:B------:R-:W-:Y:S01]  /*18cee0*/  MOV R149, R2 ;  /* 0x0000000200957202 */ /* 0x000fe20000000f00 */
[----:B------:R-:W-:Y:S02]  /*18cef0*/  IADD3 R2, R0, 0x100000, RZ ;  /* 0x0010000000027810 */ /* 0x000fe40007ffe0ff */
[----:B------:R-:W-:-:S02]  /*18cf00*/  IMAD.MOV.U32 R52, RZ, RZ, R54 ;  /* 0x000000ffff347224 */ /* 0x000fc400078e0036 */
[----:B------:R-:W-:Y:S04]  /*18cf10*/  STL.64 [R1+0x4418], R148 ;  /* 0x0044189401007387 */ /* 0x000fe80000100a00 */
[----:B------:R2:W-:Y:S01]  /*18cf20*/  LDGSTS.E [R120+0x5ea00], [R148.64], P0 ;  /* 0x5ea0000094787fae */ /* 0x0005e20008121844 */
[----:B------:R3:W-:Y:S02]  /*18cf30*/  STL.64 [R1+0x43d8], R52 ;  /* 0x0043d83401007387 */ /* 0x0007e40000100a00 */
        /* <DEDUP_REMOVED lines=125> */
[----:B------:R3:W-:Y:S01]  /*18d710*/  STL.64 [R1+0x3c50], R52 ;  /* 0x003c503401007387 */ /* 0x0007e20000100a00 */
[----:B------:R-:W4:Y:S02]  /*18d720*/  LDL R174, [R1+0x4798] ;  /* 0x0047980001ae7983 */ /* 0x000f240000100800 */
[----:B--2---:R-:W2:Y:S01]  /*18d730*/  LDL R149, [R1+0x47a4] ;  /* 0x0047a40001957983 */ /* 0x004ea20000100800 */
[----:B------:R3:W-:Y:S01]  /*18d740*/  LDGSTS.E [R2+0x7da00], [R52.64], P0 ;  /* 0x7da0000034027fae */ /* 0x0007e20008121844 */
[----:B------:R-:W2:Y:S02]  /*18d750*/  LDL R148, [R1+0x4758] ;  /* 0x0047580001947983 */ /* 0x000ea40000100800 */
[----:B------:R-:W2:Y:S01]  /*18d760*/  LDL R151, [R1+0x4764] ;  /* 0x0047640001977983 */ /* 0x000ea20000100800 */
[----:B------:R-:W-:Y:S02]  /*18d770*/  IADD3.X R118, R121, R3, RZ, P1, !PT ;  /* 0x0000000379767210 */ /* 0x000fe40000ffe4ff */
[----:B---3--:R-:W-:Y:S01]  /*18d780*/  MOV R52, R117 ;  /* 0x0000007500347202 */ /* 0x008fe20000000f00 */
[----:B------:R-:W-:-:S05]  /*18d790*/  IMAD.MOV.U32 R53, RZ, RZ, R116 ;  /* 0x000000ffff357224 */ /* 0x000fca00078e0074 */
[----:B------:R3:W-:Y:S01]  /*18d7a0*/  STL.64 [R1+0x3c10], R52 ;  /* 0x003c103401007387 */ /* 0x0007e20000100a00 */
[----:B------:R-:W2:Y:S02]  /*18d7b0*/  LDL R150, [R1+0x4718] ;  /* 0x0047180001967983 */ /* 0x000ea40000100800 */
[----:B------:R-:W2:Y:S01]  /*18d7c0*/  LDL R153, [R1+0x4724] ;  /* 0x0047240001997983 */ /* 0x000ea20000100800 */
[----:B------:R3:W-:Y:S01]  /*18d7d0*/  LDGSTS.E [R2+0x7ea00], [R52.64], P0 ;  /* 0x7ea0000034027fae */ /* 0x0007e20008121844 */
[----:B------:R-:W2:Y:S02]  /*18d7e0*/  LDL R152, [R1+0x46d8] ;  /* 0x0046d80001987983 */ /* 0x000ea40000100800 */
[----:B------:R-:W2:Y:S01]  /*18d7f0*/  LDL R155, [R1+0x46e4] ;  /* 0x0046e400019b7983 */ /* 0x000ea20000100800 */
[----:B---3--:R-:W-:Y:S01]  /*18d800*/  MOV R52, R119 ;  /* 0x0000007700347202 */ /* 0x008fe20000000f00 */
[----:B------:R-:W-:-:S05]  /*18d810*/  IMAD.MOV.U32 R53, RZ, RZ, R118 ;  /* 0x000000ffff357224 */ /* 0x000fca00078e0076 */
[----:B------:R4:W-:Y:S01]  /*18d820*/  STL.64 [R1+0x3bf0], R52 ;  /* 0x003bf03401007387 */ /* 0x0009e20000100a00 */
[----:B------:R-:W3:Y:S02]  /*18d830*/  LDL R154, [R1+0x4698] ;  /* 0x00469800019a7983 */ /* 0x000ee40000100800 */
[----:B------:R-:W3:Y:S01]  /*18d840*/  LDL R157, [R1+0x46a4] ;  /* 0x0046a400019d7983 */ /* 0x000ee20000100800 */
[----:B------:R-:W-:Y:S01]  /*18d850*/  IADD3 R0, R0, 0x100000, RZ ;  /* 0x0010000000007810 */ /* 0x000fe20007ffe0ff */
[----:B------:R-:W3:Y:S04]  /*18d860*/  LDL R156, [R1+0x4658] ;  /* 0x00465800019c7983 */ /* 0x000ee80000100800 */
[----:B------:R-:W3:Y:S04]  /*18d870*/  LDL R159, [R1+0x4664] ;  /* 0x00466400019f7983 */ /* 0x000ee80000100800 */
[----:B------:R1:W-:Y:S02]  /*18d880*/  LDGSTS.E [R0+0x7fa00], [R52.64], P0 ;  /* 0x7fa0000034007fae */ /* 0x0003e40008121844 */
[----:B-1----:R-:W-:Y:S01]  /*18d890*/  IADD3 R0, R56, 0x100000, RZ ;  /* 0x0010000038007810 */ /* 0x002fe20007ffe0ff */
[----:B----4-:R-:W-:Y:S01]  /*18d8a0*/  IMAD.MOV.U32 R53, RZ, RZ, R158 ;  /* 0x000000ffff357224 */ /* 0x010fe200078e009e */
        /* <DEDUP_REMOVED lines=26> */
[----:B--2---:R-:W-:-:S05]  /*18da50*/  MOV R52, R149 ;  /* 0x0000009500347202 */ /* 0x004fca0000000f00 */
        /* <DEDUP_REMOVED lines=13> */
[----:B-1----:R-:W-:Y:S01]  /*18db30*/  MOV R52, R159 ;  /* 0x0000009f00347202 */ /* 0x002fe20000000f00 */
[----:B------:R-:W-:-:S05]  /*18db40*/  IMAD.MOV.U32 R53, RZ, RZ, R156 ;  /* 0x000000ffff357224 */ /* 0x000fca00078e009c */
[----:B------:R4:W-:Y:S02]  /*18db50*/  LDGSTS.E [R0+0x48c00], [R52.64], P0 ;  /* 0x48c0000034007fae */ /* 0x0009e40008121844 */
[----:B----4-:R-:W-:Y:S01]  /*18db60*/  IMAD.MOV.U32 R53, RZ, RZ, R158 ;  /* 0x000000ffff357224 */ /* 0x010fe200078e009e */
        /* <DEDUP_REMOVED lines=17> */
[----:B------:R1:W-:Y:S02]  /*18dc80*/  LDGSTS.E [R0+0x4ec00], [R52.64], P0 ;  /* 0x4ec0000034007fae */ /* 0x0003e40008121844 */
[----:B-1----:R-:W-:Y:S01]  /*18dc90*/  MOV R52, R220 ;  /* 0x000000dc00347202 */ /* 0x002fe20000000f00 */
[----:B------:R-:W-:-:S05]  /*18dca0*/  IMAD.MOV.U32 R53, RZ, RZ, R221 ;  /* 0x000000ffff357224 */ /* 0x000fca00078e00dd */
[----:B------:R1:W-:Y:S02]  /*18dcb0*/  LDGSTS.E [R0+0x4fc00], [R52.64], P0 ;  /* 0x4fc0000034007fae */ /* 0x0003e40008121844 */
[-C--:B-1----:R-:W-:Y:S02]  /*18dcc0*/  IADD3.X R0, R77, R3.reuse, RZ, P1, !PT ;  /* 0x000000034d007210 */ /* 0x082fe40000ffe4ff */
        /* <DEDUP_REMOVED lines=23> */
[----:B------:R-:W4:Y:S01]  /*18de40*/  LDL.LU R222, [R1+0x32c] ;  /* 0x00032c0001de7983 */ /* 0x000f220000300800 */
[----:B------:R-:W4:Y:S01]  /*18de50*/  LDL.LU R223, [R1+0x330] ;  /* 0x0003300001df7983 */ /* 0x000f220000300800 */
[-C--:B------:R-:W-:Y:S01]  /*18de60*/  IADD3 R53, P1, R54, R246.reuse, RZ ;  /* 0x000000f636357210 */ /* 0x080fe20007f3e0ff */
[----:B------:R-:W4:Y:S02]  /*18de70*/  LDL.LU R150, [R1+0x324] ;  /* 0x0003240001967983 */ /* 0x000f240000300800 */
[----:B------:R-:W4:Y:S01]  /*18de80*/  LDL.LU R153, [R1+0x328] ;  /* 0x0003280001997983 */ /* 0x000f220000300800 */
[----:B------:R-:W4:Y:S01]  /*18de90*/  LDL.LU R152, [R1+0x31c] ;  /* 0x00031c0001987983 */ /* 0x000f220000300800 */
[----:B------:R-:W4:Y:S02]  /*18dea0*/  LDL.LU R155, [R1+0x320] ;  /* 0x00032000019b7983 */ /* 0x000f240000300800 */
[--C-:B------:R-:W-:Y:S01]  /*18deb0*/  IMAD.X R52, R55, 0x1, R3.reuse, P1 ;  /* 0x0000000137347824 */ /* 0x100fe200008e0603 */
[-C--:B------:R-:W-:Y:S01]  /*18dec0*/  IADD3 R55, P1, R58, R246.reuse, RZ ;  /* 0x000000f63a377210 */ /* 0x080fe20007f3e0ff */
[----:B------:R-:W4:Y:S01]  /*18ded0*/  LDL.LU R154, [R1+0x314] ;  /* 0x00031400019a7983 */ /* 0x000f220000300800 */
[----:B------:R-:W4:Y:S02]  /*18dee0*/  LDL.LU R157, [R1+0x318] ;  /* 0x00031800019d7983 */ /* 0x000f240000300800 */
[----:B------:R-:W4:Y:S01]  /*18def0*/  LDL.LU R156, [R1+0x30c] ;  /* 0x00030c00019c7983 */ /* 0x000f220000300800 */
[-C--:B------:R-:W-:Y:S01]  /*18df00*/  IADD3.X R54, R59, R3.reuse, RZ, P1, !PT ;  /* 0x000000033b367210 */ /* 0x080fe20000ffe4ff */
[-C--:B------:R-:W-:Y:S01]  /*18df10*/  IADD3 R58, P1, R60, R246.reuse, RZ ;  /* 0x000000f63c3a7210 */ /* 0x080fe20007f3e0ff */
[----:B------:R-:W4:Y:S01]  /*18df20*/  LDL.LU R159, [R1+0x310] ;  /* 0x00031000019f7983 */ /* 0x000f220000300800 */
[----:B------:R-:W4:Y:S02]  /*18df30*/  LDL.LU R158, [R1+0x304] ;  /* 0x00030400019e7983 */ /* 0x000f240000300800 */
[----:B------:R-:W4:Y:S02]  /*18df40*/  LDL.LU R161, [R1+0x308] ;  /* 0x0003080001a17983 */ /* 0x000f240000300800 */
[----:B------:R-:W4:Y:S02]  /*18df50*/  LDL.LU R160, [R1+0x2fc] ;  /* 0x0002fc0001a07983 */ /* 0x000f240000300800 */
[--C-:B------:R-:W-:Y:S01]  /*18df60*/  IMAD.X R57, R61, 0x1, R3.reuse, P1 ;  /* 0x000000013d397824 */ /* 0x100fe200008e0603 */
[-C--:B------:R-:W-:Y:S01]  /*18df70*/  IADD3 R60, P1, R62, R246.reuse, RZ ;  /* 0x000000f63e3c7210 */ /* 0x080fe20007f3e0ff */
[----:B------:R-:W4:Y:S01]  /*18df80*/  LDL.LU R163, [R1+0x300] ;  /* 0x0003000001a37983 */ /* 0x000f220000300800 */
[----:B------:R-:W4:Y:S02]  /*18df90*/  LDL.LU R162, [R1+0x2f4] ;  /* 0x0002f40001a27983 */ /* 0x000f240000300800 */
[----:B------:R-:W4:Y:S01]  /*18dfa0*/  LDL.LU R245, [R1+0x2f8] ;  /* 0x0002f80001f57983 */ /* 0x000f220000300800 */
[----:B------:R-:W-:Y:S01]  /*18dfb0*/  IADD3.X R59, R63, R3, RZ, P1, !PT ;  /* 0x000000033f3b7210 */ /* 0x000fe20000ffe4ff */
[-C--:B------:R-:W-:Y:S01]  /*18dfc0*/  IADD3 R62, P1, R64, R246.reuse, RZ ;  /* 0x000000f6403e7210 */ /* 0x080fe20007f3e0ff */
[----:B------:R-:W4:Y:S01]  /*18dfd0*/  LDL.LU R224, [R1+0x2ec] ;  /* 0x0002ec0001e07983 */ /* 0x000f220000300800 */
[----:B------:R-:W4:Y:S02]  /*18dfe0*/  LDL.LU R225, [R1+0x2f0] ;  /* 0x0002f00001e17983 */ /* 0x000f240000300800 */
[----:B------:R-:W4:Y:S02]  /*18dff0*/  LDL.LU R226, [R1+0x2e4] ;  /* 0x0002e40001e27983 */ /* 0x000f240000300800 */
[----:B------:R-:W4:Y:S02]  /*18e000*/  LDL.LU R227, [R1+0x2e8] ;  /* 0x0002e80001e37983 */ /* 0x000f240000300800 */
        /* <DEDUP_REMOVED lines=56> */
[----:B------:R-:W-:-:S04]  /*18e390*/  MOV R120, R223 ;  /* 0x000000df00787202 */ /* 0x000fc80000000f00 */
[----:B------:R-:W-:Y:S02]  /*18e3a0*/  IMAD.X R117, R121, 0x1, R3, P1 ;  /* 0x0000000179757824 */ /* 0x000fe400008e0603 */
[----:B------:R-:W-:-:S05]  /*18e3b0*/  IMAD.MOV.U32 R121, RZ, RZ, R222 ;  /* 0x000000ffff797224 */ /* 0x000fca00078e00de */
[----:B------:R1:W-:Y:S01]  /*18e3c0*/  STL.64 [R1+0x38d8], R120 ;  /* 0x0038d87801007387 */ /* 0x0003e20000100a00 */
[----:B------:R-:W2:Y:S02]  /*18e3d0*/  LDL.LU R220, [R1+0x2dc] ;  /* 0x0002dc0001dc7983 */ /* 0x000ea40000300800 */
[----:B------:R-:W3:Y:S02]  /*18e3e0*/  LDL.LU R221, [R1+0x2e0] ;  /* 0x0002e00001dd7983 */ /* 0x000ee40000300800 */
[----:B------:R-:W4:Y:S01]  /*18e3f0*/  LDL.LU R222, [R1+0x2d4] ;  /* 0x0002d40001de7983 */ /* 0x000f220000300800 */
[----:B------:R-:W4:Y:S01]  /*18e400*/  LDL.LU R223, [R1+0x2d8] ;  /* 0x0002d80001df7983 */ /* 0x000f220000300800 */
[----:B------:R-:W-:-:S05]  /*18e410*/  IADD3 R119, R56, 0x100000, RZ ;  /* 0x0010000038777810 */ /* 0x000fca0007ffe0ff */
        /* <DEDUP_REMOVED lines=37> */
[----:B------:R-:W-:-:S04]  /*18e670*/  LOP3.LUT R53, R53, R52, RZ, 0x3c, !PT ;  /* 0x0000003435357212 */ /* 0x000fc800078e3cff */
[----:B------:R-:W-:-:S04]  /*18e680*/  LOP3.LUT R52, R53, R52, RZ, 0x3c, !PT ;  /* 0x0000003435347212 */ /* 0x000fc800078e3cff */
[----:B------:R-:W-:Y:S01]  /*18e690*/  LOP3.LUT R53, R53, R52, RZ, 0x3c, !PT ;  /* 0x0000003435357212 */ /* 0x000fe200078e3cff */
[----:B--2---:R-:W-:Y:S01]  /*18e6a0*/  IMAD.MOV.U32 R121, RZ, RZ, R220 ;  /* 0x000000ffff797224 */ /* 0x004fe200078e00dc */
[----:B---3--:R-:W-:-:S05]  /*18e6b0*/  MOV R120, R221 ;  /* 0x000000dd00787202 */ /* 0x008fca0000000f00 */
[----:B------:R4:W-:Y:S04]  /*18e6c0*/  STL.64 [R1+0x3928], R120 ;  /* 0x0039287801007387 */ /* 0x0009e80000100a00 */
[----:B------:R4:W-:Y:S02]  /*18e6d0*/  LDGSTS.E [R119+0x5ac00], [R120.64], P0 ;  /* 0x5ac0000078777fae */ /* 0x0009e40008121844 */
[----:B----4-:R-:W-:Y:S01]  /*18e6e0*/  MOV R120, R223 ;  /* 0x000000df00787202 */ /* 0x010fe20000000f00 */
        /* <DEDUP_REMOVED lines=13> */
[----:B------:R-:W-:-:S04]  /*18e7c0*/  IADD3 R0, R56, 0x100000, RZ ;  /* 0x0010000038007810 */ /* 0x000fc80007ffe0ff */
        /* <DEDUP_REMOVED lines=128> */
[----:B------:R-:W-:Y:S02]  /*18efd0*/  IADD3 R56, R56, 0x100000, RZ ;  /* 0x0010000038387810 */ /* 0x000fe40007ffe0ff */
[----:B--2---:R-:W-:Y:S01]  /*18efe0*/  MOV R52, R118 ;  /* 0x0000007600347202 */ /* 0x004fe20000000f00 */
[----:B------:R-:W-:-:S05]  /*18eff0*/  IMAD.MOV.U32 R53, RZ, RZ, R117 ;  /* 0x000000ffff357224 */ /* 0x000fca00078e0075 */
[----:B------:R2:W-:Y:S01]  /*18f000*/  STL.64 [R1+0x3be8], R52 ;  /* 0x003be83401007387 */ /* 0x0005e20000100a00 */
[----:B------:R-:W3:Y:S03]  /*18f010*/  LDL.LU.64 R54, [R1+0x4448] ;  /* 0x0044480001367983 */ /* 0x000ee60000300a00 */
[----:B------:R4:W-:Y:S04]  /*18f020*/  LDGSTS.E [R56+0x7fc00], [R52.64], P0 ;  /* 0x7fc0000034387fae */ /* 0x0009e80008121844 */
[----:B----4-:R-:W4:Y:S01]  /*18f030*/  LDL.LU.64 R56, [R1+0x4408] ;  /* 0x0044080001387983 */ /* 0x010f220000300a00 */
        /* <DEDUP_REMOVED lines=12> */
[----:B------:R-:W4:Y:S02]  /*18f100*/  LDL.LU.64 R82, [R1+0x40c0] ;  /* 0x0040c00001527983 */ /* 0x000f240000300a00 */
[----:B------:R-:W4:Y:S01]  /*18f110*/  LDL.LU.64 R84, [R1+0x4080] ;  /* 0x0040800001547983 */ /* 0x000f220000300a00 */
[----:B------:R-:W-:Y:S01]  /*18f120*/  LOP3.LUT R2, R219, 0x70, RZ, 0x3c, !PT ;  /* 0x00000070db027812 */ /* 0x000fe200078e3cff */
[----:B------:R-:W4:Y:S01]  /*18f130*/  LDL.LU.64 R86, [R1+0x4040] ;  /* 0x0040400001567983 */ /* 0x000f220000300a00 */
[----:B------:R-:W4:Y:S02]  /*18f140*/  LDL.LU.64 R88, [R1+0x4000] ;  /* 0x0040000001587983 */ /* 0x000f240000300a00 */
[----:B--2---:R-:W-:Y:S01]  /*18f150*/  IMAD.MOV.U32 R52, RZ, RZ, R216 ;  /* 0x000000ffff347224 */ /* 0x004fe200078e00d8 */
[----:B------:R-:W-:-:S02]  /*18f160*/  LEA R0, R218, R2, 0x12 ;  /* 0x00000002da007211 */ /* 0x000fc400078e90ff */
[----:B------:R-:W-:Y:S01]  /*18f170*/  MOV R53, R217 ;  /* 0x000000d900357202 */ /* 0x000fe20000000f00 */
[----:B------:R-:W4:Y:S01]  /*18f180*/  LDL.LU.64 R90, [R1+0x3fc0] ;  /* 0x003fc000015a7983 */ /* 0x000f220000300a00 */
[----:B------:R-:W4:Y:S01]  /*18f190*/  LDL.LU.64 R92, [R1+0x3f80] ;  /* 0x003f8000015c7983 */ /* 0x000f220000300a00 */
[----:B------:R-:W-:Y:S01]  /*18f1a0*/  IADD3 R2, R0, 0x100000, RZ ;  /* 0x0010000000027810 */ /* 0x000fe20007ffe0ff */
[----:B------:R-:W4:Y:S01]  /*18f1b0*/  LDL.LU.64 R94, [R1+0x3f40] ;  /* 0x003f4000015e7983 */ /* 0x000f220000300a00 */
[----:B------:R-:W4:Y:S04]  /*18f1c0*/  LDL.LU.64 R96, [R1+0x3f00] ;  /* 0x003f000001607983 */ /* 0x000f280000300a00 */
        /* <DEDUP_REMOVED lines=11> */
[----:B-1----:R-:W4:Y:S02]  /*18f280*/  LDL.LU.64 R118, [R1+0x3c40] ;  /* 0x003c400001767983 */ /* 0x002f240000300a00 */
[----:B------:R-:W-:Y:S01]  /*18f290*/  IMAD.MOV.U32 R52, RZ, RZ, R214 ;  /* 0x000000ffff347224 */ /* 0x000fe200078e00d6 */
[----:B------:R-:W-:Y:S01]  /*18f2a0*/  MOV R53, R215 ;  /* 0x000000d700357202 */ /* 0x000fe20000000f00 */
[----:B------:R-:W4:Y:S04]  /*18f2b0*/  LDL.LU.64 R120, [R1+0x3c00] ;  /* 0x003c000001787983 */ /* 0x000f280000300a00 */
        /* <DEDUP_REMOVED lines=40> */
[----:B-1----:R-:W-:Y:S02]  /*18f540*/  IMAD.MOV.U32 R52, RZ, RZ, R123 ;  /* 0x000000ffff347224 */ /* 0x002fe400078e007b */
[----:B------:R-:W2:Y:S01]  /*18f550*/  LDL.LU.64 R122, [R1+0x3be0] ;  /* 0x003be000017a7983 */ /* 0x000ea20000300a00 */
[----:B------:R-:W2:Y:S02]  /*18f560*/  LDL.LU R215, [R1+0x38c] ;  /* 0x00038c0001d77983 */ /* 0x000ea40000300800 */
[----:B------:R-:W2:Y:S01]  /*18f570*/  LDL.LU R210, [R1+0x390] ;  /* 0x0003900001d27983 */ /* 0x000ea20000300800 */
        /* <DEDUP_REMOVED lines=17> */
[-C--:B---3--:R-:W-:Y:S01]  /*18f690*/  IADD3 R52, P1, R54, R246.reuse, RZ ;  /* 0x000000f636347210 */ /* 0x088fe20007f3e0ff */
[----:B------:R-:W3:Y:S01]  /*18f6a0*/  LDL.LU R218, [R1+0x350] ;  /* 0x0003500001da7983 */ /* 0x000ee20000300800 */
[----:B------:R-:W3:Y:S02]  /*18f6b0*/  LDL.LU R219, [R1+0x344] ;  /* 0x0003440001db7983 */ /* 0x000ee40000300800 */
[----:B------:R-:W3:Y:S02]  /*18f6c0*/  LDL.LU R212, [R1+0x348] ;  /* 0x0003480001d47983 */ /* 0x000ee40000300800 */
        /* <DEDUP_REMOVED lines=67> */
[----:B--2---:R-:W-:Y:S02]  /*18fb00*/  IADD3 R120, P1, R122, R246, RZ ;  /* 0x000000f67a787210 */ /* 0x004fe40007f3e0ff */
[----:B------:R-:W-:-:S03]  /*18fb10*/  MOV R122, R210 ;  /* 0x000000d2007a7202 */ /* 0x000fc60000000f00 */
[----:B------:R-:W-:Y:S02]  /*18fb20*/  IMAD.X R119, R123, 0x1, R3, P1 ;  /* 0x000000017b777824 */ /* 0x000fe400008e0603 */
[----:B------:R-:W-:-:S05]  /*18fb30*/  IMAD.MOV.U32 R123, RZ, RZ, R215 ;  /* 0x000000ffff7b7224 */ /* 0x000fca00078e00d7 */
[----:B------:R1:W-:Y:S01]  /*18fb40*/  STL.64 [R1+0x3870], R122 ;  /* 0x0038707a01007387 */ /* 0x0003e20000100a00 */
[----:B------:R-:W2:Y:S02]  /*18fb50*/  LDL.LU R213, [R1+0x33c] ;  /* 0x00033c0001d57983 */ /* 0x000ea40000300800 */
[----:B------:R-:W4:Y:S02]  /*18fb60*/  LDL.LU R214, [R1+0x340] ;  /* 0x0003400001d67983 */ /* 0x000f240000300800 */
        /* <DEDUP_REMOVED lines=32> */
[----:B---3--:R-:W-:Y:S01]  /*18fd70*/  MOV R122, R218 ;  /* 0x000000da007a7202 */ /* 0x008fe20000000f00 */
[----:B------:R-:W-:-:S05]  /*18fd80*/  IMAD.MOV.U32 R123, RZ, RZ, R217 ;  /* 0x000000ffff7b7224 */ /* 0x000fca00078e00d9 */
[----:B------:R1:W-:Y:S04]  /*18fd90*/  STL.64 [R1+0x38b0], R122 ;  /* 0x0038b07a01007387 */ /* 0x0003e80000100a00 */
[----:B------:R1:W-:Y:S02]  /*18fda0*/  LDGSTS.E [R121+0x58e00], [R122.64], P0 ;  /* 0x58e000007a797fae */ /* 0x0003e40008121844 */
[----:B-1----:R-:W-:Y:S01]  /*18fdb0*/  MOV R122, R212 ;  /* 0x000000d4007a7202 */ /* 0x002fe20000000f00 */
[----:B------:R-:W-:-:S05]  /*18fdc0*/  IMAD.MOV.U32 R123, RZ, RZ, R219 ;  /* 0x000000ffff7b7224 */ /* 0x000fca00078e00db */
[----:B------:R2:W-:Y:S04]  /*18fdd0*/  STL.64 [R1+0x38b8], R122 ;  /* 0x0038b87a01007387 */ /* 0x0005e80000100a00 */
[----:B------:R2:W-:Y:S02]  /*18fde0*/  LDGSTS.E [R121+0x59e00], [R122.64], P0 ;  /* 0x59e000007a797fae */ /* 0x0005e40008121844 */
[----:B--2---:R-:W-:Y:S01]  /*18fdf0*/  IMAD.MOV.U32 R123, RZ, RZ, R213 ;  /* 0x000000ffff7b7224 */ /* 0x004fe200078e00d5 */
[----:B----4-:R-:W-:-:S05]  /*18fe00*/  MOV R122, R214 ;  /* 0x000000d6007a7202 */ /* 0x010fca0000000f00 */
        /* <DEDUP_REMOVED lines=12> */
[----:B------:R-:W-:Y:S02]  /*18fed0*/  IADD3 R2, R0, 0x100000, RZ ;  /* 0x0010000000027810 */ /* 0x000fe40007ffe0ff */
[----:B------:R-:W-:-:S02]  /*18fee0*/  MOV R52, R54 ;  /* 0x0000003600347202 */ /* 0x000fc40000000f00 */
        /* <DEDUP_REMOVED lines=123> */
[----:B------:R2:W-:Y:S01]  /*1906a0*/  LDGSTS.E [R2+0x7ce00], [R52.64], P0 ;  /* 0x7ce0000034027fae */ /* 0x0005e20008121844 */
[----:B------:R-:W-:Y:S02]  /*1906b0*/  IMAD.MOV.U32 R210, RZ, RZ, c[0x0][0x180] ;  /* 0x00006000ffd27624 */ /* 0x000fe400078e00ff */
[----:B--2---:R-:W-:Y:S01]  /*1906c0*/  IMAD.MOV.U32 R52, RZ, RZ, R116 ;  /* 0x000000ffff347224 */ /* 0x004fe200078e0074 */
[----:B------:R-:W-:-:S05]  /*1906d0*/  MOV R53, R115 ;  /* 0x0000007300357202 */ /* 0x000fca0000000f00 */
[----:B------:R2:W-:Y:S04]  /*1906e0*/  STL.64 [R1+0x3c40], R52 ;  /* 0x003c403401007387 */ /* 0x0005e80000100a00 */
[----:B------:R2:W-:Y:S01]  /*1906f0*/  LDGSTS.E [R2+0x7de00], [R52.64], P0 ;  /* 0x7de0000034027fae */ /* 0x0005e20008121844 */
[----:B------:R-:W-:Y:S02]  /*190700*/  IADD3 R0, R0, 0x100000, RZ ;  /* 0x0010000000007810 */ /* 0x000fe40007ffe0ff */
[----:B------:R-:W-:Y:S02]  /*190710*/  IADD3 R210, R210, 0x7f, RZ ;  /* 0x0000007fd2d27810 */ /* 0x000fe40007ffe0ff */
        /* <DEDUP_REMOVED lines=9> */
[----:B------:R1:W-:Y:S02]  /*1907b0*/  STL [R1+0x4460], R211 ;  /* 0x004460d301007387 */ /* 0x0003e40000100800 */
[----:B------:R-:W-:Y:S02]  /*1907c0*/  IMAD.MOV.U32 R247, RZ, RZ, c[0x0][0x188] ;  /* 0x00006200fff77624 */ /* 0x000fe400078e00ff */
[----:B------:R-:W0:Y:S01]  /*1907d0*/  LDGDEPBAR ;  /* 0x00000000000079af */ /* 0x000e220000000000 */
[----:B--2---:R-:W-:-:S04]  /*1907e0*/  SHF.R.S32.HI R52, RZ, 0x1f, R210 ;  /* 0x0000001fff347819 */ /* 0x004fc800000114d2 */
[----:B------:R-:W-:-:S04]  /*1907f0*/  LEA.HI R52, R52, R210, RZ, 0x7 ;  /* 0x000000d234347211 */ /* 0x000fc800078f38ff */
[----:B------:R-:W-:-:S04]  /*190800*/  SHF.R.S32.HI R52, RZ, 0x7, R52 ;  /* 0x00000007ff347819 */ /* 0x000fc80000011434 */
[----:B------:R-:W-:Y:S02]  /*190810*/  ISETP.NE.U32.AND P0, PT, R211, R52, PT ;  /* 0x00000034d300720c */ /* 0x000fe40003f05070 */
[----:B------:R-:W-:-:S05]  /*190820*/  SHF.L.U32 R247, R247, 0x7, RZ ;  /* 0x00000007f7f77819 */ /* 0x000fca00000006ff */
[----:B------:R-:W-:-:S06]  /*190830*/  IMAD.SHL.U32 R247, R247, 0x4, RZ ;  /* 0x00000004f7f77824 */ /* 0x000fcc00078e00ff */
[----:B-1----:R-:W-:Y:S01]  /*190840*/  @!P0 CALL.REL.NOINC `(.L_x_0) ;  /* 0x0000001000008944 */ /* 0x002fe20003c00000 */
[----:B------:R-:W-:Y:S05]  /*190850*/  BRA `(.L_x_1) ;  /* 0xfff189f000007947 */ /* 0x000fea000383ffff */
.L_x_0:
[----:B---3--:R-:W2:Y:S01]  /*190860*/  LDL.LU R55, [R1+0x5898] ;  /* 0x0058980001377983 */ /* 0x008ea20000300800 */
[----:B------:R-:W-:-:S04]  /*190870*/  DEPBAR.LE SB0, 0x0 ;  /* 0x000080000000791a */ /* 0x000fc80000000000 */
[----:B------:R-:W3:Y:S04]  /*190880*/  LDL.LU R54, [R1+0x589c] ;  /* 0x00589c0001367983 */ /* 0x000ee80000300800 */
[----:B------:R-:W4:Y:S04]  /*190890*/  LDL.LU R60, [R1+0x2c70] ;  /* 0x002c7000013c7983 */ /* 0x000f280000300800 */
[----:B------:R-:W4:Y:S04]  /*1908a0*/  LDL.LU R61, [R1+0x2c74] ;  /* 0x002c7400013d7983 */ /* 0x000f280000300800 */
[----:B------:R-:W4:Y:S04]  /*1908b0*/  LDL.LU R62, [R1+0x2c60] ;  /* 0x002c6000013e7983 */ /* 0x000f280000300800 */
[----:B------:R-:W4:Y:S04]  /*1908c0*/  LDL.LU R63, [R1+0x2c64] ;  /* 0x002c6400013f7983 */ /* 0x000f280000300800 */
[----:B------:R-:W1:Y:S04]  /*1908d0*/  S2R R53, SR_TID.X ;  /* 0x0000000000357919 */ /* 0x000e680000002100 */
[----:B------:R-:W4:Y:S04]  /*1908e0*/  LDL.LU R56, [R1+0x2c78] ;  /* 0x002c780001387983 */ /* 0x000f280000300800 */
[----:B------:R-:W4:Y:S04]  /*1908f0*/  LDL.LU R57, [R1+0x2c7c] ;  /* 0x002c7c0001397983 */ /* 0x000f280000300800 */
[----:B------:R-:W4:Y:S04]  /*190900*/  LDL.LU R58, [R1+0x2c68] ;  /* 0x002c6800013a7983 */ /* 0x000f280000300800 */
[----:B------:R-:W4:Y:S01]  /*190910*/  LDL.LU R59, [R1+0x2c6c] ;  /* 0x002c6c00013b7983 */ /* 0x000f220000300800 */
[C---:B-1----:R-:W-:Y:S01]  /*190920*/  SHF.L.U32 R0, R53.reuse, 0x9, RZ ;  /* 0x0000000935007819 */ /* 0x042fe200000006ff */
[----:B------:R-:W-:-:S03]  /*190930*/  IMAD.SHL.U32 R2, R53, 0x20, RZ ;  /* 0x0000002035027824 */ /* 0x000fc600078e00ff */
[----:B------:R-:W-:Y:S01]  /*190940*/  LOP3.LUT R0, R0, 0x3000, RZ, 0xc0, !PT ;  /* 0x0000300000007812 */ /* 0x000fe200078ec0ff */
[C---:B------:R-:W-:Y:S01]  /*190950*/  IMAD.SHL.U32 R3, R53.reuse, 0x800, RZ ;  /* 0x0000080035037824 */ /* 0x040fe200078e00ff */
[C---:B------:R-:W-:Y:S02]  /*190960*/  SHF.L.U32 R52, R53.reuse, 0x6, RZ ;  /* 0x0000000635347819 */ /* 0x040fe400000006ff */
[----:B------:R-:W-:Y:S02]  /*190970*/  LOP3.LUT R0, R0, 0x60, R2, 0xf8, !PT ;  /* 0x0000006000007812 */ /* 0x000fe400078ef802 */
[----:B------:R-:W-:Y:S02]  /*190980*/  SHF.L.U32 R2, R53, 0x2, RZ ;  /* 0x0000000235027819 */ /* 0x000fe400000006ff */
[----:B------:R-:W-:Y:S02]  /*190990*/  LOP3.LUT R52, R52, 0x800, RZ, 0xc0, !PT ;  /* 0x0000080034347812 */ /* 0x000fe400078ec0ff */
[----:B------:R-:W-:-:S02]  /*1909a0*/  LOP3.LUT R3, R3, 0x3000, RZ, 0xc0, !PT ;  /* 0x0000300003037812 */ /* 0x000fc400078ec0ff */
[----:B------:R-:W-:Y:S02]  /*1909b0*/  LOP3.LUT R53, R53, 0x7f, RZ, 0xc0, !PT ;  /* 0x0000007f35357812 */ /* 0x000fe400078ec0ff */
[----:B------:R-:W-:-:S03]  /*1909c0*/  LOP3.LUT R2, R0, 0x170, R2, 0x78, !PT ;  /* 0x0000017000027812 */ /* 0x000fc600078e7802 */
[----:B------:R-:W-:Y:S01]  /*1909d0*/  IMAD R0, R53, 0x10, R3 ;  /* 0x0000001035007824 */ /* 0x000fe200078e0203 */
[----:B------:R-:W-:Y:S01]  /*1909e0*/  IADD3 R2, R52, R2, RZ ;  /* 0x0000000234027210 */ /* 0x000fe20007ffe0ff */
[----:B------:R-:W-:Y:S06]  /*1909f0*/  BAR.SYNC.DEFER_BLOCKING 0x0 ;  /* 0x0000000000007b1d */ /* 0x000fec0000010000 */
[----:B------:R-:W4:Y:S04]  /*190a00*/  LDL.LU R52, [R1+0x5b0] ;  /* 0x0005b00001347983 */ /* 0x000f280000300800 */
[----:B------:R-:W4:Y:S01]  /*190a10*/  LDL.LU R53, [R1+0x5b4] ;  /* 0x0005b40001357983 */ /* 0x000f220000300800 */
[----:B--2---:R-:W-:-:S02]  /*190a20*/  ISETP.GE.AND P1, PT, R55, c[0x0][0x17c], PT ;  /* 0x00005f0037007a0c */ /* 0x004fc40003f26270 */
[----:B---3--:R-:W-:Y:S02]  /*190a30*/  ISETP.GE.AND P0, PT, R54, c[0x0][0x17c], PT ;  /* 0x00005f0036007a0c */ /* 0x008fe40003f06270 */
        /* <DEDUP_REMOVED lines=9> */
[----:B----4-:R1:W-:Y:S04]  /*190ad0*/  STS.128 [R2], R60 ;  /* 0x0000003c02007388 */ /* 0x0103e80000000c00 */
[----:B------:R-:W4:Y:S04]  /*190ae0*/  LDL.LU R67, [R1+0x1874] ;  /* 0x0018740001437983 */ /* 0x000f280000300800 */
[----:B-1----:R-:W3:Y:S04]  /*190af0*/  LDL.LU R60, [R1+0x1888] ;  /* 0x00188800013c7983 */ /* 0x002ee80000300800 */
[----:B------:R-:W3:Y:S04]  /*190b00*/  LDL.LU R61, [R1+0x188c] ;  /* 0x00188c00013d7983 */ /* 0x000ee80000300800 */
[----:B------:R-:W3:Y:S04]  /*190b10*/  LDL.LU R62, [R1+0x1878] ;  /* 0x00187800013e7983 */ /* 0x000ee80000300800 */
[----:B------:R-:W3:Y:S04]  /*190b20*/  LDL.LU R63, [R1+0x187c] ;  /* 0x00187c00013f7983 */ /* 0x000ee80000300800 */
[----:B------:R1:W-:Y:S04]  /*190b30*/  STS.128 [R2+0x80], R56 ;  /* 0x0000803802007388 */ /* 0x0003e80000000c00 */
[----:B-1----:R-:W4:Y:S04]  /*190b40*/  LDL.LU R56, [R1+0x500] ;  /* 0x0005000001387983 */ /* 0x002f280000300800 */
[----:B------:R-:W4:Y:S04]  /*190b50*/  LDL.LU R57, [R1+0x504] ;  /* 0x0005040001397983 */ /* 0x000f280000300800 */
[----:B------:R-:W4:Y:S04]  /*190b60*/  LDL.LU R58, [R1+0x4f0] ;  /* 0x0004f000013a7983 */ /* 0x000f280000300800 */
[----:B------:R-:W4:Y:S04]  /*190b70*/  LDL.LU R59, [R1+0x4f4] ;  /* 0x0004f400013b7983 */ /* 0x000f280000300800 */
[----:B--2---:R1:W-:Y:S04]  /*190b80*/  STS.128 [R2+0x200], R52 ;  /* 0x0002003402007388 */ /* 0x0043e80000000c00 */
[----:B-1----:R-:W2:Y:S04]  /*190b90*/  LDL.LU R52, [R1+0x508] ;  /* 0x0005080001347983 */ /* 0x002ea80000300800 */
[----:B------:R-:W2:Y:S04]  /*190ba0*/  LDL.LU R53, [R1+0x50c] ;  /* 0x00050c0001357983 */ /* 0x000ea80000300800 */
[----:B------:R-:W2:Y:S04]  /*190bb0*/  LDL.LU R54, [R1+0x4f8] ;  /* 0x0004f80001367983 */ /* 0x000ea80000300800 */
[----:B------:R-:W2:Y:S04]  /*190bc0*/  LDL.LU R55, [R1+0x4fc] ;  /* 0x0004fc0001377983 */ /* 0x000ea80000300800 */
[----:B---3--:R1:W-:Y:S04]  /*190bd0*/  STS.128 [R2+0x480], R60 ;  /* 0x0004803c02007388 */ /* 0x0083e80000000c00 */
[----:B-1----:R-:W3:Y:S04]  /*190be0*/  LDL.LU R60, [R1+0x1480] ;  /* 0x00148000013c7983 */ /* 0x002ee80000300800 */
[----:B------:R-:W3:Y:S04]  /*190bf0*/  LDL.LU R61, [R1+0x1484] ;  /* 0x00148400013d7983 */ /* 0x000ee80000300800 */
[----:B------:R-:W3:Y:S04]  /*190c00*/  LDL.LU R62, [R1+0x1470] ;  /* 0x00147000013e7983 */ /* 0x000ee80000300800 */
[----:B------:R-:W3:Y:S04]  /*190c10*/  LDL.LU R63, [R1+0x1474] ;  /* 0x00147400013f7983 */ /* 0x000ee80000300800 */
[----:B----4-:R1:W-:Y:S04]  /*190c20*/  STS.128 [R2+0x600], R56 ;  /* 0x0006003802007388 */ /* 0x0103e80000000c00 */
[----:B------:R-:W-:Y:S04]  /*190c30*/  STS.128 [R2+0x280], R68 ;  /* 0x0002804402007388 */ /* 0x000fe80000000c00 */
[----:B------:R-:W-:Y:S04]  /*190c40*/  STS.128 [R2+0x400], R64 ;  /* 0x0004004002007388 */ /* 0x000fe80000000c00 */
[----:B-1----:R-:W4:Y:S04]  /*190c50*/  LDL.LU R56, [R1+0x1488] ;  /* 0x0014880001387983 */ /* 0x002f280000300800 */
[----:B------:R-:W4:Y:S04]  /*190c60*/  LDL.LU R57, [R1+0x148c] ;  /* 0x00148c0001397983 */ /* 0x000f280000300800 */
[----:B------:R-:W4:Y:S04]  /*190c70*/  LDL.LU R58, [R1+0x1478] ;  /* 0x00147800013a7983 */ /* 0x000f280000300800 */
[----:B------:R-:W4:Y:S01]  /*190c80*/  LDL.LU R59, [R1+0x147c] ;  /* 0x00147c00013b7983 */ /* 0x000f220000300800 */
[----:B------:R-:W-:-:S02]  /*190c90*/  LOP3.LUT R212, R0, 0x20, RZ, 0x3c, !PT ;  /* 0x0000002000d47812 */ /* 0x000fc400078e3cff */
[C---:B------:R-:W-:Y:S02]  /*190ca0*/  LOP3.LUT R3, R0.reuse, 0x40, RZ, 0x3c, !PT ;  /* 0x0000004000037812 */ /* 0x040fe400078e3cff */
[----:B-----5:R-:W-:Y:S01]  /*190cb0*/  LOP3.LUT R252, R0, 0x60, RZ, 0x3c, !PT ;  /* 0x0000006000fc7812 */ /* 0x020fe200078e3cff */
[----:B--2---:R1:W-:Y:S04]  /*190cc0*/  STS.128 [R2+0x680], R52 ;  /* 0x0006803402007388 */ /* 0x0043e80000000c00 */
[----:B------:R-:W-:Y:S06]  /*190cd0*/  BAR.SYNC.DEFER_BLOCKING 0x0 ;  /* 0x0000000000007b1d */ /* 0x000fec0000010000 */
[----:B-1----:R-:W3:Y:S04]  /*190ce0*/  LDL.LU R52, [R1+0x5f0] ;  /* 0x0005f00001347983 */ /* 0x002ee80000300800 */
[----:B------:R-:W3:Y:S04]  /*190cf0*/  LDL.LU R53, [R1+0x5f4] ;  /* 0x0005f40001357983 */ /* 0x000ee80000300800 */
[----:B------:R-:W3:Y:S04]  /*190d00*/  LDL.LU R54, [R1+0x610] ;  /* 0x0006100001367983 */ /* 0x000ee80000300800 */
[----:B------:R-:W3:Y:S04]  /*190d10*/  LDL.LU R55, [R1+0x614] ;  /* 0x0006140001377983 */ /* 0x000ee80000300800 */
[----:B------:R-:W1:Y:S04]  /*190d20*/  LDS.128 R68, [R0] ;  /* 0x0000000000447984 */ /* 0x000e680000000c00 */
[----:B------:R-:W3:Y:S04]  /*190d30*/  LDS.128 R64, [R0+0x800] ;  /* 0x0008000000407984 */ /* 0x000ee80000000c00 */
[----:B------:R-:W3:Y:S04]  /*190d40*/  LDS.128 R72, [R212] ;  /* 0x00000000d4487984 */ /* 0x000ee80000000c00 */
[----:B-1----:R-:W-:Y:S04]  /*190d50*/  STL.64 [R1+0x120], R68 ;  /* 0x0001204401007387 */ /* 0x002fe80000100a00 */
[----:B------:R-:W-:Y:S04]  /*190d60*/  STL.64 [R1+0x128], R70 ;  /* 0x0001284601007387 */ /* 0x000fe80000100a00 */
[----:B------:R-:W1:Y:S04]  /*190d70*/  LDS.128 R68, [R212+0x800] ;  /* 0x00080000d4447984 */ /* 0x000e680000000c00 */
[----:B---3--:R-:W-:Y:S04]  /*190d80*/  STL.64 [R1+0x2b0], R64 ;  /* 0x0002b04001007387 */ /* 0x008fe80000100a00 */
[----:B------:R-:W-:Y:S04]  /*190d90*/  STL.64 [R1+0x2b8], R66 ;  /* 0x0002b84201007387 */ /* 0x000fe80000100a00 */
[----:B------:R-:W3:Y:S04]  /*190da0*/  LDS.128 R64, [R3] ;  /* 0x0000000003407984 */ /* 0x000ee80000000c00 */
[----:B------:R-:W-:Y:S04]  /*190db0*/  STL.64 [R1+0x200], R72 ;  /* 0x0002004801007387 */ /* 0x000fe80000100a00 */
[----:B------:R-:W-:Y:S04]  /*190dc0*/  STL.64 [R1+0x208], R74 ;  /* 0x0002084a01007387 */ /* 0x000fe80000100a00 */
[----:B------:R-:W4:Y:S04]  /*190dd0*/  LDS.128 R72, [R3+0x800] ;  /* 0x0008000003487984 */ /* 0x000f280000000c00 */
[----:B-1----:R-:W-:Y:S04]  /*190de0*/  STL.64 [R1+0x2d0], R68 ;  /* 0x0002d04401007387 */ /* 0x002fe80000100a00 */
[----:B------:R-:W-:Y:S04]  /*190df0*/  STL.64 [R1+0x2d8], R70 ;  /* 0x0002d84601007387 */ /* 0x000fe80000100a00 */
[----:B------:R-:W1:Y:S04]  /*190e00*/  LDS.128 R68, [R252] ;  /* 0x00000000fc447984 */ /* 0x000e680000000c00 */
[----:B---3--:R-:W-:Y:S04]  /*190e10*/  STL.64 [R1+0x250], R64 ;  /* 0x0002504001007387 */ /* 0x008fe80000100a00 */
[----:B------:R-:W-:Y:S04]  /*190e20*/  STL.64 [R1+0x258], R66 ;  /* 0x0002584201007387 */ /* 0x000fe80000100a00 */
[----:B------:R-:W3:Y:S04]  /*190e30*/  LDS.128 R64, [R252+0x800] ;  /* 0x00080000fc407984 */ /* 0x000ee80000000c00 */
[----:B------:R-:W-:Y:S06]  /*190e40*/  BAR.SYNC.DEFER_BLOCKING 0x0 ;  /* 0x0000000000007b1d */ /* 0x000fec0000010000 */
[----:B----4-:R-:W-:Y:S04]  /*190e50*/  STL.64 [R1+0x2f0], R72 ;  /* 0x0002f04801007387 */ /* 0x010fe80000100a00 */
[----:B------:R-:W-:Y:S04]  /*190e60*/  STL.64 [R1+0x2f8], R74 ;  /* 0x0002f84a01007387 */ /* 0x000fe80000100a00 */
[----:B-1----:R1:W-:Y:S04]  /*190e70*/  STL.64 [R1+0x270], R68 ;  /* 0x0002704401007387 */ /* 0x0023e80000100a00 */
[----:B------:R4:W-:Y:S04]  /*190e80*/  STL.64 [R1+0x278], R70 ;  /* 0x0002784601007387 */ /* 0x0009e80000100a00 */
[----:B---3--:R3:W-:Y:S04]  /*190e90*/  STL.64 [R1+0x320], R64 ;  /* 0x0003204001007387 */ /* 0x0087e80000100a00 */
[----:B------:R3:W-:Y:S04]  /*190ea0*/  STL.64 [R1+0x328], R66 ;  /* 0x0003284201007387 */ /* 0x0007e80000100a00 */
[----:B-1----:R-:W2:Y:S04]  /*190eb0*/  LDL.LU R68, [R1+0x5f8] ;  /* 0x0005f80001447983 */ /* 0x002ea80000300800 */
[----:B------:R-:W2:Y:S04]  /*190ec0*/  LDL.LU R69, [R1+0x5fc] ;  /* 0x0005fc0001457983 */ /* 0x000ea80000300800 */
[----:B----4-:R-:W2:Y:S04]  /*190ed0*/  LDL.LU R70, [R1+0x618] ;  /* 0x0006180001467983 */ /* 0x010ea80000300800 */
[----:B------:R-:W2:Y:S04]  /*190ee0*/  LDL.LU R71, [R1+0x61c] ;  /* 0x00061c0001477983 */ /* 0x000ea80000300800 */
[----:B---3--:R-:W3:Y:S04]  /*190ef0*/  LDL.LU R64, [R1+0x2630] ;  /* 0x0026300001407983 */ /* 0x008ee80000300800 */
[----:B------:R-:W3:Y:S04]  /*190f00*/  LDL.LU R65, [R1+0x2634] ;  /* 0x0026340001417983 */ /* 0x000ee80000300800 */
[----:B------:R-:W3:Y:S04]  /*190f10*/  LDL.LU R66, [R1+0x2620] ;  /* 0x0026200001427983 */ /* 0x000ee80000300800 */
[----:B------:R1:W-:Y:S04]  /*190f20*/  STS.128 [R2], R60 ;  /* 0x0000003c02007388 */ /* 0x0003e80000000c00 */
[----:B------:R-:W3:Y:S04]  /*190f30*/  LDL.LU R67, [R1+0x2624] ;  /* 0x0026240001437983 */ /* 0x000ee80000300800 */
[----:B-1----:R-:W4:Y:S04]  /*190f40*/  LDL.LU R60, [R1+0x2638] ;  /* 0x00263800013c7983 */ /* 0x002f280000300800 */
[----:B------:R-:W4:Y:S04]  /*190f50*/  LDL.LU R61, [R1+0x263c] ;  /* 0x00263c00013d7983 */ /* 0x000f280000300800 */
[----:B------:R-:W4:Y:S04]  /*190f60*/  LDL.LU R62, [R1+0x2628] ;  /* 0x00262800013e7983 */ /* 0x000f280000300800 */
[----:B------:R-:W4:Y:S04]  /*190f70*/  LDL.LU R63, [R1+0x262c] ;  /* 0x00262c00013f7983 */ /* 0x000f280000300800 */
[----:B------:R1:W-:Y:S04]  /*190f80*/  STS.128 [R2+0x80], R56 ;  /* 0x0000803802007388 */ /* 0x0003e80000000c00 */
[----:B-1----:R-:W2:Y:S04]  /*190f90*/  LDL.LU R56, [R1+0x740] ;  /* 0x0007400001387983 */ /* 0x002ea80000300800 */
[----:B------:R-:W2:Y:S04]  /*190fa0*/  LDL.LU R57, [R1+0x744] ;  /* 0x0007440001397983 */ /* 0x000ea80000300800 */
[----:B------:R-:W2:Y:S04]  /*190fb0*/  LDL.LU R58, [R1+0x760] ;  /* 0x00076000013a7983 */ /* 0x000ea80000300800 */
[----:B------:R-:W2:Y:S04]  /*190fc0*/  LDL.LU R59, [R1+0x764] ;  /* 0x00076400013b7983 */ /* 0x000ea80000300800 */
[----:B------:R1:W-:Y:S04]  /*190fd0*/  STS.128 [R2+0x200], R52 ;  /* 0x0002003402007388 */ /* 0x0003e80000000c00 */
[----:B-1----:R-:W3:Y:S04]  /*190fe0*/  LDL.LU R52, [R1+0x748] ;  /* 0x0007480001347983 */ /* 0x002ee80000300800 */
[----:B------:R-:W3:Y:S04]  /*190ff0*/  LDL.LU R53, [R1+0x74c] ;  /* 0x00074c0001357983 */ /* 0x000ee80000300800 */
[----:B------:R-:W3:Y:S04]  /*191000*/  LDL.LU R54, [R1+0x768] ;  /* 0x0007680001367983 */ /* 0x000ee80000300800 */
[----:B------:R-:W3:Y:S04]  /*191010*/  LDL.LU R55, [R1+0x76c] ;  /* 0x00076c0001377983 */ /* 0x000ee80000300800 */
[----:B----4-:R1:W-:Y:S04]  /*191020*/  STS.128 [R2+0x480], R60 ;  /* 0x0004803c02007388 */ /* 0x0103e80000000c00 */
[----:B-1----:R-:W4:Y:S04]  /*191030*/  LDL.LU R60, [R1+0x2420] ;  /* 0x00242000013c7983 */ /* 0x002f280000300800 */
[----:B------:R-:W4:Y:S04]  /*191040*/  LDL.LU R61, [R1+0x2424] ;  /* 0x00242400013d7983 */ /* 0x000f280000300800 */
[----:B------:R-:W4:Y:S04]  /*191050*/  LDL.LU R62, [R1+0xdd0] ;  /* 0x000dd000013e7983 */ /* 0x000f280000300800 */
[----:B------:R-:W4:Y:S04]  /*191060*/  LDL.LU R63, [R1+0xdd4] ;  /* 0x000dd400013f7983 */ /* 0x000f280000300800 */
[----:B--2---:R1:W-:Y:S04]  /*191070*/  STS.128 [R2+0x600], R56 ;  /* 0x0006003802007388 */ /* 0x0043e80000000c00 */
[----:B------:R-:W-:Y:S04]  /*191080*/  STS.128 [R2+0x280], R68 ;  /* 0x0002804402007388 */ /* 0x000fe80000000c00 */
[----:B---3--:R-:W-:Y:S04]  /*191090*/  STS.128 [R2+0x400], R64 ;  /* 0x0004004002007388 */ /* 0x008fe80000000c00 */
[----:B-1----:R-:W2:Y:S04]  /*1910a0*/  LDL.LU R56, [R1+0x2428] ;  /* 0x0024280001387983 */ /* 0x002ea80000300800 */
[----:B------:R-:W2:Y:S04]  /*1910b0*/  LDL.LU R57, [R1+0x242c] ;  /* 0x00242c0001397983 */ /* 0x000ea80000300800 */
[----:B------:R-:W2:Y:S04]  /*1910c0*/  LDL.LU R58, [R1+0xdd8] ;  /* 0x000dd800013a7983 */ /* 0x000ea80000300800 */
[----:B------:R-:W2:Y:S04]  /*1910d0*/  LDL.LU R59, [R1+0xddc] ;  /* 0x000ddc00013b7983 */ /* 0x000ea80000300800 */
[----:B------:R1:W-:Y:S04]  /*1910e0*/  STS.128 [R2+0x680], R52 ;  /* 0x0006803402007388 */ /* 0x0003e80000000c00 */
[----:B------:R-:W-:Y:S06]  /*1910f0*/  BAR.SYNC.DEFER_BLOCKING 0x0 ;  /* 0x0000000000007b1d */ /* 0x000fec0000010000 */
[----:B-1----:R-:W2:Y:S04]  /*191100*/  LDL.LU R52, [R1+0x9d0] ;  /* 0x0009d00001347983 */ /* 0x002ea80000300800 */
[----:B------:R-:W2:Y:S04]  /*191110*/  LDL.LU R53, [R1+0x9d4] ;  /* 0x0009d40001357983 */ /* 0x000ea80000300800 */
[----:B------:R-:W2:Y:S04]  /*191120*/  LDL.LU R54, [R1+0x9b0] ;  /* 0x0009b00001367983 */ /* 0x000ea80000300800 */
[----:B------:R-:W2:Y:S04]  /*191130*/  LDL.LU R55, [R1+0x9b4] ;  /* 0x0009b40001377983 */ /* 0x000ea80000300800 */
[----:B------:R-:W1:Y:S04]  /*191140*/  LDS.128 R68, [R0] ;  /* 0x0000000000447984 */ /* 0x000e680000000c00 */
[----:B------:R-:W1:Y:S04]  /*191150*/  LDS.128 R64, [R0+0x800] ;  /* 0x0008000000407984 */ /* 0x000e680000000c00 */
[----:B------:R-:W1:Y:S04]  /*191160*/  LDS.128 R72, [R212] ;  /* 0x00000000d4487984 */ /* 0x000e680000000c00 */
[----:B-1----:R-:W-:Y:S04]  /*191170*/  STL.64 [R1+0xd0], R68 ;  /* 0x0000d04401007387 */ /* 0x002fe80000100a00 */
[----:B------:R-:W-:Y:S04]  /*191180*/  STL.64 [R1+0xd8], R70 ;  /* 0x0000d84601007387 */ /* 0x000fe80000100a00 */
[----:B------:R-:W1:Y:S04]  /*191190*/  LDS.128 R68, [R212+0x800] ;  /* 0x00080000d4447984 */ /* 0x000e680000000c00 */
[----:B------:R-:W-:Y:S04]  /*1911a0*/  STL.64 [R1+0x260], R64 ;  /* 0x0002604001007387 */ /* 0x000fe80000100a00 */
[----:B------:R-:W-:Y:S04]  /*1911b0*/  STL.64 [R1+0x268], R66 ;  /* 0x0002684201007387 */ /* 0x000fe80000100a00 */
[----:B------:R-:W1:Y:S04]  /*1911c0*/  LDS.128 R64, [R3] ;  /* 0x0000000003407984 */ /* 0x000e680000000c00 */
[----:B------:R-:W-:Y:S04]  /*1911d0*/  STL.64 [R1+0x100], R72 ;  /* 0x0001004801007387 */ /* 0x000fe80000100a00 */
[----:B------:R-:W-:Y:S04]  /*1911e0*/  STL.64 [R1+0x108], R74 ;  /* 0x0001084a01007387 */ /* 0x000fe80000100a00 */
[----:B------:R-:W1:Y:S04]  /*1911f0*/  LDS.128 R72, [R3+0x800] ;  /* 0x0008000003487984 */ /* 0x000e680000000c00 */
[----:B-1----:R-:W-:Y:S04]  /*191200*/  STL.64 [R1+0x290], R68 ;  /* 0x0002904401007387 */ /* 0x002fe80000100a00 */
[----:B------:R-:W-:Y:S04]  /*191210*/  STL.64 [R1+0x298], R70 ;  /* 0x0002984601007387 */ /* 0x000fe80000100a00 */
[----:B------:R-:W1:Y:S04]  /*191220*/  LDS.128 R68, [R252] ;  /* 0x00000000fc447984 */ /* 0x000e680000000c00 */
[----:B------:R-:W-:Y:S04]  /*191230*/  STL.64 [R1+0x1f0], R64 ;  /* 0x0001f04001007387 */ /* 0x000fe80000100a00 */
[----:B------:R-:W-:Y:S04]  /*191240*/  STL.64 [R1+0x1f8], R66 ;  /* 0x0001f84201007387 */ /* 0x000fe80000100a00 */
[----:B------:R-:W1:Y:S04]  /*191250*/  LDS.128 R64, [R252+0x800] ;  /* 0x00080000fc407984 */ /* 0x000e680000000c00 */
[----:B------:R-:W-:Y:S06]  /*191260*/  BAR.SYNC.DEFER_BLOCKING 0x0 ;  /* 0x0000000000007b1d */ /* 0x000fec0000010000 */
[----:B------:R-:W-:Y:S04]  /*191270*/  STL.64 [R1+0x2c0], R72 ;  /* 0x0002c04801007387 */ /* 0x000fe80000100a00 */
[----:B------:R-:W-:Y:S04]  /*191280*/  STL.64 [R1+0x2c8], R74 ;  /* 0x0002c84a01007387 */ /* 0x000fe80000100a00 */
[----:B-1----:R1:W-:Y:S04]  /*191290*/  STL.64 [R1+0x230], R68 ;  /* 0x0002304401007387 */ /* 0x0023e80000100a00 */
[----:B------:R1:W-:Y:S04]  /*1912a0*/  STL.64 [R1+0x238], R70 ;  /* 0x0002384601007387 */ /* 0x0003e80000100a00 */
[----:B------:R1:W-:Y:S04]  /*1912b0*/  STL.64 [R1+0x2e0], R64 ;  /* 0x0002e04001007387 */ /* 0x0003e80000100a00 */
[----:B------:R1:W-:Y:S04]  /*1912c0*/  STL.64 [R1+0x2e8], R66 ;  /* 0x0002e84201007387 */ /* 0x0003e80000100a00 */
[----:B-1----:R-:W3:Y:S04]  /*1912d0*/  LDL.LU R68, [R1+0x9d8] ;  /* 0x0009d80001447983 */ /* 0x002ee80000300800 */
        /* <DEDUP_REMOVED lines=12> */
[----:B--2---:R1:W-:Y:S04]  /*1913a0*/  STS.128 [R2+0x80], R56 ;  /* 0x0000803802007388 */ /* 0x0043e80000000c00 */
[----:B-1----:R-:W2:Y:S04]  /*1913b0*/  LDL.LU R56, [R1+0x6d0] ;  /* 0x0006d00001387983 */ /* 0x002ea80000300800 */
[----:B------:R-:W2:Y:S04]  /*1913c0*/  LDL.LU R57, [R1+0x6d4] ;  /* 0x0006d40001397983 */ /* 0x000ea80000300800 */
[----:B------:R-:W2:Y:S04]  /*1913d0*/  LDL.LU R58, [R1+0x6a0] ;  /* 0x0006a000013a7983 */ /* 0x000ea80000300800 */
[----:B------:R-:W2:Y:S04]  /*1913e0*/  LDL.LU R59, [R1+0x6a4] ;  /* 0x0006a400013b7983 */ /* 0x000ea80000300800 */
[----:B------:R1:W-:Y:S04]  /*1913f0*/  STS.128 [R2+0x200], R52 ;  /* 0x0002003402007388 */ /* 0x0003e80000000c00 */
[----:B-1----:R-:W4:Y:S04]  /*191400*/  LDL.LU R52, [R1+0x6d8] ;  /* 0x0006d80001347983 */ /* 0x002f280000300800 */
[----:B------:R-:W4:Y:S04]  /*191410*/  LDL.LU R53, [R1+0x6dc] ;  /* 0x0006dc0001357983 */ /* 0x000f280000300800 */
[----:B------:R-:W4:Y:S04]  /*191420*/  LDL.LU R54, [R1+0x6a8] ;  /* 0x0006a80001367983 */ /* 0x000f280000300800 */
[----:B------:R-:W4:Y:S04]  /*191430*/  LDL.LU R55, [R1+0x6ac] ;  /* 0x0006ac0001377983 */ /* 0x000f280000300800 */
[----:B---3--:R1:W-:Y:S04]  /*191440*/  STS.128 [R2+0x480], R60 ;  /* 0x0004803c02007388 */ /* 0x0083e80000000c00 */
[----:B-1----:R-:W3:Y:S04]  /*191450*/  LDL.LU R60, [R1+0x2120] ;  /* 0x00212000013c7983 */ /* 0x002ee80000300800 */
[----:B------:R-:W3:Y:S04]  /*191460*/  LDL.LU R61, [R1+0x2124] ;  /* 0x00212400013d7983 */ /* 0x000ee80000300800 */
[----:B------:R-:W3:Y:S04]  /*191470*/  LDL.LU R62, [R1+0x2110] ;  /* 0x00211000013e7983 */ /* 0x000ee80000300800 */
[----:B------:R-:W3:Y:S04]  /*191480*/  LDL.LU R63, [R1+0x2114] ;  /* 0x00211400013f7983 */ /* 0x000ee80000300800 */
[----:B--2---:R1:W-:Y:S04]  /*191490*/  STS.128 [R2+0x600], R56 ;  /* 0x0006003802007388 */ /* 0x0043e80000000c00 */
[----:B------:R-:W-:Y:S04]  /*1914a0*/  STS.128 [R2+0x280], R68 ;  /* 0x0002804402007388 */ /* 0x000fe80000000c00 */
[----:B----4-:R-:W-:Y:S04]  /*1914b0*/  STS.128 [R2+0x400], R64 ;  /* 0x0004004002007388 */ /* 0x010fe80000000c00 */
        /* <DEDUP_REMOVED lines=35> */
[----:B-1----:R-:W4:Y:S04]  /*1916f0*/  LDL.LU R68, [R1+0x48] ;  /* 0x0000480001447983 */ /* 0x002f280000300800 */
[----:B------:R-:W4:Y:S04]  /*191700*/  LDL.LU R69, [R1+0x4c] ;  /* 0x00004c0001457983 */ /* 0x000f280000300800 */
[----:B------:R-:W4:Y:S04]  /*191710*/  LDL.LU R70, [R1+0x38] ;  /* 0x0000380001467983 */ /* 0x000f280000300800 */
[----:B------:R-:W4:Y:S04]  /*191720*/  LDL.LU R71, [R1+0x3c] ;  /* 0x00003c0001477983 */ /* 0x000f280000300800 */
[----:B------:R-:W4:Y:S04]  /*191730*/  LDL.LU R64, [R1+0x1ef0] ;  /* 0x001ef00001407983 */ /* 0x000f280000300800 */
[----:B------:R-:W4:Y:S04]  /*191740*/  LDL.LU R65, [R1+0x1ef4] ;  /* 0x001ef40001417983 */ /* 0x000f280000300800 */
[----:B------:R-:W4:Y:S04]  /*191750*/  LDL.LU R66, [R1+0x1ee0] ;  /* 0x001ee00001427983 */ /* 0x000f280000300800 */
[----:B---3--:R1:W-:Y:S04]  /*191760*/  STS.128 [R2], R60 ;  /* 0x0000003c02007388 */ /* 0x0083e80000000c00 */
[----:B------:R-:W3:Y:S04]  /*191770*/  LDL.LU R67, [R1+0x1ee4] ;  /* 0x001ee40001437983 */ /* 0x000ee80000300800 */
        /* <DEDUP_REMOVED lines=20> */
[----:B----4-:R-:W-:Y:S04]  /*1918c0*/  STS.128 [R2+0x280], R68 ;  /* 0x0002804402007388 */ /* 0x010fe80000000c00 */
[----:B------:R-:W-:Y:S04]  /*1918d0*/  STS.128 [R2+0x400], R64 ;  /* 0x0004004002007388 */ /* 0x000fe80000000c00 */
        /* <DEDUP_REMOVED lines=468> */
[----:B-1----:R-:W2:Y:S04]  /*193620*/  LDL.LU R52, [R1] ;  /* 0x0000000001347983 */ /* 0x002ea80000300800 */
        /* <DEDUP_REMOVED lines=19> */
[----:B------:R-:W-:Y:S01]  /*193760*/  BAR.SYNC.DEFER_BLOCKING 0x0 ;  /* 0x0000000000007b1d */ /* 0x000fe20000010000 */
[----:B------:R-:W-:-:S05]  /*193770*/  IMAD.MOV.U32 R54, RZ, RZ, R248 ;  /* 0x000000ffff367224 */ /* 0x000fca00078e00f8 */
[----:B------:R-:W-:Y:S04]  /*193780*/  STL.64 [R1+0x9e0], R72 ;  /* 0x0009e04801007387 */ /* 0x000fe80000100a00 */
[----:B------:R-:W-:Y:S01]  /*193790*/  STL.64 [R1+0x9e8], R74 ;  /* 0x0009e84a01007387 */ /* 0x000fe20000100a00 */
[----:B------:R-:W-:-:S03]  /*1937a0*/  MOV R55, R249 ;  /* 0x000000f900377202 */ /* 0x000fc60000000f00 */
[----:B-1----:R-:W-:Y:S04]  /*1937b0*/  STL.64 [R1+0x7a0], R68 ;  /* 0x0007a04401007387 */ /* 0x002fe80000100a00 */
[----:B------:R-:W-:Y:S04]  /*1937c0*/  STL.64 [R1+0x7a8], R70 ;  /* 0x0007a84601007387 */ /* 0x000fe80000100a00 */
[----:B------:R1:W-:Y:S04]  /*1937d0*/  STL.64 [R1+0xbc0], R64 ;  /* 0x000bc04001007387 */ /* 0x0003e80000100a00 */
[----:B------:R1:W-:Y:S04]  /*1937e0*/  STL.64 [R1+0xbc8], R66 ;  /* 0x000bc84201007387 */ /* 0x0003e80000100a00 */
[----:B------:R-:W4:Y:S04]  /*1937f0*/  LDL.LU R248, [R1+0x8] ;  /* 0x0000080001f87983 */ /* 0x000f280000300800 */
[----:B------:R-:W4:Y:S04]  /*193800*/  LDL.LU R249, [R1+0xc] ;  /* 0x00000c0001f97983 */ /* 0x000f280000300800 */
[----:B-1----:R-:W4:Y:S04]  /*193810*/  LDL.LU R64, [R1+0x1eb0] ;  /* 0x001eb00001407983 */ /* 0x002f280000300800 */
[----:B------:R-:W4:Y:S04]  /*193820*/  LDL.LU R65, [R1+0x1eb4] ;  /* 0x001eb40001417983 */ /* 0x000f280000300800 */
[----:B------:R-:W4:Y:S04]  /*193830*/  LDL.LU R66, [R1+0x1ea0] ;  /* 0x001ea00001427983 */ /* 0x000f280000300800 */
[----:B------:R-:W4:Y:S04]  /*193840*/  LDL.LU R67, [R1+0x1ea4] ;  /* 0x001ea40001437983 */ /* 0x000f280000300800 */
[----:B---3--:R1:W-:Y:S04]  /*193850*/  STS.128 [R2], R60 ;  /* 0x0000003c02007388 */ /* 0x0083e80000000c00 */
        /* <DEDUP_REMOVED lines=220> */
[----:B-1----:R-:W3:Y:S04]  /*194620*/  LDL.LU R56, [R1+0x20c8] ;  /* 0x0020c80001387983 */ /* 0x002ee80000300800 */
[----:B------:R-:W3:Y:S04]  /*194630*/  LDL.LU R57, [R1+0x20cc] ;  /* 0x0020cc0001397983 */ /* 0x000ee80000300800 */
[----:B------:R-:W3:Y:S04]  /*194640*/  LDL.LU R58, [R1+0x20b8] ;  /* 0x0020b800013a7983 */ /* 0x000ee80000300800 */
[----:B------:R-:W3:Y:S04]  /*194650*/  LDL.LU R59, [R1+0x20bc] ;  /* 0x0020bc00013b7983 */ /* 0x000ee80000300800 */
[----:B------:R-:W-:Y:S04]  /*194660*/  STS.128 [R2+0x680], R52 ;  /* 0x0006803402007388 */ /* 0x000fe80000000c00 */
[----:B------:R-:W-:Y:S06]  /*194670*/  BAR.SYNC.DEFER_BLOCKING 0x0 ;  /* 0x0000000000007b1d */ /* 0x000fec0000010000 */
[----:B------:R-:W1:Y:S04]  /*194680*/  LDS.128 R68, [R0] ;  /* 0x0000000000447984 */ /* 0x000e680000000c00 */
[----:B------:R-:W4:Y:S04]  /*194690*/  LDS.128 R64, [R0+0x800] ;  /* 0x0008000000407984 */ /* 0x000f280000000c00 */
[----:B------:R-:W4:Y:S04]  /*1946a0*/  LDS.128 R72, [R212] ;  /* 0x00000000d4487984 */ /* 0x000f280000000c00 */
[----:B-1----:R-:W-:Y:S04]  /*1946b0*/  STL.64 [R1+0x550], R68 ;  /* 0x0005504401007387 */ /* 0x002fe80000100a00 */
[----:B------:R-:W-:Y:S04]  /*1946c0*/  STL.64 [R1+0x558], R70 ;  /* 0x0005584601007387 */ /* 0x000fe80000100a00 */
[----:B------:R-:W1:Y:S04]  /*1946d0*/  LDS.128 R68, [R212+0x800] ;  /* 0x00080000d4447984 */ /* 0x000e680000000c00 */
[----:B----4-:R-:W-:Y:S04]  /*1946e0*/  STL.64 [R1+0x9c0], R64 ;  /* 0x0009c04001007387 */ /* 0x010fe80000100a00 */
[----:B------:R-:W-:Y:S04]  /*1946f0*/  STL.64 [R1+0x9c8], R66 ;  /* 0x0009c84201007387 */ /* 0x000fe80000100a00 */
[----:B------:R-:W4:Y:S04]  /*194700*/  LDS.128 R64, [R3] ;  /* 0x0000000003407984 */ /* 0x000f280000000c00 */
[----:B------:R-:W-:Y:S04]  /*194710*/  STL.64 [R1+0x600], R72 ;  /* 0x0006004801007387 */ /* 0x000fe80000100a00 */
[----:B------:R-:W-:Y:S04]  /*194720*/  STL.64 [R1+0x608], R74 ;  /* 0x0006084a01007387 */ /* 0x000fe80000100a00 */
[----:B------:R-:W4:Y:S04]  /*194730*/  LDS.128 R72, [R3+0x800] ;  /* 0x0008000003487984 */ /* 0x000f280000000c00 */
[----:B-1----:R-:W-:Y:S04]  /*194740*/  STL.64 [R1+0xd50], R68 ;  /* 0x000d504401007387 */ /* 0x002fe80000100a00 */
[----:B------:R-:W-:Y:S04]  /*194750*/  STL.64 [R1+0xd58], R70 ;  /* 0x000d584601007387 */ /* 0x000fe80000100a00 */
[----:B------:R-:W1:Y:S04]  /*194760*/  LDS.128 R68, [R252] ;  /* 0x00000000fc447984 */ /* 0x000e680000000c00 */
[----:B----4-:R-:W-:Y:S04]  /*194770*/  STL.64 [R1+0x830], R64 ;  /* 0x0008304001007387 */ /* 0x010fe80000100a00 */
[----:B------:R-:W-:Y:S04]  /*194780*/  STL.64 [R1+0x838], R66 ;  /* 0x0008384201007387 */ /* 0x000fe80000100a00 */
[----:B------:R-:W4:Y:S04]  /*194790*/  LDS.128 R64, [R252+0x800] ;  /* 0x00080000fc407984 */ /* 0x000f280000000c00 */
[----:B------:R-:W-:Y:S06]  /*1947a0*/  BAR.SYNC.DEFER_BLOCKING 0x0 ;  /* 0x0000000000007b1d */ /* 0x000fec0000010000 */
[----:B------:R-:W-:Y:S04]  /*1947b0*/  STL.64 [R1+0xda0], R72 ;  /* 0x000da04801007387 */ /* 0x000fe80000100a00 */
[----:B------:R-:W-:Y:S04]  /*1947c0*/  STL.64 [R1+0xda8], R74 ;  /* 0x000da84a01007387 */ /* 0x000fe80000100a00 */
[----:B-1----:R-:W-:Y:S04]  /*1947d0*/  STL.64 [R1+0x8d0], R68 ;  /* 0x0008d04401007387 */ /* 0x002fe80000100a00 */
[----:B------:R-:W-:Y:S04]  /*1947e0*/  STL.64 [R1+0x8d8], R70 ;  /* 0x0008d84601007387 */ /* 0x000fe80000100a00 */
[----:B----4-:R1:W-:Y:S04]  /*1947f0*/  STL.64 [R1+0xdc0], R64 ;  /* 0x000dc04001007387 */ /* 0x0103e80000100a00 */
[----:B------:R4:W-:Y:S04]  /*194800*/  STL.64 [R1+0xdc8], R66 ;  /* 0x000dc84201007387 */ /* 0x0009e80000100a00 */
[----:B-1----:R-:W2:Y:S04]  /*194810*/  LDL.LU R64, [R1+0x1e90] ;  /* 0x001e900001407983 */ /* 0x002ea80000300800 */
[----:B------:R-:W2:Y:S04]  /*194820*/  LDL.LU R65, [R1+0x1e94] ;  /* 0x001e940001417983 */ /* 0x000ea80000300800 */
[----:B----4-:R-:W2:Y:S04]  /*194830*/  LDL.LU R66, [R1+0x1e80] ;  /* 0x001e800001427983 */ /* 0x010ea80000300800 */
[----:B------:R-:W2:Y:S04]  /*194840*/  LDL.LU R67, [R1+0x1e84] ;  /* 0x001e840001437983 */ /* 0x000ea80000300800 */
[----:B---3--:R1:W-:Y:S04]  /*194850*/  STS.128 [R2], R60 ;  /* 0x0000003c02007388 */ /* 0x0083e80000000c00 */
[----:B-1----:R-:W3:Y:S04]  /*194860*/  LDL.LU R60, [R1+0x1e98] ;  /* 0x001e9800013c7983 */ /* 0x002ee80000300800 */
[----:B------:R-:W3:Y:S04]  /*194870*/  LDL.LU R61, [R1+0x1e9c] ;  /* 0x001e9c00013d7983 */ /* 0x000ee80000300800 */
[----:B------:R-:W3:Y:S04]  /*194880*/  LDL.LU R62, [R1+0x1e88] ;  /* 0x001e8800013e7983 */ /* 0x000ee80000300800 */
[----:B------:R-:W3:Y:S01]  /*194890*/  LDL.LU R63, [R1+0x1e8c] ;  /* 0x001e8c00013f7983 */ /* 0x000ee20000300800 */
[----:B------:R-:W-:Y:S01]  /*1948a0*/  IMAD.MOV.U32 R52, RZ, RZ, R240 ;  /* 0x000000ffff347224 */ /* 0x000fe200078e00f0 */
[----:B------:R-:W-:Y:S01]  /*1948b0*/  MOV R53, R241 ;  /* 0x000000f100357202 */ /* 0x000fe20000000f00 */
[----:B------:R-:W-:Y:S01]  /*1948c0*/  IMAD.MOV.U32 R54, RZ, RZ, R236 ;  /* 0x000000ffff367224 */ /* 0x000fe200078e00ec */
[----:B------:R-:W-:Y:S01]  /*1948d0*/  MOV R55, R237 ;  /* 0x000000ed00377202 */ /* 0x000fe20000000f00 */
[----:B------:R1:W-:Y:S04]  /*1948e0*/  STS.128 [R2+0x80], R56 ;  /* 0x0000803802007388 */ /* 0x0003e80000000c00 */
[----:B------:R4:W-:Y:S04]  /*1948f0*/  STS.128 [R2+0x200], R52 ;  /* 0x0002003402007388 */ /* 0x0009e80000000c00 */
[----:B-1----:R-:W2:Y:S04]  /*194900*/  LDL.LU R56, [R1+0x1c90] ;  /* 0x001c900001387983 */ /* 0x002ea80000300800 */
[----:B------:R-:W2:Y:S04]  /*194910*/  LDL.LU R57, [R1+0x1c94] ;  /* 0x001c940001397983 */ /* 0x000ea80000300800 */
[----:B------:R-:W2:Y:S04]  /*194920*/  LDL.LU R58, [R1+0x1c20] ;  /* 0x001c2000013a7983 */ /* 0x000ea80000300800 */
[----:B------:R-:W2:Y:S04]  /*194930*/  LDL.LU R59, [R1+0x1c24] ;  /* 0x001c2400013b7983 */ /* 0x000ea80000300800 */
[----:B----4-:R-:W4:Y:S04]  /*194940*/  LDL.LU R52, [R1+0x1c98] ;  /* 0x001c980001347983 */ /* 0x010f280000300800 */
[----:B------:R-:W4:Y:S04]  /*194950*/  LDL.LU R53, [R1+0x1c9c] ;  /* 0x001c9c0001357983 */ /* 0x000f280000300800 */
[----:B------:R-:W4:Y:S04]  /*194960*/  LDL.LU R54, [R1+0x1c28] ;  /* 0x001c280001367983 */ /* 0x000f280000300800 */
[----:B------:R-:W4:Y:S01]  /*194970*/  LDL.LU R55, [R1+0x1c2c] ;  /* 0x001c2c0001377983 */ /* 0x000f220000300800 */
[----:B------:R-:W-:Y:S01]  /*194980*/  IMAD.MOV.U32 R236, RZ, RZ, R242 ;  /* 0x000000ffffec7224 */ /* 0x000fe200078e00f2 */
[----:B------:R-:W-:-:S05]  /*194990*/  MOV R237, R243 ;  /* 0x000000f300ed7202 */ /* 0x000fca0000000f00 */
[----:B------:R-:W-:Y:S04]  /*1949a0*/  STS.128 [R2+0x280], R236 ;  /* 0x000280ec02007388 */ /* 0x000fe80000000c00 */
[----:B---3--:R1:W-:Y:S04]  /*1949b0*/  STS.128 [R2+0x480], R60 ;  /* 0x0004803c02007388 */ /* 0x0083e80000000c00 */
[----:B-1----:R-:W3:Y:S04]  /*1949c0*/  LDL.LU R60, [R1+0x2bf0] ;  /* 0x002bf000013c7983 */ /* 0x002ee80000300800 */
[----:B------:R-:W3:Y:S04]  /*1949d0*/  LDL.LU R61, [R1+0x2bf4] ;  /* 0x002bf400013d7983 */ /* 0x000ee80000300800 */
[----:B------:R-:W3:Y:S04]  /*1949e0*/  LDL.LU R62, [R1+0x2be0] ;  /* 0x002be000013e7983 */ /* 0x000ee80000300800 */
[----:B------:R-:W3:Y:S04]  /*1949f0*/  LDL.LU R63, [R1+0x2be4] ;  /* 0x002be400013f7983 */ /* 0x000ee80000300800 */
[----:B--2---:R1:W-:Y:S04]  /*194a00*/  STS.128 [R2+0x600], R56 ;  /* 0x0006003802007388 */ /* 0x0043e80000000c00 */
[----:B------:R-:W-:Y:S04]  /*194a10*/  STS.128 [R2+0x400], R64 ;  /* 0x0004004002007388 */ /* 0x000fe80000000c00 */
[----:B-1----:R-:W2:Y:S04]  /*194a20*/  LDL.LU R56, [R1+0x2bf8] ;  /* 0x002bf80001387983 */ /* 0x002ea80000300800 */
[----:B------:R-:W2:Y:S04]  /*194a30*/  LDL.LU R57, [R1+0x2bfc] ;  /* 0x002bfc0001397983 */ /* 0x000ea80000300800 */
[----:B------:R-:W2:Y:S04]  /*194a40*/  LDL.LU R58, [R1+0x2be8] ;  /* 0x002be800013a7983 */ /* 0x000ea80000300800 */
[----:B----4-:R1:W-:Y:S04]  /*194a50*/  STS.128 [R2+0x680], R52 ;  /* 0x0006803402007388 */ /* 0x0103e80000000c00 */
[----:B------:R-:W2:Y:S04]  /*194a60*/  LDL.LU R59, [R1+0x2bec] ;  /* 0x002bec00013b7983 */ /* 0x000ea80000300800 */
        /* <DEDUP_REMOVED lines=47> */
[----:B------:R1:W-:Y:S04]  /*194d60*/  STS.128 [R2+0x200], R52 ;  /* 0x0002003402007388 */ /* 0x0003e80000000c00 */
[----:B------:R-:W2:Y:S04]  /*194d70*/  LDL.LU R59, [R1+0x2944] ;  /* 0x00294400013b7983 */ /* 0x000ea80000300800 */
        /* <DEDUP_REMOVED lines=9> */
[----:B----4-:R-:W-:Y:S04]  /*194e10*/  STS.128 [R2+0x280], R68 ;  /* 0x0002804402007388 */ /* 0x010fe80000000c00 */
[----:B------:R-:W-:Y:S04]  /*194e20*/  STS.128 [R2+0x400], R64 ;  /* 0x0004004002007388 */ /* 0x000fe80000000c00 */
[----:B--2---:R1:W-:Y:S04]  /*194e30*/  STS.128 [R2+0x600], R56 ;  /* 0x0006003802007388 */ /* 0x0043e80000000c00 */
[----:B-1----:R-:W2:Y:S04]  /*194e40*/  LDL.LU R56, [R1+0x28f8] ;  /* 0x0028f80001387983 */ /* 0x002ea80000300800 */
[----:B------:R-:W2:Y:S04]  /*194e50*/  LDL.LU R57, [R1+0x28fc] ;  /* 0x0028fc0001397983 */ /* 0x000ea80000300800 */
[----:B------:R-:W2:Y:S04]  /*194e60*/  LDL.LU R58, [R1+0x13f8] ;  /* 0x0013f800013a7983 */ /* 0x000ea80000300800 */
[----:B------:R1:W-:Y:S04]  /*194e70*/  STS.128 [R2+0x680], R52 ;  /* 0x0006803402007388 */ /* 0x0003e80000000c00 */
        /* <DEDUP_REMOVED lines=64> */
[----:B------:R1:W-:Y:S04]  /*195280*/  STS.128 [R2+0x680], R52 ;  /* 0x0006803402007388 */ /* 0x0003e80000000c00 */
[----:B------:R-:W2:Y:S04]  /*195290*/  LDL.LU R58, [R1+0x23e8] ;  /* 0x0023e800013a7983 */ /* 0x000ea80000300800 */
[----:B------:R-:W-:Y:S06]  /*1952a0*/  BAR.SYNC.DEFER_BLOCKING 0x0 ;  /* 0x0000000000007b1d */ /* 0x000fec0000010000 */
[----:B------:R-:W2:Y:S04]  /*1952b0*/  LDL.LU R59, [R1+0x23ec] ;  /* 0x0023ec00013b7983 */ /* 0x000ea80000300800 */
        /* <DEDUP_REMOVED lines=60> */
[----:B-1----:R-:W4:Y:S04]  /*195680*/  LDL.LU R56, [R1+0x20a8] ;  /* 0x0020a80001387983 */ /* 0x002f280000300800 */
[----:B------:R-:W4:Y:S04]  /*195690*/  LDL.LU R57, [R1+0x20ac] ;  /* 0x0020ac0001397983 */ /* 0x000f280000300800 */
[----:B------:R1:W-:Y:S04]  /*1956a0*/  STS.128 [R2+0x680], R52 ;  /* 0x0006803402007388 */ /* 0x0003e80000000c00 */
[----:B------:R-:W-:Y:S06]  /*1956b0*/  BAR.SYNC.DEFER_BLOCKING 0x0 ;  /* 0x0000000000007b1d */ /* 0x000fec0000010000 */
[----:B------:R-:W4:Y:S04]  /*1956c0*/  LDL.LU R58, [R1+0x2098] ;  /* 0x00209800013a7983 */ /* 0x000f280000300800 */
[----:B------:R-:W4:Y:S04]  /*1956d0*/  LDL.LU R59, [R1+0x209c] ;  /* 0x00209c00013b7983 */ /* 0x000f280000300800 */
[----:B-1----:R-:W4:Y:S04]  /*1956e0*/  LDL.LU R54, [R1+0x1fd0] ;  /* 0x001fd00001367983 */ /* 0x002f280000300800 */
[----:B------:R-:W4:Y:S04]  /*1956f0*/  LDL.LU R55, [R1+0x1fd4] ;  /* 0x001fd40001377983 */ /* 0x000f280000300800 */
        /* <DEDUP_REMOVED lines=21> */
[----:B-1----:R-:W-:Y:S04]  /*195850*/  STL.64 [R1+0xef0], R68 ;  /* 0x000ef04401007387 */ /* 0x002fe80000100a00 */
[----:B------:R1:W-:Y:S04]  /*195860*/  STL.64 [R1+0xef8], R70 ;  /* 0x000ef84601007387 */ /* 0x0003e80000100a00 */
[----:B------:R1:W-:Y:S04]  /*195870*/  STL.64 [R1+0x1080], R64 ;  /* 0x0010804001007387 */ /* 0x0003e80000100a00 */
[----:B------:R1:W-:Y:S04]  /*195880*/  STL.64 [R1+0x1088], R66 ;  /* 0x0010884201007387 */ /* 0x0003e80000100a00 */
[----:B-1----:R-:W2:Y:S04]  /*195890*/  LDL.LU R70, [R1+0x1fd8] ;  /* 0x001fd80001467983 */ /* 0x002ea80000300800 */
[----:B------:R-:W2:Y:S04]  /*1958a0*/  LDL.LU R71, [R1+0x1fdc] ;  /* 0x001fdc0001477983 */ /* 0x000ea80000300800 */
[----:B------:R-:W2:Y:S04]  /*1958b0*/  LDL.LU R64, [R1+0x1e70] ;  /* 0x001e700001407983 */ /* 0x000ea80000300800 */
[----:B------:R-:W2:Y:S04]  /*1958c0*/  LDL.LU R65, [R1+0x1e74] ;  /* 0x001e740001417983 */ /* 0x000ea80000300800 */
[----:B------:R-:W2:Y:S04]  /*1958d0*/  LDL.LU R66, [R1+0x1e60] ;  /* 0x001e600001427983 */ /* 0x000ea80000300800 */
[----:B------:R-:W2:Y:S04]  /*1958e0*/  LDL.LU R67, [R1+0x1e64] ;  /* 0x001e640001437983 */ /* 0x000ea80000300800 */
[----:B---3--:R1:W-:Y:S04]  /*1958f0*/  STS.128 [R2], R60 ;  /* 0x0000003c02007388 */ /* 0x0083e80000000c00 */
[----:B-1----:R-:W3:Y:S04]  /*195900*/  LDL.LU R60, [R1+0x1e78] ;  /* 0x001e7800013c7983 */ /* 0x002ee80000300800 */
[----:B------:R-:W3:Y:S04]  /*195910*/  LDL.LU R61, [R1+0x1e7c] ;  /* 0x001e7c00013d7983 */ /* 0x000ee80000300800 */
[----:B------:R-:W3:Y:S04]  /*195920*/  LDL.LU R62, [R1+0x1e68] ;  /* 0x001e6800013e7983 */ /* 0x000ee80000300800 */
[----:B------:R-:W3:Y:S01]  /*195930*/  LDL.LU R63, [R1+0x1e6c] ;  /* 0x001e6c00013f7983 */ /* 0x000ee20000300800 */
[----:B------:R-:W-:Y:S01]  /*195940*/  IMAD.MOV.U32 R52, RZ, RZ, R232 ;  /* 0x000000ffff347224 */ /* 0x000fe200078e00e8 */
[----:B------:R-:W-:-:S05]  /*195950*/  MOV R53, R233 ;  /* 0x000000e900357202 */ /* 0x000fca0000000f00 */
[----:B----4-:R1:W-:Y:S04]  /*195960*/  STS.128 [R2+0x200], R52 ;  /* 0x0002003402007388 */ /* 0x0103e80000000c00 */
[----:B------:R4:W-:Y:S01]  /*195970*/  STS.128 [R2+0x80], R56 ;  /* 0x0000803802007388 */ /* 0x0009e20000000c00 */
[----:B-1----:R-:W-:Y:S01]  /*195980*/  IMAD.MOV.U32 R52, RZ, RZ, R50 ;  /* 0x000000ffff347224 */ /* 0x002fe200078e0032 */
[----:B------:R-:W-:Y:S01]  /*195990*/  MOV R53, R51 ;  /* 0x0000003300357202 */ /* 0x000fe20000000f00 */
[----:B------:R-:W-:Y:S01]  /*1959a0*/  IMAD.MOV.U32 R54, RZ, RZ, R46 ;  /* 0x000000ffff367224 */ /* 0x000fe200078e002e */
[----:B------:R-:W-:Y:S01]  /*1959b0*/  MOV R55, R47 ;  /* 0x0000002f00377202 */ /* 0x000fe20000000f00 */
[----:B----4-:R-:W-:-:S04]  /*1959c0*/  IMAD.MOV.U32 R56, RZ, RZ, R48 ;  /* 0x000000ffff387224 */ /* 0x010fc800078e0030 */
[----:B------:R1:W-:Y:S01]  /*1959d0*/  STS.128 [R2+0x680], R52 ;  /* 0x0006803402007388 */ /* 0x0003e20000000c00 */
[----:B------:R-:W-:Y:S01]  /*1959e0*/  MOV R57, R49 ;  /* 0x0000003100397202 */ /* 0x000fe20000000f00 */
[----:B------:R-:W-:Y:S01]  /*1959f0*/  IMAD.MOV.U32 R58, RZ, RZ, R44 ;  /* 0x000000ffff3a7224 */ /* 0x000fe200078e002c */
[----:B------:R-:W-:Y:S01]  /*195a00*/  MOV R59, R45 ;  /* 0x0000002d003b7202 */ /* 0x000fe20000000f00 */
        /* <DEDUP_REMOVED lines=12> */
[----:B------:R-:W-:Y:S01]  /*195ad0*/  IMAD.MOV.U32 R68, RZ, RZ, R234 ;  /* 0x000000ffff447224 */ /* 0x000fe200078e00ea */
[----:B------:R-:W-:-:S02]  /*195ae0*/  MOV R69, R235 ;  /* 0x000000eb00457202 */ /* 0x000fc40000000f00 */
[----:B------:R-:W-:Y:S04]  /*195af0*/  STS.128 [R2+0x600], R56 ;  /* 0x0006003802007388 */ /* 0x000fe80000000c00 */
[----:B--2---:R-:W-:Y:S04]  /*195b00*/  STS.128 [R2+0x280], R68 ;  /* 0x0002804402007388 */ /* 0x004fe80000000c00 */
[----:B------:R-:W-:Y:S04]  /*195b10*/  STS.128 [R2+0x400], R64 ;  /* 0x0004004002007388 */ /* 0x000fe80000000c00 */
[----:B---3--:R-:W-:Y:S04]  /*195b20*/  STS.128 [R2+0x480], R60 ;  /* 0x0004803c02007388 */ /* 0x008fe80000000c00 */
[----:B------:R-:W-:Y:S06]  /*195b30*/  BAR.SYNC.DEFER_BLOCKING 0x0 ;  /* 0x0000000000007b1d */ /* 0x000fec0000010000 */
[----:B------:R-:W1:Y:S04]  /*195b40*/  LDS.128 R60, [R0] ;  /* 0x00000000003c7984 */ /* 0x000e680000000c00 */
[----:B------:R-:W2:Y:S04]  /*195b50*/  LDS.128 R56, [R0+0x800] ;  /* 0x0008000000387984 */ /* 0x000ea80000000c00 */
[----:B------:R-:W3:Y:S04]  /*195b60*/  LDS.128 R64, [R212] ;  /* 0x00000000d4407984 */ /* 0x000ee80000000c00 */
[----:B-1----:R-:W-:Y:S04]  /*195b70*/  STL.64 [R1+0x480], R60 ;  /* 0x0004803c01007387 */ /* 0x002fe80000100a00 */
[----:B------:R-:W-:Y:S04]  /*195b80*/  STL.64 [R1+0x488], R62 ;  /* 0x0004883e01007387 */ /* 0x000fe80000100a00 */
[----:B------:R-:W1:Y:S04]  /*195b90*/  LDS.128 R60, [R212+0x800] ;  /* 0x00080000d43c7984 */ /* 0x000e680000000c00 */
[----:B--2---:R-:W-:Y:S04]  /*195ba0*/  STL.64 [R1+0xea0], R56 ;  /* 0x000ea03801007387 */ /* 0x004fe80000100a00 */
[----:B------:R-:W-:Y:S04]  /*195bb0*/  STL.64 [R1+0xea8], R58 ;  /* 0x000ea83a01007387 */ /* 0x000fe80000100a00 */
[----:B------:R-:W2:Y:S04]  /*195bc0*/  LDS.128 R56, [R3] ;  /* 0x0000000003387984 */ /* 0x000ea80000000c00 */
[----:B---3--:R-:W-:Y:S04]  /*195bd0*/  STL.64 [R1+0x530], R64 ;  /* 0x0005304001007387 */ /* 0x008fe80000100a00 */
[----:B------:R-:W-:Y:S04]  /*195be0*/  STL.64 [R1+0x538], R66 ;  /* 0x0005384201007387 */ /* 0x000fe80000100a00 */
[----:B------:R-:W3:Y:S04]  /*195bf0*/  LDS.128 R64, [R3+0x800] ;  /* 0x0008000003407984 */ /* 0x000ee80000000c00 */
[----:B-1----:R-:W-:Y:S04]  /*195c00*/  STL.64 [R1+0xf30], R60 ;  /* 0x000f303c01007387 */ /* 0x002fe80000100a00 */
[----:B------:R-:W-:Y:S04]  /*195c10*/  STL.64 [R1+0xf38], R62 ;  /* 0x000f383e01007387 */ /* 0x000fe80000100a00 */
[----:B------:R-:W1:Y:S04]  /*195c20*/  LDS.128 R60, [R252] ;  /* 0x00000000fc3c7984 */ /* 0x000e680000000c00 */
[----:B--2---:R-:W-:Y:S04]  /*195c30*/  STL.64 [R1+0x870], R56 ;  /* 0x0008703801007387 */ /* 0x004fe80000100a00 */
[----:B------:R-:W-:Y:S04]  /*195c40*/  STL.64 [R1+0x878], R58 ;  /* 0x0008783a01007387 */ /* 0x000fe80000100a00 */
[----:B------:R-:W2:Y:S04]  /*195c50*/  LDS.128 R56, [R252+0x800] ;  /* 0x00080000fc387984 */ /* 0x000ea80000000c00 */
[----:B------:R-:W-:Y:S06]  /*195c60*/  BAR.SYNC.DEFER_BLOCKING 0x0 ;  /* 0x0000000000007b1d */ /* 0x000fec0000010000 */
[----:B---3--:R-:W-:Y:S04]  /*195c70*/  STL.64 [R1+0xf90], R64 ;  /* 0x000f904001007387 */ /* 0x008fe80000100a00 */
[----:B------:R-:W-:Y:S04]  /*195c80*/  STL.64 [R1+0xf98], R66 ;  /* 0x000f984201007387 */ /* 0x000fe80000100a00 */
[----:B-1----:R1:W-:Y:S04]  /*195c90*/  STL.64 [R1+0xbf0], R60 ;  /* 0x000bf03c01007387 */ /* 0x0023e80000100a00 */
[----:B------:R3:W-:Y:S04]  /*195ca0*/  STL.64 [R1+0xbf8], R62 ;  /* 0x000bf83e01007387 */ /* 0x0007e80000100a00 */
[----:B--2---:R2:W-:Y:S04]  /*195cb0*/  STL.64 [R1+0x460], R56 ;  /* 0x0004603801007387 */ /* 0x0045e80000100a00 */
[----:B------:R2:W-:Y:S04]  /*195cc0*/  STL.64 [R1+0x468], R58 ;  /* 0x0004683a01007387 */ /* 0x0005e80000100a00 */
[----:B-1----:R-:W4:Y:S04]  /*195cd0*/  LDL.LU R60, [R1+0x2a88] ;  /* 0x002a8800013c7983 */ /* 0x002f280000300800 */
[----:B------:R-:W4:Y:S04]  /*195ce0*/  LDL.LU R61, [R1+0x2a8c] ;  /* 0x002a8c00013d7983 */ /* 0x000f280000300800 */
[----:B---3--:R-:W4:Y:S04]  /*195cf0*/  LDL.LU R62, [R1+0x2a78] ;  /* 0x002a7800013e7983 */ /* 0x008f280000300800 */
[----:B------:R-:W4:Y:S04]  /*195d00*/  LDL.LU R63, [R1+0x2a7c] ;  /* 0x002a7c00013f7983 */ /* 0x000f280000300800 */
[----:B--2---:R-:W2:Y:S04]  /*195d10*/  LDL.LU R56, [R1+0x17e0] ;  /* 0x0017e00001387983 */ /* 0x004ea80000300800 */
[----:B------:R-:W2:Y:S04]  /*195d20*/  LDL.LU R57, [R1+0x17e4] ;  /* 0x0017e40001397983 */ /* 0x000ea80000300800 */
[----:B------:R-:W2:Y:S04]  /*195d30*/  LDL.LU R58, [R1+0x17d0] ;  /* 0x0017d000013a7983 */ /* 0x000ea80000300800 */
[----:B------:R1:W-:Y:S04]  /*195d40*/  STS.128 [R2], R52 ;  /* 0x0000003402007388 */ /* 0x0003e80000000c00 */
[----:B------:R-:W2:Y:S04]  /*195d50*/  LDL.LU R59, [R1+0x17d4] ;  /* 0x0017d400013b7983 */ /* 0x000ea80000300800 */
[----:B------:R3:W-:Y:S04]  /*195d60*/  STS.128 [R2+0x80], R48 ;  /* 0x0000803002007388 */ /* 0x0007e80000000c00 */
[----:B-1----:R-:W2:Y:S04]  /*195d70*/  LDL.LU R52, [R1+0x17e8] ;  /* 0x0017e80001347983 */ /* 0x002ea80000300800 */
[----:B------:R-:W2:Y:S04]  /*195d80*/  LDL.LU R53, [R1+0x17ec] ;  /* 0x0017ec0001357983 */ /* 0x000ea80000300800 */
[----:B------:R-:W2:Y:S04]  /*195d90*/  LDL.LU R54, [R1+0x17d8] ;  /* 0x0017d80001367983 */ /* 0x000ea80000300800 */
[----:B------:R-:W2:Y:S04]  /*195da0*/  LDL.LU R55, [R1+0x17dc] ;  /* 0x0017dc0001377983 */ /* 0x000ea80000300800 */
[----:B---3--:R-:W3:Y:S04]  /*195db0*/  LDL.LU R48, [R1+0x2930] ;  /* 0x0029300001307983 */ /* 0x008ee80000300800 */
        /* <DEDUP_REMOVED lines=12> */
[----:B---3--:R1:W-:Y:S04]  /*195e80*/  STS.128 [R2+0x600], R48 ;  /* 0x0006003002007388 */ /* 0x0083e80000000c00 */
[----:B------:R-:W2:Y:S04]  /*195e90*/  LDL.LU R55, [R1+0x28d4] ;  /* 0x0028d40001377983 */ /* 0x000ea80000300800 */
[----:B-1----:R-:W3:Y:S04]  /*195ea0*/  LDL.LU R48, [R1+0x28e8] ;  /* 0x0028e80001307983 */ /* 0x002ee80000300800 */
[----:B------:R-:W3:Y:S04]  /*195eb0*/  LDL.LU R49, [R1+0x28ec] ;  /* 0x0028ec0001317983 */ /* 0x000ee80000300800 */
[----:B------:R-:W3:Y:S04]  /*195ec0*/  LDL.LU R50, [R1+0x28d8] ;  /* 0x0028d80001327983 */ /* 0x000ee80000300800 */
[----:B------:R-:W3:Y:S04]  /*195ed0*/  LDL.LU R51, [R1+0x28dc] ;  /* 0x0028dc0001337983 */ /* 0x000ee80000300800 */
[----:B----4-:R1:W-:Y:S04]  /*195ee0*/  STS.128 [R2+0x680], R44 ;  /* 0x0006802c02007388 */ /* 0x0103e80000000c00 */
[----:B-1----:R-:W3:Y:S04]  /*195ef0*/  LDL.LU R44, [R1+0x2780] ;  /* 0x00278000012c7983 */ /* 0x002ee80000300800 */
[----:B------:R-:W3:Y:S04]  /*195f00*/  LDL.LU R45, [R1+0x2784] ;  /* 0x00278400012d7983 */ /* 0x000ee80000300800 */
[----:B------:R-:W3:Y:S04]  /*195f10*/  LDL.LU R46, [R1+0x2770] ;  /* 0x00277000012e7983 */ /* 0x000ee80000300800 */
[----:B------:R-:W3:Y:S04]  /*195f20*/  LDL.LU R47, [R1+0x2774] ;  /* 0x00277400012f7983 */ /* 0x000ee80000300800 */
[----:B------:R-:W-:Y:S04]  /*195f30*/  STS.128 [R2+0x280], R60 ;  /* 0x0002803c02007388 */ /* 0x000fe80000000c00 */
[----:B------:R-:W-:Y:S04]  /*195f40*/  STS.128 [R2+0x400], R56 ;  /* 0x0004003802007388 */ /* 0x000fe80000000c00 */
[----:B------:R-:W-:Y:S06]  /*195f50*/  BAR.SYNC.DEFER_BLOCKING 0x0 ;  /* 0x0000000000007b1d */ /* 0x000fec0000010000 */
        /* <DEDUP_REMOVED lines=33> */
[----:B--2---:R1:W-:Y:S04]  /*196170*/  STS.128 [R2], R52 ;  /* 0x0000003402007388 */ /* 0x0043e80000000c00 */
        /* <DEDUP_REMOVED lines=120> */
[----:B------:R-:W-:Y:S04]  /*196900*/  STL.64 [R1+0x1138], R62 ;  /* 0x0011383e01007387 */ /* 0x000fe80000100a00 */
[----:B------:R1:W-:Y:S04]  /*196910*/  STL.64 [R1+0x1210], R56 ;  /* 0x0012103801007387 */ /* 0x0003e80000100a00 */
[----:B------:R1:W-:Y:S04]  /*196920*/  STL.64 [R1+0x1218], R58 ;  /* 0x0012183a01007387 */ /* 0x0003e80000100a00 */
[----:B-1----:R-:W4:Y:S04]  /*196930*/  LDL.LU R56, [R1+0x1fc8] ;  /* 0x001fc80001387983 */ /* 0x002f280000300800 */
        /* <DEDUP_REMOVED lines=14> */
[----:B-1----:R-:W2:Y:S04]  /*196a20*/  LDL.LU R46, [R1+0xad0] ;  /* 0x000ad000012e7983 */ /* 0x002ea80000300800 */
[----:B------:R-:W2:Y:S01]  /*196a30*/  LDL.LU R47, [R1+0xad4] ;  /* 0x000ad400012f7983 */ /* 0x000ea20000300800 */
[----:B------:R-:W-:Y:S01]  /*196a40*/  IMAD.MOV.U32 R44, RZ, RZ, R40 ;  /* 0x000000ffff2c7224 */ /* 0x000fe200078e0028 */
[----:B------:R-:W-:Y:S01]  /*196a50*/  MOV R45, R41 ;  /* 0x00000029002d7202 */ /* 0x000fe20000000f00 */
[----:B------:R-:W-:Y:S01]  /*196a60*/  IMAD.MOV.U32 R40, RZ, RZ, R42 ;  /* 0x000000ffff287224 */ /* 0x000fe200078e002a */
[----:B------:R-:W-:Y:S01]  /*196a70*/  MOV R41, R43 ;  /* 0x0000002b00297202 */ /* 0x000fe20000000f00 */
[----:B------:R-:W4:Y:S04]  /*196a80*/  LDL.LU R42, [R1+0xad8] ;  /* 0x000ad800012a7983 */ /* 0x000f280000300800 */
[----:B------:R-:W4:Y:S04]  /*196a90*/  LDL.LU R43, [R1+0xadc] ;  /* 0x000adc00012b7983 */ /* 0x000f280000300800 */
[----:B---3--:R1:W-:Y:S04]  /*196aa0*/  STS.128 [R2+0x480], R48 ;  /* 0x0004803002007388 */ /* 0x0083e80000000c00 */
[----:B-1----:R-:W3:Y:S04]  /*196ab0*/  LDL.LU R48, [R1+0x2bb0] ;  /* 0x002bb00001307983 */ /* 0x002ee80000300800 */
[----:B------:R-:W3:Y:S04]  /*196ac0*/  LDL.LU R49, [R1+0x2bb4] ;  /* 0x002bb40001317983 */ /* 0x000ee80000300800 */
[----:B------:R-:W3:Y:S04]  /*196ad0*/  LDL.LU R50, [R1+0x2ba0] ;  /* 0x002ba00001327983 */ /* 0x000ee80000300800 */
[----:B--2---:R1:W-:Y:S04]  /*196ae0*/  STS.128 [R2+0x600], R44 ;  /* 0x0006002c02007388 */ /* 0x0043e80000000c00 */
[----:B------:R-:W3:Y:S04]  /*196af0*/  LDL.LU R51, [R1+0x2ba4] ;  /* 0x002ba40001337983 */ /* 0x000ee80000300800 */
[----:B-1----:R-:W2:Y:S04]  /*196b00*/  LDL.LU R44, [R1+0x2bb8] ;  /* 0x002bb800012c7983 */ /* 0x002ea80000300800 */
[----:B------:R-:W2:Y:S04]  /*196b10*/  LDL.LU R45, [R1+0x2bbc] ;  /* 0x002bbc00012d7983 */ /* 0x000ea80000300800 */
[----:B------:R-:W2:Y:S04]  /*196b20*/  LDL.LU R46, [R1+0x2ba8] ;  /* 0x002ba800012e7983 */ /* 0x000ea80000300800 */
[----:B------:R-:W2:Y:S04]  /*196b30*/  LDL.LU R47, [R1+0x2bac] ;  /* 0x002bac00012f7983 */ /* 0x000ea80000300800 */
[----:B----4-:R-:W-:Y:S04]  /*196b40*/  STS.128 [R2+0x280], R56 ;  /* 0x0002803802007388 */ /* 0x010fe80000000c00 */
[----:B------:R-:W-:Y:S04]  /*196b50*/  STS.128 [R2+0x400], R52 ;  /* 0x0004003402007388 */ /* 0x000fe80000000c00 */
        /* <DEDUP_REMOVED lines=1516> */
[----:B----4-:R1:W-:Y:S04]  /*19ca20*/  STS.128 [R2+0x680], R40 ;  /* 0x0006802802007388 */ /* 0x0103e80000000c00 */
[----:B------:R-:W-:Y:S04]  /*19ca30*/  STS.128 [R2+0x280], R56 ;  /* 0x0002803802007388 */ /* 0x000fe80000000c00 */
[----:B------:R-:W-:Y:S04]  /*19ca40*/  STS.128 [R2+0x400], R52 ;  /* 0x0004003402007388 */ /* 0x000fe80000000c00 */
        /* <DEDUP_REMOVED lines=45> */
[----:B-1----:R-:W3:Y:S01]  /*19cd20*/  LDL.LU R40, [R1+0x810] ;  /* 0x0008100001287983 */ /* 0x002ee20000300800 */
[----:B------:R-:W-:-:S03]  /*19cd30*/  IMAD.MOV.U32 R42, RZ, RZ, R36 ;  /* 0x000000ffff2a7224 */ /* 0x000fc600078e0024 */
[----:B------:R-:W3:Y:S01]  /*19cd40*/  LDL.LU R41, [R1+0x814] ;  /* 0x0008140001297983 */ /* 0x000ee20000300800 */
[----:B------:R-:W-:-:S03]  /*19cd50*/  MOV R43, R37 ;  /* 0x00000025002b7202 */ /* 0x000fc60000000f00 */
[----:B------:R-:W3:Y:S04]  /*19cd60*/  LDL.LU R36, [R1+0x818] ;  /* 0x0008180001247983 */ /* 0x000ee80000300800 */
[----:B------:R-:W3:Y:S04]  /*19cd70*/  LDL.LU R37, [R1+0x81c] ;  /* 0x00081c0001257983 */ /* 0x000ee80000300800 */
[----:B--2---:R1:W-:Y:S04]  /*19cd80*/  STS.128 [R2+0x480], R44 ;  /* 0x0004802c02007388 */ /* 0x0043e80000000c00 */
[----:B-1----:R-:W2:Y:S04]  /*19cd90*/  LDL.LU R44, [R1+0x2af0] ;  /* 0x002af000012c7983 */ /* 0x002ea80000300800 */
[----:B------:R-:W2:Y:S04]  /*19cda0*/  LDL.LU R45, [R1+0x2af4] ;  /* 0x002af400012d7983 */ /* 0x000ea80000300800 */
[----:B------:R-:W2:Y:S04]  /*19cdb0*/  LDL.LU R46, [R1+0x2ae0] ;  /* 0x002ae000012e7983 */ /* 0x000ea80000300800 */
[----:B------:R-:W2:Y:S04]  /*19cdc0*/  LDL.LU R47, [R1+0x2ae4] ;  /* 0x002ae400012f7983 */ /* 0x000ea80000300800 */
[----:B---3--:R1:W-:Y:S04]  /*19cdd0*/  STS.128 [R2+0x600], R40 ;  /* 0x0006002802007388 */ /* 0x0083e80000000c00 */
[----:B----4-:R-:W-:Y:S04]  /*19cde0*/  STS.128 [R2+0x280], R52 ;  /* 0x0002803402007388 */ /* 0x010fe80000000c00 */
[----:B------:R-:W-:Y:S04]  /*19cdf0*/  STS.128 [R2+0x400], R48 ;  /* 0x0004003002007388 */ /* 0x000fe80000000c00 */
[----:B------:R3:W-:Y:S04]  /*19ce00*/  STS.128 [R2+0x680], R36 ;  /* 0x0006802402007388 */ /* 0x0007e80000000c00 */
[----:B-1----:R-:W4:Y:S04]  /*19ce10*/  LDL.LU R40, [R1+0x2af8] ;  /* 0x002af80001287983 */ /* 0x002f280000300800 */
[----:B------:R-:W4:Y:S04]  /*19ce20*/  LDL.LU R41, [R1+0x2afc] ;  /* 0x002afc0001297983 */ /* 0x000f280000300800 */
[----:B------:R-:W4:Y:S04]  /*19ce30*/  LDL.LU R42, [R1+0x2ae8] ;  /* 0x002ae800012a7983 */ /* 0x000f280000300800 */
[----:B------:R-:W4:Y:S04]  /*19ce40*/  LDL.LU R43, [R1+0x2aec] ;  /* 0x002aec00012b7983 */ /* 0x000f280000300800 */
[----:B---3--:R-:W4:Y:S04]  /*19ce50*/  LDL.LU R36, [R1+0x18d0] ;  /* 0x0018d00001247983 */ /* 0x008f280000300800 */
[----:B------:R-:W-:Y:S06]  /*19ce60*/  BAR.SYNC.DEFER_BLOCKING 0x0 ;  /* 0x0000000000007b1d */ /* 0x000fec0000010000 */
[----:B------:R-:W4:Y:S04]  /*19ce70*/  LDL.LU R37, [R1+0x18d4] ;  /* 0x0018d40001257983 */ /* 0x000f280000300800 */
[----:B------:R-:W4:Y:S04]  /*19ce80*/  LDL.LU R38, [R1+0x18c0] ;  /* 0x0018c00001267983 */ /* 0x000f280000300800 */
        /* <DEDUP_REMOVED lines=34> */
[----:B--2---:R1:W-:Y:S04]  /*19d0b0*/  STS.128 [R2], R44 ;  /* 0x0000002c02007388 */ /* 0x0043e80000000c00 */
[----:B-1----:R-:W2:Y:S04]  /*19d0c0*/  LDL.LU R44, [R1+0x2998] ;  /* 0x00299800012c7983 */ /* 0x002ea80000300800 */
[----:B------:R-:W2:Y:S04]  /*19d0d0*/  LDL.LU R45, [R1+0x299c] ;  /* 0x00299c00012d7983 */ /* 0x000ea80000300800 */
[----:B------:R-:W2:Y:S04]  /*19d0e0*/  LDL.LU R46, [R1+0x2988] ;  /* 0x00298800012e7983 */ /* 0x000ea80000300800 */
[----:B------:R-:W2:Y:S04]  /*19d0f0*/  LDL.LU R47, [R1+0x298c] ;  /* 0x00298c00012f7983 */ /* 0x000ea80000300800 */
[----:B----4-:R1:W-:Y:S04]  /*19d100*/  STS.128 [R2+0x80], R40 ;  /* 0x0000802802007388 */ /* 0x0103e80000000c00 */
[----:B-1----:R-:W4:Y:S04]  /*19d110*/  LDL.LU R40, [R1+0x1500] ;  /* 0x0015000001287983 */ /* 0x002f280000300800 */
[----:B------:R-:W4:Y:S04]  /*19d120*/  LDL.LU R41, [R1+0x1504] ;  /* 0x0015040001297983 */ /* 0x000f280000300800 */
[----:B------:R-:W4:Y:S04]  /*19d130*/  LDL.LU R42, [R1+0x14f0] ;  /* 0x0014f000012a7983 */ /* 0x000f280000300800 */
[----:B------:R1:W-:Y:S04]  /*19d140*/  STS.128 [R2+0x200], R36 ;  /* 0x0002002402007388 */ /* 0x0003e80000000c00 */
[----:B------:R-:W4:Y:S04]  /*19d150*/  LDL.LU R43, [R1+0x14f4] ;  /* 0x0014f400012b7983 */ /* 0x000f280000300800 */
        /* <DEDUP_REMOVED lines=9> */
[----:B---3--:R-:W-:Y:S04]  /*19d1f0*/  STS.128 [R2+0x280], R52 ;  /* 0x0002803402007388 */ /* 0x008fe80000000c00 */
[----:B----4-:R1:W-:Y:S04]  /*19d200*/  STS.128 [R2+0x600], R40 ;  /* 0x0006002802007388 */ /* 0x0103e80000000c00 */
[----:B------:R-:W-:Y:S04]  /*19d210*/  STS.128 [R2+0x400], R48 ;  /* 0x0004003002007388 */ /* 0x000fe80000000c00 */
[----:B-1----:R-:W3:Y:S04]  /*19d220*/  LDL.LU R40, [R1+0x2808] ;  /* 0x0028080001287983 */ /* 0x002ee80000300800 */
[----:B------:R-:W3:Y:S04]  /*19d230*/  LDL.LU R41, [R1+0x280c] ;  /* 0x00280c0001297983 */ /* 0x000ee80000300800 */
[----:B------:R-:W3:Y:S04]  /*19d240*/  LDL.LU R42, [R1+0x27f8] ;  /* 0x0027f800012a7983 */ /* 0x000ee80000300800 */
[----:B------:R1:W-:Y:S04]  /*19d250*/  STS.128 [R2+0x680], R36 ;  /* 0x0006802402007388 */ /* 0x0003e80000000c00 */
[----:B------:R-:W3:Y:S04]  /*19d260*/  LDL.LU R43, [R1+0x27fc] ;  /* 0x0027fc00012b7983 */ /* 0x000ee80000300800 */
[----:B------:R-:W-:Y:S06]  /*19d270*/  BAR.SYNC.DEFER_BLOCKING 0x0 ;  /* 0x0000000000007b1d */ /* 0x000fec0000010000 */
[----:B-1----:R-:W3:Y:S04]  /*19d280*/  LDL.LU R36, [R1+0x26a0] ;  /* 0x0026a00001247983 */ /* 0x002ee80000300800 */
[----:B------:R-:W3:Y:S04]  /*19d290*/  LDL.LU R37, [R1+0x26a4] ;  /* 0x0026a40001257983 */ /* 0x000ee80000300800 */
[----:B------:R-:W3:Y:S04]  /*19d2a0*/  LDL.LU R38, [R1+0x2690] ;  /* 0x0026900001267983 */ /* 0x000ee80000300800 */
[----:B------:R-:W3:Y:S04]  /*19d2b0*/  LDL.LU R39, [R1+0x2694] ;  /* 0x0026940001277983 */ /* 0x000ee80000300800 */
        /* <DEDUP_REMOVED lines=42> */
[----:B------:R1:W-:Y:S04]  /*19d560*/  STS.128 [R2+0x200], R36 ;  /* 0x0002002402007388 */ /* 0x0003e80000000c00 */
        /* <DEDUP_REMOVED lines=10> */
[----:B----4-:R-:W-:Y:S04]  /*19d610*/  STS.128 [R2+0x280], R52 ;  /* 0x0002803402007388 */ /* 0x010fe80000000c00 */
[----:B------:R-:W-:Y:S04]  /*19d620*/  STS.128 [R2+0x400], R48 ;  /* 0x0004003002007388 */ /* 0x000fe80000000c00 */
[----:B---3--:R1:W-:Y:S04]  /*19d630*/  STS.128 [R2+0x600], R40 ;  /* 0x0006002802007388 */ /* 0x0083e80000000c00 */
        /* <DEDUP_REMOVED lines=68> */
[----:B------:R1:W-:Y:S04]  /*19da80*/  STS.128 [R2+0x680], R36 ;  /* 0x0006802402007388 */ /* 0x0003e80000000c00 */
[----:B------:R-:W-:Y:S06]  /*19da90*/  BAR.SYNC.DEFER_BLOCKING 0x0 ;  /* 0x0000000000007b1d */ /* 0x000fec0000010000 */
[----:B------:R-:W3:Y:S04]  /*19daa0*/  LDL.LU R42, [R1+0x188] ;  /* 0x00018800012a7983 */ /* 0x000ee80000300800 */
[----:B------:R-:W3:Y:S04]  /*19dab0*/  LDL.LU R43, [R1+0x18c] ;  /* 0x00018c00012b7983 */ /* 0x000ee80000300800 */
        /* <DEDUP_REMOVED lines=43> */
[----:B------:R3:W-:Y:S01]  /*19dd70*/  STS.128 [R2+0x200], R36 ;  /* 0x0002002402007388 */ /* 0x0007e20000000c00 */
[----:B-1----:R-:W-:Y:S01]  /*19dd80*/  IMAD.MOV.U32 R40, RZ, RZ, R32 ;  /* 0x000000ffff287224 */ /* 0x002fe200078e0020 */
[----:B------:R-:W-:Y:S01]  /*19dd90*/  MOV R41, R33 ;  /* 0x0000002100297202 */ /* 0x000fe20000000f00 */
[----:B---3--:R-:W-:Y:S01]  /*19dda0*/  IMAD.MOV.U32 R36, RZ, RZ, R34 ;  /* 0x000000ffff247224 */ /* 0x008fe200078e0022 */
[----:B------:R-:W-:Y:S01]  /*19ddb0*/  MOV R37, R35 ;  /* 0x0000002300257202 */ /* 0x000fe20000000f00 */
[----:B------:R-:W-:Y:S01]  /*19ddc0*/  IMAD.MOV.U32 R38, RZ, RZ, R30 ;  /* 0x000000ffff267224 */ /* 0x000fe200078e001e */
[----:B------:R-:W-:-:S05]  /*19ddd0*/  MOV R39, R31 ;  /* 0x0000001f00277202 */ /* 0x000fca0000000f00 */
[----:B------:R1:W-:Y:S04]  /*19dde0*/  STS.128 [R2+0x680], R36 ;  /* 0x0006802402007388 */ /* 0x0003e80000000c00 */
[----:B-1----:R-:W2:Y:S04]  /*19ddf0*/  LDL.LU R36, [R1+0x2ad0] ;  /* 0x002ad00001247983 */ /* 0x002ea80000300800 */
        /* <DEDUP_REMOVED lines=9> */
[----:B------:R-:W2:Y:S04]  /*19de90*/  LDL.LU R28, [R1+0x18b0] ;  /* 0x0018b000011c7983 */ /* 0x000ea80000300800 */
[----:B------:R-:W-:Y:S04]  /*19dea0*/  STS.128 [R2+0x600], R40 ;  /* 0x0006002802007388 */ /* 0x000fe80000000c00 */
[----:B------:R-:W2:Y:S04]  /*19deb0*/  LDL.LU R29, [R1+0x18b4] ;  /* 0x0018b400011d7983 */ /* 0x000ea80000300800 */
[----:B------:R-:W2:Y:S04]  /*19dec0*/  LDL.LU R30, [R1+0x18a0] ;  /* 0x0018a000011e7983 */ /* 0x000ea80000300800 */
[----:B------:R-:W2:Y:S04]  /*19ded0*/  LDL.LU R31, [R1+0x18a4] ;  /* 0x0018a400011f7983 */ /* 0x000ea80000300800 */
[----:B----4-:R-:W-:Y:S04]  /*19dee0*/  STS.128 [R2+0x280], R52 ;  /* 0x0002803402007388 */ /* 0x010fe80000000c00 */
[----:B------:R-:W-:Y:S04]  /*19def0*/  STS.128 [R2+0x400], R48 ;  /* 0x0004003002007388 */ /* 0x000fe80000000c00 */
[----:B--2---:R-:W-:Y:S04]  /*19df00*/  STS.128 [R2+0x480], R44 ;  /* 0x0004802c02007388 */ /* 0x004fe80000000c00 */
[----:B------:R-:W-:Y:S06]  /*19df10*/  BAR.SYNC.DEFER_BLOCKING 0x0 ;  /* 0x0000000000007b1d */ /* 0x000fec0000010000 */
[----:B------:R-:W1:Y:S04]  /*19df20*/  LDS.128 R44, [R0] ;  /* 0x00000000002c7984 */ /* 0x000e680000000c00 */
[----:B------:R-:W2:Y:S04]  /*19df30*/  LDS.128 R40, [R0+0x800] ;  /* 0x0008000000287984 */ /* 0x000ea80000000c00 */
[----:B------:R-:W4:Y:S04]  /*19df40*/  LDS.128 R48, [R212] ;  /* 0x00000000d4307984 */ /* 0x000f280000000c00 */
[----:B-1----:R-:W-:Y:S04]  /*19df50*/  STL.64 [R1+0x190], R44 ;  /* 0x0001902c01007387 */ /* 0x002fe80000100a00 */
[----:B------:R-:W-:Y:S04]  /*19df60*/  STL.64 [R1+0x198], R46 ;  /* 0x0001982e01007387 */ /* 0x000fe80000100a00 */
[----:B------:R-:W1:Y:S04]  /*19df70*/  LDS.128 R44, [R212+0x800] ;  /* 0x00080000d42c7984 */ /* 0x000e680000000c00 */
[----:B--2---:R-:W-:Y:S04]  /*19df80*/  STL.64 [R1+0x1500], R40 ;  /* 0x0015002801007387 */ /* 0x004fe80000100a00 */
[----:B------:R-:W-:Y:S04]  /*19df90*/  STL.64 [R1+0x1508], R42 ;  /* 0x0015082a01007387 */ /* 0x000fe80000100a00 */
[----:B------:R-:W2:Y:S04]  /*19dfa0*/  LDS.128 R40, [R3] ;  /* 0x0000000003287984 */ /* 0x000ea80000000c00 */
[----:B----4-:R-:W-:Y:S04]  /*19dfb0*/  STL.64 [R1+0x860], R48 ;  /* 0x0008603001007387 */ /* 0x010fe80000100a00 */
[----:B------:R-:W-:Y:S04]  /*19dfc0*/  STL.64 [R1+0x868], R50 ;  /* 0x0008683201007387 */ /* 0x000fe80000100a00 */
[----:B------:R-:W4:Y:S04]  /*19dfd0*/  LDS.128 R48, [R3+0x800] ;  /* 0x0008000003307984 */ /* 0x000f280000000c00 */
[----:B-1----:R-:W-:Y:S04]  /*19dfe0*/  STL.64 [R1+0x1b80], R44 ;  /* 0x001b802c01007387 */ /* 0x002fe80000100a00 */
[----:B------:R-:W-:Y:S04]  /*19dff0*/  STL.64 [R1+0x1b88], R46 ;  /* 0x001b882e01007387 */ /* 0x000fe80000100a00 */
[----:B------:R-:W1:Y:S04]  /*19e000*/  LDS.128 R44, [R252] ;  /* 0x00000000fc2c7984 */ /* 0x000e680000000c00 */
[----:B--2---:R-:W-:Y:S04]  /*19e010*/  STL.64 [R1+0xb00], R40 ;  /* 0x000b002801007387 */ /* 0x004fe80000100a00 */
[----:B------:R-:W-:Y:S04]  /*19e020*/  STL.64 [R1+0xb08], R42 ;  /* 0x000b082a01007387 */ /* 0x000fe80000100a00 */
[----:B------:R-:W2:Y:S04]  /*19e030*/  LDS.128 R40, [R252+0x800] ;  /* 0x00080000fc287984 */ /* 0x000ea80000000c00 */
[----:B------:R-:W-:Y:S06]  /*19e040*/  BAR.SYNC.DEFER_BLOCKING 0x0 ;  /* 0x0000000000007b1d */ /* 0x000fec0000010000 */
[----:B----4-:R-:W-:Y:S04]  /*19e050*/  STL.64 [R1+0x1bc0], R48 ;  /* 0x001bc03001007387 */ /* 0x010fe80000100a00 */
[----:B------:R-:W-:Y:S04]  /*19e060*/  STL.64 [R1+0x1bc8], R50 ;  /* 0x001bc83201007387 */ /* 0x000fe80000100a00 */
[----:B-1----:R1:W-:Y:S04]  /*19e070*/  STL.64 [R1+0xe50], R44 ;  /* 0x000e502c01007387 */ /* 0x0023e80000100a00 */
[----:B------:R4:W-:Y:S04]  /*19e080*/  STL.64 [R1+0xe58], R46 ;  /* 0x000e582e01007387 */ /* 0x0009e80000100a00 */
[----:B--2---:R2:W-:Y:S04]  /*19e090*/  STL.64 [R1+0x180], R40 ;  /* 0x0001802801007387 */ /* 0x0045e80000100a00 */
[----:B------:R2:W-:Y:S04]  /*19e0a0*/  STL.64 [R1+0x188], R42 ;  /* 0x0001882a01007387 */ /* 0x0005e80000100a00 */
[----:B-1----:R-:W3:Y:S04]  /*19e0b0*/  LDL.LU R44, [R1+0x18b8] ;  /* 0x0018b800012c7983 */ /* 0x002ee80000300800 */
[----:B------:R-:W3:Y:S04]  /*19e0c0*/  LDL.LU R45, [R1+0x18bc] ;  /* 0x0018bc00012d7983 */ /* 0x000ee80000300800 */
[----:B----4-:R-:W3:Y:S04]  /*19e0d0*/  LDL.LU R46, [R1+0x18a8] ;  /* 0x0018a800012e7983 */ /* 0x010ee80000300800 */
[----:B------:R-:W3:Y:S04]  /*19e0e0*/  LDL.LU R47, [R1+0x18ac] ;  /* 0x0018ac00012f7983 */ /* 0x000ee80000300800 */
        /* <DEDUP_REMOVED lines=13> */
[----:B------:R-:W4:Y:S04]  /*19e1c0*/  LDL.LU R35, [R1+0x14d4] ;  /* 0x0014d40001237983 */ /* 0x000f280000300800 */
[----:B------:R1:W-:Y:S04]  /*19e1d0*/  STS.128 [R2+0x200], R28 ;  /* 0x0002001c02007388 */ /* 0x0003e80000000c00 */
        /* <DEDUP_REMOVED lines=8> */
[----:B----4-:R1:W-:Y:S04]  /*19e260*/  STS.128 [R2+0x600], R32 ;  /* 0x0006002002007388 */ /* 0x0103e80000000c00 */
[----:B------:R-:W2:Y:S04]  /*19e270*/  LDL.LU R39, [R1+0x27d4] ;  /* 0x0027d40001277983 */ /* 0x000ea80000300800 */
[----:B-1----:R-:W4:Y:S04]  /*19e280*/  LDL.LU R32, [R1+0x27e8] ;  /* 0x0027e80001207983 */ /* 0x002f280000300800 */
[----:B------:R-:W4:Y:S04]  /*19e290*/  LDL.LU R33, [R1+0x27ec] ;  /* 0x0027ec0001217983 */ /* 0x000f280000300800 */
[----:B------:R-:W4:Y:S04]  /*19e2a0*/  LDL.LU R34, [R1+0x27d8] ;  /* 0x0027d80001227983 */ /* 0x000f280000300800 */
[----:B------:R-:W4:Y:S04]  /*19e2b0*/  LDL.LU R35, [R1+0x27dc] ;  /* 0x0027dc0001237983 */ /* 0x000f280000300800 */
[----:B---3--:R-:W-:Y:S04]  /*19e2c0*/  STS.128 [R2+0x280], R44 ;  /* 0x0002802c02007388 */ /* 0x008fe80000000c00 */
[----:B------:R-:W-:Y:S04]  /*19e2d0*/  STS.128 [R2+0x400], R40 ;  /* 0x0004002802007388 */ /* 0x000fe80000000c00 */
[----:B------:R1:W-:Y:S04]  /*19e2e0*/  STS.128 [R2+0x680], R28 ;  /* 0x0006801c02007388 */ /* 0x0003e80000000c00 */
[----:B------:R-:W-:Y:S06]  /*19e2f0*/  BAR.SYNC.DEFER_BLOCKING 0x0 ;  /* 0x0000000000007b1d */ /* 0x000fec0000010000 */
[----:B-1----:R-:W4:Y:S04]  /*19e300*/  LDL.LU R28, [R1+0x2680] ;  /* 0x00268000011c7983 */ /* 0x002f280000300800 */
        /* <DEDUP_REMOVED lines=127> */
[----:B---3--:R1:W-:Y:S04]  /*19eb00*/  STS.128 [R2+0x680], R28 ;  /* 0x0006801c02007388 */ /* 0x0083e80000000c00 */
[----:B------:R-:W-:Y:S04]  /*19eb10*/  STS.128 [R2+0x280], R44 ;  /* 0x0002802c02007388 */ /* 0x000fe80000000c00 */
[----:B------:R-:W-:Y:S04]  /*19eb20*/  STS.128 [R2+0x400], R40 ;  /* 0x0004002802007388 */ /* 0x000fe80000000c00 */
        /* <DEDUP_REMOVED lines=30> */
[----:B-1----:R-:W3:Y:S04]  /*19ed10*/  LDL.LU R40, [R1+0x1f48] ;  /* 0x001f480001287983 */ /* 0x002ee80000300800 */
        /* <DEDUP_REMOVED lines=13> */
[----:B------:R1:W-:Y:S02]  /*19edf0*/  STS.128 [R2+0x200], R28 ;  /* 0x0002001c02007388 */ /* 0x0003e40000000c00 */
[----:B-1----:R-:W-:Y:S01]  /*19ee00*/  IMAD.MOV.U32 R30, RZ, RZ, R20 ;  /* 0x000000ffff1e7224 */ /* 0x002fe200078e0014 */
[----:B------:R-:W-:Y:S01]  /*19ee10*/  MOV R31, R21 ;  /* 0x00000015001f7202 */ /* 0x000fe20000000f00 */
[----:B------:R-:W-:Y:S01]  /*19ee20*/  IMAD.MOV.U32 R20, RZ, RZ, R26 ;  /* 0x000000ffff147224 */ /* 0x000fe200078e001a */
[----:B------:R-:W-:Y:S01]  /*19ee30*/  MOV R21, R27 ;  /* 0x0000001b00157202 */ /* 0x000fe20000000f00 */
[----:B------:R-:W-:-:S04]  /*19ee40*/  IMAD.MOV.U32 R28, RZ, RZ, R24 ;  /* 0x000000ffff1c7224 */ /* 0x000fc800078e0018 */
[----:B------:R1:W-:Y:S01]  /*19ee50*/  STS.128 [R2+0x680], R20 ;  /* 0x0006801402007388 */ /* 0x0003e20000000c00 */
[----:B------:R-:W-:-:S03]  /*19ee60*/  MOV R29, R25 ;  /* 0x00000019001d7202 */ /* 0x000fc60000000f00 */
        /* <DEDUP_REMOVED lines=8> */
[----:B------:R1:W-:Y:S04]  /*19eef0*/  STS.128 [R2+0x600], R28 ;  /* 0x0006001c02007388 */ /* 0x0003e80000000c00 */
[----:B-1----:R-:W4:Y:S04]  /*19ef00*/  LDL.LU R28, [R1+0x2ca0] ;  /* 0x002ca000011c7983 */ /* 0x002f280000300800 */
[----:B------:R-:W4:Y:S04]  /*19ef10*/  LDL.LU R29, [R1+0x2ca4] ;  /* 0x002ca400011d7983 */ /* 0x000f280000300800 */
[----:B------:R-:W4:Y:S04]  /*19ef20*/  LDL.LU R30, [R1+0x2c90] ;  /* 0x002c9000011e7983 */ /* 0x000f280000300800 */
[----:B------:R-:W4:Y:S04]  /*19ef30*/  LDL.LU R31, [R1+0x2c94] ;  /* 0x002c9400011f7983 */ /* 0x000f280000300800 */
[----:B---3--:R-:W-:Y:S04]  /*19ef40*/  STS.128 [R2+0x280], R40 ;  /* 0x0002802802007388 */ /* 0x008fe80000000c00 */
[----:B--2---:R-:W-:Y:S04]  /*19ef50*/  STS.128 [R2+0x400], R36 ;  /* 0x0004002402007388 */ /* 0x004fe80000000c00 */
[----:B----4-:R-:W-:Y:S04]  /*19ef60*/  STS.128 [R2+0x480], R32 ;  /* 0x0004802002007388 */ /* 0x010fe80000000c00 */
        /* <DEDUP_REMOVED lines=22> */
[----:B-1----:R-:W-:Y:S04]  /*19f0d0*/  STL.64 [R1+0xe30], R36 ;  /* 0x000e302401007387 */ /* 0x002fe80000100a00 */
[----:B------:R-:W-:Y:S04]  /*19f0e0*/  STL.64 [R1+0xe38], R38 ;  /* 0x000e382601007387 */ /* 0x000fe80000100a00 */
[----:B------:R1:W-:Y:S04]  /*19f0f0*/  STS.128 [R2+0x80], R24 ;  /* 0x0000801802007388 */ /* 0x0003e80000000c00 */
[----:B--2---:R-:W-:Y:S04]  /*19f100*/  STL.64 [R1+0x160], R32 ;  /* 0x0001602001007387 */ /* 0x004fe80000100a00 */
[----:B------:R-:W-:Y:S04]  /*19f110*/  STL.64 [R1+0x168], R34 ;  /* 0x0001682201007387 */ /* 0x000fe80000100a00 */
[----:B------:R2:W-:Y:S04]  /*19f120*/  STS.128 [R2], R20 ;  /* 0x0000001402007388 */ /* 0x0005e80000000c00 */
[----:B-1----:R-:W3:Y:S04]  /*19f130*/  LDL.LU R24, [R1+0x2ca8] ;  /* 0x002ca80001187983 */ /* 0x002ee80000300800 */
[----:B------:R-:W3:Y:S04]  /*19f140*/  LDL.LU R25, [R1+0x2cac] ;  /* 0x002cac0001197983 */ /* 0x000ee80000300800 */
[----:B------:R-:W3:Y:S04]  /*19f150*/  LDL.LU R26, [R1+0x2c98] ;  /* 0x002c9800011a7983 */ /* 0x000ee80000300800 */
[----:B------:R-:W3:Y:S04]  /*19f160*/  LDL.LU R27, [R1+0x2c9c] ;  /* 0x002c9c00011b7983 */ /* 0x000ee80000300800 */
[----:B--2---:R-:W2:Y:S04]  /*19f170*/  LDL.LU R20, [R1+0x2c80] ;  /* 0x002c800001147983 */ /* 0x004ea80000300800 */
        /* <DEDUP_REMOVED lines=22> */
[----:B----4-:R-:W-:Y:S04]  /*19f2e0*/  STS.128 [R2+0x480], R28 ;  /* 0x0004801c02007388 */ /* 0x010fe80000000c00 */
[----:B------:R-:W3:Y:S04]  /*19f2f0*/  LDL.LU R40, [R1+0x27c8] ;  /* 0x0027c80001287983 */ /* 0x000ee80000300800 */
[----:B------:R-:W3:Y:S04]  /*19f300*/  LDL.LU R41, [R1+0x27cc] ;  /* 0x0027cc0001297983 */ /* 0x000ee80000300800 */
[----:B------:R-:W-:Y:S04]  /*19f310*/  STS.128 [R2+0x600], R32 ;  /* 0x0006002002007388 */ /* 0x000fe80000000c00 */
[----:B------:R-:W3:Y:S04]  /*19f320*/  LDL.LU R42, [R1+0x27b8] ;  /* 0x0027b800012a7983 */ /* 0x000ee80000300800 */
[----:B------:R-:W3:Y:S04]  /*19f330*/  LDL.LU R43, [R1+0x27bc] ;  /* 0x0027bc00012b7983 */ /* 0x000ee80000300800 */
[----:B------:R1:W-:Y:S04]  /*19f340*/  STS.128 [R2+0x680], R36 ;  /* 0x0006802402007388 */ /* 0x0003e80000000c00 */
[----:B------:R-:W-:Y:S06]  /*19f350*/  BAR.SYNC.DEFER_BLOCKING 0x0 ;  /* 0x0000000000007b1d */ /* 0x000fec0000010000 */
[----:B-1----:R-:W4:Y:S04]  /*19f360*/  LDL.LU R36, [R1+0x2660] ;  /* 0x0026600001247983 */ /* 0x002f280000300800 */
[----:B------:R-:W4:Y:S04]  /*19f370*/  LDL.LU R37, [R1+0x2664] ;  /* 0x0026640001257983 */ /* 0x000f280000300800 */
[----:B------:R-:W4:Y:S04]  /*19f380*/  LDL.LU R38, [R1+0x2650] ;  /* 0x0026500001267983 */ /* 0x000f280000300800 */
[----:B------:R-:W1:Y:S04]  /*19f390*/  LDS.128 R24, [R0] ;  /* 0x0000000000187984 */ /* 0x000e680000000c00 */
[----:B------:R-:W4:Y:S04]  /*19f3a0*/  LDL.LU R39, [R1+0x2654] ;  /* 0x0026540001277983 */ /* 0x000f280000300800 */
[----:B------:R-:W-:Y:S04]  /*19f3b0*/  LDS.128 R248, [R0+0x800] ;  /* 0x0008000000f87984 */ /* 0x000fe80000000c00 */
[----:B------:R-:W-:Y:S04]  /*19f3c0*/  LDS.128 R244, [R212] ;  /* 0x00000000d4f47984 */ /* 0x000fe80000000c00 */
[----:B------:R-:W-:Y:S04]  /*19f3d0*/  LDS.128 R240, [R212+0x800] ;  /* 0x00080000d4f07984 */ /* 0x000fe80000000c00 */
[----:B------:R-:W-:Y:S04]  /*19f3e0*/  LDS.128 R236, [R3] ;  /* 0x0000000003ec7984 */ /* 0x000fe80000000c00 */
[----:B------:R-:W-:Y:S04]  /*19f3f0*/  LDS.128 R28, [R3+0x800] ;  /* 0x00080000031c7984 */ /* 0x000fe80000000c00 */
[----:B------:R-:W-:Y:S04]  /*19f400*/  LDS.128 R32, [R252] ;  /* 0x00000000fc207984 */ /* 0x000fe80000000c00 */
[----:B-1----:R-:W-:Y:S04]  /*19f410*/  STL.64 [R1], R24 ;  /* 0x0000001801007387 */ /* 0x002fe80000100a00 */
[----:B------:R-:W-:Y:S04]  /*19f420*/  STL.64 [R1+0x8], R26 ;  /* 0x0000081a01007387 */ /* 0x000fe80000100a00 */
[----:B------:R-:W-:Y:S04]  /*19f430*/  LDS.128 R24, [R252+0x800] ;  /* 0x00080000fc187984 */ /* 0x000fe80000000c00 */
[----:B------:R-:W-:Y:S06]  /*19f440*/  BAR.SYNC.DEFER_BLOCKING 0x0 ;  /* 0x0000000000007b1d */ /* 0x000fec0000010000 */
        /* <DEDUP_REMOVED lines=13> */
[----:B---3--:R-:W-:Y:S04]  /*19f520*/  STS.128 [R2+0x80], R40 ;  /* 0x0000802802007388 */ /* 0x008fe80000000c00 */
[----:B----4-:R1:W-:Y:S04]  /*19f530*/  STS.128 [R2+0x200], R36 ;  /* 0x0002002402007388 */ /* 0x0103e80000000c00 */
        /* <DEDUP_REMOVED lines=13> */
[----:B------:R-:W-:Y:S04]  /*19f610*/  STS.128 [R2+0x280], R48 ;  /* 0x0002803002007388 */ /* 0x000fe80000000c00 */
[----:B------:R-:W-:Y:S04]  /*19f620*/  STS.128 [R2+0x400], R44 ;  /* 0x0004002c02007388 */ /* 0x000fe80000000c00 */
[----:B------:R-:W2:Y:S04]  /*19f630*/  LDL.LU R68, [R1+0x2348] ;  /* 0x0023480001447983 */ /* 0x000ea80000300800 */
[----:B------:R-:W2:Y:S04]  /*19f640*/  LDL.LU R69, [R1+0x234c] ;  /* 0x00234c0001457983 */ /* 0x000ea80000300800 */
[----:B------:R-:W2:Y:S04]  /*19f650*/  LDL.LU R70, [R1+0xc18] ;  /* 0x000c180001467983 */ /* 0x000ea80000300800 */
[----:B------:R-:W2:Y:S04]  /*19f660*/  LDL.LU R71, [R1+0xc1c] ;  /* 0x000c1c0001477983 */ /* 0x000ea80000300800 */
[----:B------:R-:W2:Y:S04]  /*19f670*/  LDL.LU R72, [R1+0xa70] ;  /* 0x000a700001487983 */ /* 0x000ea80000300800 */
[----:B------:R-:W2:Y:S04]  /*19f680*/  LDL.LU R73, [R1+0xa74] ;  /* 0x000a740001497983 */ /* 0x000ea80000300800 */
[----:B------:R-:W2:Y:S04]  /*19f690*/  LDL.LU R74, [R1+0xa50] ;  /* 0x000a5000014a7983 */ /* 0x000ea80000300800 */
[----:B---3--:R-:W-:Y:S04]  /*19f6a0*/  STS.128 [R2+0x600], R36 ;  /* 0x0006002402007388 */ /* 0x008fe80000000c00 */
[----:B------:R-:W3:Y:S04]  /*19f6b0*/  LDL.LU R75, [R1+0xa54] ;  /* 0x000a5400014b7983 */ /* 0x000ee80000300800 */
[----:B------:R-:W3:Y:S04]  /*19f6c0*/  LDL.LU R80, [R1+0xa78] ;  /* 0x000a780001507983 */ /* 0x000ee80000300800 */
[----:B------:R-:W3:Y:S04]  /*19f6d0*/  LDL.LU R81, [R1+0xa7c] ;  /* 0x000a7c0001517983 */ /* 0x000ee80000300800 */
[----:B----4-:R-:W-:Y:S04]  /*19f6e0*/  STS.128 [R2+0x680], R40 ;  /* 0x0006802802007388 */ /* 0x010fe80000000c00 */
[----:B------:R-:W-:Y:S06]  /*19f6f0*/  BAR.SYNC.DEFER_BLOCKING 0x0 ;  /* 0x0000000000007b1d */ /* 0x000fec0000010000 */
[----:B------:R-:W4:Y:S04]  /*19f700*/  LDL.LU R82, [R1+0xa58] ;  /* 0x000a580001527983 */ /* 0x000f280000300800 */
[----:B------:R-:W4:Y:S04]  /*19f710*/  LDL.LU R83, [R1+0xa5c] ;  /* 0x000a5c0001537983 */ /* 0x000f280000300800 */
[----:B------:R-:W4:Y:S04]  /*19f720*/  LDL.LU R76, [R1+0x2210] ;  /* 0x00221000014c7983 */ /* 0x000f280000300800 */
[----:B------:R-:W4:Y:S04]  /*19f730*/  LDL.LU R77, [R1+0x2214] ;  /* 0x00221400014d7983 */ /* 0x000f280000300800 */
[----:B------:R-:W4:Y:S04]  /*19f740*/  LDL.LU R78, [R1+0x800] ;  /* 0x00080000014e7983 */ /* 0x000f280000300800 */
[----:B------:R-:W1:Y:S04]  /*19f750*/  LDS.128 R64, [R0] ;  /* 0x0000000000407984 */ /* 0x000e680000000c00 */
[----:B------:R-:W-:Y:S04]  /*19f760*/  LDS.128 R48, [R0+0x800] ;  /* 0x0008000000307984 */ /* 0x000fe80000000c00 */
[----:B------:R-:W-:Y:S04]  /*19f770*/  LDS.128 R60, [R212] ;  /* 0x00000000d43c7984 */ /* 0x000fe80000000c00 */
[----:B------:R-:W-:Y:S04]  /*19f780*/  LDS.128 R44, [R212+0x800] ;  /* 0x00080000d42c7984 */ /* 0x000fe80000000c00 */
[----:B------:R-:W-:Y:S04]  /*19f790*/  LDS.128 R56, [R3] ;  /* 0x0000000003387984 */ /* 0x000fe80000000c00 */
[----:B------:R-:W-:Y:S04]  /*19f7a0*/  LDS.128 R40, [R3+0x800] ;  /* 0x0008000003287984 */ /* 0x000fe80000000c00 */
[----:B------:R-:W-:Y:S04]  /*19f7b0*/  LDS.128 R52, [R252] ;  /* 0x00000000fc347984 */ /* 0x000fe80000000c00 */
[----:B------:R-:W-:Y:S04]  /*19f7c0*/  LDS.128 R36, [R252+0x800] ;  /* 0x00080000fc247984 */ /* 0x000fe80000000c00 */
[----:B------:R-:W-:Y:S06]  /*19f7d0*/  BAR.SYNC.DEFER_BLOCKING 0x0 ;  /* 0x0000000000007b1d */ /* 0x000fec0000010000 */
[----:B------:R-:W4:Y:S04]  /*19f7e0*/  LDL.LU R79, [R1+0x804] ;  /* 0x00080400014f7983 */ /* 0x000f280000300800 */
[----:B--2---:R2:W-:Y:S04]  /*19f7f0*/  STS.128 [R2], R20 ;  /* 0x0000001402007388 */ /* 0x0045e80000000c00 */
[----:B--2---:R-:W2:Y:S04]  /*19f800*/  LDL.LU R20, [R1+0x2218] ;  /* 0x0022180001147983 */ /* 0x004ea80000300800 */
[----:B------:R-:W2:Y:S04]  /*19f810*/  LDL.LU R21, [R1+0x221c] ;  /* 0x00221c0001157983 */ /* 0x000ea80000300800 */
[----:B------:R-:W2:Y:S04]  /*19f820*/  LDL.LU R22, [R1+0x808] ;  /* 0x0008080001167983 */ /* 0x000ea80000300800 */
[----:B------:R-:W2:Y:S04]  /*19f830*/  LDL.LU R23, [R1+0x80c] ;  /* 0x00080c0001177983 */ /* 0x000ea80000300800 */
[----:B------:R1:W-:Y:S04]  /*19f840*/  STS.128 [R2+0x80], R68 ;  /* 0x0000804402007388 */ /* 0x0003e80000000c00 */
[----:B---3--:R3:W-:Y:S04]  /*19f850*/  STS.128 [R2+0x200], R72 ;  /* 0x0002004802007388 */ /* 0x0087e80000000c00 */
[----:B-1----:R-:W4:Y:S04]  /*19f860*/  LDL.LU R68, [R1+0x2140] ;  /* 0x0021400001447983 */ /* 0x002f280000300800 */
[----:B------:R-:W4:Y:S04]  /*19f870*/  LDL.LU R69, [R1+0x2144] ;  /* 0x0021440001457983 */ /* 0x000f280000300800 */
[----:B------:R-:W4:Y:S04]  /*19f880*/  LDL.LU R70, [R1+0x2130] ;  /* 0x0021300001467983 */ /* 0x000f280000300800 */
[----:B------:R-:W4:Y:S04]  /*19f890*/  LDL.LU R71, [R1+0x2134] ;  /* 0x0021340001477983 */ /* 0x000f280000300800 */
[----:B---3--:R-:W3:Y:S04]  /*19f8a0*/  LDL.LU R72, [R1+0x2148] ;  /* 0x0021480001487983 */ /* 0x008ee80000300800 */
        /* <DEDUP_REMOVED lines=16> */
[----:B----4-:R-:W-:Y:S04]  /*19f9b0*/  STS.128 [R2+0x280], R80 ;  /* 0x0002805002007388 */ /* 0x010fe80000000c00 */
[----:B------:R-:W-:Y:S04]  /*19f9c0*/  STS.128 [R2+0x400], R76 ;  /* 0x0004004c02007388 */ /* 0x000fe80000000c00 */
[----:B------:R-:W-:Y:S04]  /*19f9d0*/  STS.128 [R2+0x600], R68 ;  /* 0x0006004402007388 */ /* 0x000fe80000000c00 */
[----:B---3--:R-:W-:Y:S04]  /*19f9e0*/  STS.128 [R2+0x680], R72 ;  /* 0x0006804802007388 */ /* 0x008fe80000000c00 */
[----:B------:R-:W-:Y:S06]  /*19f9f0*/  BAR.SYNC.DEFER_BLOCKING 0x0 ;  /* 0x0000000000007b1d */ /* 0x000fec0000010000 */
        /* <DEDUP_REMOVED lines=8> */
[----:B------:R-:W-:Y:S01]  /*19fa80*/  BAR.SYNC.DEFER_BLOCKING 0x0 ;  /* 0x0000000000007b1d */ /* 0x000fe20000010000 */
        /* <DEDUP_REMOVED lines=8> */
[----:B--2---:R-:W-:Y:S04]  /*19fb10*/  STS.128 [R2], R20 ;  /* 0x0000001402007388 */ /* 0x004fe80000000c00 */
[----:B------:R2:W-:Y:S04]  /*19fb20*/  STS.128 [R2+0x80], R100 ;  /* 0x0000806402007388 */ /* 0x0005e80000000c00 */
[----:B--2---:R-:W2:Y:S04]  /*19fb30*/  LDL.LU R100, [R1+0x1f28] ;  /* 0x001f280001647983 */ /* 0x004ea80000300800 */
[----:B------:R-:W2:Y:S04]  /*19fb40*/  LDL.LU R101, [R1+0x1f2c] ;  /* 0x001f2c0001657983 */ /* 0x000ea80000300800 */
[----:B------:R-:W2:Y:S04]  /*19fb50*/  LDL.LU R102, [R1+0x1f18] ;  /* 0x001f180001667983 */ /* 0x000ea80000300800 */
[----:B------:R-:W2:Y:S04]  /*19fb60*/  LDL.LU R103, [R1+0x1f1c] ;  /* 0x001f1c0001677983 */ /* 0x000ea80000300800 */
[----:B------:R-:W3:Y:S04]  /*19fb70*/  LDL.LU R20, [R1+0x1e10] ;  /* 0x001e100001147983 */ /* 0x000ee80000300800 */
[----:B------:R-:W3:Y:S04]  /*19fb80*/  LDL.LU R21, [R1+0x1e14] ;  /* 0x001e140001157983 */ /* 0x000ee80000300800 */
[----:B------:R-:W3:Y:S04]  /*19fb90*/  LDL.LU R22, [R1+0x1e20] ;  /* 0x001e200001167983 */ /* 0x000ee80000300800 */
[----:B------:R4:W-:Y:S04]  /*19fba0*/  STS.128 [R2+0x200], R104 ;  /* 0x0002006802007388 */ /* 0x0009e80000000c00 */
        /* <DEDUP_REMOVED lines=12> */
[----:B------:R-:W-:Y:S04]  /*19fc70*/  STS.128 [R2+0x600], R108 ;  /* 0x0006006c02007388 */ /* 0x000fe80000000c00 */
[----:B------:R-:W-:Y:S04]  /*19fc80*/  STS.128 [R2+0x680], R16 ;  /* 0x0006801002007388 */ /* 0x000fe80000000c00 */
        /* <DEDUP_REMOVED lines=13> */
[----:B--2---:R-:W-:Y:S04]  /*19fd60*/  STS.128 [R2+0x280], R100 ;  /* 0x0002806402007388 */ /* 0x004fe80000000c00 */
[----:B---3--:R-:W-:Y:S04]  /*19fd70*/  STS.128 [R2+0x400], R20 ;  /* 0x0004001402007388 */ /* 0x008fe80000000c00 */
[----:B----4-:R-:W-:Y:S04]  /*19fd80*/  STS.128 [R2+0x480], R104 ;  /* 0x0004806802007388 */ /* 0x010fe80000000c00 */
[----:B------:R-:W-:Y:S06]  /*19fd90*/  BAR.SYNC.DEFER_BLOCKING 0x0 ;  /* 0x0000000000007b1d */ /* 0x000fec0000010000 */
[----:B------:R-:W2:Y:S04]  /*19fda0*/  LDS.128 R120, [R0] ;  /* 0x0000000000787984 */ /* 0x000ea80000000c00 */
[----:B------:R-:W-:Y:S04]  /*19fdb0*/  LDS.128 R104, [R0+0x800] ;  /* 0x0008000000687984 */ /* 0x000fe80000000c00 */
[----:B------:R-:W3:Y:S04]  /*19fdc0*/  LDS.128 R116, [R212] ;  /* 0x00000000d4747984 */ /* 0x000ee80000000c00 */
[----:B------:R-:W-:Y:S04]  /*19fdd0*/  LDS.128 R100, [R212+0x800] ;  /* 0x00080000d4647984 */ /* 0x000fe80000000c00 */
[----:B------:R-:W4:Y:S04]  /*19fde0*/  LDS.128 R112, [R3] ;  /* 0x0000000003707984 */ /* 0x000f280000000c00 */
[----:B------:R-:W-:Y:S04]  /*19fdf0*/  LDS.128 R20, [R3+0x800] ;  /* 0x0008000003147984 */ /* 0x000fe80000000c00 */
[----:B------:R-:W1:Y:S04]  /*19fe00*/  LDS.128 R108, [R252] ;  /* 0x00000000fc6c7984 */ /* 0x000e680000000c00 */
[----:B------:R-:W1:Y:S04]  /*19fe10*/  LDS.128 R16, [R252+0x800] ;  /* 0x00080000fc107984 */ /* 0x000e680000000c00 */
[----:B------:R-:W-:Y:S06]  /*19fe20*/  BAR.SYNC.DEFER_BLOCKING 0x0 ;  /* 0x0000000000007b1d */ /* 0x000fec0000010000 */
[----:B------:R1:W-:Y:S04]  /*19fe30*/  STS.128 [R2], R12 ;  /* 0x0000000c02007388 */ /* 0x0003e80000000c00 */
[----:B-1----:R-:W2:Y:S04]  /*19fe40*/  LDL.LU R12, [R1+0x1498] ;  /* 0x00149800010c7983 */ /* 0x002ea80000300800 */
[----:B------:R-:W2:Y:S04]  /*19fe50*/  LDL.LU R13, [R1+0x149c] ;  /* 0x00149c00010d7983 */ /* 0x000ea80000300800 */
[----:B------:R-:W2:Y:S04]  /*19fe60*/  LDL.LU R14, [R1+0x518] ;  /* 0x00051800010e7983 */ /* 0x000ea80000300800 */
[----:B------:R-:W2:Y:S04]  /*19fe70*/  LDL.LU R15, [R1+0x51c] ;  /* 0x00051c00010f7983 */ /* 0x000ea80000300800 */
[----:B------:R1:W-:Y:S04]  /*19fe80*/  STS.128 [R2+0x80], R124 ;  /* 0x0000807c02007388 */ /* 0x0003e80000000c00 */
[----:B------:R3:W-:Y:S04]  /*19fe90*/  STS.128 [R2+0x200], R128 ;  /* 0x0002008002007388 */ /* 0x0007e80000000c00 */
        /* <DEDUP_REMOVED lines=16> */
[----:B------:R-:W-:Y:S04]  /*19ffa0*/  STS.128 [R2+0x280], R136 ;  /* 0x0002808802007388 */ /* 0x000fe80000000c00 */
[----:B------:R-:W-:Y:S04]  /*19ffb0*/  STS.128 [R2+0x400], R132 ;  /* 0x0004008402007388 */ /* 0x000fe80000000c00 */
[----:B----4-:R-:W-:Y:S04]  /*19ffc0*/  STS.128 [R2+0x600], R124 ;  /* 0x0006007c02007388 */ /* 0x010fe80000000c00 */
[----:B---3--:R-:W-:Y:S04]  /*19ffd0*/  STS.128 [R2+0x680], R128 ;  /* 0x0006808002007388 */ /* 0x008fe80000000c00 */
[----:B------:R-:W3:Y:S04]  /*19ffe0*/  LDL.LU R159, [R1+0x5dc] ;  /* 0x0005dc00019f7983 */ /* 0x000ee80000300800 */
[----:B------:R-:W4:Y:S04]  /*19fff0*/  LDL.LU R160, [R1+0x2640] ;  /* 0x0026400001a07983 */ /* 0x000f280000300800 */
        /* <DEDUP_REMOVED lines=21> */
[----:B--2---:R2:W-:Y:S04]  /*1a0150*/  STS.128 [R2], R12 ;  /* 0x0000000c02007388 */ /* 0x0045e80000000c00 */
[----:B--2---:R-:W2:Y:S04]  /*1a0160*/  LDL.LU R12, [R1+0x24d8] ;  /* 0x0024d800010c7983 */ /* 0x004ea80000300800 */
[----:B------:R-:W2:Y:S04]  /*1a0170*/  LDL.LU R13, [R1+0x24dc] ;  /* 0x0024dc00010d7983 */ /* 0x000ea80000300800 */
[----:B------:R-:W2:Y:S04]  /*1a0180*/  LDL.LU R14, [R1+0x728] ;  /* 0x00072800010e7983 */ /* 0x000ea80000300800 */
[----:B------:R-:W2:Y:S04]  /*1a0190*/  LDL.LU R15, [R1+0x72c] ;  /* 0x00072c00010f7983 */ /* 0x000ea80000300800 */
[----:B---3--:R3:W-:Y:S04]  /*1a01a0*/  STS.128 [R2+0x80], R156 ;  /* 0x0000809c02007388 */ /* 0x0087e80000000c00 */
[----:B---3--:R-:W3:Y:S04]  /*1a01b0*/  LDL.LU R156, [R1+0xdf0] ;  /* 0x000df000019c7983 */ /* 0x008ee80000300800 */
[----:B------:R-:W3:Y:S04]  /*1a01c0*/  LDL.LU R157, [R1+0xdf4] ;  /* 0x000df400019d7983 */ /* 0x000ee80000300800 */
[----:B------:R-:W3:Y:S04]  /*1a01d0*/  LDL.LU R158, [R1+0xa10] ;  /* 0x000a1000019e7983 */ /* 0x000ee80000300800 */
[----:B----4-:R4:W-:Y:S04]  /*1a01e0*/  STS.128 [R2+0x200], R160 ;  /* 0x000200a002007388 */ /* 0x0109e80000000c00 */
[----:B------:R-:W3:Y:S04]  /*1a01f0*/  LDL.LU R159, [R1+0xa14] ;  /* 0x000a1400019f7983 */ /* 0x000ee80000300800 */
[----:B----4-:R-:W4:Y:S04]  /*1a0200*/  LDL.LU R160, [R1+0xdf8] ;  /* 0x000df80001a07983 */ /* 0x010f280000300800 */
[----:B------:R-:W4:Y:S04]  /*1a0210*/  LDL.LU R161, [R1+0xdfc] ;  /* 0x000dfc0001a17983 */ /* 0x000f280000300800 */
[----:B------:R-:W4:Y:S04]  /*1a0220*/  LDL.LU R162, [R1+0xa18] ;  /* 0x000a180001a27983 */ /* 0x000f280000300800 */
[----:B------:R-:W4:Y:S04]  /*1a0230*/  LDL.LU R163, [R1+0xa1c] ;  /* 0x000a1c0001a37983 */ /* 0x000f280000300800 */
[----:B--2---:R2:W-:Y:S04]  /*1a0240*/  STS.128 [R2+0x480], R12 ;  /* 0x0004800c02007388 */ /* 0x0045e80000000c00 */
        /* <DEDUP_REMOVED lines=14> */
[----:B---3--:R-:W-:Y:S04]  /*1a0330*/  STS.128 [R2+0x600], R156 ;  /* 0x0006009c02007388 */ /* 0x008fe80000000c00 */
[----:B----4-:R-:W-:Y:S04]  /*1a0340*/  STS.128 [R2+0x680], R160 ;  /* 0x000680a002007388 */ /* 0x010fe80000000c00 */
[----:B------:R-:W-:Y:S06]  /*1a0350*/  BAR.SYNC.DEFER_BLOCKING 0x0 ;  /* 0x0000000000007b1d */ /* 0x000fec0000010000 */
[----:B------:R-:W3:Y:S04]  /*1a0360*/  LDL.LU R200, [R1+0xa48] ;  /* 0x000a480001c87983 */ /* 0x000ee80000300800 */
[----:B------:R-:W3:Y:S04]  /*1a0370*/  LDL.LU R201, [R1+0xa4c] ;  /* 0x000a4c0001c97983 */ /* 0x000ee80000300800 */
[----:B------:R-:W3:Y:S04]  /*1a0380*/  LDL.LU R202, [R1+0x898] ;  /* 0x0008980001ca7983 */ /* 0x000ee80000300800 */
[----:B------:R-:W3:Y:S04]  /*1a0390*/  LDL.LU R203, [R1+0x89c] ;  /* 0x00089c0001cb7983 */ /* 0x000ee80000300800 */
        /* <DEDUP_REMOVED lines=13> */
[----:B--2---:R2:W-:Y:S04]  /*1a0470*/  STS.128 [R2], R12 ;  /* 0x0000000c02007388 */ /* 0x0045e80000000c00 */
[----:B--2---:R-:W2:Y:S04]  /*1a0480*/  LDL.LU R12, [R1+0x7f8] ;  /* 0x0007f800010c7983 */ /* 0x004ea80000300800 */
[----:B------:R-:W2:Y:S04]  /*1a0490*/  LDL.LU R13, [R1+0x7fc] ;  /* 0x0007fc00010d7983 */ /* 0x000ea80000300800 */
[----:B------:R-:W2:Y:S04]  /*1a04a0*/  LDL.LU R14, [R1+0x6f8] ;  /* 0x0006f800010e7983 */ /* 0x000ea80000300800 */
[----:B------:R1:W-:Y:S04]  /*1a04b0*/  STS.128 [R2+0x80], R188 ;  /* 0x000080bc02007388 */ /* 0x0003e80000000c00 */
[----:B------:R-:W2:Y:S04]  /*1a04c0*/  LDL.LU R15, [R1+0x6fc] ;  /* 0x0006fc00010f7983 */ /* 0x000ea80000300800 */
[----:B------:R1:W-:Y:S04]  /*1a04d0*/  STS.128 [R2+0x200], R192 ;  /* 0x000200c002007388 */ /* 0x0003e80000000c00 */
        /* <DEDUP_REMOVED lines=8> */
[----:B----4-:R-:W-:Y:S04]  /*1a0560*/  STS.128 [R2+0x400], R196 ;  /* 0x000400c402007388 */ /* 0x010fe80000000c00 */
[----:B--2---:R1:W-:Y:S04]  /*1a0570*/  STS.128 [R2+0x480], R12 ;  /* 0x0004800c02007388 */ /* 0x0043e80000000c00 */
[----:B-1----:R-:W2:Y:S04]  /*1a0580*/  LDL.LU R12, [R1+0x130] ;  /* 0x00013000010c7983 */ /* 0x002ea80000300800 */
[----:B------:R-:W2:Y:S04]  /*1a0590*/  LDL.LU R13, [R1+0x134] ;  /* 0x00013400010d7983 */ /* 0x000ea80000300800 */
[----:B------:R-:W2:Y:S04]  /*1a05a0*/  LDL.LU R14, [R1+0x50] ;  /* 0x00005000010e7983 */ /* 0x000ea80000300800 */
[----:B------:R-:W2:Y:S04]  /*1a05b0*/  LDL.LU R15, [R1+0x54] ;  /* 0x00005400010f7983 */ /* 0x000ea80000300800 */
[----:B---3--:R1:W-:Y:S04]  /*1a05c0*/  STS.128 [R2+0x600], R188 ;  /* 0x000600bc02007388 */ /* 0x0083e80000000c00 */
[----:B------:R3:W-:Y:S01]  /*1a05d0*/  STS.128 [R2+0x680], R192 ;  /* 0x000680c002007388 */ /* 0x0007e20000000c00 */
[----:B-1----:R-:W-:Y:S01]  /*1a05e0*/  IMAD.MOV.U32 R190, RZ, RZ, R228 ;  /* 0x000000ffffbe7224 */ /* 0x002fe200078e00e4 */
[----:B------:R-:W-:-:S02]  /*1a05f0*/  MOV R191, R229 ;  /* 0x000000e500bf7202 */ /* 0x000fc40000000f00 */
[----:B---3--:R-:W3:Y:S04]  /*1a0600*/  LDL.LU R192, [R1+0x138] ;  /* 0x0001380001c07983 */ /* 0x008ee80000300800 */
[----:B------:R-:W3:Y:S04]  /*1a0610*/  LDL.LU R193, [R1+0x13c] ;  /* 0x00013c0001c17983 */ /* 0x000ee80000300800 */
[----:B------:R-:W3:Y:S04]  /*1a0620*/  LDL.LU R194, [R1+0x58] ;  /* 0x0000580001c27983 */ /* 0x000ee80000300800 */
[----:B------:R-:W3:Y:S04]  /*1a0630*/  LDL.LU R195, [R1+0x5c] ;  /* 0x00005c0001c37983 */ /* 0x000ee80000300800 */
        /* <DEDUP_REMOVED lines=8> */
[----:B------:R-:W-:Y:S04]  /*1a06c0*/  STS.128 [R2+0x280], R200 ;  /* 0x000280c802007388 */ /* 0x000fe80000000c00 */
[----:B------:R-:W-:Y:S06]  /*1a06d0*/  BAR.SYNC.DEFER_BLOCKING 0x0 ;  /* 0x0000000000007b1d */ /* 0x000fec0000010000 */
[----:B------:R-:W-:Y:S04]  /*1a06e0*/  LDS.128 R208, [R212] ;  /* 0x00000000d4d07984 */ /* 0x000fe80000000c00 */
[----:B------:R-:W1:Y:S04]  /*1a06f0*/  LDS.128 R200, [R0] ;  /* 0x0000000000c87984 */ /* 0x000e680000000c00 */
[----:B------:R-:W-:Y:S04]  /*1a0700*/  LDS.128 R204, [R0+0x800] ;  /* 0x0008000000cc7984 */ /* 0x000fe80000000c00 */
[----:B------:R-:W-:Y:S04]  /*1a0710*/  LDS.128 R212, [R212+0x800] ;  /* 0x00080000d4d47984 */ /* 0x000fe80000000c00 */
[----:B------:R-:W-:Y:S04]  /*1a0720*/  LDS.128 R216, [R3] ;  /* 0x0000000003d87984 */ /* 0x000fe80000000c00 */
[----:B------:R-:W-:Y:S04]  /*1a0730*/  LDS.128 R220, [R3+0x800] ;  /* 0x0008000003dc7984 */ /* 0x000fe80000000c00 */
[----:B------:R-:W-:Y:S04]  /*1a0740*/  LDS.128 R224, [R252] ;  /* 0x00000000fce07984 */ /* 0x000fe80000000c00 */
[----:B------:R-:W-:Y:S04]  /*1a0750*/  LDS.128 R232, [R252+0x800] ;  /* 0x00080000fce87984 */ /* 0x000fe80000000c00 */
[----:B------:R-:W-:Y:S06]  /*1a0760*/  BAR.SYNC.DEFER_BLOCKING 0x0 ;  /* 0x0000000000007b1d */ /* 0x000fec0000010000 */
[----:B--2---:R-:W-:Y:S04]  /*1a0770*/  STS.128 [R2], R12 ;  /* 0x0000000c02007388 */ /* 0x004fe80000000c00 */
[----:B----4-:R2:W-:Y:S04]  /*1a0780*/  STS.128 [R2+0x200], R188 ;  /* 0x000200bc02007388 */ /* 0x0105e80000000c00 */
[----:B--2---:R-:W2:Y:S04]  /*1a0790*/  LDL.LU R189, [R1+0x371c] ;  /* 0x00371c0001bd7983 */ /* 0x004ea80000300800 */
[----:B------:R-:W4:Y:S04]  /*1a07a0*/  LDL.LU R12, [R1+0x1e48] ;  /* 0x001e4800010c7983 */ /* 0x000f280000300800 */
[----:B---3--:R3:W-:Y:S04]  /*1a07b0*/  STS.128 [R2+0x400], R196 ;  /* 0x000400c402007388 */ /* 0x0087e80000000c00 */
[----:B------:R-:W4:Y:S04]  /*1a07c0*/  LDL.LU R13, [R1+0x1e4c] ;  /* 0x001e4c00010d7983 */ /* 0x000f280000300800 */
[----:B---3--:R-:W3:Y:S04]  /*1a07d0*/  LDL.LU R197, [R1+0x3718] ;  /* 0x0037180001c57983 */ /* 0x008ee80000300800 */
[----:B------:R-:W4:Y:S04]  /*1a07e0*/  LDL.LU R14, [R1+0x1e38] ;  /* 0x001e3800010e7983 */ /* 0x000f280000300800 */
[----:B------:R-:W4:Y:S04]  /*1a07f0*/  LDL.LU R15, [R1+0x1e3c] ;  /* 0x001e3c00010f7983 */ /* 0x000f280000300800 */
[----:B------:R-:W2:Y:S04]  /*1a0800*/  LDL.LU R199, [R1+0xd0] ;  /* 0x0000d00001c77983 */ /* 0x000ea80000300800 */
[----:B------:R-:W2:Y:S04]  /*1a0810*/  LDL.LU R196, [R1+0x3860] ;  /* 0x0038600001c47983 */ /* 0x000ea80000300800 */
[----:B------:R-:W2:Y:S04]  /*1a0820*/  LDL.LU R191, [R1+0x3868] ;  /* 0x0038680001bf7983 */ /* 0x000ea80000300800 */
[----:B------:R-:W2:Y:S04]  /*1a0830*/  LDL.LU R190, [R1+0x3864] ;  /* 0x0038640001be7983 */ /* 0x000ea80000300800 */
[----:B------:R-:W-:Y:S04]  /*1a0840*/  STS.128 [R2+0x280], R228 ;  /* 0x000280e402007388 */ /* 0x000fe80000000c00 */
[----:B------:R-:W-:Y:S04]  /*1a0850*/  STS.128 [R2+0x80], R192 ;  /* 0x000080c002007388 */ /* 0x000fe80000000c00 */
[----:B----4-:R4:W-:Y:S04]  /*1a0860*/  STS.128 [R2+0x480], R12 ;  /* 0x0004800c02007388 */ /* 0x0109e80000000c00 */
[----:B----4-:R-:W4:Y:S04]  /*1a0870*/  LDL.LU R15, [R1+0x120] ;  /* 0x00012000010f7983 */ /* 0x010f280000300800 */
[----:B------:R-:W4:Y:S04]  /*1a0880*/  LDL.LU R231, [R1+0x90] ;  /* 0x0000900001e77983 */ /* 0x000f280000300800 */
[----:B------:R-:W4:Y:S04]  /*1a0890*/  LDL.LU R14, [R1+0x58a0] ;  /* 0x0058a000010e7983 */ /* 0x000f280000300800 */
[----:B------:R-:W4:Y:S04]  /*1a08a0*/  LDL.LU R198, [R1+0x40] ;  /* 0x0000400001c67983 */ /* 0x000f280000300800 */
[----:B------:R-:W4:Y:S01]  /*1a08b0*/  LDL.LU R228, [R1+0x124] ;  /* 0x0001240001e47983 */ /* 0x000f220000300800 */
[----:B------:R-:W-:Y:S01]  /*1a08c0*/  IMAD.MOV.U32 R194, RZ, RZ, R4 ;  /* 0x000000ffffc27224 */ /* 0x000fe200078e0004 */
[----:B------:R-:W-:Y:S01]  /*1a08d0*/  MOV R195, R5 ;  /* 0x0000000500c37202 */ /* 0x000fe20000000f00 */
[----:B------:R-:W-:Y:S01]  /*1a08e0*/  IMAD.MOV.U32 R192, RZ, RZ, R8 ;  /* 0x000000ffffc07224 */ /* 0x000fe200078e0008 */
[----:B------:R-:W-:Y:S01]  /*1a08f0*/  MOV R193, R9 ;  /* 0x0000000900c17202 */ /* 0x000fe20000000f00 */
[----:B------:R-:W-:Y:S01]  /*1a0900*/  IMAD.MOV.U32 R4, RZ, RZ, R10 ;  /* 0x000000ffff047224 */ /* 0x000fe200078e000a */
[----:B------:R-:W-:Y:S01]  /*1a0910*/  MOV R5, R11 ;  /* 0x0000000b00057202 */ /* 0x000fe20000000f00 */
[C---:B---3--:R-:W-:Y:S01]  /*1a0920*/  IMAD R3, R197.reuse, c[0x0][0x194], RZ ;  /* 0x00006500c5037a24 */ /* 0x048fe200078e02ff */
[----:B------:R-:W-:Y:S01]  /*1a0930*/  ISETP.GE.AND P6, PT, R197, c[0x0][0x178], PT ;  /* 0x00005e00c5007a0c */ /* 0x000fe20003fc6270 */
[----:B------:R-:W-:Y:S01]  /*1a0940*/  STS.128 [R2+0x600], R192 ;  /* 0x000600c002007388 */ /* 0x000fe20000000c00 */
[----:B------:R-:W-:-:S03]  /*1a0950*/  IMAD.MOV.U32 R9, RZ, RZ, c[0x0][0x194] ;  /* 0x00006500ff097624 */ /* 0x000fc600078e00ff */
[----:B------:R3:W-:Y:S04]  /*1a0960*/  STS.128 [R2+0x680], R4 ;  /* 0x0006800402007388 */ /* 0x0007e80000000c00 */
[----:B------:R-:W-:Y:S01]  /*1a0970*/  BAR.SYNC.DEFER_BLOCKING 0x0 ;  /* 0x0000000000007b1d */ /* 0x000fe20000010000 */
[C---:B--2---:R-:W-:Y:S02]  /*1a0980*/  ISETP.GE.AND P2, PT, R189.reuse, c[0x0][0x17c], PT ;  /* 0x00005f00bd007a0c */ /* 0x044fe40003f46270 */
[C---:B------:R-:W-:Y:S01]  /*1a0990*/  ISETP.LT.AND P6, PT, R189.reuse, c[0x0][0x17c], !P6 ;  /* 0x00005f00bd007a0c */ /* 0x040fe200077c1270 */
[----:B------:R-:W-:Y:S02]  /*1a09a0*/  IMAD R188, R189, c[0x0][0x198], RZ ;  /* 0x00006600bdbc7a24 */ /* 0x000fe400078e02ff */
[----:B------:R-:W2:Y:S01]  /*1a09b0*/  LDL.LU R229, [R1+0xd4] ;  /* 0x0000d40001e57983 */ /* 0x000ea20000300800 */
[----:B---3--:R-:W-:-:S03]  /*1a09c0*/  LEA R2, R9, R3, 0x7 ;  /* 0x0000000309027211 */ /* 0x008fc600078e38ff */
[----:B------:R-:W3:Y:S01]  /*1a09d0*/  LDL.LU R189, [R1+0x94] ;  /* 0x0000940001bd7983 */ /* 0x000ee20000300800 */
[----:B------:R-:W-:Y:S02]  /*1a09e0*/  LEA R4, P3, R3, c[0x0][0x170], 0x2 ;  /* 0x00005c0003047a11 */ /* 0x000fe400078610ff */
[----:B------:R-:W-:Y:S01]  /*1a09f0*/  LEA R10, P5, R2, c[0x0][0x170], 0x2 ;  /* 0x00005c00020a7a11 */ /* 0x000fe200078a10ff */
[----:B------:R-:W-:Y:S01]  /*1a0a00*/  IMAD R6, R9, 0x80, R2 ;  /* 0x0000008009067824 */ /* 0x000fe200078e0202 */
[----:B------:R-:W-:Y:S01]  /*1a0a10*/  ISETP.LT.AND P4, PT, R196, c[0x0][0x178], !P2 ;  /* 0x00005e00c4007a0c */ /* 0x000fe20005781270 */
[----:B------:R-:W2:Y:S01]  /*1a0a20*/  LDL.LU R230, [R1+0x44] ;  /* 0x0000440001e67983 */ /* 0x000ea20000300800 */
[----:B------:R-:W-:Y:S02]  /*1a0a30*/  LEA.HI.X.SX32 R11, R2, c[0x0][0x174], 0x2, P5 ;  /* 0x00005d00020b7a11 */ /* 0x000fe400028f16ff */
[----:B------:R-:W-:Y:S01]  /*1a0a40*/  LEA.HI.X.SX32 R5, R3, c[0x0][0x174], 0x2, P3 ;  /* 0x00005d0003057a11 */ /* 0x000fe200018f16ff */
[----:B------:R-:W2:Y:S01]  /*1a0a50*/  LDL.LU R192, [R1+0x100] ;  /* 0x0001000001c07983 */ /* 0x000ea20000300800 */
[----:B------:R-:W-:-:S02]  /*1a0a60*/  LEA R8, P5, R6, c[0x0][0x170], 0x2 ;  /* 0x00005c0006087a11 */ /* 0x000fc400078a10ff */
[----:B------:R-:W-:Y:S01]  /*1a0a70*/  LEA R7, R9, R6, 0x7 ;  /* 0x0000000609077211 */ /* 0x000fe200078e38ff */
[----:B------:R-:W-:Y:S01]  /*1a0a80*/  IMAD.WIDE R2, R188, 0x4, R4 ;  /* 0x00000004bc027825 */ /* 0x000fe200078e0204 */
[----:B------:R-:W-:Y:S01]  /*1a0a90*/  LEA.HI.X.SX32 R9, R6, c[0x0][0x174], 0x2, P5 ;  /* 0x00005d0006097a11 */ /* 0x000fe200028f16ff */
[----:B------:R-:W3:Y:S01]  /*1a0aa0*/  LDL.LU R194, [R1+0xb0] ;  /* 0x0000b00001c27983 */ /* 0x000ee20000300800 */
[----:B------:R-:W-:Y:S01]  /*1a0ab0*/  LEA R6, P5, R7, c[0x0][0x170], 0x2 ;  /* 0x00005c0007067a11 */ /* 0x000fe200078a10ff */
[----:B------:R-:W-:Y:S01]  /*1a0ac0*/  IMAD.WIDE R12, R188, 0x4, R10 ;  /* 0x00000004bc0c7825 */ /* 0x000fe200078e020a */
[----:B------:R-:W-:Y:S02]  /*1a0ad0*/  ISETP.LT.AND P3, PT, R191, c[0x0][0x178], !P2 ;  /* 0x00005e00bf007a0c */ /* 0x000fe40005761270 */
[----:B------:R-:W-:Y:S02]  /*1a0ae0*/  LEA.HI.X.SX32 R7, R7, c[0x0][0x174], 0x2, P5 ;  /* 0x00005d0007077a11 */ /* 0x000fe400028f16ff */
[----:B------:R-:W-:Y:S01]  /*1a0af0*/  ISETP.LT.AND P2, PT, R190, c[0x0][0x178], !P2 ;  /* 0x00005e00be007a0c */ /* 0x000fe20005741270 */
[----:B----4-:R4:W-:Y:S04]  /*1a0b00*/  @P6 STG.E [R2.64], R15 ;  /* 0x0000000f02006986 */ /* 0x0109e8000c101904 */
[----:B------:R1:W-:Y:S01]  /*1a0b10*/  @P4 STG.E [R12.64], R199 ;  /* 0x000000c70c004986 */ /* 0x0003e2000c101904 */
[----:B------:R-:W-:Y:S01]  /*1a0b20*/  ISETP.LT.AND P4, PT, R197, c[0x0][0x178], !P0 ;  /* 0x00005e00c5007a0c */ /* 0x000fe20004781270 */
[----:B----4-:R-:W-:-:S04]  /*1a0b30*/  IMAD.WIDE R2, R188, 0x4, R8 ;  /* 0x00000004bc027825 */ /* 0x010fc800078e0208 */
[C---:B-1----:R-:W-:Y:S01]  /*1a0b40*/  IMAD.WIDE R12, R188.reuse, 0x4, R6 ;  /* 0x00000004bc0c7825 */ /* 0x042fe200078e0206 */
[----:B------:R-:W-:Y:S01]  /*1a0b50*/  IADD3 R188, R188, c[0x0][0x198], RZ ;  /* 0x00006600bcbc7a10 */ /* 0x000fe20007ffe0ff */
[----:B------:R1:W-:Y:S04]  /*1a0b60*/  @P3 STG.E [R2.64], R231 ;  /* 0x000000e702003986 */ /* 0x0003e8000c101904 */
[----:B------:R-:W4:Y:S04]  /*1a0b70*/  LDL.LU R199, [R1+0x80] ;  /* 0x0000800001c77983 */ /* 0x000f280000300800 */
[----:B------:R-:W-:Y:S01]  /*1a0b80*/  @P2 STG.E [R12.64], R198 ;  /* 0x000000c60c002986 */ /* 0x000fe2000c101904 */
[----:B-1----:R-:W-:-:S03]  /*1a0b90*/  IMAD.WIDE R2, R188, 0x4, R4 ;  /* 0x00000004bc027825 */ /* 0x002fc600078e0204 */
[----:B------:R-:W4:Y:S04]  /*1a0ba0*/  LDL.LU R231, [R1+0x204] ;  /* 0x0002040001e77983 */ /* 0x000f280000300800 */
[----:B------:R1:W-:Y:S04]  /*1a0bb0*/  @P4 STG.E [R2.64], R228 ;  /* 0x000000e402004986 */ /* 0x0003e8000c101904 */
[----:B-1----:R-:W4:Y:S01]  /*1a0bc0*/  LDL.LU R3, [R1+0x200] ;  /* 0x0002000001037983 */ /* 0x002f220000300800 */
[----:B------:R-:W-:Y:S02]  /*1a0bd0*/  ISETP.LT.AND P5, PT, R196, c[0x0][0x178], !P0 ;  /* 0x00005e00c4007a0c */ /* 0x000fe400047a1270 */
[----:B------:R-:W-:Y:S01]  /*1a0be0*/  ISETP.LT.AND P6, PT, R191, c[0x0][0x178], !P0 ;  /* 0x00005e00bf007a0c */ /* 0x000fe200047c1270 */
[----:B------:R-:W-:Y:S01]  /*1a0bf0*/  IMAD.WIDE R12, R188, 0x4, R10 ;  /* 0x00000004bc0c7825 */ /* 0x000fe200078e020a */
[----:B------:R-:W-:Y:S01]  /*1a0c00*/  ISETP.LT.AND P0, PT, R190, c[0x0][0x178], !P0 ;  /* 0x00005e00be007a0c */ /* 0x000fe20004701270 */
[----:B------:R-:W4:Y:S01]  /*1a0c10*/  LDL.LU R193, [R1+0x58a4] ;  /* 0x0058a40001c17983 */ /* 0x000f220000300800 */
[----:B------:R-:W-:Y:S01]  /*1a0c20*/  ISETP.GE.AND P3, PT, R14, c[0x0][0x17c], PT ;  /* 0x00005f000e007a0c */ /* 0x000fe20003f66270 */
[----:B------:R-:W-:Y:S01]  /*1a0c30*/  IMAD.WIDE R14, R188, 0x4, R8 ;  /* 0x00000004bc0e7825 */ /* 0x000fe200078e0208 */
[----:B------:R-:W-:Y:S01]  /*1a0c40*/  ISETP.LT.AND P2, PT, R197, c[0x0][0x178], !P1 ;  /* 0x00005e00c5007a0c */ /* 0x000fe20004f41270 */
[----:B------:R-:W4:Y:S01]  /*1a0c50*/  LDL.LU R228, [R1+0x104] ;  /* 0x0001040001e47983 */ /* 0x000f220000300800 */
[----:B------:R-:W-:-:S02]  /*1a0c60*/  ISETP.LT.AND P4, PT, R196, c[0x0][0x178], !P1 ;  /* 0x00005e00c4007a0c */ /* 0x000fc40004f81270 */
[----:B------:R-:W-:Y:S01]  /*1a0c70*/  IADD3 R2, R188, c[0x0][0x198], RZ ;  /* 0x00006600bc027a10 */ /* 0x000fe20007ffe0ff */
[----:B--2---:R1:W-:Y:S04]  /*1a0c80*/  @P5 STG.E [R12.64], R229 ;  /* 0x000000e50c005986 */ /* 0x0043e8000c101904 */
[----:B---3--:R2:W-:Y:S01]  /*1a0c90*/  @P6 STG.E [R14.64], R189 ;  /* 0x000000bd0e006986 */ /* 0x0085e2000c101904 */
[----:B-1----:R-:W-:-:S03]  /*1a0ca0*/  IMAD.WIDE R12, R2, 0x4, R10 ;  /* 0x00000004020c7825 */ /* 0x002fc600078e020a */
[----:B------:R-:W3:Y:S01]  /*1a0cb0*/  LDL.LU R229, [R1+0xb4] ;  /* 0x0000b40001e57983 */ /* 0x000ee20000300800 */
[----:B--2---:R-:W-:-:S04]  /*1a0cc0*/  IMAD.WIDE R14, R188, 0x4, R6 ;  /* 0x00000004bc0e7825 */ /* 0x004fc800078e0206 */
[----:B------:R-:W-:Y:S01]  /*1a0cd0*/  IMAD.WIDE R188, R2, 0x4, R4 ;  /* 0x0000000402bc7825 */ /* 0x000fe200078e0204 */
[----:B------:R1:W-:Y:S04]  /*1a0ce0*/  @P0 STG.E [R14.64], R230 ;  /* 0x000000e60e000986 */ /* 0x0003e8000c101904 */
[----:B-1----:R-:W2:Y:S04]  /*1a0cf0*/  LDL.LU R230, [R1+0x84] ;  /* 0x0000840001e67983 */ /* 0x002ea80000300800 */
[----:B------:R-:W2:Y:S04]  /*1a0d00*/  LDL.LU R195, [R1+0x250] ;  /* 0x0002500001c37983 */ /* 0x000ea80000300800 */
[----:B------:R-:W2:Y:S04]  /*1a0d10*/  LDL.LU R198, [R1+0x1f0] ;  /* 0x0001f00001c67983 */ /* 0x000ea80000300800 */
[----:B----4-:R-:W-:Y:S04]  /*1a0d20*/  @P2 STG.E [R188.64], R3 ;  /* 0x00000003bc002986 */ /* 0x010fe8000c101904 */
[----:B------:R1:W-:Y:S04]  /*1a0d30*/  @P4 STG.E [R12.64], R192 ;  /* 0x000000c00c004986 */ /* 0x0003e8000c101904 */
[----:B-1----:R-:W4:Y:S01]  /*1a0d40*/  LDL.LU R192, [R1+0x58a8] ;  /* 0x0058a80001c07983 */ /* 0x002f220000300800 */
[----:B------:R-:W-:-:S02]  /*1a0d50*/  ISETP.LT.AND P5, PT, R190, c[0x0][0x178], !P1 ;  /* 0x00005e00be007a0c */ /* 0x000fc40004fa1270 */
[----:B------:R-:W-:Y:S02]  /*1a0d60*/  ISETP.LT.AND P1, PT, R191, c[0x0][0x178], !P1 ;  /* 0x00005e00bf007a0c */ /* 0x000fe40004f21270 */
[----:B------:R-:W-:Y:S02]  /*1a0d70*/  ISETP.LT.AND P6, PT, R197, c[0x0][0x178], !P3 ;  /* 0x00005e00c5007a0c */ /* 0x000fe40005fc1270 */
[----:B------:R-:W-:Y:S02]  /*1a0d80*/  ISETP.GE.AND P2, PT, R193, c[0x0][0x17c], PT ;  /* 0x00005f00c1007a0c */ /* 0x000fe40003f46270 */
[----:B------:R-:W2:Y:S01]  /*1a0d90*/  LDL.LU R193, [R1+0x58ac] ;  /* 0x0058ac0001c17983 */ /* 0x000ea20000300800 */
[C---:B------:R-:W-:Y:S01]  /*1a0da0*/  IADD3 R3, R2.reuse, c[0x0][0x198], RZ ;  /* 0x0000660002037a10 */ /* 0x040fe20007ffe0ff */
[----:B------:R-:W-:Y:S01]  /*1a0db0*/  IMAD.WIDE R12, R2, 0x4, R8 ;  /* 0x00000004020c7825 */ /* 0x000fe200078e0208 */
[----:B------:R-:W-:Y:S02]  /*1a0dc0*/  ISETP.LT.AND P0, PT, R196, c[0x0][0x178], !P3 ;  /* 0x00005e00c4007a0c */ /* 0x000fe40005f01270 */
[----:B------:R-:W-:Y:S01]  /*1a0dd0*/  ISETP.LT.AND P4, PT, R191, c[0x0][0x178], !P3 ;  /* 0x00005e00bf007a0c */ /* 0x000fe20005f81270 */
[----:B------:R-:W-:Y:S01]  /*1a0de0*/  IMAD.WIDE R14, R2, 0x4, R6 ;  /* 0x00000004020e7825 */ /* 0x000fe200078e0206 */
[----:B------:R1:W-:Y:S03]  /*1a0df0*/  @P1 STG.E [R12.64], R194 ;  /* 0x000000c20c001986 */ /* 0x0003e6000c101904 */
[C---:B------:R-:W-:Y:S01]  /*1a0e00*/  IMAD.WIDE R188, R3.reuse, 0x4, R4 ;  /* 0x0000000403bc7825 */ /* 0x040fe200078e0204 */
[----:B------:R3:W-:Y:S04]  /*1a0e10*/  @P5 STG.E [R14.64], R199 ;  /* 0x000000c70e005986 */ /* 0x0007e8000c101904 */
[----:B------:R3:W-:Y:S01]  /*1a0e20*/  @P6 STG.E [R188.64], R231 ;  /* 0x000000e7bc006986 */ /* 0x0007e2000c101904 */
[----:B-1----:R-:W-:-:S04]  /*1a0e30*/  IMAD.WIDE R12, R3, 0x4, R10 ;  /* 0x00000004030c7825 */ /* 0x002fc800078e020a */
[----:B---3--:R-:W-:Y:S01]  /*1a0e40*/  IMAD.WIDE R14, R3, 0x4, R8 ;  /* 0x00000004030e7825 */ /* 0x008fe200078e0208 */
[----:B------:R-:W3:Y:S04]  /*1a0e50*/  LDL.LU R231, [R1+0xe0] ;  /* 0x0000e00001e77983 */ /* 0x000ee80000300800 */
[----:B------:R-:W3:Y:S04]  /*1a0e60*/  LDL.LU R194, [R1+0xa0] ;  /* 0x0000a00001c27983 */ /* 0x000ee80000300800 */
[----:B------:R1:W-:Y:S04]  /*1a0e70*/  @P0 STG.E [R12.64], R228 ;  /* 0x000000e40c000986 */ /* 0x0003e8000c101904 */
[----:B------:R1:W-:Y:S01]  /*1a0e80*/  @P4 STG.E [R14.64], R229 ;  /* 0x000000e50e004986 */ /* 0x0003e2000c101904 */
[----:B----4-:R-:W-:-:S03]  /*1a0e90*/  ISETP.GE.AND P1, PT, R192, c[0x0][0x17c], PT ;  /* 0x00005f00c0007a0c */ /* 0x010fc60003f26270 */
[----:B------:R-:W4:Y:S04]  /*1a0ea0*/  LDL.LU R192, [R1+0x58b0] ;  /* 0x0058b00001c07983 */ /* 0x000f280000300800 */
[----:B------:R-:W4:Y:S04]  /*1a0eb0*/  LDL.LU R199, [R1+0x254] ;  /* 0x0002540001c77983 */ /* 0x000f280000300800 */
[----:B-1----:R-:W4:Y:S04]  /*1a0ec0*/  LDL.LU R228, [R1+0x1f4] ;  /* 0x0001f40001e47983 */ /* 0x002f280000300800 */
[----:B------:R-:W4:Y:S01]  /*1a0ed0*/  LDL.LU R229, [R1+0xe4] ;  /* 0x0000e40001e57983 */ /* 0x000f220000300800 */
[----:B------:R-:W-:-:S02]  /*1a0ee0*/  ISETP.LT.AND P3, PT, R190, c[0x0][0x178], !P3 ;  /* 0x00005e00be007a0c */ /* 0x000fc40005f61270 */
[----:B------:R-:W-:Y:S02]  /*1a0ef0*/  ISETP.LT.AND P5, PT, R197, c[0x0][0x178], !P2 ;  /* 0x00005e00c5007a0c */ /* 0x000fe400057a1270 */
[----:B------:R-:W-:Y:S02]  /*1a0f00*/  ISETP.LT.AND P6, PT, R196, c[0x0][0x178], !P2 ;  /* 0x00005e00c4007a0c */ /* 0x000fe400057c1270 */
[C---:B------:R-:W-:Y:S01]  /*1a0f10*/  IADD3 R2, R3.reuse, c[0x0][0x198], RZ ;  /* 0x0000660003027a10 */ /* 0x040fe20007ffe0ff */
[----:B------:R-:W-:Y:S01]  /*1a0f20*/  IMAD.WIDE R12, R3, 0x4, R6 ;  /* 0x00000004030c7825 */ /* 0x000fe200078e0206 */
[----:B------:R-:W-:Y:S02]  /*1a0f30*/  ISETP.LT.AND P4, PT, R191, c[0x0][0x178], !P2 ;  /* 0x00005e00bf007a0c */ /* 0x000fe40005781270 */
[----:B------:R-:W-:Y:S01]  /*1a0f40*/  ISETP.LT.AND P2, PT, R190, c[0x0][0x178], !P2 ;  /* 0x00005e00be007a0c */ /* 0x000fe20005741270 */
[----:B------:R-:W-:Y:S01]  /*1a0f50*/  IMAD.WIDE R14, R2, 0x4, R4 ;  /* 0x00000004020e7825 */ /* 0x000fe200078e0204 */
[----:B--2---:R-:W-:-:S03]  /*1a0f60*/  ISETP.GE.AND P0, PT, R193, c[0x0][0x17c], PT ;  /* 0x00005f00c1007a0c */ /* 0x004fc60003f06270 */
[----:B------:R-:W-:Y:S01]  /*1a0f70*/  IMAD.WIDE R188, R2, 0x4, R10 ;  /* 0x0000000402bc7825 */ /* 0x000fe200078e020a */
[----:B------:R1:W-:Y:S01]  /*1a0f80*/  @P3 STG.E [R12.64], R230 ;  /* 0x000000e60c003986 */ /* 0x0003e2000c101904 */
[----:B------:R-:W-:-:S03]  /*1a0f90*/  ISETP.LT.AND P3, PT, R197, c[0x0][0x178], !P0 ;  /* 0x00005e00c5007a0c */ /* 0x000fc60004761270 */
[----:B------:R2:W-:Y:S01]  /*1a0fa0*/  @P5 STG.E [R14.64], R195 ;  /* 0x000000c30e005986 */ /* 0x0005e2000c101904 */
[----:B------:R-:W-:-:S03]  /*1a0fb0*/  ISETP.LT.AND P5, PT, R196, c[0x0][0x178], !P0 ;  /* 0x00005e00c4007a0c */ /* 0x000fc600047a1270 */
[----:B------:R3:W-:Y:S01]  /*1a0fc0*/  @P6 STG.E [R188.64], R198 ;  /* 0x000000c6bc006986 */ /* 0x0007e2000c101904 */
[----:B------:R-:W-:Y:S02]  /*1a0fd0*/  ISETP.LT.AND P6, PT, R191, c[0x0][0x178], !P0 ;  /* 0x00005e00bf007a0c */ /* 0x000fe400047c1270 */
[C---:B------:R-:W-:Y:S01]  /*1a0fe0*/  IADD3 R3, R2.reuse, c[0x0][0x198], RZ ;  /* 0x0000660002037a10 */ /* 0x040fe20007ffe0ff */
[C---:B-1----:R-:W-:Y:S01]  /*1a0ff0*/  IMAD.WIDE R12, R2.reuse, 0x4, R8 ;  /* 0x00000004020c7825 */ /* 0x042fe200078e0208 */
[----:B------:R-:W4:Y:S03]  /*1a1000*/  LDL.LU R230, [R1+0xa4] ;  /* 0x0000a40001e67983 */ /* 0x000f260000300800 */
[----:B--2---:R-:W-:Y:S01]  /*1a1010*/  IMAD.WIDE R14, R2, 0x4, R6 ;  /* 0x00000004020e7825 */ /* 0x004fe200078e0206 */
[----:B---3--:R1:W-:Y:S03]  /*1a1020*/  @P4 STG.E [R12.64], R231 ;  /* 0x000000e70c004986 */ /* 0x0083e6000c101904 */
[C---:B------:R-:W-:Y:S01]  /*1a1030*/  IMAD.WIDE R188, R3.reuse, 0x4, R4 ;  /* 0x0000000403bc7825 */ /* 0x040fe200078e0204 */
[----:B------:R2:W-:Y:S04]  /*1a1040*/  @P2 STG.E [R14.64], R194 ;  /* 0x000000c20e002986 */ /* 0x0005e8000c101904 */
[----:B------:R-:W3:Y:S01]  /*1a1050*/  LDL.LU R193, [R1+0x230] ;  /* 0x0002300001c17983 */ /* 0x000ee20000300800 */
[----:B-1----:R-:W-:-:S03]  /*1a1060*/  IMAD.WIDE R12, R3, 0x4, R10 ;  /* 0x00000004030c7825 */ /* 0x002fc600078e020a */
[----:B------:R-:W3:Y:S01]  /*1a1070*/  LDL.LU R195, [R1+0x110] ;  /* 0x0001100001c37983 */ /* 0x000ee20000300800 */
[----:B--2---:R-:W-:-:S03]  /*1a1080*/  IMAD.WIDE R14, R3, 0x4, R8 ;  /* 0x00000004030e7825 */ /* 0x004fc600078e0208 */
[----:B------:R-:W2:Y:S01]  /*1a1090*/  LDL.LU R198, [R1+0xc0] ;  /* 0x0000c00001c67983 */ /* 0x000ea20000300800 */
[----:B------:R-:W-:-:S03]  /*1a10a0*/  IADD3 R2, R3, c[0x0][0x198], RZ ;  /* 0x0000660003027a10 */ /* 0x000fc60007ffe0ff */
[----:B------:R-:W2:Y:S01]  /*1a10b0*/  LDL.LU R231, [R1+0x274] ;  /* 0x0002740001e77983 */ /* 0x000ea20000300800 */
[----:B----4-:R-:W-:-:S03]  /*1a10c0*/  ISETP.GE.AND P4, PT, R192, c[0x0][0x17c], PT ;  /* 0x00005f00c0007a0c */ /* 0x010fc60003f86270 */
[----:B------:R-:W4:Y:S04]  /*1a10d0*/  LDL.LU R192, [R1+0x58b4] ;  /* 0x0058b40001c07983 */ /* 0x000f280000300800 */
[----:B------:R-:W-:Y:S04]  /*1a10e0*/  @P3 STG.E [R188.64], R199 ;  /* 0x000000c7bc003986 */ /* 0x000fe8000c101904 */
[----:B------:R1:W-:Y:S04]  /*1a10f0*/  @P5 STG.E [R12.64], R228 ;  /* 0x000000e40c005986 */ /* 0x0003e8000c101904 */
[----:B------:R1:W-:Y:S04]  /*1a1100*/  @P6 STG.E [R14.64], R229 ;  /* 0x000000e50e006986 */ /* 0x0003e8000c101904 */
[----:B-1----:R-:W2:Y:S04]  /*1a1110*/  LDL.LU R228, [R1+0x234] ;  /* 0x0002340001e47983 */ /* 0x002ea80000300800 */
[----:B------:R-:W2:Y:S01]  /*1a1120*/  LDL.LU R229, [R1+0x114] ;  /* 0x0001140001e57983 */ /* 0x000ea20000300800 */
[----:B------:R-:W-:-:S03]  /*1a1130*/  IMAD.WIDE R14, R3, 0x4, R6 ;  /* 0x00000004030e7825 */ /* 0x000fc600078e0206 */
[----:B------:R-:W2:Y:S01]  /*1a1140*/  LDL.LU R3, [R1+0x270] ;  /* 0x0002700001037983 */ /* 0x000ea20000300800 */
[----:B------:R-:W-:Y:S02]  /*1a1150*/  ISETP.LT.AND P0, PT, R190, c[0x0][0x178], !P0 ;  /* 0x00005e00be007a0c */ /* 0x000fe40004701270 */
[----:B------:R-:W-:Y:S02]  /*1a1160*/  ISETP.LT.AND P2, PT, R197, c[0x0][0x178], !P1 ;  /* 0x00005e00c5007a0c */ /* 0x000fe40004f41270 */
[----:B------:R-:W-:Y:S01]  /*1a1170*/  ISETP.LT.AND P3, PT, R196, c[0x0][0x178], !P1 ;  /* 0x00005e00c4007a0c */ /* 0x000fe20004f61270 */
[----:B------:R-:W-:-:S04]  /*1a1180*/  IMAD.WIDE R188, R2, 0x4, R4 ;  /* 0x0000000402bc7825 */ /* 0x000fc800078e0204 */
[----:B------:R-:W-:-:S04]  /*1a1190*/  IMAD.WIDE R12, R2, 0x4, R10 ;  /* 0x00000004020c7825 */ /* 0x000fc800078e020a */
[----:B------:R1:W-:Y:S04]  /*1a11a0*/  @P0 STG.E [R14.64], R230 ;  /* 0x000000e60e000986 */ /* 0x0003e8000c101904 */
[----:B-1----:R-:W4:Y:S04]  /*1a11b0*/  LDL.LU R230, [R1+0xc4] ;  /* 0x0000c40001e67983 */ /* 0x002f280000300800 */
[----:B------:R-:W4:Y:S04]  /*1a11c0*/  LDL.LU R194, [R1+0x2b0] ;  /* 0x0002b00001c27983 */ /* 0x000f280000300800 */
[----:B------:R-:W4:Y:S04]  /*1a11d0*/  LDL.LU R199, [R1+0x260] ;  /* 0x0002600001c77983 */ /* 0x000f280000300800 */
[----:B--2---:R-:W-:Y:S04]  /*1a11e0*/  @P2 STG.E [R188.64], R3 ;  /* 0x00000003bc002986 */ /* 0x004fe8000c101904 */
[----:B---3--:R1:W-:Y:S04]  /*1a11f0*/  @P3 STG.E [R12.64], R193 ;  /* 0x000000c10c003986 */ /* 0x0083e8000c101904 */
[----:B-1----:R-:W2:Y:S01]  /*1a1200*/  LDL.LU R193, [R1+0x58b8] ;  /* 0x0058b80001c17983 */ /* 0x002ea20000300800 */
[----:B------:R-:W-:-:S02]  /*1a1210*/  ISETP.LT.AND P5, PT, R190, c[0x0][0x178], !P1 ;  /* 0x00005e00be007a0c */ /* 0x000fc40004fa1270 */
[----:B------:R-:W-:Y:S02]  /*1a1220*/  ISETP.LT.AND P1, PT, R191, c[0x0][0x178], !P1 ;  /* 0x00005e00bf007a0c */ /* 0x000fe40004f21270 */
[----:B------:R-:W-:Y:S02]  /*1a1230*/  ISETP.LT.AND P6, PT, R197, c[0x0][0x178], !P4 ;  /* 0x00005e00c5007a0c */ /* 0x000fe400067c1270 */
[----:B----4-:R-:W-:Y:S02]  /*1a1240*/  ISETP.GE.AND P2, PT, R192, c[0x0][0x17c], PT ;  /* 0x00005f00c0007a0c */ /* 0x010fe40003f46270 */
[----:B------:R-:W3:Y:S01]  /*1a1250*/  LDL.LU R192, [R1+0x58bc] ;  /* 0x0058bc0001c07983 */ /* 0x000ee20000300800 */
        /* <DEDUP_REMOVED lines=10> */
[----:B----4-:R-:W-:Y:S01]  /*1a1300*/  IMAD.WIDE R14, R3, 0x4, R8 ;  /* 0x00000004030e7825 */ /* 0x010fe200078e0208 */
[----:B------:R-:W4:Y:S04]  /*1a1310*/  LDL.LU R231, [R1+0x210] ;  /* 0x0002100001e77983 */ /* 0x000f280000300800 */
[----:B------:R-:W4:Y:S04]  /*1a1320*/  LDL.LU R195, [R1+0xf0] ;  /* 0x0000f00001c37983 */ /* 0x000f280000300800 */
[----:B------:R1:W-:Y:S04]  /*1a1330*/  @P0 STG.E [R12.64], R228 ;  /* 0x000000e40c000986 */ /* 0x0003e8000c101904 */
[----:B------:R1:W-:Y:S01]  /*1a1340*/  @P3 STG.E [R14.64], R229 ;  /* 0x000000e50e003986 */ /* 0x0003e2000c101904 */
[----:B--2---:R-:W-:-:S03]  /*1a1350*/  ISETP.GE.AND P1, PT, R193, c[0x0][0x17c], PT ;  /* 0x00005f00c1007a0c */ /* 0x004fc60003f26270 */
[----:B------:R-:W2:Y:S04]  /*1a1360*/  LDL.LU R193, [R1+0x58c0] ;  /* 0x0058c00001c17983 */ /* 0x000ea80000300800 */
[----:B------:R-:W2:Y:S04]  /*1a1370*/  LDL.LU R198, [R1+0x2b4] ;  /* 0x0002b40001c67983 */ /* 0x000ea80000300800 */
[----:B-1----:R-:W2:Y:S04]  /*1a1380*/  LDL.LU R228, [R1+0x264] ;  /* 0x0002640001e47983 */ /* 0x002ea80000300800 */
[----:B------:R-:W2:Y:S01]  /*1a1390*/  LDL.LU R229, [R1+0x214] ;  /* 0x0002140001e57983 */ /* 0x000ea20000300800 */
        /* <DEDUP_REMOVED lines=8> */
[----:B---3--:R-:W-:-:S03]  /*1a1420*/  ISETP.GE.AND P0, PT, R192, c[0x0][0x17c], PT ;  /* 0x00005f00c0007a0c */ /* 0x008fc60003f06270 */
        /* <DEDUP_REMOVED lines=9> */
[----:B------:R-:W2:Y:S03]  /*1a14c0*/  LDL.LU R230, [R1+0xf4] ;  /* 0x0000f40001e67983 */ /* 0x000ea60000300800 */
[----:B---3--:R-:W-:Y:S01]  /*1a14d0*/  IMAD.WIDE R14, R2, 0x4, R6 ;  /* 0x00000004020e7825 */ /* 0x008fe200078e0206 */
[----:B----4-:R1:W-:Y:S03]  /*1a14e0*/  @P3 STG.E [R12.64], R231 ;  /* 0x000000e70c003986 */ /* 0x0103e6000c101904 */
[C---:B------:R-:W-:Y:S01]  /*1a14f0*/  IMAD.WIDE R188, R3.reuse, 0x4, R4 ;  /* 0x0000000403bc7825 */ /* 0x040fe200078e0204 */
[----:B------:R3:W-:Y:S04]  /*1a1500*/  @P2 STG.E [R14.64], R195 ;  /* 0x000000c30e002986 */ /* 0x0007e8000c101904 */
[----:B------:R-:W4:Y:S01]  /*1a1510*/  LDL.LU R192, [R1+0x290] ;  /* 0x0002900001c07983 */ /* 0x000f220000300800 */
[----:B-1----:R-:W-:-:S03]  /*1a1520*/  IMAD.WIDE R12, R3, 0x4, R10 ;  /* 0x00000004030c7825 */ /* 0x002fc600078e020a */
[----:B------:R-:W4:Y:S01]  /*1a1530*/  LDL.LU R194, [R1+0x240] ;  /* 0x0002400001c27983 */ /* 0x000f220000300800 */
[----:B---3--:R-:W-:-:S03]  /*1a1540*/  IMAD.WIDE R14, R3, 0x4, R8 ;  /* 0x00000004030e7825 */ /* 0x008fc600078e0208 */
[----:B------:R-:W3:Y:S01]  /*1a1550*/  LDL.LU R199, [R1+0x1e0] ;  /* 0x0001e00001c77983 */ /* 0x000ee20000300800 */
[----:B------:R-:W-:-:S03]  /*1a1560*/  IADD3 R2, R3, c[0x0][0x198], RZ ;  /* 0x0000660003027a10 */ /* 0x000fc60007ffe0ff */
[----:B------:R-:W3:Y:S01]  /*1a1570*/  LDL.LU R231, [R1+0x2d4] ;  /* 0x0002d40001e77983 */ /* 0x000ee20000300800 */
[----:B--2---:R-:W-:-:S03]  /*1a1580*/  ISETP.GE.AND P3, PT, R193, c[0x0][0x17c], PT ;  /* 0x00005f00c1007a0c */ /* 0x004fc60003f66270 */
[----:B------:R-:W2:Y:S04]  /*1a1590*/  LDL.LU R193, [R1+0x58c4] ;  /* 0x0058c40001c17983 */ /* 0x000ea80000300800 */
        /* <DEDUP_REMOVED lines=13> */
[----:B-1----:R-:W3:Y:S04]  /*1a1670*/  LDL.LU R230, [R1+0x1e4] ;  /* 0x0001e40001e67983 */ /* 0x002ee80000300800 */
[----:B------:R-:W3:Y:S04]  /*1a1680*/  LDL.LU R195, [R1+0x2f0] ;  /* 0x0002f00001c37983 */ /* 0x000ee80000300800 */
[----:B------:R-:W3:Y:S04]  /*1a1690*/  LDL.LU R198, [R1+0x2c0] ;  /* 0x0002c00001c67983 */ /* 0x000ee80000300800 */
[----:B--2---:R-:W-:Y:S04]  /*1a16a0*/  @P2 STG.E [R188.64], R3 ;  /* 0x00000003bc002986 */ /* 0x004fe8000c101904 */
[----:B----4-:R1:W-:Y:S04]  /*1a16b0*/  @P4 STG.E [R12.64], R192 ;  /* 0x000000c00c004986 */ /* 0x0103e8000c101904 */
[----:B-1----:R-:W2:Y:S01]  /*1a16c0*/  LDL.LU R192, [R1+0x58c8] ;  /* 0x0058c80001c07983 */ /* 0x002ea20000300800 */
[----:B------:R-:W-:-:S02]  /*1a16d0*/  ISETP.LT.AND P5, PT, R190, c[0x0][0x178], !P1 ;  /* 0x00005e00be007a0c */ /* 0x000fc40004fa1270 */
[----:B------:R-:W-:Y:S02]  /*1a16e0*/  ISETP.LT.AND P1, PT, R191, c[0x0][0x178], !P1 ;  /* 0x00005e00bf007a0c */ /* 0x000fe40004f21270 */
[----:B------:R-:W-:Y:S02]  /*1a16f0*/  ISETP.LT.AND P6, PT, R197, c[0x0][0x178], !P3 ;  /* 0x00005e00c5007a0c */ /* 0x000fe40005fc1270 */
[----:B------:R-:W-:Y:S02]  /*1a1700*/  ISETP.GE.AND P2, PT, R193, c[0x0][0x17c], PT ;  /* 0x00005f00c1007a0c */ /* 0x000fe40003f46270 */
[----:B------:R-:W4:Y:S01]  /*1a1710*/  LDL.LU R193, [R1+0x58cc] ;  /* 0x0058cc0001c17983 */ /* 0x000f220000300800 */
[C---:B------:R-:W-:Y:S01]  /*1a1720*/  IADD3 R3, R2.reuse, c[0x0][0x198], RZ ;  /* 0x0000660002037a10 */ /* 0x040fe20007ffe0ff */
[----:B------:R-:W-:Y:S01]  /*1a1730*/  IMAD.WIDE R12, R2, 0x4, R8 ;  /* 0x00000004020c7825 */ /* 0x000fe200078e0208 */
[----:B------:R-:W-:Y:S02]  /*1a1740*/  ISETP.LT.AND P0, PT, R196, c[0x0][0x178], !P3 ;  /* 0x00005e00c4007a0c */ /* 0x000fe40005f01270 */
[----:B------:R-:W-:Y:S01]  /*1a1750*/  ISETP.LT.AND P4, PT, R191, c[0x0][0x178], !P3 ;  /* 0x00005e00bf007a0c */ /* 0x000fe20005f81270 */
[----:B------:R-:W-:Y:S01]  /*1a1760*/  IMAD.WIDE R14, R2, 0x4, R6 ;  /* 0x00000004020e7825 */ /* 0x000fe200078e0206 */
[----:B------:R1:W-:Y:S03]  /*1a1770*/  @P1 STG.E [R12.64], R194 ;  /* 0x000000c20c001986 */ /* 0x0003e6000c101904 */
[C---:B------:R-:W-:Y:S01]  /*1a1780*/  IMAD.WIDE R188, R3.reuse, 0x4, R4 ;  /* 0x0000000403bc7825 */ /* 0x040fe200078e0204 */
[----:B---3--:R3:W-:Y:S04]  /*1a1790*/  @P5 STG.E [R14.64], R199 ;  /* 0x000000c70e005986 */ /* 0x0087e8000c101904 */
[----:B------:R3:W-:Y:S01]  /*1a17a0*/  @P6 STG.E [R188.64], R231 ;  /* 0x000000e7bc006986 */ /* 0x0007e2000c101904 */
[----:B-1----:R-:W-:-:S04]  /*1a17b0*/  IMAD.WIDE R12, R3, 0x4, R10 ;  /* 0x00000004030c7825 */ /* 0x002fc800078e020a */
[----:B---3--:R-:W-:Y:S01]  /*1a17c0*/  IMAD.WIDE R14, R3, 0x4, R8 ;  /* 0x00000004030e7825 */ /* 0x008fe200078e0208 */
[----:B------:R-:W3:Y:S04]  /*1a17d0*/  LDL.LU R231, [R1+0x280] ;  /* 0x0002800001e77983 */ /* 0x000ee80000300800 */
[----:B------:R-:W3:Y:S04]  /*1a17e0*/  LDL.LU R194, [R1+0x220] ;  /* 0x0002200001c27983 */ /* 0x000ee80000300800 */
        /* <DEDUP_REMOVED lines=15> */
[----:B----4-:R-:W-:-:S03]  /*1a18e0*/  ISETP.GE.AND P0, PT, R193, c[0x0][0x17c], PT ;  /* 0x00005f00c1007a0c */ /* 0x010fc60003f06270 */
        /* <DEDUP_REMOVED lines=10> */
[----:B----4-:R-:W-:Y:S01]  /*1a1990*/  IMAD.WIDE R14, R2, 0x4, R6 ;  /* 0x00000004020e7825 */ /* 0x010fe200078e0206 */
[----:B---3--:R1:W-:Y:S03]  /*1a19a0*/  @P4 STG.E [R12.64], R231 ;  /* 0x000000e70c004986 */ /* 0x0083e6000c101904 */
        /* <DEDUP_REMOVED lines=21> */
[----:B------:R-:W-:Y:S01]  /*1a1b00*/  IMAD.WIDE R188, R2, 0x4, R4 ;  /* 0x0000000402bc7825 */ /* 0x000fe200078e0204 */
[----:B------:R-:W-:-:S03]  /*1a1b10*/  ISETP.LT.AND P5, PT, R190, c[0x0][0x178], !P1 ;  /* 0x00005e00be007a0c */ /* 0x000fc60004fa1270 */
[----:B------:R-:W-:Y:S01]  /*1a1b20*/  IMAD.WIDE R12, R2, 0x4, R10 ;  /* 0x00000004020c7825 */ /* 0x000fe200078e020a */
[----:B------:R-:W-:-:S03]  /*1a1b30*/  ISETP.LT.AND P1, PT, R191, c[0x0][0x178], !P1 ;  /* 0x00005e00bf007a0c */ /* 0x000fc60004f21270 */
[----:B------:R1:W-:Y:S01]  /*1a1b40*/  @P0 STG.E [R14.64], R230 ;  /* 0x000000e60e000986 */ /* 0x0003e2000c101904 */
[----:B------:R-:W-:Y:S02]  /*1a1b50*/  ISETP.LT.AND P6, PT, R197, c[0x0][0x178], !P4 ;  /* 0x00005e00c5007a0c */ /* 0x000fe400067c1270 */
[----:B------:R-:W-:Y:S01]  /*1a1b60*/  ISETP.LT.AND P0, PT, R196, c[0x0][0x178], !P4 ;  /* 0x00005e00c4007a0c */ /* 0x000fe20006701270 */
[----:B-1----:R-:W3:Y:S04]  /*1a1b70*/  LDL.LU R230, [R1+0x34] ;  /* 0x0000340001e67983 */ /* 0x002ee80000300800 */
[----:B------:R-:W3:Y:S04]  /*1a1b80*/  LDL.LU R194, [R1+0x128] ;  /* 0x0001280001c27983 */ /* 0x000ee80000300800 */
[----:B------:R-:W3:Y:S01]  /*1a1b90*/  LDL.LU R199, [R1+0xd8] ;  /* 0x0000d80001c77983 */ /* 0x000ee20000300800 */
[----:B------:R-:W-:-:S03]  /*1a1ba0*/  IMAD.WIDE R14, R2, 0x4, R6 ;  /* 0x00000004020e7825 */ /* 0x000fc600078e0206 */
[----:B--2---:R1:W-:Y:S01]  /*1a1bb0*/  @P2 STG.E [R188.64], R3 ;  /* 0x00000003bc002986 */ /* 0x0043e2000c101904 */
[----:B------:R-:W-:-:S03]  /*1a1bc0*/  ISETP.GE.AND P2, PT, R192, c[0x0][0x17c], PT ;  /* 0x00005f00c0007a0c */ /* 0x000fc60003f46270 */
[----:B----4-:R2:W-:Y:S01]  /*1a1bd0*/  @P3 STG.E [R12.64], R193 ;  /* 0x000000c10c003986 */ /* 0x0105e2000c101904 */
[----:B------:R-:W-:Y:S02]  /*1a1be0*/  ISETP.LT.AND P3, PT, R191, c[0x0][0x178], !P4 ;  /* 0x00005e00bf007a0c */ /* 0x000fe40006761270 */
[C---:B-1----:R-:W-:Y:S01]  /*1a1bf0*/  IADD3 R3, R2.reuse, c[0x0][0x198], RZ ;  /* 0x0000660002037a10 */ /* 0x042fe20007ffe0ff */
[----:B--2---:R-:W2:Y:S01]  /*1a1c00*/  LDL.LU R193, [R1+0x58d8] ;  /* 0x0058d80001c17983 */ /* 0x004ea20000300800 */
[----:B------:R-:W-:-:S03]  /*1a1c10*/  IMAD.WIDE R12, R2, 0x4, R8 ;  /* 0x00000004020c7825 */ /* 0x000fc600078e0208 */
[----:B------:R-:W4:Y:S01]  /*1a1c20*/  LDL.LU R192, [R1+0x58dc] ;  /* 0x0058dc0001c07983 */ /* 0x000f220000300800 */
[----:B------:R-:W-:-:S03]  /*1a1c30*/  IMAD.WIDE R188, R3, 0x4, R4 ;  /* 0x0000000403bc7825 */ /* 0x000fc600078e0204 */
[----:B------:R1:W-:Y:S04]  /*1a1c40*/  @P1 STG.E [R12.64], R195 ;  /* 0x000000c30c001986 */ /* 0x0003e8000c101904 */
[----:B---3--:R3:W-:Y:S04]  /*1a1c50*/  @P5 STG.E [R14.64], R198 ;  /* 0x000000c60e005986 */ /* 0x0087e8000c101904 */
[----:B------:R3:W-:Y:S01]  /*1a1c60*/  @P6 STG.E [R188.64], R231 ;  /* 0x000000e7bc006986 */ /* 0x0007e2000c101904 */
[----:B-1----:R-:W-:-:S04]  /*1a1c70*/  IMAD.WIDE R12, R3, 0x4, R10 ;  /* 0x00000004030c7825 */ /* 0x002fc800078e020a */
[----:B---3--:R-:W-:Y:S01]  /*1a1c80*/  IMAD.WIDE R14, R3, 0x4, R8 ;  /* 0x00000004030e7825 */ /* 0x008fe200078e0208 */
[----:B------:R-:W3:Y:S04]  /*1a1c90*/  LDL.LU R231, [R1+0x98] ;  /* 0x0000980001e77983 */ /* 0x000ee80000300800 */
[----:B------:R-:W3:Y:S04]  /*1a1ca0*/  LDL.LU R195, [R1+0x48] ;  /* 0x0000480001c37983 */ /* 0x000ee80000300800 */
[----:B------:R-:W3:Y:S04]  /*1a1cb0*/  LDL.LU R189, [R1+0x58e0] ;  /* 0x0058e00001bd7983 */ /* 0x000ee80000300800 */
[----:B------:R1:W-:Y:S04]  /*1a1cc0*/  @P0 STG.E [R12.64], R228 ;  /* 0x000000e40c000986 */ /* 0x0003e8000c101904 */
[----:B------:R-:W3:Y:S04]  /*1a1cd0*/  LDL.LU R198, [R1+0x12c] ;  /* 0x00012c0001c67983 */ /* 0x000ee80000300800 */
[----:B------:R1:W-:Y:S04]  /*1a1ce0*/  @P3 STG.E [R14.64], R229 ;  /* 0x000000e50e003986 */ /* 0x0003e8000c101904 */
[----:B-1----:R-:W3:Y:S04]  /*1a1cf0*/  LDL.LU R228, [R1+0xdc] ;  /* 0x0000dc0001e47983 */ /* 0x002ee80000300800 */
[----:B------:R-:W3:Y:S01]  /*1a1d00*/  LDL.LU R229, [R1+0x9c] ;  /* 0x00009c0001e57983 */ /* 0x000ee20000300800 */
[----:B------:R-:W-:-:S02]  /*1a1d10*/  ISETP.LT.AND P4, PT, R190, c[0x0][0x178], !P4 ;  /* 0x00005e00be007a0c */ /* 0x000fc40006781270 */
[----:B------:R-:W-:Y:S02]  /*1a1d20*/  ISETP.LT.AND P5, PT, R197, c[0x0][0x178], !P2 ;  /* 0x00005e00c5007a0c */ /* 0x000fe400057a1270 */
[----:B------:R-:W-:Y:S02]  /*1a1d30*/  ISETP.LT.AND P6, PT, R196, c[0x0][0x178], !P2 ;  /* 0x00005e00c4007a0c */ /* 0x000fe400057c1270 */
[C---:B------:R-:W-:Y:S01]  /*1a1d40*/  IADD3 R188, R3.reuse, c[0x0][0x198], RZ ;  /* 0x0000660003bc7a10 */ /* 0x040fe20007ffe0ff */
[----:B------:R-:W-:Y:S01]  /*1a1d50*/  IMAD.WIDE R2, R3, 0x4, R6 ;  /* 0x0000000403027825 */ /* 0x000fe200078e0206 */
[----:B------:R-:W-:Y:S02]  /*1a1d60*/  ISETP.LT.AND P3, PT, R191, c[0x0][0x178], !P2 ;  /* 0x00005e00bf007a0c */ /* 0x000fe40005761270 */
[----:B------:R-:W-:Y:S01]  /*1a1d70*/  ISETP.LT.AND P2, PT, R190, c[0x0][0x178], !P2 ;  /* 0x00005e00be007a0c */ /* 0x000fe20005741270 */
[----:B------:R-:W-:-:S04]  /*1a1d80*/  IMAD.WIDE R12, R188, 0x4, R4 ;  /* 0x00000004bc0c7825 */ /* 0x000fc800078e0204 */
[C---:B------:R-:W-:Y:S01]  /*1a1d90*/  IMAD.WIDE R14, R188.reuse, 0x4, R10 ;  /* 0x00000004bc0e7825 */ /* 0x040fe200078e020a */
[----:B------:R1:W-:Y:S04]  /*1a1da0*/  @P4 STG.E [R2.64], R230 ;  /* 0x000000e602004986 */ /* 0x0003e8000c101904 */
[----:B------:R1:W-:Y:S04]  /*1a1db0*/  @P5 STG.E [R12.64], R194 ;  /* 0x000000c20c005986 */ /* 0x0003e8000c101904 */
[----:B------:R1:W-:Y:S02]  /*1a1dc0*/  @P6 STG.E [R14.64], R199 ;  /* 0x000000c70e006986 */ /* 0x0003e4000c101904 */
[----:B-1----:R-:W-:-:S02]  /*1a1dd0*/  IMAD.WIDE R2, R188, 0x4, R8 ;  /* 0x00000004bc027825 */ /* 0x002fc400078e0208 */
[----:B------:R-:W3:Y:S02]  /*1a1de0*/  LDL.LU R230, [R1+0x4c] ;  /* 0x00004c0001e67983 */ /* 0x000ee40000300800 */
[C---:B------:R-:W-:Y:S01]  /*1a1df0*/  IMAD.WIDE R12, R188.reuse, 0x4, R6 ;  /* 0x00000004bc0c7825 */ /* 0x040fe200078e0206 */
[----:B------:R-:W-:-:S05]  /*1a1e00*/  IADD3 R188, R188, c[0x0][0x198], RZ ;  /* 0x00006600bcbc7a10 */ /* 0x000fca0007ffe0ff */
[----:B------:R-:W-:Y:S01]  /*1a1e10*/  IMAD.WIDE R14, R188, 0x4, R8 ;  /* 0x00000004bc0e7825 */ /* 0x000fe200078e0208 */
[----:B----4-:R-:W-:Y:S02]  /*1a1e20*/  ISETP.GE.AND P0, PT, R192, c[0x0][0x17c], PT ;  /* 0x00005f00c0007a0c */ /* 0x010fe40003f06270 */
[----:B------:R-:W4:Y:S02]  /*1a1e30*/  LDL.LU R192, [R1+0x108] ;  /* 0x0001080001c07983 */ /* 0x000f240000300800 */
[----:B------:R-:W-:Y:S02]  /*1a1e40*/  ISETP.LT.AND P4, PT, R197, c[0x0][0x178], !P0 ;  /* 0x00005e00c5007a0c */ /* 0x000fe40004781270 */
[----:B------:R-:W-:Y:S01]  /*1a1e50*/  ISETP.LT.AND P5, PT, R196, c[0x0][0x178], !P0 ;  /* 0x00005e00c4007a0c */ /* 0x000fe200047a1270 */
[----:B------:R-:W4:Y:S01]  /*1a1e60*/  LDL.LU R194, [R1+0xb8] ;  /* 0x0000b80001c27983 */ /* 0x000f220000300800 */
[----:B------:R-:W-:Y:S02]  /*1a1e70*/  ISETP.LT.AND P6, PT, R191, c[0x0][0x178], !P0 ;  /* 0x00005e00bf007a0c */ /* 0x000fe400047c1270 */
[----:B--2---:R-:W-:Y:S01]  /*1a1e80*/  ISETP.GE.AND P1, PT, R193, c[0x0][0x17c], PT ;  /* 0x00005f00c1007a0c */ /* 0x004fe20003f26270 */
[----:B------:R-:W2:Y:S04]  /*1a1e90*/  LDL.LU R199, [R1+0x88] ;  /* 0x0000880001c77983 */ /* 0x000ea80000300800 */
[----:B---3--:R1:W-:Y:S04]  /*1a1ea0*/  @P3 STG.E [R2.64], R231 ;  /* 0x000000e702003986 */ /* 0x0083e8000c101904 */
[----:B------:R3:W-:Y:S01]  /*1a1eb0*/  @P2 STG.E [R12.64], R195 ;  /* 0x000000c30c002986 */ /* 0x0007e2000c101904 */
[----:B-1----:R-:W-:-:S03]  /*1a1ec0*/  IMAD.WIDE R2, R188, 0x4, R4 ;  /* 0x00000004bc027825 */ /* 0x002fc600078e0204 */
[----:B------:R-:W2:Y:S01]  /*1a1ed0*/  LDL.LU R231, [R1+0x20c] ;  /* 0x00020c0001e77983 */ /* 0x000ea20000300800 */
[----:B---3--:R-:W-:-:S03]  /*1a1ee0*/  IMAD.WIDE R12, R188, 0x4, R10 ;  /* 0x00000004bc0c7825 */ /* 0x008fc600078e020a */
[----:B------:R1:W-:Y:S01]  /*1a1ef0*/  @P4 STG.E [R2.64], R198 ;  /* 0x000000c602004986 */ /* 0x0003e2000c101904 */
[----:B------:R-:W-:-:S03]  /*1a1f00*/  ISETP.GE.AND P3, PT, R189, c[0x0][0x17c], PT ;  /* 0x00005f00bd007a0c */ /* 0x000fc60003f66270 */
[----:B------:R-:W3:Y:S01]  /*1a1f10*/  LDL.LU R193, [R1+0x58e4] ;  /* 0x0058e40001c17983 */ /* 0x000ee20000300800 */
[----:B------:R-:W-:-:S03]  /*1a1f20*/  IADD3 R189, R188, c[0x0][0x198], RZ ;  /* 0x00006600bcbd7a10 */ /* 0x000fc60007ffe0ff */
[----:B------:R1:W-:Y:S02]  /*1a1f30*/  @P5 STG.E [R12.64], R228 ;  /* 0x000000e40c005986 */ /* 0x0003e4000c101904 */
[----:B-1----:R-:W-:Y:S02]  /*1a1f40*/  IMAD.WIDE R2, R188, 0x4, R6 ;  /* 0x00000004bc027825 */ /* 0x002fe400078e0206 */
[----:B------:R1:W-:Y:S04]  /*1a1f50*/  @P6 STG.E [R14.64], R229 ;  /* 0x000000e50e006986 */ /* 0x0003e8000c101904 */
[----:B------:R-:W2:Y:S04]  /*1a1f60*/  LDL.LU R228, [R1+0x10c] ;  /* 0x00010c0001e47983 */ /* 0x000ea80000300800 */
[----:B-1----:R-:W2:Y:S04]  /*1a1f70*/  LDL.LU R229, [R1+0xbc] ;  /* 0x0000bc0001e57983 */ /* 0x002ea80000300800 */
[----:B------:R-:W2:Y:S01]  /*1a1f80*/  LDL.LU R188, [R1+0x208] ;  /* 0x0002080001bc7983 */ /* 0x000ea20000300800 */
[----:B------:R-:W-:-:S02]  /*1a1f90*/  ISETP.LT.AND P0, PT, R190, c[0x0][0x178], !P0 ;  /* 0x00005e00be007a0c */ /* 0x000fc40004701270 */
        /* <DEDUP_REMOVED lines=14> */
[----:B---3--:R-:W-:Y:S02]  /*1a2080*/  ISETP.GE.AND P2, PT, R193, c[0x0][0x17c], PT ;  /* 0x00005f00c1007a0c */ /* 0x008fe40003f46270 */
[C---:B------:R-:W-:Y:S01]  /*1a2090*/  IADD3 R188, R189.reuse, c[0x0][0x198], RZ ;  /* 0x00006600bdbc7a10 */ /* 0x040fe20007ffe0ff */
[----:B------:R-:W3:Y:S01]  /*1a20a0*/  LDL.LU R193, [R1+0x58ec] ;  /* 0x0058ec0001c17983 */ /* 0x000ee20000300800 */
        /* <DEDUP_REMOVED lines=34> */
[----:B------:R-:W-:Y:S01]  /*1a22d0*/  ISETP.LT.AND P6, PT, R191, c[0x0][0x178], !P0 ;  /* 0x00005e00bf007a0c */ /* 0x000fe200047c1270 */
[C---:B-1----:R-:W-:Y:S02]  /*1a22e0*/  IMAD.WIDE R2, R189.reuse, 0x4, R8 ;  /* 0x00000004bd027825 */ /* 0x042fe400078e0208 */
[----:B------:R-:W2:Y:S02]  /*1a22f0*/  LDL.LU R230, [R1+0xac] ;  /* 0x0000ac0001e67983 */ /* 0x000ea40000300800 */
[C---:B---3--:R-:W-:Y:S01]  /*1a2300*/  IMAD.WIDE R12, R189.reuse, 0x4, R6 ;  /* 0x00000004bd0c7825 */ /* 0x048fe200078e0206 */
[----:B------:R-:W-:Y:S01]  /*1a2310*/  IADD3 R189, R189, c[0x0][0x198], RZ ;  /* 0x00006600bdbd7a10 */ /* 0x000fe20007ffe0ff */
[----:B----4-:R1:W-:Y:S04]  /*1a2320*/  @P4 STG.E [R2.64], R231 ;  /* 0x000000e702004986 */ /* 0x0103e8000c101904 */
[----:B------:R3:W-:Y:S01]  /*1a2330*/  @P2 STG.E [R12.64], R194 ;  /* 0x000000c20c002986 */ /* 0x0007e2000c101904 */
[----:B------:R-:W-:-:S03]  /*1a2340*/  IMAD.WIDE R14, R189, 0x4, R8 ;  /* 0x00000004bd0e7825 */ /* 0x000fc600078e0208 */
        /* <DEDUP_REMOVED lines=9> */
[----:B------:R1:W-:Y:S04]  /*1a23e0*/  @P3 STG.E [R2.64], R199 ;  /* 0x000000c702003986 */ /* 0x0003e8000c101904 */
[----:B------:R1:W-:Y:S04]  /*1a23f0*/  @P5 STG.E [R12.64], R228 ;  /* 0x000000e40c005986 */ /* 0x0003e8000c101904 */
[----:B------:R1:W-:Y:S02]  /*1a2400*/  @P6 STG.E [R14.64], R229 ;  /* 0x000000e50e006986 */ /* 0x0003e4000c101904 */
[----:B-1----:R-:W-:-:S02]  /*1a2410*/  IMAD.WIDE R2, R189, 0x4, R6 ;  /* 0x00000004bd027825 */ /* 0x002fc400078e0206 */
[----:B------:R-:W2:Y:S04]  /*1a2420*/  LDL.LU R228, [R1+0x23c] ;  /* 0x00023c0001e47983 */ /* 0x000ea80000300800 */
[----:B------:R-:W2:Y:S04]  /*1a2430*/  LDL.LU R229, [R1+0x11c] ;  /* 0x00011c0001e57983 */ /* 0x000ea80000300800 */
[----:B------:R-:W2:Y:S01]  /*1a2440*/  LDL.LU R189, [R1+0x278] ;  /* 0x0002780001bd7983 */ /* 0x000ea20000300800 */
[----:B------:R-:W-:Y:S02]  /*1a2450*/  ISETP.LT.AND P0, PT, R190, c[0x0][0x178], !P0 ;  /* 0x00005e00be007a0c */ /* 0x000fe40004701270 */
[----:B------:R-:W-:-:S02]  /*1a2460*/  ISETP.LT.AND P2, PT, R197, c[0x0][0x178], !P1 ;  /* 0x00005e00c5007a0c */ /* 0x000fc40004f41270 */
        /* <DEDUP_REMOVED lines=14> */
[C---:B------:R-:W-:Y:S01]  /*1a2550*/  IADD3 R189, R188.reuse, c[0x0][0x198], RZ ;  /* 0x00006600bcbd7a10 */ /* 0x040fe20007ffe0ff */
[----:B------:R-:W4:Y:S01]  /*1a2560*/  LDL.LU R192, [R1+0x58fc] ;  /* 0x0058fc0001c07983 */ /* 0x000f220000300800 */
        /* <DEDUP_REMOVED lines=37> */
[C---:B----4-:R-:W-:Y:S01]  /*1a27c0*/  IMAD.WIDE R12, R188.reuse, 0x4, R6 ;  /* 0x00000004bc0c7825 */ /* 0x050fe200078e0206 */
[----:B------:R-:W-:Y:S01]  /*1a27d0*/  IADD3 R188, R188, c[0x0][0x198], RZ ;  /* 0x00006600bcbc7a10 */ /* 0x000fe20007ffe0ff */
[----:B---3--:R1:W-:Y:S04]  /*1a27e0*/  @P3 STG.E [R2.64], R231 ;  /* 0x000000e702003986 */ /* 0x0083e8000c101904 */
        /* <DEDUP_REMOVED lines=147> */
[C---:B-1----:R-:W-:Y:S01]  /*1a3120*/  IADD3 R3, R188.reuse, c[0x0][0x198], RZ ;  /* 0x00006600bc037a10 */ /* 0x042fe20007ffe0ff */
[----:B------:R-:W2:Y:S01]  /*1a3130*/  LDL.LU R230, [R1+0x24] ;  /* 0x0000240001e67983 */ /* 0x000ea20000300800 */
[----:B----4-:R-:W-:-:S03]  /*1a3140*/  IMAD.WIDE R12, R188, 0x4, R8 ;  /* 0x00000004bc0c7825 */ /* 0x010fc600078e0208 */
[----:B------:R-:W4:Y:S01]  /*1a3150*/  LDL.LU R192, [R1+0x390] ;  /* 0x0003900001c07983 */ /* 0x000f220000300800 */
[----:B---3--:R-:W-:-:S03]  /*1a3160*/  IMAD.WIDE R14, R188, 0x4, R6 ;  /* 0x00000004bc0e7825 */ /* 0x008fc600078e0206 */
[----:B------:R1:W-:Y:S01]  /*1a3170*/  @P3 STG.E [R12.64], R231 ;  /* 0x000000e70c003986 */ /* 0x0003e2000c101904 */
[----:B------:R-:W-:-:S03]  /*1a3180*/  IMAD.WIDE R188, R3, 0x4, R4 ;  /* 0x0000000403bc7825 */ /* 0x000fc600078e0204 */
[----:B------:R3:W-:Y:S04]  /*1a3190*/  @P2 STG.E [R14.64], R195 ;  /* 0x000000c30e002986 */ /* 0x0007e8000c101904 */
[----:B------:R-:W4:Y:S01]  /*1a31a0*/  LDL.LU R194, [R1+0x340] ;  /* 0x0003400001c27983 */ /* 0x000f220000300800 */
[----:B-1----:R-:W-:-:S03]  /*1a31b0*/  IMAD.WIDE R12, R3, 0x4, R10 ;  /* 0x00000004030c7825 */ /* 0x002fc600078e020a */
[----:B------:R-:W4:Y:S01]  /*1a31c0*/  LDL.LU R199, [R1+0x300] ;  /* 0x0003000001c77983 */ /* 0x000f220000300800 */
[----:B---3--:R-:W-:-:S03]  /*1a31d0*/  IMAD.WIDE R14, R3, 0x4, R8 ;  /* 0x00000004030e7825 */ /* 0x008fc600078e0208 */
[----:B------:R-:W3:Y:S01]  /*1a31e0*/  LDL.LU R231, [R1+0x3e4] ;  /* 0x0003e40001e77983 */ /* 0x000ee20000300800 */
[----:B------:R-:W-:Y:S02]  /*1a31f0*/  IADD3 R2, R3, c[0x0][0x198], RZ ;  /* 0x0000660003027a10 */ /* 0x000fe40007ffe0ff */
[----:B--2---:R-:W-:Y:S02]  /*1a3200*/  ISETP.GE.AND P3, PT, R193, c[0x0][0x17c], PT ;  /* 0x00005f00c1007a0c */ /* 0x004fe40003f66270 */
        /* <DEDUP_REMOVED lines=33> */
[----:B---3--:R3:W-:Y:S01]  /*1a3420*/  @P6 STG.E [R188.64], R231 ;  /* 0x000000e7bc006986 */ /* 0x0087e2000c101904 */
[----:B-1----:R-:W-:-:S04]  /*1a3430*/  IMAD.WIDE R12, R3, 0x4, R10 ;  /* 0x00000004030c7825 */ /* 0x002fc800078e020a */
[----:B------:R-:W-:Y:S01]  /*1a3440*/  IMAD.WIDE R14, R3, 0x4, R8 ;  /* 0x00000004030e7825 */ /* 0x000fe200078e0208 */
[----:B---3--:R-:W3:Y:S04]  /*1a3450*/  LDL.LU R231, [R1+0x370] ;  /* 0x0003700001e77983 */ /* 0x008ee80000300800 */
        /* <DEDUP_REMOVED lines=3843> */
[----:B-1----:R-:W3:Y:S04]  /*1b2490*/  LDL.LU R228, [R1+0x1634] ;  /* 0x0016340001e47983 */ /* 0x002ee80000300800 */
[----:B------:R-:W3:Y:S01]  /*1b24a0*/  LDL.LU R229, [R1+0x15f4] ;  /* 0x0015f40001e57983 */ /* 0x000ee20000300800 */
[----:B------:R-:W-:-:S03]  /*1b24b0*/  IMAD.WIDE R14, R3, 0x4, R6 ;  /* 0x00000004030e7825 */ /* 0x000fc600078e0206 */
[----:B------:R-:W3:Y:S01]  /*1b24c0*/  LDL.LU R3, [R1+0x1650] ;  /* 0x0016500001037983 */ /* 0x000ee20000300800 */
        /* <DEDUP_REMOVED lines=8> */
[----:B------:R-:W-:-:S03]  /*1b2550*/  ISETP.LT.AND P6, PT, R197, c[0x0][0x178], !P4 ;  /* 0x00005e00c5007a0c */ /* 0x000fc600067c1270 */
[----:B-1----:R-:W4:Y:S04]  /*1b2560*/  LDL.LU R230, [R1+0x434] ;  /* 0x0004340001e67983 */ /* 0x002f280000300800 */
[----:B------:R-:W4:Y:S04]  /*1b2570*/  LDL.LU R194, [R1+0x1428] ;  /* 0x0014280001c27983 */ /* 0x000f280000300800 */
[----:B------:R-:W4:Y:S01]  /*1b2580*/  LDL.LU R199, [R1+0xd08] ;  /* 0x000d080001c77983 */ /* 0x000f220000300800 */
[----:B------:R-:W-:Y:S01]  /*1b2590*/  IMAD.WIDE R14, R2, 0x4, R6 ;  /* 0x00000004020e7825 */ /* 0x000fe200078e0206 */
[----:B--2---:R-:W-:-:S02]  /*1b25a0*/  ISETP.GE.AND P0, PT, R192, c[0x0][0x17c], PT ;  /* 0x00005f00c0007a0c */ /* 0x004fc40003f06270 */
[----:B---3--:R1:W-:Y:S04]  /*1b25b0*/  @P2 STG.E [R188.64], R3 ;  /* 0x00000003bc002986 */ /* 0x0083e8000c101904 */
[----:B----4-:R2:W-:Y:S01]  /*1b25c0*/  @P3 STG.E [R12.64], R193 ;  /* 0x000000c10c003986 */ /* 0x0105e2000c101904 */
[----:B------:R-:W-:Y:S02]  /*1b25d0*/  ISETP.LT.AND P3, PT, R196, c[0x0][0x178], !P4 ;  /* 0x00005e00c4007a0c */ /* 0x000fe40006761270 */
[----:B------:R-:W-:Y:S02]  /*1b25e0*/  ISETP.LT.AND P2, PT, R191, c[0x0][0x178], !P4 ;  /* 0x00005e00bf007a0c */ /* 0x000fe40006741270 */
[C---:B-1----:R-:W-:Y:S01]  /*1b25f0*/  IADD3 R3, R2.reuse, c[0x0][0x198], RZ ;  /* 0x0000660002037a10 */ /* 0x042fe20007ffe0ff */
[----:B--2---:R-:W2:Y:S01]  /*1b2600*/  LDL.LU R193, [R1+0x5c5c] ;  /* 0x005c5c0001c17983 */ /* 0x004ea20000300800 */
[----:B------:R-:W-:-:S03]  /*1b2610*/  IMAD.WIDE R12, R2, 0x4, R8 ;  /* 0x00000004020c7825 */ /* 0x000fc600078e0208 */
[----:B------:R-:W3:Y:S01]  /*1b2620*/  LDL.LU R192, [R1+0x5c60] ;  /* 0x005c600001c07983 */ /* 0x000ee20000300800 */
[----:B------:R-:W-:-:S03]  /*1b2630*/  IMAD.WIDE R188, R3, 0x4, R4 ;  /* 0x0000000403bc7825 */ /* 0x000fc600078e0204 */
[----:B------:R1:W-:Y:S04]  /*1b2640*/  @P1 STG.E [R12.64], R195 ;  /* 0x000000c30c001986 */ /* 0x0003e8000c101904 */
[----:B------:R4:W-:Y:S04]  /*1b2650*/  @P5 STG.E [R14.64], R198 ;  /* 0x000000c60e005986 */ /* 0x0009e8000c101904 */
[----:B------:R4:W-:Y:S01]  /*1b2660*/  @P6 STG.E [R188.64], R231 ;  /* 0x000000e7bc006986 */ /* 0x0009e2000c101904 */
[----:B-1----:R-:W-:-:S04]  /*1b2670*/  IMAD.WIDE R12, R3, 0x4, R10 ;  /* 0x00000004030c7825 */ /* 0x002fc800078e020a */
[----:B----4-:R-:W-:Y:S01]  /*1b2680*/  IMAD.WIDE R14, R3, 0x4, R8 ;  /* 0x00000004030e7825 */ /* 0x010fe200078e0208 */
[----:B------:R-:W4:Y:S04]  /*1b2690*/  LDL.LU R231, [R1+0x908] ;  /* 0x0009080001e77983 */ /* 0x000f280000300800 */
[----:B------:R-:W4:Y:S04]  /*1b26a0*/  LDL.LU R195, [R1+0x448] ;  /* 0x0004480001c37983 */ /* 0x000f280000300800 */
[----:B------:R-:W4:Y:S04]  /*1b26b0*/  LDL.LU R189, [R1+0x5c54] ;  /* 0x005c540001bd7983 */ /* 0x000f280000300800 */
[----:B------:R1:W-:Y:S04]  /*1b26c0*/  @P3 STG.E [R12.64], R228 ;  /* 0x000000e40c003986 */ /* 0x0003e8000c101904 */
[----:B------:R-:W4:Y:S04]  /*1b26d0*/  LDL.LU R198, [R1+0x142c] ;  /* 0x00142c0001c67983 */ /* 0x000f280000300800 */
[----:B------:R1:W-:Y:S04]  /*1b26e0*/  @P2 STG.E [R14.64], R229 ;  /* 0x000000e50e002986 */ /* 0x0003e8000c101904 */
        /* <DEDUP_REMOVED lines=15> */
[----:B------:R-:W4:Y:S02]  /*1b27e0*/  LDL.LU R230, [R1+0x44c] ;  /* 0x00044c0001e67983 */ /* 0x000f240000300800 */
[C---:B------:R-:W-:Y:S01]  /*1b27f0*/  IMAD.WIDE R12, R188.reuse, 0x4, R6 ;  /* 0x00000004bc0c7825 */ /* 0x040fe200078e0206 */
[----:B------:R-:W-:-:S05]  /*1b2800*/  IADD3 R188, R188, c[0x0][0x198], RZ ;  /* 0x00006600bcbc7a10 */ /* 0x000fca0007ffe0ff */
[----:B------:R-:W-:Y:S01]  /*1b2810*/  IMAD.WIDE R14, R188, 0x4, R8 ;  /* 0x00000004bc0e7825 */ /* 0x000fe200078e0208 */
[----:B---3--:R-:W-:Y:S02]  /*1b2820*/  ISETP.GE.AND P0, PT, R192, c[0x0][0x17c], PT ;  /* 0x00005f00c0007a0c */ /* 0x008fe40003f06270 */
[----:B------:R-:W3:Y:S02]  /*1b2830*/  LDL.LU R192, [R1+0x1408] ;  /* 0x0014080001c07983 */ /* 0x000ee40000300800 */
[----:B------:R-:W-:Y:S02]  /*1b2840*/  ISETP.LT.AND P4, PT, R197, c[0x0][0x178], !P0 ;  /* 0x00005e00c5007a0c */ /* 0x000fe40004781270 */
[----:B------:R-:W-:Y:S01]  /*1b2850*/  ISETP.LT.AND P5, PT, R196, c[0x0][0x178], !P0 ;  /* 0x00005e00c4007a0c */ /* 0x000fe200047a1270 */
[----:B------:R-:W3:Y:S01]  /*1b2860*/  LDL.LU R194, [R1+0xb98] ;  /* 0x000b980001c27983 */ /* 0x000ee20000300800 */
[----:B------:R-:W-:Y:S02]  /*1b2870*/  ISETP.LT.AND P6, PT, R191, c[0x0][0x178], !P0 ;  /* 0x00005e00bf007a0c */ /* 0x000fe400047c1270 */
[----:B--2---:R-:W-:Y:S01]  /*1b2880*/  ISETP.GE.AND P1, PT, R193, c[0x0][0x17c], PT ;  /* 0x00005f00c1007a0c */ /* 0x004fe20003f26270 */
[----:B------:R-:W2:Y:S04]  /*1b2890*/  LDL.LU R199, [R1+0x798] ;  /* 0x0007980001c77983 */ /* 0x000ea80000300800 */
[----:B----4-:R1:W-:Y:S04]  /*1b28a0*/  @P2 STG.E [R2.64], R231 ;  /* 0x000000e702002986 */ /* 0x0103e8000c101904 */
[----:B------:R4:W-:Y:S01]  /*1b28b0*/  @P3 STG.E [R12.64], R195 ;  /* 0x000000c30c003986 */ /* 0x0009e2000c101904 */
[----:B-1----:R-:W-:-:S03]  /*1b28c0*/  IMAD.WIDE R2, R188, 0x4, R4 ;  /* 0x00000004bc027825 */ /* 0x002fc600078e0204 */
[----:B------:R-:W2:Y:S01]  /*1b28d0*/  LDL.LU R231, [R1+0x145c] ;  /* 0x00145c0001e77983 */ /* 0x000ea20000300800 */
[----:B----4-:R-:W-:-:S03]  /*1b28e0*/  IMAD.WIDE R12, R188, 0x4, R10 ;  /* 0x00000004bc0c7825 */ /* 0x010fc600078e020a */
[----:B------:R1:W-:Y:S01]  /*1b28f0*/  @P4 STG.E [R2.64], R198 ;  /* 0x000000c602004986 */ /* 0x0003e2000c101904 */
[----:B------:R-:W-:-:S03]  /*1b2900*/  ISETP.GE.AND P2, PT, R189, c[0x0][0x17c], PT ;  /* 0x00005f00bd007a0c */ /* 0x000fc60003f46270 */
[----:B------:R-:W4:Y:S01]  /*1b2910*/  LDL.LU R193, [R1+0x5c64] ;  /* 0x005c640001c17983 */ /* 0x000f220000300800 */
        /* <DEDUP_REMOVED lines=228> */
[----:B------:R1:W-:Y:S01]  /*1b3760*/  @P2 STG.E [R2.64], R199 ;  /* 0x000000c702002986 */ /* 0x0003e2000c101904 */
[----:B------:R1:W-:Y:S03]  /*1b3770*/  @P5 STG.E [R12.64], R228 ;  /* 0x000000e40c005986 */ /* 0x0003e6000c101904 */
[----:B------:R1:W-:Y:S02]  /*1b3780*/  @P6 STG.E [R14.64], R229 ;  /* 0x000000e50e006986 */ /* 0x0003e4000c101904 */
[----:B-1----:R-:W-:-:S02]  /*1b3790*/  IMAD.WIDE R2, R189, 0x4, R6 ;  /* 0x00000004bd027825 */ /* 0x002fc400078e0206 */
[----:B------:R-:W2:Y:S04]  /*1b37a0*/  LDL.LU R228, [R1+0x163c] ;  /* 0x00163c0001e47983 */ /* 0x000ea80000300800 */
[----:B------:R-:W2:Y:S01]  /*1b37b0*/  LDL.LU R229, [R1+0x15fc] ;  /* 0x0015fc0001e57983 */ /* 0x000ea20000300800 */
[----:B------:R-:W2:Y:S01]  /*1b37c0*/  LDL.LU R189, [R1+0x1658] ;  /* 0x0016580001bd7983 */ /* 0x000ea20000300800 */
[----:B------:R-:W-:Y:S02]  /*1b37d0*/  ISETP.LT.AND P0, PT, R190, c[0x0][0x178], !P0 ;  /* 0x00005e00be007a0c */ /* 0x000fe40004701270 */
[----:B------:R-:W-:Y:S02]  /*1b37e0*/  ISETP.LT.AND P4, PT, R197, c[0x0][0x178], !P1 ;  /* 0x00005e00c5007a0c */ /* 0x000fe40004f81270 */
[----:B------:R-:W-:Y:S01]  /*1b37f0*/  ISETP.LT.AND P2, PT, R196, c[0x0][0x178], !P1 ;  /* 0x00005e00c4007a0c */ /* 0x000fe20004f41270 */
[----:B------:R-:W-:-:S04]  /*1b3800*/  IMAD.WIDE R12, R188, 0x4, R4 ;  /* 0x00000004bc0c7825 */ /* 0x000fc800078e0204 */
[----:B------:R-:W-:-:S04]  /*1b3810*/  IMAD.WIDE R14, R188, 0x4, R10 ;  /* 0x00000004bc0e7825 */ /* 0x000fc800078e020a */
[----:B------:R1:W-:Y:S04]  /*1b3820*/  @P0 STG.E [R2.64], R230 ;  /* 0x000000e602000986 */ /* 0x0003e8000c101904 */
[----:B-1----:R-:W3:Y:S01]  /*1b3830*/  LDL.LU R230, [R1+0x43c] ;  /* 0x00043c0001e67983 */ /* 0x002ee20000300800 */
[----:B------:R-:W3:Y:S02]  /*1b3840*/  LDL.LU R194, [R1+0x1580] ;  /* 0x0015800001c27983 */ /* 0x000ee40000300800 */
[----:B------:R-:W3:Y:S01]  /*1b3850*/  LDL.LU R199, [R1+0xce0] ;  /* 0x000ce00001c77983 */ /* 0x000ee20000300800 */
[----:B--2---:R-:W-:Y:S01]  /*1b3860*/  @P4 STG.E [R12.64], R189 ;  /* 0x000000bd0c004986 */ /* 0x004fe2000c101904 */
[----:B----4-:R1:W-:Y:S03]  /*1b3870*/  @P2 STG.E [R14.64], R193 ;  /* 0x000000c10e002986 */ /* 0x0103e6000c101904 */
[----:B-1----:R-:W2:Y:S01]  /*1b3880*/  LDL.LU R193, [R1+0x5c90] ;  /* 0x005c900001c17983 */ /* 0x002ea20000300800 */
[----:B------:R-:W-:Y:S01]  /*1b3890*/  ISETP.LT.AND P5, PT, R190, c[0x0][0x178], !P1 ;  /* 0x00005e00be007a0c */ /* 0x000fe20004fa1270 */
[----:B------:R-:W-:Y:S01]  /*1b38a0*/  ISETP.LT.AND P1, PT, R191, c[0x0][0x178], !P1 ;  /* 0x00005e00bf007a0c */ /* 0x000fe20004f21270 */
[----:B------:R-:W-:-:S02]  /*1b38b0*/  ISETP.LT.AND P6, PT, R197, c[0x0][0x178], !P3 ;  /* 0x00005e00c5007a0c */ /* 0x000fc40005fc1270 */
[----:B------:R-:W-:Y:S02]  /*1b38c0*/  ISETP.GE.AND P0, PT, R192, c[0x0][0x17c], PT ;  /* 0x00005f00c0007a0c */ /* 0x000fe40003f06270 */
[----:B------:R-:W-:Y:S01]  /*1b38d0*/  IADD3 R189, R188, c[0x0][0x198], RZ ;  /* 0x00006600bcbd7a10 */ /* 0x000fe20007ffe0ff */
[----:B------:R-:W4:Y:S01]  /*1b38e0*/  LDL.LU R192, [R1+0x5ca0] ;  /* 0x005ca00001c07983 */ /* 0x000f220000300800 */
[----:B------:R-:W-:Y:S01]  /*1b38f0*/  ISETP.LT.AND P4, PT, R196, c[0x0][0x178], !P3 ;  /* 0x00005e00c4007a0c */ /* 0x000fe20005f81270 */
[----:B------:R-:W-:-:S04]  /*1b3900*/  IMAD.WIDE R2, R188, 0x4, R8 ;  /* 0x00000004bc027825 */ /* 0x000fc800078e0208 */
[----:B------:R-:W-:Y:S01]  /*1b3910*/  IMAD.WIDE R12, R188, 0x4, R6 ;  /* 0x00000004bc0c7825 */ /* 0x000fe200078e0206 */
[----:B------:R-:W-:-:S03]  /*1b3920*/  ISETP.LT.AND P2, PT, R191, c[0x0][0x178], !P3 ;  /* 0x00005e00bf007a0c */ /* 0x000fc60005f41270 */
[C---:B------:R-:W-:Y:S01]  /*1b3930*/  IMAD.WIDE R14, R189.reuse, 0x4, R4 ;  /* 0x00000004bd0e7825 */ /* 0x040fe200078e0204 */
[----:B------:R1:W-:Y:S03]  /*1b3940*/  @P1 STG.E [R2.64], R195 ;  /* 0x000000c302001986 */ /* 0x0003e6000c101904 */
[----:B---3--:R3:W-:Y:S02]  /*1b3950*/  @P5 STG.E [R12.64], R198 ;  /* 0x000000c60c005986 */ /* 0x0087e4000c101904 */
[----:B------:R3:W-:Y:S02]  /*1b3960*/  @P6 STG.E [R14.64], R231 ;  /* 0x000000e70e006986 */ /* 0x0007e4000c101904 */
[----:B-1----:R-:W-:-:S04]  /*1b3970*/  IMAD.WIDE R2, R189, 0x4, R10 ;  /* 0x00000004bd027825 */ /* 0x002fc800078e020a */
[----:B---3--:R-:W-:Y:S01]  /*1b3980*/  IMAD.WIDE R12, R189, 0x4, R8 ;  /* 0x00000004bd0c7825 */ /* 0x008fe200078e0208 */
[----:B------:R-:W3:Y:S03]  /*1b3990*/  LDL.LU R231, [R1+0x8e0] ;  /* 0x0008e00001e77983 */ /* 0x000ee60000300800 */
[----:B------:R-:W3:Y:S01]  /*1b39a0*/  LDL.LU R195, [R1+0x420] ;  /* 0x0004200001c37983 */ /* 0x000ee20000300800 */
[----:B------:R1:W-:Y:S01]  /*1b39b0*/  @P4 STG.E [R2.64], R228 ;  /* 0x000000e402004986 */ /* 0x0003e2000c101904 */
[----:B------:R1:W-:Y:S01]  /*1b39c0*/  @P2 STG.E [R12.64], R229 ;  /* 0x000000e50c002986 */ /* 0x0003e2000c101904 */
[----:B--2---:R-:W-:Y:S02]  /*1b39d0*/  ISETP.GE.AND P1, PT, R193, c[0x0][0x17c], PT ;  /* 0x00005f00c1007a0c */ /* 0x004fe40003f26270 */
[----:B------:R-:W2:Y:S01]  /*1b39e0*/  LDL.LU R193, [R1+0x5c98] ;  /* 0x005c980001c17983 */ /* 0x000ea20000300800 */
[----:B------:R-:W2:Y:S02]  /*1b39f0*/  LDL.LU R198, [R1+0x1584] ;  /* 0x0015840001c67983 */ /* 0x000ea40000300800 */
[----:B-1----:R-:W2:Y:S02]  /*1b3a00*/  LDL.LU R228, [R1+0xce4] ;  /* 0x000ce40001e47983 */ /* 0x002ea40000300800 */
        /* <DEDUP_REMOVED lines=8> */
[----:B----4-:R-:W-:Y:S02]  /*1b3a90*/  ISETP.GE.AND P0, PT, R192, c[0x0][0x17c], PT ;  /* 0x00005f00c0007a0c */ /* 0x010fe40003f06270 */
[----:B------:R-:W-:-:S04]  /*1b3aa0*/  IMAD.WIDE R12, R188, 0x4, R4 ;  /* 0x00000004bc0c7825 */ /* 0x000fc800078e0204 */
[----:B------:R-:W-:Y:S01]  /*1b3ab0*/  IMAD.WIDE R14, R188, 0x4, R10 ;  /* 0x00000004bc0e7825 */ /* 0x000fe200078e020a */
[----:B------:R1:W-:Y:S03]  /*1b3ac0*/  @P3 STG.E [R2.64], R230 ;  /* 0x000000e602003986 */ /* 0x0003e6000c101904 */
[----:B------:R4:W-:Y:S01]  /*1b3ad0*/  @P5 STG.E [R12.64], R194 ;  /* 0x000000c20c005986 */ /* 0x0009e2000c101904 */
[----:B------:R-:W-:Y:S01]  /*1b3ae0*/  ISETP.LT.AND P3, PT, R197, c[0x0][0x178], !P0 ;  /* 0x00005e00c5007a0c */ /* 0x000fe20004761270 */
[----:B------:R3:W-:Y:S01]  /*1b3af0*/  @P6 STG.E [R14.64], R199 ;  /* 0x000000c70e006986 */ /* 0x0007e2000c101904 */
[----:B------:R-:W-:Y:S02]  /*1b3b00*/  ISETP.LT.AND P5, PT, R196, c[0x0][0x178], !P0 ;  /* 0x00005e00c4007a0c */ /* 0x000fe400047a1270 */
[----:B------:R-:W-:Y:S02]  /*1b3b10*/  ISETP.LT.AND P6, PT, R191, c[0x0][0x178], !P0 ;  /* 0x00005e00bf007a0c */ /* 0x000fe400047c1270 */
[C---:B-1----:R-:W-:Y:S01]  /*1b3b20*/  IADD3 R3, R188.reuse, c[0x0][0x198], RZ ;  /* 0x00006600bc037a10 */ /* 0x042fe20007ffe0ff */
[----:B----4-:R-:W-:-:S04]  /*1b3b30*/  IMAD.WIDE R12, R188, 0x4, R8 ;  /* 0x00000004bc0c7825 */ /* 0x010fc800078e0208 */
[----:B---3--:R-:W-:-:S04]  /*1b3b40*/  IMAD.WIDE R14, R188, 0x4, R6 ;  /* 0x00000004bc0e7825 */ /* 0x008fc800078e0206 */
[C---:B------:R-:W-:Y:S01]  /*1b3b50*/  IMAD.WIDE R188, R3.reuse, 0x4, R4 ;  /* 0x0000000403bc7825 */ /* 0x040fe200078e0204 */
[----:B------:R-:W3:Y:S04]  /*1b3b60*/  LDL.LU R230, [R1+0x424] ;  /* 0x0004240001e67983 */ /* 0x000ee80000300800 */
[----:B------:R1:W-:Y:S01]  /*1b3b70*/  @P2 STG.E [R12.64], R231 ;  /* 0x000000e70c002986 */ /* 0x0003e2000c101904 */
[----:B------:R4:W-:Y:S02]  /*1b3b80*/  @P4 STG.E [R14.64], R195 ;  /* 0x000000c30e004986 */ /* 0x0009e4000c101904 */
[----:B------:R-:W3:Y:S02]  /*1b3b90*/  LDL.LU R192, [R1+0x1030] ;  /* 0x0010300001c07983 */ /* 0x000ee40000300800 */
[----:B------:R-:W3:Y:S01]  /*1b3ba0*/  LDL.LU R194, [R1+0xb70] ;  /* 0x000b700001c27983 */ /* 0x000ee20000300800 */
[----:B------:R-:W3:Y:S01]  /*1b3bb0*/  LDL.LU R199, [R1+0x770] ;  /* 0x0007700001c77983 */ /* 0x000ee20000300800 */
[C---:B------:R-:W-:Y:S01]  /*1b3bc0*/  IADD3 R2, R3.reuse, c[0x0][0x198], RZ ;  /* 0x0000660003027a10 */ /* 0x040fe20007ffe0ff */
[----:B-1----:R-:W-:-:S04]  /*1b3bd0*/  IMAD.WIDE R12, R3, 0x4, R10 ;  /* 0x00000004030c7825 */ /* 0x002fc800078e020a */
[----:B----4-:R-:W-:Y:S01]  /*1b3be0*/  IMAD.WIDE R14, R3, 0x4, R8 ;  /* 0x00000004030e7825 */ /* 0x010fe200078e0208 */
[----:B------:R-:W4:Y:S01]  /*1b3bf0*/  LDL.LU R231, [R1+0x1684] ;  /* 0x0016840001e77983 */ /* 0x000f220000300800 */
[----:B--2---:R-:W-:-:S03]  /*1b3c00*/  ISETP.GE.AND P2, PT, R193, c[0x0][0x17c], PT ;  /* 0x00005f00c1007a0c */ /* 0x004fc60003f46270 */
[----:B------:R-:W-:Y:S01]  /*1b3c10*/  @P3 STG.E [R188.64], R198 ;  /* 0x000000c6bc003986 */ /* 0x000fe2000c101904 */
[----:B------:R1:W-:Y:S03]  /*1b3c20*/  @P5 STG.E [R12.64], R228 ;  /* 0x000000e40c005986 */ /* 0x0003e6000c101904 */
[----:B------:R-:W2:Y:S01]  /*1b3c30*/  LDL.LU R193, [R1+0x5ca8] ;  /* 0x005ca80001c17983 */ /* 0x000ea20000300800 */
[----:B------:R1:W-:Y:S03]  /*1b3c40*/  @P6 STG.E [R14.64], R229 ;  /* 0x000000e50e006986 */ /* 0x0003e6000c101904 */
[----:B-1----:R-:W2:Y:S01]  /*1b3c50*/  LDL.LU R228, [R1+0x1034] ;  /* 0x0010340001e47983 */ /* 0x002ea20000300800 */
[----:B------:R-:W2:Y:S02]  /*1b3c60*/  LDL.LU R229, [R1+0xb74] ;  /* 0x000b740001e57983 */ /* 0x000ea40000300800 */
[----:B------:R-:W-:-:S02]  /*1b3c70*/  IMAD.WIDE R14, R3, 0x4, R6 ;  /* 0x00000004030e7825 */ /* 0x000fc400078e0206 */
[----:B------:R-:W2:Y:S01]  /*1b3c80*/  LDL.LU R3, [R1+0x1680] ;  /* 0x0016800001037983 */ /* 0x000ea20000300800 */
[----:B------:R-:W-:Y:S02]  /*1b3c90*/  ISETP.LT.AND P0, PT, R190, c[0x0][0x178], !P0 ;  /* 0x00005e00be007a0c */ /* 0x000fe40004701270 */
[----:B------:R-:W-:Y:S02]  /*1b3ca0*/  ISETP.LT.AND P4, PT, R197, c[0x0][0x178], !P1 ;  /* 0x00005e00c5007a0c */ /* 0x000fe40004f81270 */
[----:B------:R-:W-:Y:S01]  /*1b3cb0*/  ISETP.LT.AND P3, PT, R196, c[0x0][0x178], !P1 ;  /* 0x00005e00c4007a0c */ /* 0x000fe20004f61270 */
[----:B------:R-:W-:-:S04]  /*1b3cc0*/  IMAD.WIDE R188, R2, 0x4, R4 ;  /* 0x0000000402bc7825 */ /* 0x000fc800078e0204 */
[----:B------:R-:W-:-:S04]  /*1b3cd0*/  IMAD.WIDE R12, R2, 0x4, R10 ;  /* 0x00000004020c7825 */ /* 0x000fc800078e020a */
[----:B---3--:R1:W-:Y:S04]  /*1b3ce0*/  @P0 STG.E [R14.64], R230 ;  /* 0x000000e60e000986 */ /* 0x0083e8000c101904 */
[----:B-1----:R-:W3:Y:S01]  /*1b3cf0*/  LDL.LU R230, [R1+0x774] ;  /* 0x0007740001e67983 */ /* 0x002ee20000300800 */
[----:B------:R-:W3:Y:S02]  /*1b3d00*/  LDL.LU R195, [R1+0x16d0] ;  /* 0x0016d00001c37983 */ /* 0x000ee40000300800 */
[----:B------:R-:W3:Y:S01]  /*1b3d10*/  LDL.LU R198, [R1+0x1670] ;  /* 0x0016700001c67983 */ /* 0x000ee20000300800 */
[----:B--2---:R-:W-:Y:S01]  /*1b3d20*/  @P4 STG.E [R188.64], R3 ;  /* 0x00000003bc004986 */ /* 0x004fe2000c101904 */
[----:B------:R1:W-:Y:S03]  /*1b3d30*/  @P3 STG.E [R12.64], R192 ;  /* 0x000000c00c003986 */ /* 0x0003e6000c101904 */
[----:B-1----:R-:W2:Y:S01]  /*1b3d40*/  LDL.LU R192, [R1+0x5cac] ;  /* 0x005cac0001c07983 */ /* 0x002ea20000300800 */
[----:B------:R-:W-:Y:S01]  /*1b3d50*/  ISETP.LT.AND P5, PT, R190, c[0x0][0x178], !P1 ;  /* 0x00005e00be007a0c */ /* 0x000fe20004fa1270 */
[----:B------:R-:W-:Y:S01]  /*1b3d60*/  ISETP.LT.AND P1, PT, R191, c[0x0][0x178], !P1 ;  /* 0x00005e00bf007a0c */ /* 0x000fe20004f21270 */
[----:B------:R-:W-:-:S02]  /*1b3d70*/  ISETP.LT.AND P6, PT, R197, c[0x0][0x178], !P2 ;  /* 0x00005e00c5007a0c */ /* 0x000fc400057c1270 */
[----:B------:R-:W-:Y:S02]  /*1b3d80*/  ISETP.GE.AND P0, PT, R193, c[0x0][0x17c], PT ;  /* 0x00005f00c1007a0c */ /* 0x000fe40003f06270 */
[----:B------:R-:W-:Y:S01]  /*1b3d90*/  IADD3 R3, R2, c[0x0][0x198], RZ ;  /* 0x0000660002037a10 */ /* 0x000fe20007ffe0ff */
[----:B------:R-:W3:Y:S01]  /*1b3da0*/  LDL.LU R193, [R1+0x5cb0] ;  /* 0x005cb00001c17983 */ /* 0x000ee20000300800 */
[----:B------:R-:W-:Y:S01]  /*1b3db0*/  ISETP.LT.AND P4, PT, R196, c[0x0][0x178], !P2 ;  /* 0x00005e00c4007a0c */ /* 0x000fe20005781270 */
[----:B------:R-:W-:-:S04]  /*1b3dc0*/  IMAD.WIDE R12, R2, 0x4, R8 ;  /* 0x00000004020c7825 */ /* 0x000fc800078e0208 */
[----:B------:R-:W-:Y:S01]  /*1b3dd0*/  IMAD.WIDE R14, R2, 0x4, R6 ;  /* 0x00000004020e7825 */ /* 0x000fe200078e0206 */
[----:B------:R-:W-:-:S03]  /*1b3de0*/  ISETP.LT.AND P3, PT, R191, c[0x0][0x178], !P2 ;  /* 0x00005e00bf007a0c */ /* 0x000fc60005761270 */
[C---:B------:R-:W-:Y:S01]  /*1b3df0*/  IMAD.WIDE R188, R3.reuse, 0x4, R4 ;  /* 0x0000000403bc7825 */ /* 0x040fe200078e0204 */
[----:B------:R1:W-:Y:S03]  /*1b3e00*/  @P1 STG.E [R12.64], R194 ;  /* 0x000000c20c001986 */ /* 0x0003e6000c101904 */
[----:B------:R1:W-:Y:S02]  /*1b3e10*/  @P5 STG.E [R14.64], R199 ;  /* 0x000000c70e005986 */ /* 0x0003e4000c101904 */
[----:B----4-:R4:W-:Y:S02]  /*1b3e20*/  @P6 STG.E [R188.64], R231 ;  /* 0x000000e7bc006986 */ /* 0x0109e4000c101904 */
[----:B-1----:R-:W-:-:S04]  /*1b3e30*/  IMAD.WIDE R12, R3, 0x4, R10 ;  /* 0x00000004030c7825 */ /* 0x002fc800078e020a */
[----:B------:R-:W-:Y:S01]  /*1b3e40*/  IMAD.WIDE R14, R3, 0x4, R8 ;  /* 0x00000004030e7825 */ /* 0x000fe200078e0208 */
[----:B----4-:R-:W4:Y:S03]  /*1b3e50*/  LDL.LU R231, [R1+0xb80] ;  /* 0x000b800001e77983 */ /* 0x010f260000300800 */
[----:B------:R-:W4:Y:S01]  /*1b3e60*/  LDL.LU R194, [R1+0x980] ;  /* 0x0009800001c27983 */ /* 0x000f220000300800 */
        /* <DEDUP_REMOVED lines=14> */
[----:B---3--:R-:W-:Y:S02]  /*1b3f50*/  ISETP.GE.AND P0, PT, R193, c[0x0][0x17c], PT ;  /* 0x00005f00c1007a0c */ /* 0x008fe40003f06270 */
        /* <DEDUP_REMOVED lines=8> */
[C---:B------:R-:W-:Y:S01]  /*1b3fe0*/  IADD3 R3, R2.reuse, c[0x0][0x198], RZ ;  /* 0x0000660002037a10 */ /* 0x040fe20007ffe0ff */
[----:B-1----:R-:W-:-:S04]  /*1b3ff0*/  IMAD.WIDE R12, R2, 0x4, R8 ;  /* 0x00000004020c7825 */ /* 0x002fc800078e0208 */
[----:B---3--:R-:W-:-:S04]  /*1b4000*/  IMAD.WIDE R14, R2, 0x4, R6 ;  /* 0x00000004020e7825 */ /* 0x008fc800078e0206 */
[C---:B----4-:R-:W-:Y:S01]  /*1b4010*/  IMAD.WIDE R188, R3.reuse, 0x4, R4 ;  /* 0x0000000403bc7825 */ /* 0x050fe200078e0204 */
        /* <DEDUP_REMOVED lines=167> */
[----:B-1----:R-:W4:Y:S01]  /*1b4a90*/  LDL.LU R228, [R1+0x17b4] ;  /* 0x0017b40001e47983 */ /* 0x002f220000300800 */
[----:B------:R-:W4:Y:S02]  /*1b4aa0*/  LDL.LU R229, [R1+0x1774] ;  /* 0x0017740001e57983 */ /* 0x000f240000300800 */
[----:B------:R-:W-:-:S02]  /*1b4ab0*/  IMAD.WIDE R14, R3, 0x4, R6 ;  /* 0x00000004030e7825 */ /* 0x000fc400078e0206 */
[----:B------:R-:W4:Y:S01]  /*1b4ac0*/  LDL.LU R3, [R1+0x17d0] ;  /* 0x0017d00001037983 */ /* 0x000f220000300800 */
[----:B------:R-:W-:Y:S02]  /*1b4ad0*/  ISETP.LT.AND P0, PT, R190, c[0x0][0x178], !P0 ;  /* 0x00005e00be007a0c */ /* 0x000fe40004701270 */
[----:B------:R-:W-:Y:S02]  /*1b4ae0*/  ISETP.LT.AND P4, PT, R197, c[0x0][0x178], !P1 ;  /* 0x00005e00c5007a0c */ /* 0x000fe40004f81270 */
[----:B------:R-:W-:Y:S01]  /*1b4af0*/  ISETP.LT.AND P2, PT, R196, c[0x0][0x178], !P1 ;  /* 0x00005e00c4007a0c */ /* 0x000fe20004f41270 */
[----:B------:R-:W-:-:S04]  /*1b4b00*/  IMAD.WIDE R188, R2, 0x4, R4 ;  /* 0x0000000402bc7825 */ /* 0x000fc800078e0204 */
[----:B------:R-:W-:Y:S01]  /*1b4b10*/  IMAD.WIDE R12, R2, 0x4, R10 ;  /* 0x00000004020c7825 */ /* 0x000fe200078e020a */
[----:B------:R-:W-:-:S03]  /*1b4b20*/  ISETP.LT.AND P5, PT, R190, c[0x0][0x178], !P1 ;  /* 0x00005e00be007a0c */ /* 0x000fc60004fa1270 */
[----:B------:R-:W-:Y:S01]  /*1b4b30*/  ISETP.LT.AND P1, PT, R191, c[0x0][0x178], !P1 ;  /* 0x00005e00bf007a0c */ /* 0x000fe20004f21270 */
[----:B------:R-:W-:Y:S01]  /*1b4b40*/  ISETP.LT.AND P6, PT, R197, c[0x0][0x178], !P3 ;  /* 0x00005e00c5007a0c */ /* 0x000fe20005fc1270 */
[----:B---3--:R1:W-:Y:S04]  /*1b4b50*/  @P0 STG.E [R14.64], R230 ;  /* 0x000000e60e000986 */ /* 0x0083e8000c101904 */
[----:B-1----:R-:W3:Y:S01]  /*1b4b60*/  LDL.LU R230, [R1+0x414] ;  /* 0x0004140001e67983 */ /* 0x002ee20000300800 */
[----:B------:R-:W3:Y:S02]  /*1b4b70*/  LDL.LU R194, [R1+0x1588] ;  /* 0x0015880001c27983 */ /* 0x000ee40000300800 */
[----:B------:R-:W3:Y:S02]  /*1b4b80*/  LDL.LU R199, [R1+0xce8] ;  /* 0x000ce80001c77983 */ /* 0x000ee40000300800 */
[----:B------:R-:W-:Y:S01]  /*1b4b90*/  IMAD.WIDE R14, R2, 0x4, R6 ;  /* 0x00000004020e7825 */ /* 0x000fe200078e0206 */
[----:B--2---:R-:W-:Y:S01]  /*1b4ba0*/  ISETP.GE.AND P0, PT, R192, c[0x0][0x17c], PT ;  /* 0x00005f00c0007a0c */ /* 0x004fe20003f06270 */
[----:B----4-:R1:W-:Y:S02]  /*1b4bb0*/  @P4 STG.E [R188.64], R3 ;  /* 0x00000003bc004986 */ /* 0x0103e4000c101904 */
[----:B------:R2:W-:Y:S01]  /*1b4bc0*/  @P2 STG.E [R12.64], R193 ;  /* 0x000000c10c002986 */ /* 0x0005e2000c101904 */
[----:B------:R-:W-:-:S02]  /*1b4bd0*/  ISETP.LT.AND P4, PT, R196, c[0x0][0x178], !P3 ;  /* 0x00005e00c4007a0c */ /* 0x000fc40005f81270 */
[----:B------:R-:W-:Y:S02]  /*1b4be0*/  ISETP.LT.AND P2, PT, R191, c[0x0][0x178], !P3 ;  /* 0x00005e00bf007a0c */ /* 0x000fe40005f41270 */
[C---:B-1----:R-:W-:Y:S01]  /*1b4bf0*/  IADD3 R3, R2.reuse, c[0x0][0x198], RZ ;  /* 0x0000660002037a10 */ /* 0x042fe20007ffe0ff */
[----:B--2---:R-:W2:Y:S01]  /*1b4c00*/  LDL.LU R193, [R1+0x5cd4] ;  /* 0x005cd40001c17983 */ /* 0x004ea20000300800 */
[----:B------:R-:W4:Y:S02]  /*1b4c10*/  LDL.LU R192, [R1+0x5cd8] ;  /* 0x005cd80001c07983 */ /* 0x000f240000300800 */
[----:B------:R-:W-:-:S04]  /*1b4c20*/  IMAD.WIDE R12, R2, 0x4, R8 ;  /* 0x00000004020c7825 */ /* 0x000fc800078e0208 */
[C---:B------:R-:W-:Y:S01]  /*1b4c30*/  IMAD.WIDE R188, R3.reuse, 0x4, R4 ;  /* 0x0000000403bc7825 */ /* 0x040fe200078e0204 */
[----:B------:R1:W-:Y:S03]  /*1b4c40*/  @P1 STG.E [R12.64], R195 ;  /* 0x000000c30c001986 */ /* 0x0003e6000c101904 */
[----:B------:R-:W-:Y:S02]  /*1b4c50*/  @P5 STG.E [R14.64], R198 ;  /* 0x000000c60e005986 */ /* 0x000fe4000c101904 */
[----:B------:R3:W-:Y:S02]  /*1b4c60*/  @P6 STG.E [R188.64], R231 ;  /* 0x000000e7bc006986 */ /* 0x0007e4000c101904 */
[C---:B-1----:R-:W-:Y:S01]  /*1b4c70*/  IMAD.WIDE R12, R3.reuse, 0x4, R10 ;  /* 0x00000004030c7825 */ /* 0x042fe200078e020a */
[----:B---3--:R-:W3:Y:S03]  /*1b4c80*/  LDL.LU R231, [R1+0x8e8] ;  /* 0x0008e80001e77983 */ /* 0x008ee60000300800 */
[----:B------:R-:W3:Y:S02]  /*1b4c90*/  LDL.LU R195, [R1+0x428] ;  /* 0x0004280001c37983 */ /* 0x000ee40000300800 */
[----:B------:R-:W-:-:S04]  /*1b4ca0*/  IMAD.WIDE R14, R3, 0x4, R8 ;  /* 0x00000004030e7825 */ /* 0x000fc800078e0208 */
[----:B------:R-:W3:Y:S01]  /*1b4cb0*/  LDL.LU R189, [R1+0x5cdc] ;  /* 0x005cdc0001bd7983 */ /* 0x000ee20000300800 */
[----:B------:R1:W-:Y:S04]  /*1b4cc0*/  @P4 STG.E [R12.64], R228 ;  /* 0x000000e40c004986 */ /* 0x0003e8000c101904 */
[----:B------:R-:W3:Y:S01]  /*1b4cd0*/  LDL.LU R198, [R1+0x158c] ;  /* 0x00158c0001c67983 */ /* 0x000ee20000300800 */
[----:B------:R1:W-:Y:S03]  /*1b4ce0*/  @P2 STG.E [R14.64], R229 ;  /* 0x000000e50e002986 */ /* 0x0003e6000c101904 */
[----:B-1----:R-:W3:Y:S01]  /*1b4cf0*/  LDL.LU R228, [R1+0xcec] ;  /* 0x000cec0001e47983 */ /* 0x002ee20000300800 */
[----:B------:R-:W3:Y:S01]  /*1b4d00*/  LDL.LU R229, [R1+0x8ec] ;  /* 0x0008ec0001e57983 */ /* 0x000ee20000300800 */
[----:B------:R-:W-:-:S02]  /*1b4d10*/  ISETP.LT.AND P3, PT, R190, c[0x0][0x178], !P3 ;  /* 0x00005e00be007a0c */ /* 0x000fc40005f61270 */
[----:B------:R-:W-:Y:S02]  /*1b4d20*/  ISETP.LT.AND P5, PT, R197, c[0x0][0x178], !P0 ;  /* 0x00005e00c5007a0c */ /* 0x000fe400047a1270 */
[----:B------:R-:W-:Y:S02]  /*1b4d30*/  ISETP.LT.AND P6, PT, R196, c[0x0][0x178], !P0 ;  /* 0x00005e00c4007a0c */ /* 0x000fe400047c1270 */
[----:B------:R-:W-:Y:S02]  /*1b4d40*/  IADD3 R188, R3, c[0x0][0x198], RZ ;  /* 0x0000660003bc7a10 */ /* 0x000fe40007ffe0ff */
[----:B------:R-:W-:Y:S01]  /*1b4d50*/  ISETP.LT.AND P2, PT, R191, c[0x0][0x178], !P0 ;  /* 0x00005e00bf007a0c */ /* 0x000fe20004741270 */
[----:B------:R-:W-:-:S04]  /*1b4d60*/  IMAD.WIDE R2, R3, 0x4, R6 ;  /* 0x0000000403027825 */ /* 0x000fc800078e0206 */
[----:B------:R-:W-:Y:S01]  /*1b4d70*/  IMAD.WIDE R12, R188, 0x4, R4 ;  /* 0x00000004bc0c7825 */ /* 0x000fe200078e0204 */
[----:B------:R-:W-:-:S03]  /*1b4d80*/  ISETP.LT.AND P4, PT, R190, c[0x0][0x178], !P0 ;  /* 0x00005e00be007a0c */ /* 0x000fc60004781270 */
[C---:B------:R-:W-:Y:S01]  /*1b4d90*/  IMAD.WIDE R14, R188.reuse, 0x4, R10 ;  /* 0x00000004bc0e7825 */ /* 0x040fe200078e020a */
[----:B------:R1:W-:Y:S03]  /*1b4da0*/  @P3 STG.E [R2.64], R230 ;  /* 0x000000e602003986 */ /* 0x0003e6000c101904 */
[----:B------:R1:W-:Y:S02]  /*1b4db0*/  @P5 STG.E [R12.64], R194 ;  /* 0x000000c20c005986 */ /* 0x0003e4000c101904 */
[----:B------:R1:W-:Y:S02]  /*1b4dc0*/  @P6 STG.E [R14.64], R199 ;  /* 0x000000c70e006986 */ /* 0x0003e4000c101904 */
[----:B-1----:R-:W-:-:S04]  /*1b4dd0*/  IMAD.WIDE R2, R188, 0x4, R8 ;  /* 0x00000004bc027825 */ /* 0x002fc800078e0208 */
[C---:B------:R-:W-:Y:S01]  /*1b4de0*/  IMAD.WIDE R12, R188.reuse, 0x4, R6 ;  /* 0x00000004bc0c7825 */ /* 0x040fe200078e0206 */
[----:B------:R-:W-:Y:S01]  /*1b4df0*/  IADD3 R188, R188, c[0x0][0x198], RZ ;  /* 0x00006600bcbc7a10 */ /* 0x000fe20007ffe0ff */
[----:B------:R-:W3:Y:S04]  /*1b4e00*/  LDL.LU R230, [R1+0x42c] ;  /* 0x00042c0001e67983 */ /* 0x000ee80000300800 */
[----:B------:R-:W-:Y:S01]  /*1b4e10*/  IMAD.WIDE R14, R188, 0x4, R8 ;  /* 0x00000004bc0e7825 */ /* 0x000fe200078e0208 */
[----:B----4-:R-:W-:Y:S02]  /*1b4e20*/  ISETP.GE.AND P0, PT, R192, c[0x0][0x17c], PT ;  /* 0x00005f00c0007a0c */ /* 0x010fe40003f06270 */
[----:B------:R-:W4:Y:S01]  /*1b4e30*/  LDL.LU R192, [R1+0x1038] ;  /* 0x0010380001c07983 */ /* 0x000f220000300800 */
[----:B------:R-:W4:Y:S01]  /*1b4e40*/  LDL.LU R194, [R1+0xb78] ;  /* 0x000b780001c27983 */ /* 0x000f220000300800 */
[----:B------:R-:W-:-:S02]  /*1b4e50*/  ISETP.LT.AND P3, PT, R197, c[0x0][0x178], !P0 ;  /* 0x00005e00c5007a0c */ /* 0x000fc40004761270 */
[----:B------:R-:W-:Y:S02]  /*1b4e60*/  ISETP.LT.AND P5, PT, R196, c[0x0][0x178], !P0 ;  /* 0x00005e00c4007a0c */ /* 0x000fe400047a1270 */
[----:B------:R-:W-:Y:S01]  /*1b4e70*/  ISETP.LT.AND P6, PT, R191, c[0x0][0x178], !P0 ;  /* 0x00005e00bf007a0c */ /* 0x000fe200047c1270 */
[----:B------:R-:W4:Y:S01]  /*1b4e80*/  LDL.LU R199, [R1+0x778] ;  /* 0x0007780001c77983 */ /* 0x000f220000300800 */
[----:B--2---:R-:W-:-:S03]  /*1b4e90*/  ISETP.GE.AND P1, PT, R193, c[0x0][0x17c], PT ;  /* 0x00005f00c1007a0c */ /* 0x004fc60003f26270 */
[----:B---3--:R1:W-:Y:S01]  /*1b4ea0*/  @P2 STG.E [R2.64], R231 ;  /* 0x000000e702002986 */ /* 0x0083e2000c101904 */
[----:B------:R2:W-:Y:S01]  /*1b4eb0*/  @P4 STG.E [R12.64], R195 ;  /* 0x000000c30c004986 */ /* 0x0005e2000c101904 */
[----:B------:R-:W-:Y:S01]  /*1b4ec0*/  ISETP.GE.AND P2, PT, R189, c[0x0][0x17c], PT ;  /* 0x00005f00bd007a0c */ /* 0x000fe20003f46270 */
[C---:B------:R-:W-:Y:S02]  /*1b4ed0*/  IADD3 R189, R188.reuse, c[0x0][0x198], RZ ;  /* 0x00006600bcbd7a10 */ /* 0x040fe40007ffe0ff */
[----:B-1----:R-:W-:-:S04]  /*1b4ee0*/  IMAD.WIDE R2, R188, 0x4, R4 ;  /* 0x00000004bc027825 */ /* 0x002fc800078e0204 */
[C---:B--2---:R-:W-:Y:S01]  /*1b4ef0*/  IMAD.WIDE R12, R188.reuse, 0x4, R10 ;  /* 0x00000004bc0c7825 */ /* 0x044fe200078e020a */
[----:B------:R-:W2:Y:S04]  /*1b4f00*/  LDL.LU R231, [R1+0x168c] ;  /* 0x00168c0001e77983 */ /* 0x000ea80000300800 */
[----:B------:R1:W-:Y:S01]  /*1b4f10*/  @P3 STG.E [R2.64], R198 ;  /* 0x000000c602003986 */ /* 0x0003e2000c101904 */
[----:B------:R3:W-:Y:S02]  /*1b4f20*/  @P5 STG.E [R12.64], R228 ;  /* 0x000000e40c005986 */ /* 0x0007e4000c101904 */
[----:B------:R-:W2:Y:S02]  /*1b4f30*/  LDL.LU R193, [R1+0x5cec] ;  /* 0x005cec0001c17983 */ /* 0x000ea40000300800 */
[----:B------:R3:W-:Y:S02]  /*1b4f40*/  @P6 STG.E [R14.64], R229 ;  /* 0x000000e50e006986 */ /* 0x0007e4000c101904 */
[----:B-1----:R-:W-:Y:S01]  /*1b4f50*/  IMAD.WIDE R2, R188, 0x4, R6 ;  /* 0x00000004bc027825 */ /* 0x002fe200078e0206 */
[----:B---3--:R-:W3:Y:S03]  /*1b4f60*/  LDL.LU R228, [R1+0x103c] ;  /* 0x00103c0001e47983 */ /* 0x008ee60000300800 */
[----:B------:R-:W2:Y:S02]  /*1b4f70*/  LDL.LU R229, [R1+0xb7c] ;  /* 0x000b7c0001e57983 */ /* 0x000ea40000300800 */
[----:B------:R-:W2:Y:S01]  /*1b4f80*/  LDL.LU R188, [R1+0x1688] ;  /* 0x0016880001bc7983 */ /* 0x000ea20000300800 */
[----:B------:R-:W-:-:S02]  /*1b4f90*/  ISETP.LT.AND P0, PT, R190, c[0x0][0x178], !P0 ;  /* 0x00005e00be007a0c */ /* 0x000fc40004701270 */
        /* <DEDUP_REMOVED lines=15> */
[C---:B------:R-:W-:Y:S01]  /*1b5090*/  IADD3 R188, R189.reuse, c[0x0][0x198], RZ ;  /* 0x00006600bdbc7a10 */ /* 0x040fe20007ffe0ff */
[----:B------:R-:W4:Y:S01]  /*1b50a0*/  LDL.LU R193, [R1+0x5cf0] ;  /* 0x005cf00001c17983 */ /* 0x000f220000300800 */
[----:B------:R-:W-:Y:S01]  /*1b50b0*/  IMAD.WIDE R2, R189, 0x4, R8 ;  /* 0x00000004bd027825 */ /* 0x000fe200078e0208 */
[----:B------:R-:W-:-:S03]  /*1b50c0*/  ISETP.LT.AND P4, PT, R196, c[0x0][0x178], !P2 ;  /* 0x00005e00c4007a0c */ /* 0x000fc60005781270 */
[----:B------:R-:W-:-:S04]  /*1b50d0*/  IMAD.WIDE R12, R189, 0x4, R6 ;  /* 0x00000004bd0c7825 */ /* 0x000fc800078e0206 */
[C---:B------:R-:W-:Y:S01]  /*1b50e0*/  IMAD.WIDE R14, R188.reuse, 0x4, R4 ;  /* 0x00000004bc0e7825 */ /* 0x040fe200078e0204 */
[----:B------:R-:W-:Y:S01]  /*1b50f0*/  ISETP.LT.AND P3, PT, R191, c[0x0][0x178], !P2 ;  /* 0x00005e00bf007a0c */ /* 0x000fe20005761270 */
[----:B------:R1:W-:Y:S02]  /*1b5100*/  @P1 STG.E [R2.64], R194 ;  /* 0x000000c202001986 */ /* 0x0003e4000c101904 */
[----:B------:R-:W-:Y:S02]  /*1b5110*/  @P5 STG.E [R12.64], R199 ;  /* 0x000000c70c005986 */ /* 0x000fe4000c101904 */
[----:B------:R3:W-:Y:S02]  /*1b5120*/  @P6 STG.E [R14.64], R231 ;  /* 0x000000e70e006986 */ /* 0x0007e4000c101904 */
[C---:B-1----:R-:W-:Y:S01]  /*1b5130*/  IMAD.WIDE R2, R188.reuse, 0x4, R10 ;  /* 0x00000004bc027825 */ /* 0x042fe200078e020a */
[----:B---3--:R-:W3:Y:S03]  /*1b5140*/  LDL.LU R231, [R1+0xb88] ;  /* 0x000b880001e77983 */ /* 0x008ee60000300800 */
[----:B------:R-:W3:Y:S02]  /*1b5150*/  LDL.LU R194, [R1+0x988] ;  /* 0x0009880001c27983 */ /* 0x000ee40000300800 */
[----:B------:R-:W-:Y:S01]  /*1b5160*/  IMAD.WIDE R12, R188, 0x4, R8 ;  /* 0x00000004bc0c7825 */ /* 0x000fe200078e0208 */
[----:B------:R1:W-:Y:S04]  /*1b5170*/  @P4 STG.E [R2.64], R228 ;  /* 0x000000e402004986 */ /* 0x0003e8000c101904 */
[----:B------:R1:W-:Y:S01]  /*1b5180*/  @P3 STG.E [R12.64], R229 ;  /* 0x000000e50c003986 */ /* 0x0003e2000c101904 */
[----:B--2---:R-:W-:-:S03]  /*1b5190*/  ISETP.GE.AND P1, PT, R192, c[0x0][0x17c], PT ;  /* 0x00005f00c0007a0c */ /* 0x004fc60003f26270 */
[----:B------:R-:W2:Y:S01]  /*1b51a0*/  LDL.LU R192, [R1+0x5ce8] ;  /* 0x005ce80001c07983 */ /* 0x000ea20000300800 */
[----:B------:R-:W2:Y:S02]  /*1b51b0*/  LDL.LU R199, [R1+0x16dc] ;  /* 0x0016dc0001c77983 */ /* 0x000ea40000300800 */
[----:B-1----:R-:W2:Y:S02]  /*1b51c0*/  LDL.LU R228, [R1+0x167c] ;  /* 0x00167c0001e47983 */ /* 0x002ea40000300800 */
[----:B------:R-:W2:Y:S01]  /*1b51d0*/  LDL.LU R229, [R1+0xb8c] ;  /* 0x000b8c0001e57983 */ /* 0x000ea20000300800 */
[----:B------:R-:W-:Y:S02]  /*1b51e0*/  ISETP.LT.AND P2, PT, R190, c[0x0][0x178], !P2 ;  /* 0x00005e00be007a0c */ /* 0x000fe40005741270 */
[----:B------:R-:W-:Y:S02]  /*1b51f0*/  ISETP.LT.AND P5, PT, R197, c[0x0][0x178], !P0 ;  /* 0x00005e00c5007a0c */ /* 0x000fe400047a1270 */
[----:B------:R-:W-:-:S02]  /*1b5200*/  ISETP.LT.AND P6, PT, R196, c[0x0][0x178], !P0 ;  /* 0x00005e00c4007a0c */ /* 0x000fc400047c1270 */
[C---:B------:R-:W-:Y:S02]  /*1b5210*/  IADD3 R189, R188.reuse, c[0x0][0x198], RZ ;  /* 0x00006600bcbd7a10 */ /* 0x040fe40007ffe0ff */
[----:B------:R-:W-:Y:S01]  /*1b5220*/  ISETP.LT.AND P3, PT, R191, c[0x0][0x178], !P0 ;  /* 0x00005e00bf007a0c */ /* 0x000fe20004761270 */
[----:B------:R-:W-:-:S04]  /*1b5230*/  IMAD.WIDE R2, R188, 0x4, R6 ;  /* 0x00000004bc027825 */ /* 0x000fc800078e0206 */
[----:B------:R-:W-:Y:S01]  /*1b5240*/  IMAD.WIDE R12, R189, 0x4, R4 ;  /* 0x00000004bd0c7825 */ /* 0x000fe200078e0204 */
[----:B------:R-:W-:-:S03]  /*1b5250*/  ISETP.LT.AND P4, PT, R190, c[0x0][0x178], !P0 ;  /* 0x00005e00be007a0c */ /* 0x000fc60004781270 */
[----:B------:R-:W-:Y:S01]  /*1b5260*/  IMAD.WIDE R14, R189, 0x4, R10 ;  /* 0x00000004bd0e7825 */ /* 0x000fe200078e020a */
[----:B----4-:R-:W-:Y:S01]  /*1b5270*/  ISETP.GE.AND P0, PT, R193, c[0x0][0x17c], PT ;  /* 0x00005f00c1007a0c */ /* 0x010fe20003f06270 */
[----:B------:R1:W-:Y:S02]  /*1b5280*/  @P2 STG.E [R2.64], R230 ;  /* 0x000000e602002986 */ /* 0x0003e4000c101904 */
[----:B------:R4:W-:Y:S01]  /*1b5290*/  @P5 STG.E [R12.64], R195 ;  /* 0x000000c30c005986 */ /* 0x0009e2000c101904 */
[----:B------:R-:W-:Y:S01]  /*1b52a0*/  ISETP.LT.AND P2, PT, R197, c[0x0][0x178], !P0 ;  /* 0x00005e00c5007a0c */ /* 0x000fe20004741270 */
[----:B------:R3:W-:Y:S01]  /*1b52b0*/  @P6 STG.E [R14.64], R198 ;  /* 0x000000c60e006986 */ /* 0x0007e2000c101904 */
[----:B------:R-:W-:Y:S02]  /*1b52c0*/  ISETP.LT.AND P5, PT, R196, c[0x0][0x178], !P0 ;  /* 0x00005e00c4007a0c */ /* 0x000fe400047a1270 */
[----:B------:R-:W-:Y:S01]  /*1b52d0*/  ISETP.LT.AND P6, PT, R191, c[0x0][0x178], !P0 ;  /* 0x00005e00bf007a0c */ /* 0x000fe200047c1270 */
[----:B-1----:R-:W-:-:S04]  /*1b52e0*/  IMAD.WIDE R2, R189, 0x4, R8 ;  /* 0x00000004bd027825 */ /* 0x002fc800078e0208 */
[C---:B----4-:R-:W-:Y:S01]  /*1b52f0*/  IMAD.WIDE R12, R189.reuse, 0x4, R6 ;  /* 0x00000004bd0c7825 */ /* 0x050fe200078e0206 */
[----:B------:R-:W-:Y:S01]  /*1b5300*/  IADD3 R189, R189, c[0x0][0x198], RZ ;  /* 0x00006600bdbd7a10 */ /* 0x000fe20007ffe0ff */
[----:B------:R-:W4:Y:S04]  /*1b5310*/  LDL.LU R230, [R1+0x98c] ;  /* 0x00098c0001e67983 */ /* 0x000f280000300800 */
[----:B---3--:R1:W-:Y:S01]  /*1b5320*/  @P3 STG.E [R2.64], R231 ;  /* 0x000000e702003986 */ /* 0x0083e2000c101904 */
[----:B------:R3:W-:Y:S02]  /*1b5330*/  @P4 STG.E [R12.64], R194 ;  /* 0x000000c20c004986 */ /* 0x0007e4000c101904 */
[----:B------:R-:W4:Y:S02]  /*1b5340*/  LDL.LU R193, [R1+0x16b8] ;  /* 0x0016b80001c17983 */ /* 0x000f240000300800 */
[C---:B------:R-:W-:Y:S01]  /*1b5350*/  IMAD.WIDE R14, R189.reuse, 0x4, R8 ;  /* 0x00000004bd0e7825 */ /* 0x040fe200078e0208 */
[----:B------:R-:W4:Y:S03]  /*1b5360*/  LDL.LU R195, [R1+0x1578] ;  /* 0x0015780001c37983 */ /* 0x000f260000300800 */
[----:B------:R-:W4:Y:S02]  /*1b5370*/  LDL.LU R198, [R1+0xa68] ;  /* 0x000a680001c67983 */ /* 0x000f240000300800 */
[----:B-1----:R-:W-:-:S04]  /*1b5380*/  IMAD.WIDE R2, R189, 0x4, R4 ;  /* 0x00000004bd027825 */ /* 0x002fc800078e0204 */
[C---:B---3--:R-:W-:Y:S01]  /*1b5390*/  IMAD.WIDE R12, R189.reuse, 0x4, R10 ;  /* 0x00000004bd0c7825 */ /* 0x048fe200078e020a */
[----:B------:R-:W3:Y:S01]  /*1b53a0*/  LDL.LU R231, [R1+0x16fc] ;  /* 0x0016fc0001e77983 */ /* 0x000ee20000300800 */
[C---:B------:R-:W-:Y:S02]  /*1b53b0*/  IADD3 R188, R189.reuse, c[0x0][0x198], RZ ;  /* 0x00006600bdbc7a10 */ /* 0x040fe40007ffe0ff */
[----:B--2---:R-:W-:Y:S01]  /*1b53c0*/  ISETP.GE.AND P3, PT, R192, c[0x0][0x17c], PT ;  /* 0x00005f00c0007a0c */ /* 0x004fe20003f66270 */
[----:B------:R1:W-:Y:S01]  /*1b53d0*/  @P2 STG.E [R2.64], R199 ;  /* 0x000000c702002986 */ /* 0x0003e2000c101904 */
[----:B------:R2:W-:Y:S03]  /*1b53e0*/  @P5 STG.E [R12.64], R228 ;  /* 0x000000e40c005986 */ /* 0x0005e6000c101904 */
[----:B------:R-:W3:Y:S01]  /*1b53f0*/  LDL.LU R192, [R1+0x5cf8] ;  /* 0x005cf80001c07983 */ /* 0x000ee20000300800 */
[----:B------:R2:W-:Y:S02]  /*1b5400*/  @P6 STG.E [R14.64], R229 ;  /* 0x000000e50e006986 */ /* 0x0005e4000c101904 */
[----:B-1----:R-:W-:Y:S01]  /*1b5410*/  IMAD.WIDE R2, R189, 0x4, R6 ;  /* 0x00000004bd027825 */ /* 0x002fe200078e0206 */
[----:B--2---:R-:W2:Y:S03]  /*1b5420*/  LDL.LU R228, [R1+0x16bc] ;  /* 0x0016bc0001e47983 */ /* 0x004ea60000300800 */
[----:B------:R-:W2:Y:S02]  /*1b5430*/  LDL.LU R229, [R1+0x157c] ;  /* 0x00157c0001e57983 */ /* 0x000ea40000300800 */
[----:B------:R-:W2:Y:S01]  /*1b5440*/  LDL.LU R189, [R1+0x16f8] ;  /* 0x0016f80001bd7983 */ /* 0x000ea20000300800 */
[----:B------:R-:W-:-:S02]  /*1b5450*/  ISETP.LT.AND P0, PT, R190, c[0x0][0x178], !P0 ;  /* 0x00005e00be007a0c */ /* 0x000fc40004701270 */
[----:B------:R-:W-:Y:S02]  /*1b5460*/  ISETP.LT.AND P4, PT, R197, c[0x0][0x178], !P1 ;  /* 0x00005e00c5007a0c */ /* 0x000fe40004f81270 */
[----:B------:R-:W-:Y:S01]  /*1b5470*/  ISETP.LT.AND P2, PT, R196, c[0x0][0x178], !P1 ;  /* 0x00005e00c4007a0c */ /* 0x000fe20004f41270 */
[----:B------:R-:W-:-:S04]  /*1b5480*/  IMAD.WIDE R12, R188, 0x4, R4 ;  /* 0x00000004bc0c7825 */ /* 0x000fc800078e0204 */
[----:B------:R-:W-:-:S04]  /*1b5490*/  IMAD.WIDE R14, R188, 0x4, R10 ;  /* 0x00000004bc0e7825 */ /* 0x000fc800078e020a */
[----:B----4-:R1:W-:Y:S04]  /*1b54a0*/  @P0 STG.E [R2.64], R230 ;  /* 0x000000e602000986 */ /* 0x0103e8000c101904 */
[----:B-1----:R-:W4:Y:S01]  /*1b54b0*/  LDL.LU R230, [R1+0xa6c] ;  /* 0x000a6c0001e67983 */ /* 0x002f220000300800 */
[----:B------:R-:W4:Y:S02]  /*1b54c0*/  LDL.LU R194, [R1+0x1788] ;  /* 0x0017880001c27983 */ /* 0x000f240000300800 */
[----:B------:R-:W4:Y:S01]  /*1b54d0*/  LDL.LU R199, [R1+0x16e8] ;  /* 0x0016e80001c77983 */ /* 0x000f220000300800 */
[----:B--2---:R-:W-:Y:S01]  /*1b54e0*/  @P4 STG.E [R12.64], R189 ;  /* 0x000000bd0c004986 */ /* 0x004fe2000c101904 */
[----:B------:R1:W-:Y:S03]  /*1b54f0*/  @P2 STG.E [R14.64], R193 ;  /* 0x000000c10e002986 */ /* 0x0003e6000c101904 */
[----:B-1----:R-:W2:Y:S01]  /*1b5500*/  LDL.LU R193, [R1+0x5cfc] ;  /* 0x005cfc0001c17983 */ /* 0x002ea20000300800 */
[----:B------:R-:W-:Y:S01]  /*1b5510*/  ISETP.LT.AND P5, PT, R190, c[0x0][0x178], !P1 ;  /* 0x00005e00be007a0c */ /* 0x000fe20004fa1270 */
[----:B------:R-:W-:Y:S01]  /*1b5520*/  ISETP.LT.AND P1, PT, R191, c[0x0][0x178], !P1 ;  /* 0x00005e00bf007a0c */ /* 0x000fe20004f21270 */
[----:B------:R-:W-:-:S02]  /*1b5530*/  ISETP.LT.AND P6, PT, R197, c[0x0][0x178], !P3 ;  /* 0x00005e00c5007a0c */ /* 0x000fc40005fc1270 */
[----:B---3--:R-:W-:Y:S02]  /*1b5540*/  ISETP.GE.AND P0, PT, R192, c[0x0][0x17c], PT ;  /* 0x00005f00c0007a0c */ /* 0x008fe40003f06270 */
[C---:B------:R-:W-:Y:S01]  /*1b5550*/  IADD3 R189, R188.reuse, c[0x0][0x198], RZ ;  /* 0x00006600bcbd7a10 */ /* 0x040fe20007ffe0ff */
[----:B------:R-:W3:Y:S01]  /*1b5560*/  LDL.LU R192, [R1+0x5d00] ;  /* 0x005d000001c07983 */ /* 0x000ee20000300800 */
[----:B------:R-:W-:Y:S01]  /*1b5570*/  IMAD.WIDE R2, R188, 0x4, R8 ;  /* 0x00000004bc027825 */ /* 0x000fe200078e0208 */
[----:B------:R-:W-:-:S03]  /*1b5580*/  ISETP.LT.AND P4, PT, R196, c[0x0][0x178], !P3 ;  /* 0x00005e00c4007a0c */ /* 0x000fc60005f81270 */
[----:B------:R-:W-:-:S04]  /*1b5590*/  IMAD.WIDE R12, R188, 0x4, R6 ;  /* 0x00000004bc0c7825 */ /* 0x000fc800078e0206 */
[----:B------:R-:W-:Y:S01]  /*1b55a0*/  IMAD.WIDE R14, R189, 0x4, R4 ;  /* 0x00000004bd0e7825 */ /* 0x000fe200078e0204 */
[----:B------:R-:W-:Y:S01]  /*1b55b0*/  ISETP.LT.AND P2, PT, R191, c[0x0][0x178], !P3 ;  /* 0x00005e00bf007a0c */ /* 0x000fe20005f41270 */
[----:B------:R1:W-:Y:S02]  /*1b55c0*/  @P1 STG.E [R2.64], R195 ;  /* 0x000000c302001986 */ /* 0x0003e4000c101904 */
[----:B------:R-:W-:Y:S02]  /*1b55d0*/  @P5 STG.E [R12.64], R198 ;  /* 0x000000c60c005986 */ /* 0x000fe4000c101904 */
[----:B------:R4:W-:Y:S02]  /*1b55e0*/  @P6 STG.E [R14.64], R231 ;  /* 0x000000e70e006986 */ /* 0x0009e4000c101904 */
[C---:B-1----:R-:W-:Y:S01]  /*1b55f0*/  IMAD.WIDE R2, R189.reuse, 0x4, R10 ;  /* 0x00000004bd027825 */ /* 0x042fe200078e020a */
[----:B----4-:R-:W4:Y:S03]  /*1b5600*/  LDL.LU R231, [R1+0x1698] ;  /* 0x0016980001e77983 */ /* 0x010f260000300800 */
[----:B------:R-:W4:Y:S02]  /*1b5610*/  LDL.LU R195, [R1+0xec8] ;  /* 0x000ec80001c37983 */ /* 0x000f240000300800 */
        /* <DEDUP_REMOVED lines=11> */
[----:B------:R-:W-:Y:S02]  /*1b56d0*/  IADD3 R188, R189, c[0x0][0x198], RZ ;  /* 0x00006600bdbc7a10 */ /* 0x000fe40007ffe0ff */
[----:B------:R-:W-:Y:S01]  /*1b56e0*/  ISETP.LT.AND P2, PT, R191, c[0x0][0x178], !P0 ;  /* 0x00005e00bf007a0c */ /* 0x000fe20004741270 */
[----:B------:R-:W-:-:S04]  /*1b56f0*/  IMAD.WIDE R2, R189, 0x4, R6 ;  /* 0x00000004bd027825 */ /* 0x000fc800078e0206 */
[----:B------:R-:W-:Y:S01]  /*1b5700*/  IMAD.WIDE R12, R188, 0x4, R4 ;  /* 0x00000004bc0c7825 */ /* 0x000fe200078e0204 */
[----:B------:R-:W-:-:S03]  /*1b5710*/  ISETP.LT.AND P4, PT, R190, c[0x0][0x178], !P0 ;  /* 0x00005e00be007a0c */ /* 0x000fc60004781270 */
[----:B------:R-:W-:Y:S01]  /*1b5720*/  IMAD.WIDE R14, R188, 0x4, R10 ;  /* 0x00000004bc0e7825 */ /* 0x000fe200078e020a */
[----:B---3--:R-:W-:Y:S01]  /*1b5730*/  ISETP.GE.AND P0, PT, R192, c[0x0][0x17c], PT ;  /* 0x00005f00c0007a0c */ /* 0x008fe20003f06270 */
[----:B------:R1:W-:Y:S02]  /*1b5740*/  @P3 STG.E [R2.64], R230 ;  /* 0x000000e602003986 */ /* 0x0003e4000c101904 */
[----:B------:R3:W-:Y:S01]  /*1b5750*/  @P5 STG.E [R12.64], R194 ;  /* 0x000000c20c005986 */ /* 0x0007e2000c101904 */
[----:B------:R-:W-:Y:S01]  /*1b5760*/  ISETP.LT.AND P3, PT, R197, c[0x0][0x178], !P0 ;  /* 0x00005e00c5007a0c */ /* 0x000fe20004761270 */
[----:B------:R4:W-:Y:S01]  /*1b5770*/  @P6 STG.E [R14.64], R199 ;  /* 0x000000c70e006986 */ /* 0x0009e2000c101904 */
[----:B------:R-:W-:Y:S02]  /*1b5780*/  ISETP.LT.AND P5, PT, R196, c[0x0][0x178], !P0 ;  /* 0x00005e00c4007a0c */ /* 0x000fe400047a1270 */
[----:B------:R-:W-:Y:S01]  /*1b5790*/  ISETP.LT.AND P6, PT, R191, c[0x0][0x178], !P0 ;  /* 0x00005e00bf007a0c */ /* 0x000fe200047c1270 */
[----:B-1----:R-:W-:-:S04]  /*1b57a0*/  IMAD.WIDE R2, R188, 0x4, R8 ;  /* 0x00000004bc027825 */ /* 0x002fc800078e0208 */
[C---:B---3--:R-:W-:Y:S01]  /*1b57b0*/  IMAD.WIDE R12, R188.reuse, 0x4, R6 ;  /* 0x00000004bc0c7825 */ /* 0x048fe200078e0206 */
[----:B------:R-:W-:Y:S01]  /*1b57c0*/  IADD3 R188, R188, c[0x0][0x198], RZ ;  /* 0x00006600bcbc7a10 */ /* 0x000fe20007ffe0ff */
[----:B------:R-:W3:Y:S04]  /*1b57d0*/  LDL.LU R230, [R1+0xecc] ;  /* 0x000ecc0001e67983 */ /* 0x000ee80000300800 */
[----:B----4-:R1:W-:Y:S01]  /*1b57e0*/  @P2 STG.E [R2.64], R231 ;  /* 0x000000e702002986 */ /* 0x0103e2000c101904 */
[----:B------:R4:W-:Y:S02]  /*1b57f0*/  @P4 STG.E [R12.64], R195 ;  /* 0x000000c30c004986 */ /* 0x0009e4000c101904 */
[----:B------:R-:W3:Y:S02]  /*1b5800*/  LDL.LU R192, [R1+0x1718] ;  /* 0x0017180001c07983 */ /* 0x000ee40000300800 */
[C---:B------:R-:W-:Y:S01]  /*1b5810*/  IMAD.WIDE R14, R188.reuse, 0x4, R8 ;  /* 0x00000004bc0e7825 */ /* 0x040fe200078e0208 */
[----:B------:R-:W3:Y:S03]  /*1b5820*/  LDL.LU R194, [R1+0x16c8] ;  /* 0x0016c80001c27983 */ /* 0x000ee60000300800 */
[----:B------:R-:W3:Y:S02]  /*1b5830*/  LDL.LU R199, [R1+0x1668] ;  /* 0x0016680001c77983 */ /* 0x000ee40000300800 */
[----:B-1----:R-:W-:-:S04]  /*1b5840*/  IMAD.WIDE R2, R188, 0x4, R4 ;  /* 0x00000004bc027825 */ /* 0x002fc800078e0204 */
[C---:B----4-:R-:W-:Y:S01]  /*1b5850*/  IMAD.WIDE R12, R188.reuse, 0x4, R10 ;  /* 0x00000004bc0c7825 */ /* 0x050fe200078e020a */
[----:B------:R-:W4:Y:S01]  /*1b5860*/  LDL.LU R231, [R1+0x17ac] ;  /* 0x0017ac0001e77983 */ /* 0x000f220000300800 */
[C---:B------:R-:W-:Y:S02]  /*1b5870*/  IADD3 R189, R188.reuse, c[0x0][0x198], RZ ;  /* 0x00006600bcbd7a10 */ /* 0x040fe40007ffe0ff */
[----:B--2---:R-:W-:Y:S01]  /*1b5880*/  ISETP.GE.AND P2, PT, R193, c[0x0][0x17c], PT ;  /* 0x00005f00c1007a0c */ /* 0x004fe20003f46270 */
[----:B------:R1:W-:Y:S01]  /*1b5890*/  @P3 STG.E [R2.64], R198 ;  /* 0x000000c602003986 */ /* 0x0003e2000c101904 */
[----:B------:R2:W-:Y:S03]  /*1b58a0*/  @P5 STG.E [R12.64], R228 ;  /* 0x000000e40c005986 */ /* 0x0005e6000c101904 */
[----:B------:R-:W4:Y:S01]  /*1b58b0*/  LDL.LU R193, [R1+0x5d04] ;  /* 0x005d040001c17983 */ /* 0x000f220000300800 */
        /* <DEDUP_REMOVED lines=20> */
[----:B----4-:R-:W-:Y:S02]  /*1b5a00*/  ISETP.GE.AND P0, PT, R193, c[0x0][0x17c], PT ;  /* 0x00005f00c1007a0c */ /* 0x010fe40003f06270 */
        /* <DEDUP_REMOVED lines=87> */
[----:B----4-:R-:W-:Y:S01]  /*1b5f80*/  IMAD.WIDE R12, R189, 0x4, R8 ;  /* 0x00000004bd0c7825 */ /* 0x010fe200078e0208 */
[----:B------:R-:W4:Y:S03]  /*1b5f90*/  LDL.LU R231, [R1+0x8c0] ;  /* 0x0008c00001e77983 */ /* 0x000f260000300800 */
        /* <DEDUP_REMOVED lines=25> */
[----:B---3--:R-:W-:-:S04]  /*1b6130*/  IMAD.WIDE R12, R188, 0x4, R8 ;  /* 0x00000004bc0c7825 */ /* 0x008fc800078e0208 */
[----:B----4-:R-:W-:-:S04]  /*1b6140*/  IMAD.WIDE R14, R188, 0x4, R6 ;  /* 0x00000004bc0e7825 */ /* 0x010fc800078e0206 */
        /* <DEDUP_REMOVED lines=1810> */
[----:B------:R-:W-:-:S03]  /*1bd270*/  ISETP.LT.AND P2, PT, R191, c[0x0][0x178], !P0 ;  /* 0x00005e00bf007a0c */ /* 0x000fc60004741270 */
[----:B------:R-:W-:Y:S02]  /*1bd280*/  ISETP.LT.AND P0, PT, R190, c[0x0][0x178], !P0 ;  /* 0x00005e00be007a0c */ /* 0x000fe40004701270 */
[----:B------:R-:W-:-:S04]  /*1bd290*/  IMAD.WIDE R12, R188, 0x4, R4 ;  /* 0x00000004bc0c7825 */ /* 0x000fc800078e0204 */
[----:B------:R-:W-:Y:S01]  /*1bd2a0*/  IMAD.WIDE R14, R188, 0x4, R10 ;  /* 0x00000004bc0e7825 */ /* 0x000fe200078e020a */
[----:B---3--:R-:W-:Y:S01]  /*1bd2b0*/  ISETP.GE.AND P4, PT, R192, c[0x0][0x17c], PT ;  /* 0x00005f00c0007a0c */ /* 0x008fe20003f86270 */
[----:B------:R1:W-:Y:S02]  /*1bd2c0*/  @P3 STG.E [R2.64], R230 ;  /* 0x000000e602003986 */ /* 0x0003e4000c101904 */
[----:B------:R3:W-:Y:S02]  /*1bd2d0*/  @P5 STG.E [R12.64], R194 ;  /* 0x000000c20c005986 */ /* 0x0007e4000c101904 */
[----:B------:R4:W-:Y:S01]  /*1bd2e0*/  @P6 STG.E [R14.64], R199 ;  /* 0x000000c70e006986 */ /* 0x0009e2000c101904 */
[----:B------:R-:W-:Y:S02]  /*1bd2f0*/  ISETP.LT.AND P5, PT, R197, c[0x0][0x178], !P4 ;  /* 0x00005e00c5007a0c */ /* 0x000fe400067a1270 */
[----:B------:R-:W-:Y:S02]  /*1bd300*/  ISETP.LT.AND P6, PT, R196, c[0x0][0x178], !P4 ;  /* 0x00005e00c4007a0c */ /* 0x000fe400067c1270 */
[----:B------:R-:W-:-:S02]  /*1bd310*/  ISETP.LT.AND P3, PT, R191, c[0x0][0x178], !P4 ;  /* 0x00005e00bf007a0c */ /* 0x000fc40006761270 */
        /* <DEDUP_REMOVED lines=38> */
[----:B------:R-:W-:Y:S02]  /*1bd580*/  IADD3 R3, R2, c[0x0][0x198], RZ ;  /* 0x0000660002037a10 */ /* 0x000fe40007ffe0ff */
[----:B------:R-:W-:Y:S01]  /*1bd590*/  ISETP.LT.AND P5, PT, R196, c[0x0][0x178], !P2 ;  /* 0x00005e00c4007a0c */ /* 0x000fe200057a1270 */
[----:B------:R-:W-:-:S04]  /*1bd5a0*/  IMAD.WIDE R12, R2, 0x4, R8 ;  /* 0x00000004020c7825 */ /* 0x000fc800078e0208 */
[----:B------:R-:W-:Y:S01]  /*1bd5b0*/  IMAD.WIDE R14, R2, 0x4, R6 ;  /* 0x00000004020e7825 */ /* 0x000fe200078e0206 */
[----:B------:R-:W-:-:S03]  /*1bd5c0*/  ISETP.LT.AND P4, PT, R191, c[0x0][0x178], !P2 ;  /* 0x00005e00bf007a0c */ /* 0x000fc60005781270 */
[----:B------:R-:W-:Y:S01]  /*1bd5d0*/  IMAD.WIDE R188, R3, 0x4, R4 ;  /* 0x0000000403bc7825 */ /* 0x000fe200078e0204 */
[----:B------:R-:W-:Y:S02]  /*1bd5e0*/  ISETP.GE.AND P0, PT, R193, c[0x0][0x17c], PT ;  /* 0x00005f00c1007a0c */ /* 0x000fe40003f06270 */
[----:B------:R-:W3:Y:S04]  /*1bd5f0*/  LDL.LU R193, [R1+0x5ef0] ;  /* 0x005ef00001c17983 */ /* 0x000ee80000300800 */
[----:B------:R1:W-:Y:S01]  /*1bd600*/  @P3 STG.E [R12.64], R194 ;  /* 0x000000c20c003986 */ /* 0x0003e2000c101904 */
        /* <DEDUP_REMOVED lines=19> */
[----:B------:R-:W-:-:S04]  /*1bd740*/  IMAD.WIDE R14, R2, 0x4, R4 ;  /* 0x00000004020e7825 */ /* 0x000fc800078e0204 */
[----:B------:R-:W-:Y:S01]  /*1bd750*/  IMAD.WIDE R188, R2, 0x4, R10 ;  /* 0x0000000402bc7825 */ /* 0x000fe200078e020a */
[----:B------:R-:W-:Y:S01]  /*1bd760*/  ISETP.LT.AND P5, PT, R190, c[0x0][0x178], !P0 ;  /* 0x00005e00be007a0c */ /* 0x000fe200047a1270 */
[----:B---3--:R1:W-:Y:S02]  /*1bd770*/  @P2 STG.E [R12.64], R230 ;  /* 0x000000e60c002986 */ /* 0x0083e4000c101904 */
[----:B------:R3:W-:Y:S02]  /*1bd780*/  @P6 STG.E [R14.64], R195 ;  /* 0x000000c30e006986 */ /* 0x0007e4000c101904 */
[----:B------:R4:W-:Y:S01]  /*1bd790*/  @P3 STG.E [R188.64], R198 ;  /* 0x000000c6bc003986 */ /* 0x0009e2000c101904 */
[----:B------:R-:W-:Y:S02]  /*1bd7a0*/  ISETP.LT.AND P3, PT, R197, c[0x0][0x178], !P1 ;  /* 0x00005e00c5007a0c */ /* 0x000fe40004f61270 */
[----:B------:R-:W-:Y:S02]  /*1bd7b0*/  ISETP.LT.AND P6, PT, R196, c[0x0][0x178], !P1 ;  /* 0x00005e00c4007a0c */ /* 0x000fe40004fc1270 */
[----:B------:R-:W-:-:S02]  /*1bd7c0*/  ISETP.LT.AND P2, PT, R191, c[0x0][0x178], !P1 ;  /* 0x00005e00bf007a0c */ /* 0x000fc40004f41270 */
[C---:B------:R-:W-:Y:S01]  /*1bd7d0*/  IADD3 R3, R2.reuse, c[0x0][0x198], RZ ;  /* 0x0000660002037a10 */ /* 0x040fe20007ffe0ff */
[----:B-1----:R-:W-:-:S04]  /*1bd7e0*/  IMAD.WIDE R12, R2, 0x4, R8 ;  /* 0x00000004020c7825 */ /* 0x002fc800078e0208 */
[----:B---3--:R-:W-:-:S04]  /*1bd7f0*/  IMAD.WIDE R14, R2, 0x4, R6 ;  /* 0x00000004020e7825 */ /* 0x008fc800078e0206 */
[----:B----4-:R-:W-:Y:S01]  /*1bd800*/  IMAD.WIDE R188, R3, 0x4, R4 ;  /* 0x0000000403bc7825 */ /* 0x010fe200078e0204 */
[----:B------:R-:W-:Y:S01]  /*1bd810*/  ISETP.GE.AND P0, PT, R193, c[0x0][0x17c], PT ;  /* 0x00005f00c1007a0c */ /* 0x000fe20003f06270 */
        /* <DEDUP_REMOVED lines=39> */
[C---:B------:R-:W-:Y:S01]  /*1bda90*/  IMAD.WIDE R188, R3.reuse, 0x4, R4 ;  /* 0x0000000403bc7825 */ /* 0x040fe200078e0204 */
        /* <DEDUP_REMOVED lines=34> */
[C---:B----4-:R-:W-:Y:S01]  /*1bdcc0*/  IMAD.WIDE R188, R3.reuse, 0x4, R4 ;  /* 0x0000000403bc7825 */ /* 0x050fe200078e0204 */
        /* <DEDUP_REMOVED lines=116> */
[----:B------:R-:W-:-:S04]  /*1be410*/  IMAD.WIDE R12, R2, 0x4, R8 ;  /* 0x00000004020c7825 */ /* 0x000fc800078e0208 */
[----:B------:R-:W-:-:S04]  /*1be420*/  IMAD.WIDE R188, R3, 0x4, R4 ;  /* 0x0000000403bc7825 */ /* 0x000fc800078e0204 */
[----:B------:R-:W4:Y:S01]  /*1be430*/  LDL.LU R192, [R1+0x5f2c] ;  /* 0x005f2c0001c07983 */ /* 0x000f220000300800 */
[----:B------:R1:W-:Y:S01]  /*1be440*/  @P3 STG.E [R12.64], R195 ;  /* 0x000000c30c003986 */ /* 0x0003e2000c101904 */
        /* <DEDUP_REMOVED lines=29> */
[----:B--2---:R-:W-:-:S04]  /*1be620*/  ISETP.GE.AND P0, PT, R193, c[0x0][0x17c], PT ;  /* 0x00005f00c1007a0c */ /* 0x004fc80003f06270 */
[----:B------:R-:W-:Y:S02]  /*1be630*/  ISETP.LT.AND P3, PT, R197, c[0x0][0x178], !P0 ;  /* 0x00005e00c5007a0c */ /* 0x000fe40004761270 */
[----:B------:R-:W-:Y:S02]  /*1be640*/  ISETP.LT.AND P6, PT, R196, c[0x0][0x178], !P0 ;  /* 0x00005e00c4007a0c */ /* 0x000fe400047c1270 */
[----:B------:R-:W-:Y:S02]  /*1be650*/  ISETP.LT.AND P2, PT, R191, c[0x0][0x178], !P0 ;  /* 0x00005e00bf007a0c */ /* 0x000fe40004741270 */
[----:B----4-:R-:W-:Y:S02]  /*1be660*/  ISETP.GE.AND P1, PT, R192, c[0x0][0x17c], PT ;  /* 0x00005f00c0007a0c */ /* 0x010fe40003f26270 */
[----:B------:R-:W2:Y:S01]  /*1be670*/  LDL.LU R192, [R1+0x18c8] ;  /* 0x0018c80001c07983 */ /* 0x000ea20000300800 */
[----:B------:R-:W4:Y:S02]  /*1be680*/  LDL.LU R194, [R1+0xc58] ;  /* 0x000c580001c27983 */ /* 0x000f240000300800 */
[----:B------:R-:W2:Y:S01]  /*1be690*/  LDL.LU R199, [R1+0x868] ;  /* 0x0008680001c77983 */ /* 0x000ea20000300800 */
[----:B---3--:R1:W-:Y:S01]  /*1be6a0*/  @P4 STG.E [R2.64], R231 ;  /* 0x000000e702004986 */ /* 0x0083e2000c101904 */
[----:B------:R3:W-:Y:S01]  /*1be6b0*/  @P5 STG.E [R12.64], R195 ;  /* 0x000000c30c005986 */ /* 0x0007e2000c101904 */
[----:B------:R-:W-:Y:S01]  /*1be6c0*/  ISETP.GE.AND P4, PT, R189, c[0x0][0x17c], PT ;  /* 0x00005f00bd007a0c */ /* 0x000fe20003f86270 */
[----:B------:R-:W-:-:S02]  /*1be6d0*/  IADD3 R189, R188, c[0x0][0x198], RZ ;  /* 0x00006600bcbd7a10 */ /* 0x000fc40007ffe0ff */
[----:B-1----:R-:W-:-:S04]  /*1be6e0*/  IMAD.WIDE R2, R188, 0x4, R4 ;  /* 0x00000004bc027825 */ /* 0x002fc800078e0204 */
[C---:B---3--:R-:W-:Y:S01]  /*1be6f0*/  IMAD.WIDE R12, R188.reuse, 0x4, R10 ;  /* 0x00000004bc0c7825 */ /* 0x048fe200078e020a */
[----:B------:R-:W3:Y:S04]  /*1be700*/  LDL.LU R231, [R1+0x1bac] ;  /* 0x001bac0001e77983 */ /* 0x000ee80000300800 */
[----:B------:R1:W-:Y:S01]  /*1be710*/  @P3 STG.E [R2.64], R198 ;  /* 0x000000c602003986 */ /* 0x0003e2000c101904 */
[----:B------:R1:W-:Y:S02]  /*1be720*/  @P6 STG.E [R12.64], R228 ;  /* 0x000000e40c006986 */ /* 0x0003e4000c101904 */
[----:B------:R-:W2:Y:S02]  /*1be730*/  LDL.LU R193, [R1+0x5f34] ;  /* 0x005f340001c17983 */ /* 0x000ea40000300800 */
[----:B------:R1:W-:Y:S02]  /*1be740*/  @P2 STG.E [R14.64], R229 ;  /* 0x000000e50e002986 */ /* 0x0003e4000c101904 */
[----:B-1----:R-:W-:Y:S01]  /*1be750*/  IMAD.WIDE R2, R188, 0x4, R6 ;  /* 0x00000004bc027825 */ /* 0x002fe200078e0206 */
[----:B------:R-:W2:Y:S03]  /*1be760*/  LDL.LU R228, [R1+0x18cc] ;  /* 0x0018cc0001e47983 */ /* 0x000ea60000300800 */
        /* <DEDUP_REMOVED lines=17> */
[C---:B------:R-:W-:Y:S01]  /*1be880*/  IADD3 R188, R189.reuse, c[0x0][0x198], RZ ;  /* 0x00006600bdbc7a10 */ /* 0x040fe20007ffe0ff */
[----:B------:R-:W-:Y:S01]  /*1be890*/  IMAD.WIDE R2, R189, 0x4, R8 ;  /* 0x00000004bd027825 */ /* 0x000fe200078e0208 */
[----:B------:R-:W-:-:S03]  /*1be8a0*/  ISETP.LT.AND P5, PT, R196, c[0x0][0x178], !P4 ;  /* 0x00005e00c4007a0c */ /* 0x000fc600067a1270 */
[----:B------:R-:W-:-:S04]  /*1be8b0*/  IMAD.WIDE R12, R189, 0x4, R6 ;  /* 0x00000004bd0c7825 */ /* 0x000fc800078e0206 */
[C---:B------:R-:W-:Y:S01]  /*1be8c0*/  IMAD.WIDE R14, R188.reuse, 0x4, R4 ;  /* 0x00000004bc0e7825 */ /* 0x040fe200078e0204 */
[----:B------:R-:W-:Y:S02]  /*1be8d0*/  ISETP.LT.AND P3, PT, R191, c[0x0][0x178], !P4 ;  /* 0x00005e00bf007a0c */ /* 0x000fe40006761270 */
[----:B------:R-:W-:Y:S02]  /*1be8e0*/  ISETP.GE.AND P0, PT, R193, c[0x0][0x17c], PT ;  /* 0x00005f00c1007a0c */ /* 0x000fe40003f06270 */
[----:B------:R-:W2:Y:S04]  /*1be8f0*/  LDL.LU R193, [R1+0x5f3c] ;  /* 0x005f3c0001c17983 */ /* 0x000ea80000300800 */
[----:B----4-:R1:W-:Y:S01]  /*1be900*/  @P2 STG.E [R2.64], R194 ;  /* 0x000000c202002986 */ /* 0x0103e2000c101904 */
[----:B------:R-:W-:Y:S02]  /*1be910*/  @P1 STG.E [R12.64], R199 ;  /* 0x000000c70c001986 */ /* 0x000fe4000c101904 */
[----:B---3--:R3:W-:Y:S02]  /*1be920*/  @P6 STG.E [R14.64], R231 ;  /* 0x000000e70e006986 */ /* 0x0087e4000c101904 */
[C---:B-1----:R-:W-:Y:S01]  /*1be930*/  IMAD.WIDE R2, R188.reuse, 0x4, R10 ;  /* 0x00000004bc027825 */ /* 0x042fe200078e020a */
[----:B---3--:R-:W3:Y:S03]  /*1be940*/  LDL.LU R231, [R1+0x14f8] ;  /* 0x0014f80001e77983 */ /* 0x008ee60000300800 */
        /* <DEDUP_REMOVED lines=12> */
[C---:B------:R-:W-:Y:S01]  /*1bea10*/  IADD3 R189, R188.reuse, c[0x0][0x198], RZ ;  /* 0x00006600bcbd7a10 */ /* 0x040fe20007ffe0ff */
[----:B------:R-:W-:Y:S01]  /*1bea20*/  IMAD.WIDE R2, R188, 0x4, R6 ;  /* 0x00000004bc027825 */ /* 0x000fe200078e0206 */
[----:B------:R-:W-:Y:S02]  /*1bea30*/  ISETP.LT.AND P3, PT, R191, c[0x0][0x178], !P0 ;  /* 0x00005e00bf007a0c */ /* 0x000fe40004761270 */
[----:B------:R-:W-:Y:S01]  /*1bea40*/  ISETP.LT.AND P5, PT, R190, c[0x0][0x178], !P0 ;  /* 0x00005e00be007a0c */ /* 0x000fe200047a1270 */
[----:B------:R-:W-:-:S04]  /*1bea50*/  IMAD.WIDE R12, R189, 0x4, R4 ;  /* 0x00000004bd0c7825 */ /* 0x000fc800078e0204 */
[----:B------:R-:W-:Y:S01]  /*1bea60*/  IMAD.WIDE R14, R189, 0x4, R10 ;  /* 0x00000004bd0e7825 */ /* 0x000fe200078e020a */
[----:B------:R1:W-:Y:S03]  /*1bea70*/  @P4 STG.E [R2.64], R230 ;  /* 0x000000e602004986 */ /* 0x0003e6000c101904 */
[----:B------:R3:W-:Y:S02]  /*1bea80*/  @P6 STG.E [R12.64], R195 ;  /* 0x000000c30c006986 */ /* 0x0007e4000c101904 */
[----:B------:R4:W-:Y:S01]  /*1bea90*/  @P2 STG.E [R14.64], R198 ;  /* 0x000000c60e002986 */ /* 0x0009e2000c101904 */
[----:B------:R-:W-:Y:S02]  /*1beaa0*/  ISETP.LT.AND P2, PT, R197, c[0x0][0x178], !P1 ;  /* 0x00005e00c5007a0c */ /* 0x000fe40004f41270 */
[----:B------:R-:W-:Y:S02]  /*1beab0*/  ISETP.LT.AND P6, PT, R196, c[0x0][0x178], !P1 ;  /* 0x00005e00c4007a0c */ /* 0x000fe40004fc1270 */
[----:B------:R-:W-:Y:S01]  /*1beac0*/  ISETP.LT.AND P4, PT, R191, c[0x0][0x178], !P1 ;  /* 0x00005e00bf007a0c */ /* 0x000fe20004f81270 */
[----:B-1----:R-:W-:-:S04]  /*1bead0*/  IMAD.WIDE R2, R189, 0x4, R8 ;  /* 0x00000004bd027825 */ /* 0x002fc800078e0208 */
[C---:B---3--:R-:W-:Y:S01]  /*1beae0*/  IMAD.WIDE R12, R189.reuse, 0x4, R6 ;  /* 0x00000004bd0c7825 */ /* 0x048fe200078e0206 */
[----:B------:R-:W-:Y:S02]  /*1beaf0*/  IADD3 R189, R189, c[0x0][0x198], RZ ;  /* 0x00006600bdbd7a10 */ /* 0x000fe40007ffe0ff */
[----:B------:R-:W-:Y:S01]  /*1beb00*/  ISETP.GE.AND P0, PT, R193, c[0x0][0x17c], PT ;  /* 0x00005f00c1007a0c */ /* 0x000fe20003f06270 */
[----:B------:R-:W3:Y:S04]  /*1beb10*/  LDL.LU R230, [R1+0xb0c] ;  /* 0x000b0c0001e67983 */ /* 0x000ee80000300800 */
[----:B------:R1:W-:Y:S01]  /*1beb20*/  @P3 STG.E [R2.64], R231 ;  /* 0x000000e702003986 */ /* 0x0003e2000c101904 */
[----:B----4-:R4:W-:Y:S02]  /*1beb30*/  @P5 STG.E [R12.64], R194 ;  /* 0x000000c20c005986 */ /* 0x0109e4000c101904 */
        /* <DEDUP_REMOVED lines=36> */
[----:B------:R-:W-:Y:S01]  /*1bed80*/  IMAD.WIDE R14, R189, 0x4, R4 ;  /* 0x00000004bd0e7825 */ /* 0x000fe200078e0204 */
[----:B------:R-:W-:Y:S02]  /*1bed90*/  ISETP.LT.AND P2, PT, R191, c[0x0][0x178], !P3 ;  /* 0x00005e00bf007a0c */ /* 0x000fe40005f41270 */
[----:B----4-:R-:W-:Y:S02]  /*1beda0*/  ISETP.GE.AND P1, PT, R192, c[0x0][0x17c], PT ;  /* 0x00005f00c0007a0c */ /* 0x010fe40003f26270 */
[----:B------:R-:W4:Y:S04]  /*1bedb0*/  LDL.LU R192, [R1+0x5f50] ;  /* 0x005f500001c07983 */ /* 0x000f280000300800 */
[----:B------:R1:W-:Y:S01]  /*1bedc0*/  @P4 STG.E [R2.64], R195 ;  /* 0x000000c302004986 */ /* 0x0003e2000c101904 */
        /* <DEDUP_REMOVED lines=31> */
[----:B----4-:R-:W-:Y:S01]  /*1befc0*/  ISETP.GE.AND P1, PT, R192, c[0x0][0x17c], PT ;  /* 0x00005f00c0007a0c */ /* 0x010fe20003f26270 */
[----:B------:R-:W3:Y:S04]  /*1befd0*/  LDL.LU R230, [R1+0x150c] ;  /* 0x00150c0001e67983 */ /* 0x000ee80000300800 */
[----:B------:R1:W-:Y:S01]  /*1befe0*/  @P2 STG.E [R2.64], R231 ;  /* 0x000000e702002986 */ /* 0x0003e2000c101904 */
        /* <DEDUP_REMOVED lines=115> */
[----:B----4-:R-:W-:Y:S02]  /*1bf720*/  ISETP.GE.AND P1, PT, R192, c[0x0][0x17c], PT ;  /* 0x00005f00c0007a0c */ /* 0x010fe40003f26270 */
[----:B------:R-:W4:Y:S04]  /*1bf730*/  LDL.LU R192, [R1+0x5f6c] ;  /* 0x005f6c0001c07983 */ /* 0x000f280000300800 */
[----:B------:R1:W-:Y:S01]  /*1bf740*/  @P2 STG.E [R2.64], R195 ;  /* 0x000000c302002986 */ /* 0x0003e2000c101904 */
[----:B------:R3:W-:Y:S02]  /*1bf750*/  @P0 STG.E [R12.64], R198 ;  /* 0x000000c60c000986 */ /* 0x0007e4000c101904 */
        /* <DEDUP_REMOVED lines=21> */
[----:B------:R1:W-:Y:S02]  /*1bf8b0*/  @P4 STG.E [R2.64], R230 ;  /* 0x000000e602004986 */ /* 0x0003e4000c101904 */
[----:B------:R3:W-:Y:S02]  /*1bf8c0*/  @P6 STG.E [R12.64], R194 ;  /* 0x000000c20c006986 */ /* 0x0007e4000c101904 */
[----:B------:R3:W-:Y:S01]  /*1bf8d0*/  @P2 STG.E [R14.64], R199 ;  /* 0x000000c70e002986 */ /* 0x0007e2000c101904 */
[----:B------:R-:W-:Y:S02]  /*1bf8e0*/  ISETP.LT.AND P2, PT, R197, c[0x0][0x178], !P0 ;  /* 0x00005e00c5007a0c */ /* 0x000fe40004741270 */
[----:B------:R-:W-:Y:S02]  /*1bf8f0*/  ISETP.LT.AND P6, PT, R196, c[0x0][0x178], !P0 ;  /* 0x00005e00c4007a0c */ /* 0x000fe400047c1270 */
[----:B------:R-:W-:-:S02]  /*1bf900*/  ISETP.LT.AND P4, PT, R191, c[0x0][0x178], !P0 ;  /* 0x00005e00bf007a0c */ /* 0x000fc40004781270 */
[----:B----4-:R-:W-:Y:S02]  /*1bf910*/  ISETP.GE.AND P1, PT, R192, c[0x0][0x17c], PT ;  /* 0x00005f00c0007a0c */ /* 0x010fe40003f26270 */
[C---:B-1----:R-:W-:Y:S01]  /*1bf920*/  IADD3 R3, R188.reuse, c[0x0][0x198], RZ ;  /* 0x00006600bc037a10 */ /* 0x042fe20007ffe0ff */
[----:B---3--:R-:W-:-:S04]  /*1bf930*/  IMAD.WIDE R12, R188, 0x4, R8 ;  /* 0x00000004bc0c7825 */ /* 0x008fc800078e0208 */
[----:B------:R-:W-:-:S04]  /*1bf940*/  IMAD.WIDE R14, R188, 0x4, R6 ;  /* 0x00000004bc0e7825 */ /* 0x000fc800078e0206 */
        /* <DEDUP_REMOVED lines=193> */
[----:B------:R-:W-:Y:S01]  /*1c0560*/  ISETP.GE.AND P0, PT, R193, c[0x0][0x17c], PT ;  /* 0x00005f00c1007a0c */ /* 0x000fe20003f06270 */
[----:B------:R1:W-:Y:S02]  /*1c0570*/  @P2 STG.E [R12.64], R194 ;  /* 0x000000c20c002986 */ /* 0x0003e4000c101904 */
[----:B------:R-:W-:Y:S02]  /*1c0580*/  @P1 STG.E [R14.64], R199 ;  /* 0x000000c70e001986 */ /* 0x000fe4000c101904 */
[----:B----4-:R4:W-:Y:S01]  /*1c0590*/  @P6 STG.E [R188.64], R231 ;  /* 0x000000e7bc006986 */ /* 0x0109e2000c101904 */
[----:B-1----:R-:W3:Y:S01]  /*1c05a0*/  LDL.LU R194, [R1+0x5fac] ;  /* 0x005fac0001c27983 */ /* 0x002ee20000300800 */
[----:B----4-:R-:W4:Y:S02]  /*1c05b0*/  LDL.LU R231, [R1+0x1d60] ;  /* 0x001d600001e77983 */ /* 0x010f240000300800 */
[----:B------:R-:W-:-:S04]  /*1c05c0*/  IMAD.WIDE R12, R3, 0x4, R10 ;  /* 0x00000004030c7825 */ /* 0x000fc800078e020a */
[----:B------:R-:W4:Y:S02]  /*1c05d0*/  LDL.LU R193, [R1+0x1d00] ;  /* 0x001d000001c17983 */ /* 0x000f240000300800 */
[----:B------:R-:W-:Y:S01]  /*1c05e0*/  IMAD.WIDE R14, R3, 0x4, R8 ;  /* 0x00000004030e7825 */ /* 0x000fe200078e0208 */
[----:B------:R1:W-:Y:S04]  /*1c05f0*/  @P5 STG.E [R12.64], R228 ;  /* 0x000000e40c005986 */ /* 0x0003e8000c101904 */
        /* <DEDUP_REMOVED lines=98> */
[----:B--2---:R-:W-:Y:S02]  /*1c0c20*/  ISETP.GE.AND P0, PT, R194, c[0x0][0x17c], PT ;  /* 0x00005f00c2007a0c */ /* 0x004fe40003f06270 */
[----:B------:R-:W2:Y:S01]  /*1c0c30*/  LDL.LU R194, [R1+0x18a8] ;  /* 0x0018a80001c27983 */ /* 0x000ea20000300800 */
[----:B------:R-:W2:Y:S01]  /*1c0c40*/  LDL.LU R193, [R1+0xc38] ;  /* 0x000c380001c17983 */ /* 0x000ea20000300800 */
[----:B------:R-:W-:-:S02]  /*1c0c50*/  ISETP.LT.AND P4, PT, R197, c[0x0][0x178], !P0 ;  /* 0x00005e00c5007a0c */ /* 0x000fc40004781270 */
[----:B------:R-:W-:Y:S02]  /*1c0c60*/  ISETP.LT.AND P6, PT, R196, c[0x0][0x178], !P0 ;  /* 0x00005e00c4007a0c */ /* 0x000fe400047c1270 */
[----:B------:R-:W-:Y:S01]  /*1c0c70*/  ISETP.LT.AND P3, PT, R191, c[0x0][0x178], !P0 ;  /* 0x00005e00bf007a0c */ /* 0x000fe20004761270 */
[----:B------:R-:W2:Y:S01]  /*1c0c80*/  LDL.LU R199, [R1+0x848] ;  /* 0x0008480001c77983 */ /* 0x000ea20000300800 */
[----:B----4-:R-:W-:-:S03]  /*1c0c90*/  ISETP.GE.AND P1, PT, R192, c[0x0][0x17c], PT ;  /* 0x00005f00c0007a0c */ /* 0x010fc60003f26270 */
[----:B---3--:R1:W-:Y:S01]  /*1c0ca0*/  @P2 STG.E [R2.64], R231 ;  /* 0x000000e702002986 */ /* 0x0083e2000c101904 */
[----:B------:R3:W-:Y:S01]  /*1c0cb0*/  @P5 STG.E [R12.64], R195 ;  /* 0x000000c30c005986 */ /* 0x0007e2000c101904 */
[----:B------:R-:W-:Y:S01]  /*1c0cc0*/  ISETP.GE.AND P2, PT, R189, c[0x0][0x17c], PT ;  /* 0x00005f00bd007a0c */ /* 0x000fe20003f46270 */
[C---:B------:R-:W-:Y:S02]  /*1c0cd0*/  IADD3 R189, R188.reuse, c[0x0][0x198], RZ ;  /* 0x00006600bcbd7a10 */ /* 0x040fe40007ffe0ff */
        /* <DEDUP_REMOVED lines=8> */
[----:B----4-:R-:W4:Y:S03]  /*1c0d60*/  LDL.LU R228, [R1+0x18ac] ;  /* 0x0018ac0001e47983 */ /* 0x010f260000300800 */
[----:B------:R-:W3:Y:S02]  /*1c0d70*/  LDL.LU R229, [R1+0xc3c] ;  /* 0x000c3c0001e57983 */ /* 0x000ee40000300800 */
[----:B------:R-:W3:Y:S01]  /*1c0d80*/  LDL.LU R188, [R1+0x1ce8] ;  /* 0x001ce80001bc7983 */ /* 0x000ee20000300800 */
[----:B------:R-:W-:-:S02]  /*1c0d90*/  ISETP.LT.AND P0, PT, R190, c[0x0][0x178], !P0 ;  /* 0x00005e00be007a0c */ /* 0x000fc40004701270 */
[----:B------:R-:W-:Y:S02]  /*1c0da0*/  ISETP.LT.AND P5, PT, R197, c[0x0][0x178], !P1 ;  /* 0x00005e00c5007a0c */ /* 0x000fe40004fa1270 */
[----:B------:R-:W-:Y:S01]  /*1c0db0*/  ISETP.LT.AND P4, PT, R196, c[0x0][0x178], !P1 ;  /* 0x00005e00c4007a0c */ /* 0x000fe20004f81270 */
[----:B------:R-:W-:-:S04]  /*1c0dc0*/  IMAD.WIDE R12, R189, 0x4, R4 ;  /* 0x00000004bd0c7825 */ /* 0x000fc800078e0204 */
[----:B------:R-:W-:Y:S01]  /*1c0dd0*/  IMAD.WIDE R14, R189, 0x4, R10 ;  /* 0x00000004bd0e7825 */ /* 0x000fe200078e020a */
[----:B------:R-:W-:-:S03]  /*1c0de0*/  ISETP.LT.AND P3, PT, R191, c[0x0][0x178], !P1 ;  /* 0x00005e00bf007a0c */ /* 0x000fc60004f61270 */
[----:B------:R-:W-:Y:S01]  /*1c0df0*/  ISETP.LT.AND P1, PT, R190, c[0x0][0x178], !P1 ;  /* 0x00005e00be007a0c */ /* 0x000fe20004f21270 */
[----:B------:R-:W-:Y:S01]  /*1c0e00*/  ISETP.LT.AND P6, PT, R197, c[0x0][0x178], !P2 ;  /* 0x00005e00c5007a0c */ /* 0x000fe200057c1270 */
[----:B------:R1:W-:Y:S04]  /*1c0e10*/  @P0 STG.E [R2.64], R230 ;  /* 0x000000e602000986 */ /* 0x0003e8000c101904 */
[----:B-1----:R-:W4:Y:S01]  /*1c0e20*/  LDL.LU R230, [R1+0x84c] ;  /* 0x00084c0001e67983 */ /* 0x002f220000300800 */
[----:B------:R-:W4:Y:S02]  /*1c0e30*/  LDL.LU R195, [R1+0x1d38] ;  /* 0x001d380001c37983 */ /* 0x000f240000300800 */
[----:B------:R-:W4:Y:S02]  /*1c0e40*/  LDL.LU R198, [R1+0x1cd8] ;  /* 0x001cd80001c67983 */ /* 0x000f240000300800 */
[----:B------:R-:W-:Y:S01]  /*1c0e50*/  IMAD.WIDE R2, R189, 0x4, R8 ;  /* 0x00000004bd027825 */ /* 0x000fe200078e0208 */
[----:B--2---:R-:W-:Y:S01]  /*1c0e60*/  ISETP.GE.AND P0, PT, R192, c[0x0][0x17c], PT ;  /* 0x00005f00c0007a0c */ /* 0x004fe20003f06270 */
[----:B---3--:R1:W-:Y:S02]  /*1c0e70*/  @P5 STG.E [R12.64], R188 ;  /* 0x000000bc0c005986 */ /* 0x0083e4000c101904 */
[----:B------:R2:W-:Y:S01]  /*1c0e80*/  @P4 STG.E [R14.64], R194 ;  /* 0x000000c20e004986 */ /* 0x0005e2000c101904 */
[----:B------:R-:W-:-:S02]  /*1c0e90*/  ISETP.LT.AND P5, PT, R196, c[0x0][0x178], !P2 ;  /* 0x00005e00c4007a0c */ /* 0x000fc400057a1270 */
[----:B------:R-:W-:Y:S01]  /*1c0ea0*/  ISETP.LT.AND P4, PT, R191, c[0x0][0x178], !P2 ;  /* 0x00005e00bf007a0c */ /* 0x000fe20005781270 */
[----:B------:R3:W-:Y:S01]  /*1c0eb0*/  @P3 STG.E [R2.64], R193 ;  /* 0x000000c102003986 */ /* 0x0007e2000c101904 */
[----:B-1----:R-:W-:-:S03]  /*1c0ec0*/  IADD3 R188, R189, c[0x0][0x198], RZ ;  /* 0x00006600bdbc7a10 */ /* 0x002fc60007ffe0ff */
[----:B--2---:R-:W2:Y:S01]  /*1c0ed0*/  LDL.LU R194, [R1+0x5fd8] ;  /* 0x005fd80001c27983 */ /* 0x004ea20000300800 */
[----:B------:R-:W-:-:S04]  /*1c0ee0*/  IMAD.WIDE R12, R189, 0x4, R6 ;  /* 0x00000004bd0c7825 */ /* 0x000fc800078e0206 */
[----:B------:R-:W-:-:S04]  /*1c0ef0*/  IMAD.WIDE R14, R188, 0x4, R4 ;  /* 0x00000004bc0e7825 */ /* 0x000fc800078e0204 */
[----:B------:R-:W2:Y:S01]  /*1c0f00*/  LDL.LU R192, [R1+0x5fc8] ;  /* 0x005fc80001c07983 */ /* 0x000ea20000300800 */
[----:B------:R-:W-:Y:S01]  /*1c0f10*/  @P1 STG.E [R12.64], R199 ;  /* 0x000000c70c001986 */ /* 0x000fe2000c101904 */
[----:B------:R1:W-:Y:S02]  /*1c0f20*/  @P6 STG.E [R14.64], R231 ;  /* 0x000000e70e006986 */ /* 0x0003e4000c101904 */
[----:B---3--:R-:W-:-:S05]  /*1c0f30*/  IMAD.WIDE R2, R188, 0x4, R10 ;  /* 0x00000004bc027825 */ /* 0x008fca00078e020a */
[----:B----4-:R3:W-:Y:S04]  /*1c0f40*/  @P5 STG.E [R2.64], R228 ;  /* 0x000000e402005986 */ /* 0x0107e8000c101904 */
[----:B-1----:R-:W4:Y:S01]  /*1c0f50*/  LDL.LU R231, [R1+0x14d8] ;  /* 0x0014d80001e77983 */ /* 0x002f220000300800 */
[----:B------:R-:W4:Y:S02]  /*1c0f60*/  LDL.LU R193, [R1+0xae8] ;  /* 0x000ae80001c17983 */ /* 0x000f240000300800 */
[----:B------:R-:W-:-:S04]  /*1c0f70*/  IMAD.WIDE R12, R188, 0x4, R8 ;  /* 0x00000004bc0c7825 */ /* 0x000fc800078e0208 */
[----:B------:R-:W4:Y:S01]  /*1c0f80*/  LDL.LU R15, [R1+0x5fcc] ;  /* 0x005fcc00010f7983 */ /* 0x000f220000300800 */
[----:B------:R-:W4:Y:S04]  /*1c0f90*/  LDL.LU R199, [R1+0x1d3c] ;  /* 0x001d3c0001c77983 */ /* 0x000f280000300800 */
[----:B------:R1:W-:Y:S01]  /*1c0fa0*/  @P4 STG.E [R12.64], R229 ;  /* 0x000000e50c004986 */ /* 0x0003e2000c101904 */
[----:B---3--:R-:W3:Y:S03]  /*1c0fb0*/  LDL.LU R228, [R1+0x1cdc] ;  /* 0x001cdc0001e47983 */ /* 0x008ee60000300800 */
[----:B-1----:R-:W3:Y:S01]  /*1c0fc0*/  LDL.LU R229, [R1+0x14dc] ;  /* 0x0014dc0001e57983 */ /* 0x002ee20000300800 */
        /* <DEDUP_REMOVED lines=12> */
[C---:B-1----:R-:W-:Y:S01]  /*1c1090*/  IADD3 R188, R14.reuse, c[0x0][0x198], RZ ;  /* 0x000066000ebc7a10 */ /* 0x042fe20007ffe0ff */
[----:B------:R-:W-:-:S04]  /*1c10a0*/  IMAD.WIDE R2, R14, 0x4, R8 ;  /* 0x000000040e027825 */ /* 0x000fc800078e0208 */
[----:B------:R-:W-:Y:S01]  /*1c10b0*/  IMAD.WIDE R12, R14, 0x4, R6 ;  /* 0x000000040e0c7825 */ /* 0x000fe200078e0206 */
[----:B------:R-:W3:Y:S01]  /*1c10c0*/  LDL.LU R230, [R1+0xaec] ;  /* 0x000aec0001e67983 */ /* 0x000ee20000300800 */
[----:B------:R-:W-:Y:S02]  /*1c10d0*/  IADD3 R189, R188, c[0x0][0x198], RZ ;  /* 0x00006600bcbd7a10 */ /* 0x000fe40007ffe0ff */
[----:B--2---:R-:W-:Y:S02]  /*1c10e0*/  ISETP.GE.AND P1, PT, R194, c[0x0][0x17c], PT ;  /* 0x00005f00c2007a0c */ /* 0x004fe40003f26270 */
[----:B------:R-:W2:Y:S01]  /*1c10f0*/  LDL.LU R194, [R1+0x1d18] ;  /* 0x001d180001c27983 */ /* 0x000ea20000300800 */
[----:B------:R-:W2:Y:S01]  /*1c1100*/  LDL.LU R195, [R1+0x18b8] ;  /* 0x0018b80001c37983 */ /* 0x000ea20000300800 */
[----:B------:R-:W-:Y:S02]  /*1c1110*/  ISETP.LT.AND P3, PT, R197, c[0x0][0x178], !P1 ;  /* 0x00005e00c5007a0c */ /* 0x000fe40004f61270 */
[----:B------:R-:W-:-:S02]  /*1c1120*/  ISETP.LT.AND P6, PT, R196, c[0x0][0x178], !P1 ;  /* 0x00005e00c4007a0c */ /* 0x000fc40004fc1270 */
[----:B------:R-:W-:Y:S01]  /*1c1130*/  ISETP.LT.AND P2, PT, R191, c[0x0][0x178], !P1 ;  /* 0x00005e00bf007a0c */ /* 0x000fe20004f41270 */
[----:B------:R-:W2:Y:S01]  /*1c1140*/  LDL.LU R198, [R1+0xe38] ;  /* 0x000e380001c67983 */ /* 0x000ea20000300800 */
[----:B------:R-:W-:-:S03]  /*1c1150*/  ISETP.GE.AND P0, PT, R192, c[0x0][0x17c], PT ;  /* 0x00005f00c0007a0c */ /* 0x000fc60003f06270 */
[----:B----4-:R1:W-:Y:S01]  /*1c1160*/  @P4 STG.E [R2.64], R231 ;  /* 0x000000e702004986 */ /* 0x0103e2000c101904 */
[----:B------:R4:W-:Y:S01]  /*1c1170*/  @P5 STG.E [R12.64], R193 ;  /* 0x000000c10c005986 */ /* 0x0009e2000c101904 */
[----:B------:R-:W-:Y:S01]  /*1c1180*/  ISETP.GE.AND P4, PT, R15, c[0x0][0x17c], PT ;  /* 0x00005f000f007a0c */ /* 0x000fe20003f86270 */
[----:B------:R-:W-:-:S04]  /*1c1190*/  IMAD.WIDE R14, R188, 0x4, R8 ;  /* 0x00000004bc0e7825 */ /* 0x000fc800078e0208 */
[----:B-1----:R-:W-:-:S04]  /*1c11a0*/  IMAD.WIDE R2, R188, 0x4, R4 ;  /* 0x00000004bc027825 */ /* 0x002fc800078e0204 */
[C---:B----4-:R-:W-:Y:S01]  /*1c11b0*/  IMAD.WIDE R12, R188.reuse, 0x4, R10 ;  /* 0x00000004bc0c7825 */ /* 0x050fe200078e020a */
[----:B------:R-:W4:Y:S04]  /*1c11c0*/  LDL.LU R231, [R1+0x1d5c] ;  /* 0x001d5c0001e77983 */ /* 0x000f280000300800 */
[----:B------:R1:W-:Y:S01]  /*1c11d0*/  @P3 STG.E [R2.64], R199 ;  /* 0x000000c702003986 */ /* 0x0003e2000c101904 */
[----:B---3--:R3:W-:Y:S03]  /*1c11e0*/  @P6 STG.E [R12.64], R228 ;  /* 0x000000e40c006986 */ /* 0x0087e6000c101904 */
[----:B------:R-:W2:Y:S01]  /*1c11f0*/  LDL.LU R192, [R1+0x5fe0] ;  /* 0x005fe00001c07983 */ /* 0x000ea20000300800 */
[----:B------:R3:W-:Y:S02]  /*1c1200*/  @P2 STG.E [R14.64], R229 ;  /* 0x000000e50e002986 */ /* 0x0007e4000c101904 */
[----:B-1----:R-:W-:Y:S01]  /*1c1210*/  IMAD.WIDE R2, R188, 0x4, R6 ;  /* 0x00000004bc027825 */ /* 0x002fe200078e0206 */
[----:B---3--:R-:W3:Y:S03]  /*1c1220*/  LDL.LU R228, [R1+0x1d1c] ;  /* 0x001d1c0001e47983 */ /* 0x008ee60000300800 */
        /* <DEDUP_REMOVED lines=27> */
[----:B----4-:R1:W-:Y:S02]  /*1c13e0*/  @P6 STG.E [R14.64], R231 ;  /* 0x000000e70e006986 */ /* 0x0103e4000c101904 */
[----:B---3--:R-:W-:-:S05]  /*1c13f0*/  IMAD.WIDE R2, R188, 0x4, R10 ;  /* 0x00000004bc027825 */ /* 0x008fca00078e020a */
[----:B------:R3:W-:Y:S04]  /*1c1400*/  @P5 STG.E [R2.64], R228 ;  /* 0x000000e402005986 */ /* 0x0007e8000c101904 */
        /* <DEDUP_REMOVED lines=50> */
[----:B------:R-:W-:Y:S02]  /*1c1730*/  ISETP.LT.AND P2, PT, R196, c[0x0][0x178], !P1 ;  /* 0x00005e00c4007a0c */ /* 0x000fe40004f41270 */
[----:B------:R-:W-:Y:S01]  /*1c1740*/  ISETP.LT.AND P4, PT, R191, c[0x0][0x178], !P1 ;  /* 0x00005e00bf007a0c */ /* 0x000fe20004f81270 */
[----:B------:R-:W-:Y:S01]  /*1c1750*/  IMAD.WIDE R12, R189, 0x4, R4 ;  /* 0x00000004bd0c7825 */ /* 0x000fe200078e0204 */
[----:B------:R-:W-:Y:S02]  /*1c1760*/  ISETP.LT.AND P1, PT, R190, c[0x0][0x178], !P1 ;  /* 0x00005e00be007a0c */ /* 0x000fe40004f21270 */
[----:B------:R-:W-:Y:S01]  /*1c1770*/  ISETP.LT.AND P6, PT, R197, c[0x0][0x178], !P3 ;  /* 0x00005e00c5007a0c */ /* 0x000fe20005fc1270 */
[C---:B------:R-:W-:Y:S02]  /*1c1780*/  IMAD.WIDE R14, R189.reuse, 0x4, R10 ;  /* 0x00000004bd0e7825 */ /* 0x040fe400078e020a */
[----:B------:R1:W-:Y:S02]  /*1c1790*/  @P0 STG.E [R2.64], R230 ;  /* 0x000000e602000986 */ /* 0x0003e4000c101904 */
[----:B-1----:R-:W-:-:S02]  /*1c17a0*/  IMAD.WIDE R2, R189, 0x4, R8 ;  /* 0x00000004bd027825 */ /* 0x002fc400078e0208 */
[----:B------:R-:W4:Y:S02]  /*1c17b0*/  LDL.LU R230, [R1+0x1ccc] ;  /* 0x001ccc0001e67983 */ /* 0x000f240000300800 */
[----:B------:R-:W4:Y:S02]  /*1c17c0*/  LDL.LU R195, [R1+0x1dd8] ;  /* 0x001dd80001c37983 */ /* 0x000f240000300800 */
[----:B------:R-:W4:Y:S01]  /*1c17d0*/  LDL.LU R198, [R1+0x1da8] ;  /* 0x001da80001c67983 */ /* 0x000f220000300800 */
[----:B--2---:R-:W-:Y:S01]  /*1c17e0*/  ISETP.GE.AND P0, PT, R192, c[0x0][0x17c], PT ;  /* 0x00005f00c0007a0c */ /* 0x004fe20003f06270 */
[----:B---3--:R1:W-:Y:S01]  /*1c17f0*/  @P5 STG.E [R12.64], R188 ;  /* 0x000000bc0c005986 */ /* 0x0083e2000c101904 */
[----:B------:R2:W-:Y:S02]  /*1c1800*/  @P2 STG.E [R14.64], R194 ;  /* 0x000000c20e002986 */ /* 0x0005e4000c101904 */
[----:B------:R3:W-:Y:S01]  /*1c1810*/  @P4 STG.E [R2.64], R193 ;  /* 0x000000c102004986 */ /* 0x0007e2000c101904 */
[C---:B-1----:R-:W-:Y:S01]  /*1c1820*/  IADD3 R188, R189.reuse, c[0x0][0x198], RZ ;  /* 0x00006600bdbc7a10 */ /* 0x042fe20007ffe0ff */
[----:B------:R-:W-:Y:S01]  /*1c1830*/  IMAD.WIDE R12, R189, 0x4, R6 ;  /* 0x00000004bd0c7825 */ /* 0x000fe200078e0206 */
[----:B--2---:R-:W2:Y:S03]  /*1c1840*/  LDL.LU R194, [R1+0x5ff8] ;  /* 0x005ff80001c27983 */ /* 0x004ea60000300800 */
[----:B---3--:R-:W3:Y:S02]  /*1c1850*/  LDL.LU R193, [R1+0x5ffc] ;  /* 0x005ffc0001c17983 */ /* 0x008ee40000300800 */
[----:B------:R-:W-:Y:S01]  /*1c1860*/  IMAD.WIDE R14, R188, 0x4, R4 ;  /* 0x00000004bc0e7825 */ /* 0x000fe200078e0204 */
[----:B------:R-:W-:Y:S04]  /*1c1870*/  @P1 STG.E [R12.64], R199 ;  /* 0x000000c70c001986 */ /* 0x000fe8000c101904 */
[----:B----4-:R1:W-:Y:S04]  /*1c1880*/  @P6 STG.E [R14.64], R231 ;  /* 0x000000e70e006986 */ /* 0x0103e8000c101904 */
[----:B-1----:R-:W4:Y:S01]  /*1c1890*/  LDL.LU R231, [R1+0x1d68] ;  /* 0x001d680001e77983 */ /* 0x002f220000300800 */
[----:B------:R-:W4:Y:S01]  /*1c18a0*/  LDL.LU R192, [R1+0x1d08] ;  /* 0x001d080001c07983 */ /* 0x000f220000300800 */
[----:B------:R-:W-:-:S02]  /*1c18b0*/  ISETP.LT.AND P5, PT, R196, c[0x0][0x178], !P3 ;  /* 0x00005e00c4007a0c */ /* 0x000fc40005fa1270 */
[----:B------:R-:W-:Y:S01]  /*1c18c0*/  ISETP.LT.AND P2, PT, R191, c[0x0][0x178], !P3 ;  /* 0x00005e00bf007a0c */ /* 0x000fe20005f41270 */
[----:B------:R-:W-:Y:S02]  /*1c18d0*/  ISETP.LT.AND P3, PT, R190, c[0x0][0x178], !P3 ;  /* 0x00005e00be007a0c */ /* 0x000fe40005f61270 */
[----:B------:R-:W-:Y:S01]  /*1c18e0*/  IMAD.WIDE R2, R188, 0x4, R10 ;  /* 0x00000004bc027825 */ /* 0x000fe200078e020a */
[----:B------:R-:W-:-:S03]  /*1c18f0*/  ISETP.LT.AND P6, PT, R197, c[0x0][0x178], !P0 ;  /* 0x00005e00c5007a0c */ /* 0x000fc600047c1270 */
[----:B------:R-:W-:Y:S01]  /*1c1900*/  IMAD.WIDE R12, R188, 0x4, R8 ;  /* 0x00000004bc0c7825 */ /* 0x000fe200078e0208 */
[----:B------:R-:W-:Y:S02]  /*1c1910*/  ISETP.LT.AND P4, PT, R196, c[0x0][0x178], !P0 ;  /* 0x00005e00c4007a0c */ /* 0x000fe40004781270 */
[C---:B------:R-:W-:Y:S01]  /*1c1920*/  IADD3 R14, R188.reuse, c[0x0][0x198], RZ ;  /* 0x00006600bc0e7a10 */ /* 0x040fe20007ffe0ff */
[----:B------:R-:W4:Y:S01]  /*1c1930*/  LDL.LU R15, [R1+0x6008] ;  /* 0x00600800010f7983 */ /* 0x000f220000300800 */
[----:B------:R-:W4:Y:S02]  /*1c1940*/  LDL.LU R199, [R1+0x1ddc] ;  /* 0x001ddc0001c77983 */ /* 0x000f240000300800 */
[----:B------:R-:W-:Y:S01]  /*1c1950*/  IMAD.WIDE R188, R188, 0x4, R6 ;  /* 0x00000004bcbc7825 */ /* 0x000fe200078e0206 */
[----:B------:R1:W-:Y:S03]  /*1c1960*/  @P5 STG.E [R2.64], R228 ;  /* 0x000000e402005986 */ /* 0x0003e6000c101904 */
[----:B------:R1:W-:Y:S01]  /*1c1970*/  @P2 STG.E [R12.64], R229 ;  /* 0x000000e50c002986 */ /* 0x0003e2000c101904 */
[----:B------:R-:W-:-:S02]  /*1c1980*/  ISETP.LT.AND P2, PT, R191, c[0x0][0x178], !P0 ;  /* 0x00005e00bf007a0c */ /* 0x000fc40004741270 */
[----:B------:R-:W-:Y:S01]  /*1c1990*/  ISETP.LT.AND P5, PT, R190, c[0x0][0x178], !P0 ;  /* 0x00005e00be007a0c */ /* 0x000fe200047a1270 */
[----:B------:R1:W-:Y:S02]  /*1c19a0*/  @P3 STG.E [R188.64], R230 ;  /* 0x000000e6bc003986 */ /* 0x0003e4000c101904 */
[----:B-1----:R-:W-:-:S04]  /*1c19b0*/  IMAD.WIDE R2, R14, 0x4, R4 ;  /* 0x000000040e027825 */ /* 0x002fc800078e0204 */
[C---:B------:R-:W-:Y:S01]  /*1c19c0*/  IMAD.WIDE R12, R14.reuse, 0x4, R10 ;  /* 0x000000040e0c7825 */ /* 0x040fe200078e020a */
[----:B------:R-:W4:Y:S04]  /*1c19d0*/  LDL.LU R228, [R1+0x1dac] ;  /* 0x001dac0001e47983 */ /* 0x000f280000300800 */
[----:B------:R1:W-:Y:S01]  /*1c19e0*/  @P6 STG.E [R2.64], R195 ;  /* 0x000000c302006986 */ /* 0x0003e2000c101904 */
[----:B------:R-:W4:Y:S02]  /*1c19f0*/  LDL.LU R229, [R1+0x1d6c] ;  /* 0x001d6c0001e57983 */ /* 0x000f240000300800 */
[----:B------:R1:W-:Y:S02]  /*1c1a00*/  @P4 STG.E [R12.64], R198 ;  /* 0x000000c60c004986 */ /* 0x0003e4000c101904 */
[----:B------:R-:W4:Y:S02]  /*1c1a10*/  LDL.LU R230, [R1+0x1d0c] ;  /* 0x001d0c0001e67983 */ /* 0x000f240000300800 */
[----:B-1----:R-:W-:-:S04]  /*1c1a20*/  IMAD.WIDE R2, R14, 0x4, R8 ;  /* 0x000000040e027825 */ /* 0x002fc800078e0208 */
[----:B------:R-:W-:Y:S01]  /*1c1a30*/  IMAD.WIDE R12, R14, 0x4, R6 ;  /* 0x000000040e0c7825 */ /* 0x000fe200078e0206 */
[----:B--2---:R-:W-:Y:S02]  /*1c1a40*/  ISETP.GE.AND P1, PT, R194, c[0x0][0x17c], PT ;  /* 0x00005f00c2007a0c */ /* 0x004fe40003f26270 */
[----:B---3--:R-:W-:Y:S02]  /*1c1a50*/  ISETP.GE.AND P0, PT, R193, c[0x0][0x17c], PT ;  /* 0x00005f00c1007a0c */ /* 0x008fe40003f06270 */
[----:B------:R-:W2:Y:S01]  /*1c1a60*/  LDL.LU R193, [R1+0x1de8] ;  /* 0x001de80001c17983 */ /* 0x000ea20000300800 */
[----:B------:R-:W3:Y:S02]  /*1c1a70*/  LDL.LU R194, [R1+0x1dc8] ;  /* 0x001dc80001c27983 */ /* 0x000ee40000300800 */
[----:B------:R-:W3:Y:S02]  /*1c1a80*/  LDL.LU R195, [R1+0x1d88] ;  /* 0x001d880001c37983 */ /* 0x000ee40000300800 */
[----:B------:R-:W3:Y:S01]  /*1c1a90*/  LDL.LU R198, [R1+0x168] ;  /* 0x0001680001c67983 */ /* 0x000ee20000300800 */
[----:B----4-:R1:W-:Y:S01]  /*1c1aa0*/  @P2 STG.E [R2.64], R231 ;  /* 0x000000e702002986 */ /* 0x0103e2000c101904 */
[----:B------:R4:W-:Y:S03]  /*1c1ab0*/  @P5 STG.E [R12.64], R192 ;  /* 0x000000c00c005986 */ /* 0x0009e6000c101904 */
[----:B-1----:R-:W3:Y:S01]  /*1c1ac0*/  LDL.LU R231, [R1+0x1dec] ;  /* 0x001dec0001e77983 */ /* 0x002ee20000300800 */
[----:B----4-:R-:W4:Y:S01]  /*1c1ad0*/  LDL.LU R192, [R1+0x6004] ;  /* 0x0060040001c07983 */ /* 0x010f220000300800 */
[----:B------:R-:W-:-:S02]  /*1c1ae0*/  ISETP.LT.AND P4, PT, R197, c[0x0][0x178], !P1 ;  /* 0x00005e00c5007a0c */ /* 0x000fc40004f81270 */
[----:B------:R-:W-:Y:S02]  /*1c1af0*/  IADD3 R188, R14, c[0x0][0x198], RZ ;  /* 0x000066000ebc7a10 */ /* 0x000fe40007ffe0ff */
[----:B------:R-:W-:Y:S02]  /*1c1b00*/  ISETP.LT.AND P6, PT, R196, c[0x0][0x178], !P1 ;  /* 0x00005e00c4007a0c */ /* 0x000fe40004fc1270 */
[----:B------:R-:W-:Y:S01]  /*1c1b10*/  ISETP.LT.AND P3, PT, R191, c[0x0][0x178], !P1 ;  /* 0x00005e00bf007a0c */ /* 0x000fe20004f61270 */
[----:B------:R-:W-:Y:S01]  /*1c1b20*/  IMAD.WIDE R2, R188, 0x4, R4 ;  /* 0x00000004bc027825 */ /* 0x000fe200078e0204 */
[----:B------:R-:W-:Y:S02]  /*1c1b30*/  ISETP.LT.AND P1, PT, R190, c[0x0][0x178], !P1 ;  /* 0x00005e00be007a0c */ /* 0x000fe40004f21270 */
[----:B------:R-:W-:Y:S02]  /*1c1b40*/  ISETP.LT.AND P5, PT, R197, c[0x0][0x178], !P0 ;  /* 0x00005e00c5007a0c */ /* 0x000fe400047a1270 */
[----:B------:R-:W-:Y:S01]  /*1c1b50*/  ISETP.GE.AND P2, PT, R15, c[0x0][0x17c], PT ;  /* 0x00005f000f007a0c */ /* 0x000fe20003f46270 */
[----:B------:R-:W-:Y:S01]  /*1c1b60*/  IMAD.WIDE R12, R188, 0x4, R10 ;  /* 0x00000004bc0c7825 */ /* 0x000fe200078e020a */
[----:B------:R1:W-:Y:S01]  /*1c1b70*/  @P4 STG.E [R2.64], R199 ;  /* 0x000000c702004986 */ /* 0x0003e2000c101904 */
[----:B------:R-:W-:-:S02]  /*1c1b80*/  ISETP.LT.AND P4, PT, R196, c[0x0][0x178], !P0 ;  /* 0x00005e00c4007a0c */ /* 0x000fc40004781270 */
[C---:B------:R-:W-:Y:S01]  /*1c1b90*/  IMAD.WIDE R14, R188.reuse, 0x4, R8 ;  /* 0x00000004bc0e7825 */ /* 0x040fe200078e0208 */
[C---:B------:R-:W-:Y:S01]  /*1c1ba0*/  IADD3 R189, R188.reuse, c[0x0][0x198], RZ ;  /* 0x00006600bcbd7a10 */ /* 0x040fe20007ffe0ff */
[----:B------:R1:W-:Y:S03]  /*1c1bb0*/  @P6 STG.E [R12.64], R228 ;  /* 0x000000e40c006986 */ /* 0x0003e6000c101904 */
[----:B------:R1:W-:Y:S02]  /*1c1bc0*/  @P3 STG.E [R14.64], R229 ;  /* 0x000000e50e003986 */ /* 0x0003e4000c101904 */
[----:B-1----:R-:W-:Y:S01]  /*1c1bd0*/  IMAD.WIDE R2, R188, 0x4, R6 ;  /* 0x00000004bc027825 */ /* 0x002fe200078e0206 */
[----:B------:R-:W4:Y:S03]  /*1c1be0*/  LDL.LU R199, [R1+0x1dcc] ;  /* 0x001dcc0001c77983 */ /* 0x000f260000300800 */
[----:B------:R-:W4:Y:S02]  /*1c1bf0*/  LDL.LU R228, [R1+0x1d8c] ;  /* 0x001d8c0001e47983 */ /* 0x000f240000300800 */
[----:B------:R-:W-:-:S04]  /*1c1c00*/  IMAD.WIDE R12, R189, 0x4, R4 ;  /* 0x00000004bd0c7825 */ /* 0x000fc800078e0204 */
[----:B------:R-:W-:Y:S01]  /*1c1c10*/  IMAD.WIDE R14, R189, 0x4, R10 ;  /* 0x00000004bd0e7825 */ /* 0x000fe200078e020a */
[----:B------:R1:W-:Y:S04]  /*1c1c20*/  @P1 STG.E [R2.64], R230 ;  /* 0x000000e602001986 */ /* 0x0003e8000c101904 */
[----:B------:R-:W4:Y:S04]  /*1c1c30*/  LDL.LU R229, [R1+0x16c] ;  /* 0x00016c0001e57983 */ /* 0x000f280000300800 */
[----:B-1----:R-:W4:Y:S01]  /*1c1c40*/  LDL.LU R230, [R1] ;  /* 0x0000000001e67983 */ /* 0x002f220000300800 */
[----:B------:R-:W-:Y:S01]  /*1c1c50*/  ISETP.LT.AND P3, PT, R191, c[0x0][0x178], !P0 ;  /* 0x00005e00bf007a0c */ /* 0x000fe20004761270 */
[----:B------:R-:W-:Y:S01]  /*1c1c60*/  ISETP.LT.AND P0, PT, R190, c[0x0][0x178], !P0 ;  /* 0x00005e00be007a0c */ /* 0x000fe20004701270 */
[----:B------:R-:W-:-:S02]  /*1c1c70*/  ISETP.LT.AND P6, PT, R197, c[0x0][0x178], !P2 ;  /* 0x00005e00c5007a0c */ /* 0x000fc400057c1270 */
[C---:B------:R-:W-:Y:S01]  /*1c1c80*/  IADD3 R188, R189.reuse, c[0x0][0x198], RZ ;  /* 0x00006600bdbc7a10 */ /* 0x040fe20007ffe0ff */
[----:B------:R-:W-:Y:S01]  /*1c1c90*/  IMAD.WIDE R2, R189, 0x4, R8 ;  /* 0x00000004bd027825 */ /* 0x000fe200078e0208 */
[----:B--2---:R-:W-:Y:S03]  /*1c1ca0*/  @P5 STG.E [R12.64], R193 ;  /* 0x000000c10c005986 */ /* 0x004fe6000c101904 */
[----:B---3--:R1:W-:Y:S02]  /*1c1cb0*/  @P4 STG.E [R14.64], R194 ;  /* 0x000000c20e004986 */ /* 0x0083e4000c101904 */
[----:B-1----:R-:W2:Y:S01]  /*1c1cc0*/  LDL.LU R194, [R1+0x600c] ;  /* 0x00600c0001c27983 */ /* 0x002ea20000300800 */
[----:B----4-:R-:W-:-:S03]  /*1c1cd0*/  ISETP.GE.AND P1, PT, R192, c[0x0][0x17c], PT ;  /* 0x00005f00c0007a0c */ /* 0x010fc60003f26270 */
[----:B------:R-:W3:Y:S01]  /*1c1ce0*/  LDL.LU R192, [R1+0x6014] ;  /* 0x0060140001c07983 */ /* 0x000ee20000300800 */
[----:B------:R-:W-:-:S04]  /*1c1cf0*/  IMAD.WIDE R12, R189, 0x4, R6 ;  /* 0x00000004bd0c7825 */ /* 0x000fc800078e0206 */
[----:B------:R-:W-:Y:S01]  /*1c1d00*/  IMAD.WIDE R14, R188, 0x4, R4 ;  /* 0x00000004bc0e7825 */ /* 0x000fe200078e0204 */
[----:B------:R-:W-:Y:S03]  /*1c1d10*/  @P3 STG.E [R2.64], R195 ;  /* 0x000000c302003986 */ /* 0x000fe6000c101904 */
[----:B------:R-:W-:Y:S02]  /*1c1d20*/  @P0 STG.E [R12.64], R198 ;  /* 0x000000c60c000986 */ /* 0x000fe4000c101904 */
[----:B------:R-:W4:Y:S01]  /*1c1d30*/  LDL.LU R193, [R1+0x601c] ;  /* 0x00601c0001c17983 */ /* 0x000f220000300800 */
[----:B------:R1:W-:Y:S04]  /*1c1d40*/  @P6 STG.E [R14.64], R231 ;  /* 0x000000e70e006986 */ /* 0x0003e8000c101904 */
[----:B-1----:R-:W4:Y:S01]  /*1c1d50*/  LDL.LU R231, [R1+0x4] ;  /* 0x0000040001e77983 */ /* 0x002f220000300800 */
[----:B------:R-:W-:-:S02]  /*1c1d60*/  ISETP.LT.AND P5, PT, R196, c[0x0][0x178], !P2 ;  /* 0x00005e00c4007a0c */ /* 0x000fc400057a1270 */
[----:B------:R-:W-:Y:S01]  /*1c1d70*/  ISETP.LT.AND P4, PT, R191, c[0x0][0x178], !P2 ;  /* 0x00005e00bf007a0c */ /* 0x000fe20005781270 */
[----:B------:R-:W-:-:S04]  /*1c1d80*/  IMAD.WIDE R2, R188, 0x4, R10 ;  /* 0x00000004bc027825 */ /* 0x000fc800078e020a */
[----:B------:R-:W-:Y:S01]  /*1c1d90*/  IMAD.WIDE R12, R188, 0x4, R8 ;  /* 0x00000004bc0c7825 */ /* 0x000fe200078e0208 */
[----:B------:R-:W-:Y:S02]  /*1c1da0*/  ISETP.LT.AND P6, PT, R197, c[0x0][0x178], !P1 ;  /* 0x00005e00c5007a0c */ /* 0x000fe40004fc1270 */
[----:B------:R-:W-:Y:S02]  /*1c1db0*/  ISETP.LT.AND P3, PT, R196, c[0x0][0x178], !P1 ;  /* 0x00005e00c4007a0c */ /* 0x000fe40004f61270 */
[C---:B------:R-:W-:Y:S01]  /*1c1dc0*/  ISETP.LT.AND P2, PT, R190.reuse, c[0x0][0x178], !P2 ;  /* 0x00005e00be007a0c */ /* 0x040fe20005741270 */
[----:B------:R1:W-:Y:S02]  /*1c1dd0*/  @P5 STG.E [R2.64], R199 ;  /* 0x000000c702005986 */ /* 0x0003e4000c101904 */
[----:B------:R1:W-:Y:S01]  /*1c1de0*/  @P4 STG.E [R12.64], R228 ;  /* 0x000000e40c004986 */ /* 0x0003e2000c101904 */
[----:B------:R-:W-:Y:S02]  /*1c1df0*/  ISETP.LT.AND P4, PT, R191, c[0x0][0x178], !P1 ;  /* 0x00005e00bf007a0c */ /* 0x000fe40004f81270 */
[----:B------:R-:W-:-:S02]  /*1c1e00*/  ISETP.LT.AND P5, PT, R190, c[0x0][0x178], !P1 ;  /* 0x00005e00be007a0c */ /* 0x000fc40004fa1270 */
[C---:B------:R-:W-:Y:S01]  /*1c1e10*/  IADD3 R14, R188.reuse, c[0x0][0x198], RZ ;  /* 0x00006600bc0e7a10 */ /* 0x040fe20007ffe0ff */
[----:B------:R-:W-:-:S05]  /*1c1e20*/  IMAD.WIDE R188, R188, 0x4, R6 ;  /* 0x00000004bcbc7825 */ /* 0x000fca00078e0206 */
[----:B------:R-:W-:Y:S01]  /*1c1e30*/  @P2 STG.E [R188.64], R229 ;  /* 0x000000e5bc002986 */ /* 0x000fe2000c101904 */
[----:B-1----:R-:W-:-:S04]  /*1c1e40*/  IMAD.WIDE R2, R14, 0x4, R4 ;  /* 0x000000040e027825 */ /* 0x002fc800078e0204 */
[C---:B------:R-:W-:Y:S01]  /*1c1e50*/  IMAD.WIDE R12, R14.reuse, 0x4, R10 ;  /* 0x000000040e0c7825 */ /* 0x040fe200078e020a */
[----:B------:R1:W-:Y:S04]  /*1c1e60*/  @P6 STG.E [R2.64], R230 ;  /* 0x000000e602006986 */ /* 0x0003e8000c101904 */
[----:B------:R1:W-:Y:S02]  /*1c1e70*/  @P3 STG.E [R12.64], R64 ;  /* 0x000000400c003986 */ /* 0x0003e4000c101904 */
[----:B-1----:R-:W-:-:S04]  /*1c1e80*/  IMAD.WIDE R2, R14, 0x4, R8 ;  /* 0x000000040e027825 */ /* 0x002fc800078e0208 */
[C---:B------:R-:W-:Y:S01]  /*1c1e90*/  IMAD.WIDE R12, R14.reuse, 0x4, R6 ;  /* 0x000000040e0c7825 */ /* 0x040fe200078e0206 */
[----:B------:R-:W-:Y:S01]  /*1c1ea0*/  IADD3 R64, R14, c[0x0][0x198], RZ ;  /* 0x000066000e407a10 */ /* 0x000fe20007ffe0ff */
[----:B------:R1:W-:Y:S03]  /*1c1eb0*/  @P4 STG.E [R2.64], R96 ;  /* 0x0000006002004986 */ /* 0x0003e6000c101904 */
[----:B------:R1:W-:Y:S02]  /*1c1ec0*/  @P5 STG.E [R12.64], R120 ;  /* 0x000000780c005986 */ /* 0x0003e4000c101904 */
[----:B------:R-:W-:-:S04]  /*1c1ed0*/  IMAD.WIDE R14, R64, 0x4, R8 ;  /* 0x00000004400e7825 */ /* 0x000fc800078e0208 */
[----:B-1----:R-:W-:-:S04]  /*1c1ee0*/  IMAD.WIDE R2, R64, 0x4, R4 ;  /* 0x0000000440027825 */ /* 0x002fc800078e0204 */
[C---:B------:R-:W-:Y:S01]  /*1c1ef0*/  IMAD.WIDE R12, R64.reuse, 0x4, R10 ;  /* 0x00000004400c7825 */ /* 0x040fe200078e020a */
[----:B------:R-:W-:Y:S02]  /*1c1f00*/  IADD3 R96, R64, c[0x0][0x198], RZ ;  /* 0x0000660040607a10 */ /* 0x000fe40007ffe0ff */
[----:B---3--:R-:W-:Y:S02]  /*1c1f10*/  ISETP.GE.AND P1, PT, R192, c[0x0][0x17c], PT ;  /* 0x00005f00c0007a0c */ /* 0x008fe40003f26270 */
[----:B------:R-:W3:Y:S01]  /*1c1f20*/  LDL.LU R192, [R1+0x6034] ;  /* 0x0060340001c07983 */ /* 0x000ee20000300800 */
[----:B------:R-:W3:Y:S02]  /*1c1f30*/  LDL.LU R189, [R1+0x6020] ;  /* 0x0060200001bd7983 */ /* 0x000ee40000300800 */
[----:B------:R-:W3:Y:S01]  /*1c1f40*/  LDL.LU R188, [R1+0x602c] ;  /* 0x00602c0001bc7983 */ /* 0x000ee20000300800 */
[----:B--2---:R-:W-:Y:S01]  /*1c1f50*/  ISETP.GE.AND P0, PT, R194, c[0x0][0x17c], PT ;  /* 0x00005f00c2007a0c */ /* 0x004fe20003f06270 */
[----:B------:R-:W2:Y:S03]  /*1c1f60*/  LDL.LU R120, [R1+0x6030] ;  /* 0x0060300001787983 */ /* 0x000ea60000300800 */
[----:B------:R-:W-:-:S02]  /*1c1f70*/  ISETP.LT.AND P3, PT, R197, c[0x0][0x178], !P0 ;  /* 0x00005e00c5007a0c */ /* 0x000fc40004761270 */
[----:B------:R-:W-:Y:S02]  /*1c1f80*/  ISETP.LT.AND P6, PT, R196, c[0x0][0x178], !P0 ;  /* 0x00005e00c4007a0c */ /* 0x000fe400047c1270 */
[----:B------:R-:W-:Y:S01]  /*1c1f90*/  ISETP.LT.AND P2, PT, R191, c[0x0][0x178], !P0 ;  /* 0x00005e00bf007a0c */ /* 0x000fe20004741270 */
[----:B------:R-:W-:Y:S01]  /*1c1fa0*/  ISETP.LT.AND P0, PT, R190, c[0x0][0x178], !P0 ;  /* 0x00005e00be007a0c */ /* 0x000fe20004701270 */
[----:B------:R-:W-:-:S07]  /*1c1fb0*/  ISETP.LT.AND P5, PT, R197, c[0x0][0x178], !P1 ;  /* 0x00005e00c5007a0c */ /* 0x000fce0004fa1270 */
[----:B----4-:R1:W-:Y:S02]  /*1c1fc0*/  @P3 STG.E [R2.64], R231 ;  /* 0x000000e702003986 */ /* 0x0103e4000c101904 */
[----:B------:R4:W-:Y:S01]  /*1c1fd0*/  @P6 STG.E [R12.64], R65 ;  /* 0x000000410c006986 */ /* 0x0009e2000c101904 */
[----:B------:R-:W-:Y:S01]  /*1c1fe0*/  ISETP.LT.AND P3, PT, R196, c[0x0][0x178], !P1 ;  /* 0x00005e00c4007a0c */ /* 0x000fe20004f61270 */
[----:B------:R4:W-:Y:S01]  /*1c1ff0*/  @P2 STG.E [R14.64], R97 ;  /* 0x000000610e002986 */ /* 0x0009e2000c101904 */
[----:B------:R-:W-:Y:S01]  /*1c2000*/  ISETP.LT.AND P2, PT, R191, c[0x0][0x178], !P1 ;  /* 0x00005e00bf007a0c */ /* 0x000fe20004f41270 */
[----:B-1----:R-:W-:-:S04]  /*1c2010*/  IMAD.WIDE R2, R64, 0x4, R6 ;  /* 0x0000000440027825 */ /* 0x002fc800078e0206 */
[----:B----4-:R-:W-:-:S04]  /*1c2020*/  IMAD.WIDE R12, R96, 0x4, R4 ;  /* 0x00000004600c7825 */ /* 0x010fc800078e0204 */
[C---:B------:R-:W-:Y:S01]  /*1c2030*/  IMAD.WIDE R14, R96.reuse, 0x4, R10 ;  /* 0x00000004600e7825 */ /* 0x040fe200078e020a */
[----:B------:R1:W-:Y:S03]  /*1c2040*/  @P0 STG.E [R2.64], R121 ;  /* 0x0000007902000986 */ /* 0x0003e6000c101904 */
[----:B------:R-:W-:Y:S02]  /*1c2050*/  @P5 STG.E [R12.64], R244 ;  /* 0x000000f40c005986 */ /* 0x000fe4000c101904 */
[----:B------:R-:W-:Y:S02]  /*1c2060*/  @P3 STG.E [R14.64], R60 ;  /* 0x0000003c0e003986 */ /* 0x000fe4000c101904 */
[----:B-1----:R-:W-:-:S05]  /*1c2070*/  IMAD.WIDE R2, R96, 0x4, R8 ;  /* 0x0000000460027825 */ /* 0x002fca00078e0208 */
[----:B------:R1:W-:Y:S04]  /*1c2080*/  @P2 STG.E [R2.64], R92 ;  /* 0x0000005c02002986 */ /* 0x0003e8000c101904 */
[----:B-1----:R-:W4:Y:S01]  /*1c2090*/  LDL.LU R92, [R1+0x6044] ;  /* 0x00604400015c7983 */ /* 0x002f220000300800 */
[----:B------:R-:W-:Y:S02]  /*1c20a0*/  ISETP.GE.AND P4, PT, R193, c[0x0][0x17c], PT ;  /* 0x00005f00c1007a0c */ /* 0x000fe40003f86270 */
[----:B------:R-:W-:Y:S02]  /*1c20b0*/  ISETP.LT.AND P1, PT, R190, c[0x0][0x178], !P1 ;  /* 0x00005e00be007a0c */ /* 0x000fe40004f21270 */
[C---:B------:R-:W-:Y:S01]  /*1c20c0*/  IADD3 R64, R96.reuse, c[0x0][0x198], RZ ;  /* 0x0000660060407a10 */ /* 0x040fe20007ffe0ff */
[----:B------:R-:W-:Y:S01]  /*1c20d0*/  IMAD.WIDE R12, R96, 0x4, R6 ;  /* 0x00000004600c7825 */ /* 0x000fe200078e0206 */
[----:B------:R-:W-:-:S02]  /*1c20e0*/  ISETP.LT.AND P6, PT, R197, c[0x0][0x178], !P4 ;  /* 0x00005e00c5007a0c */ /* 0x000fc400067c1270 */
[----:B------:R-:W-:Y:S02]  /*1c20f0*/  ISETP.LT.AND P5, PT, R196, c[0x0][0x178], !P4 ;  /* 0x00005e00c4007a0c */ /* 0x000fe400067a1270 */
[----:B------:R-:W-:Y:S01]  /*1c2100*/  ISETP.LT.AND P3, PT, R191, c[0x0][0x178], !P4 ;  /* 0x00005e00bf007a0c */ /* 0x000fe20006761270 */
[----:B------:R-:W-:Y:S01]  /*1c2110*/  IMAD.WIDE R14, R64, 0x4, R4 ;  /* 0x00000004400e7825 */ /* 0x000fe200078e0204 */
[----:B------:R-:W-:-:S03]  /*1c2120*/  ISETP.LT.AND P4, PT, R190, c[0x0][0x178], !P4 ;  /* 0x00005e00be007a0c */ /* 0x000fc60006781270 */
[C---:B------:R-:W-:Y:S01]  /*1c2130*/  IMAD.WIDE R2, R64.reuse, 0x4, R10 ;  /* 0x0000000440027825 */ /* 0x040fe200078e020a */
[----:B------:R-:W4:Y:S04]  /*1c2140*/  LDL.LU R65, [R1+0x6048] ;  /* 0x0060480001417983 */ /* 0x000f280000300800 */
[----:B------:R1:W-:Y:S01]  /*1c2150*/  @P1 STG.E [R12.64], R116 ;  /* 0x000000740c001986 */ /* 0x0003e2000c101904 */
[----:B------:R1:W-:Y:S01]  /*1c2160*/  @P6 STG.E [R14.64], R245 ;  /* 0x000000f50e006986 */ /* 0x0003e2000c101904 */
[C---:B------:R-:W-:Y:S02]  /*1c2170*/  IADD3 R60, R64.reuse, c[0x0][0x198], RZ ;  /* 0x00006600403c7a10 */ /* 0x040fe40007ffe0ff */
[----:B------:R1:W-:Y:S02]  /*1c2180*/  @P5 STG.E [R2.64], R61 ;  /* 0x0000003d02005986 */ /* 0x0003e4000c101904 */
[----:B-1----:R-:W-:-:S04]  /*1c2190*/  IMAD.WIDE R12, R64, 0x4, R8 ;  /* 0x00000004400c7825 */ /* 0x002fc800078e0208 */
[----:B------:R-:W-:-:S04]  /*1c21a0*/  IMAD.WIDE R14, R60, 0x4, R10 ;  /* 0x000000043c0e7825 */ /* 0x000fc800078e020a */
[----:B------:R-:W-:Y:S02]  /*1c21b0*/  IMAD.WIDE R2, R64, 0x4, R6 ;  /* 0x0000000440027825 */ /* 0x000fe400078e0206 */
[----:B------:R-:W4:Y:S04]  /*1c21c0*/  LDL.LU R64, [R1+0x6038] ;  /* 0x0060380001407983 */ /* 0x000f280000300800 */
[----:B------:R1:W-:Y:S01]  /*1c21d0*/  @P3 STG.E [R12.64], R93 ;  /* 0x0000005d0c003986 */ /* 0x0003e2000c101904 */
[----:B------:R1:W-:Y:S02]  /*1c21e0*/  @P4 STG.E [R2.64], R117 ;  /* 0x0000007502004986 */ /* 0x0003e4000c101904 */
[----:B------:R-:W4:Y:S02]  /*1c21f0*/  LDL.LU R61, [R1+0x603c] ;  /* 0x00603c00013d7983 */ /* 0x000f240000300800 */
[----:B-1----:R-:W-:-:S04]  /*1c2200*/  IMAD.WIDE R12, R60, 0x4, R4 ;  /* 0x000000043c0c7825 */ /* 0x002fc800078e0204 */
[----:B------:R-:W-:Y:S01]  /*1c2210*/  IMAD.WIDE R2, R60, 0x4, R8 ;  /* 0x000000043c027825 */ /* 0x000fe200078e0208 */
[----:B---3--:R-:W-:-:S04]  /*1c2220*/  ISETP.GE.AND P0, PT, R192, c[0x0][0x17c], PT ;  /* 0x00005f00c0007a0c */ /* 0x008fc80003f06270 */
[----:B------:R-:W-:Y:S02]  /*1c2230*/  ISETP.LT.AND P6, PT, R197, c[0x0][0x178], !P0 ;  /* 0x00005e00c5007a0c */ /* 0x000fe400047c1270 */
[----:B------:R-:W-:Y:S02]  /*1c2240*/  ISETP.LT.AND P2, PT, R196, c[0x0][0x178], !P0 ;  /* 0x00005e00c4007a0c */ /* 0x000fe40004741270 */
[----:B------:R-:W-:Y:S02]  /*1c2250*/  ISETP.LT.AND P3, PT, R191, c[0x0][0x178], !P0 ;  /* 0x00005e00bf007a0c */ /* 0x000fe40004761270 */
[----:B------:R-:W-:Y:S02]  /*1c2260*/  ISETP.LT.AND P5, PT, R190, c[0x0][0x178], !P0 ;  /* 0x00005e00be007a0c */ /* 0x000fe400047a1270 */
[----:B------:R-:W-:Y:S01]  /*1c2270*/  ISETP.GE.AND P1, PT, R189, c[0x0][0x17c], PT ;  /* 0x00005f00bd007a0c */ /* 0x000fe20003f26270 */
[----:B------:R-:W-:-:S03]  /*1c2280*/  ISETP.GE.AND P0, PT, R188, c[0x0][0x17c], PT ;  /* 0x00005f00bc007a0c */ /* 0x000fc60003f06270 */
[----:B------:R-:W-:Y:S01]  /*1c2290*/  ISETP.LT.AND P4, PT, R191, c[0x0][0x178], !P1 ;  /* 0x00005e00bf007a0c */ /* 0x000fe20004f81270 */
[----:B------:R1:W-:Y:S02]  /*1c22a0*/  @P6 STG.E [R12.64], R236 ;  /* 0x000000ec0c006986 */ /* 0x0003e4000c101904 */
[----:B------:R-:W-:Y:S01]  /*1c22b0*/  @P2 STG.E [R14.64], R56 ;  /* 0x000000380e002986 */ /* 0x000fe2000c101904 */
[----:B------:R-:W-:Y:S02]  /*1c22c0*/  ISETP.LT.AND P2, PT, R197, c[0x0][0x178], !P1 ;  /* 0x00005e00c5007a0c */ /* 0x000fe40004f41270 */
[----:B------:R-:W-:Y:S01]  /*1c22d0*/  ISETP.LT.AND P6, PT, R196, c[0x0][0x178], !P1 ;  /* 0x00005e00c4007a0c */ /* 0x000fe20004fc1270 */
[----:B------:R3:W-:Y:S01]  /*1c22e0*/  @P3 STG.E [R2.64], R88 ;  /* 0x0000005802003986 */ /* 0x0007e2000c101904 */
[----:B------:R-:W-:Y:S01]  /*1c22f0*/  ISETP.LT.AND P1, PT, R190, c[0x0][0x178], !P1 ;  /* 0x00005e00be007a0c */ /* 0x000fe20004f21270 */
[C---:B-1----:R-:W-:Y:S01]  /*1c2300*/  IMAD.WIDE R12, R60.reuse, 0x4, R6 ;  /* 0x000000043c0c7825 */ /* 0x042fe200078e0206 */
[----:B------:R-:W-:-:S04]  /*1c2310*/  IADD3 R60, R60, c[0x0][0x198], RZ ;  /* 0x000066003c3c7a10 */ /* 0x000fc80007ffe0ff */
[----:B------:R1:W-:Y:S01]  /*1c2320*/  @P5 STG.E [R12.64], R112 ;  /* 0x000000700c005986 */ /* 0x0003e2000c101904 */
[----:B------:R-:W-:Y:S01]  /*1c2330*/  ISETP.LT.AND P5, PT, R197, c[0x0][0x178], !P0 ;  /* 0x00005e00c5007a0c */ /* 0x000fe200047a1270 */
[C---:B---3--:R-:W-:Y:S01]  /*1c2340*/  IMAD.WIDE R2, R60.reuse, 0x4, R4 ;  /* 0x000000043c027825 */ /* 0x048fe200078e0204 */
[----:B------:R-:W-:-:S03]  /*1c2350*/  IADD3 R56, R60, c[0x0][0x198], RZ ;  /* 0x000066003c387a10 */ /* 0x000fc60007ffe0ff */
[C---:B------:R-:W-:Y:S01]  /*1c2360*/  IMAD.WIDE R14, R60.reuse, 0x4, R8 ;  /* 0x000000043c0e7825 */ /* 0x040fe200078e0208 */
[----:B------:R3:W-:Y:S03]  /*1c2370*/  @P2 STG.E [R2.64], R237 ;  /* 0x000000ed02002986 */ /* 0x0007e6000c101904 */
[----:B-1----:R-:W-:Y:S01]  /*1c2380*/  IMAD.WIDE R12, R60, 0x4, R10 ;  /* 0x000000043c0c7825 */ /* 0x002fe200078e020a */
[----:B------:R-:W-:-:S04]  /*1c2390*/  ISETP.LT.AND P2, PT, R196, c[0x0][0x178], !P0 ;  /* 0x00005e00c4007a0c */ /* 0x000fc80004741270 */
[----:B------:R1:W-:Y:S01]  /*1c23a0*/  @P6 STG.E [R12.64], R57 ;  /* 0x000000390c006986 */ /* 0x0003e2000c101904 */
[----:B---3--:R-:W-:-:S04]  /*1c23b0*/  IMAD.WIDE R2, R60, 0x4, R6 ;  /* 0x000000043c027825 */ /* 0x008fc800078e0206 */
[----:B------:R3:W-:Y:S01]  /*1c23c0*/  @P4 STG.E [R14.64], R89 ;  /* 0x000000590e004986 */ /* 0x0007e2000c101904 */
[----:B------:R-:W-:Y:S02]  /*1c23d0*/  ISETP.LT.AND P4, PT, R191, c[0x0][0x178], !P0 ;  /* 0x00005e00bf007a0c */ /* 0x000fe40004781270 */
[----:B--2---:R-:W-:Y:S01]  /*1c23e0*/  ISETP.GE.AND P3, PT, R120, c[0x0][0x17c], PT ;  /* 0x00005f0078007a0c */ /* 0x004fe20003f66270 */
[----:B------:R2:W-:Y:S01]  /*1c23f0*/  @P1 STG.E [R2.64], R113 ;  /* 0x0000007102001986 */ /* 0x0005e2000c101904 */
[----:B-1----:R-:W-:Y:S01]  /*1c2400*/  IMAD.WIDE R12, R56, 0x4, R4 ;  /* 0x00000004380c7825 */ /* 0x002fe200078e0204 */
[----:B------:R-:W-:-:S03]  /*1c2410*/  ISETP.LT.AND P0, PT, R190, c[0x0][0x178], !P0 ;  /* 0x00005e00be007a0c */ /* 0x000fc60004701270 */
[C---:B---3--:R-:W-:Y:S01]  /*1c2420*/  IMAD.WIDE R14, R56.reuse, 0x4, R10 ;  /* 0x00000004380e7825 */ /* 0x048fe200078e020a */
[----:B------:R-:W-:Y:S01]  /*1c2430*/  ISETP.LT.AND P6, PT, R197, c[0x0][0x178], !P3 ;  /* 0x00005e00c5007a0c */ /* 0x000fe20005fc1270 */
[----:B------:R1:W-:Y:S02]  /*1c2440*/  @P5 STG.E [R12.64], R32 ;  /* 0x000000200c005986 */ /* 0x0003e4000c101904 */
[----:B--2---:R-:W-:Y:S01]  /*1c2450*/  IMAD.WIDE R2, R56, 0x4, R8 ;  /* 0x0000000438027825 */ /* 0x004fe200078e0208 */
[----:B------:R-:W-:Y:S01]  /*1c2460*/  ISETP.LT.AND P5, PT, R196, c[0x0][0x178], !P3 ;  /* 0x00005e00c4007a0c */ /* 0x000fe20005fa1270 */
[----:B------:R2:W-:Y:S01]  /*1c2470*/  @P2 STG.E [R14.64], R52 ;  /* 0x000000340e002986 */ /* 0x0005e2000c101904 */
[C---:B-1----:R-:W-:Y:S01]  /*1c2480*/  IADD3 R32, R56.reuse, c[0x0][0x198], RZ ;  /* 0x0000660038207a10 */ /* 0x042fe20007ffe0ff */
[----:B------:R-:W-:Y:S02]  /*1c2490*/  IMAD.WIDE R12, R56, 0x4, R6 ;  /* 0x00000004380c7825 */ /* 0x000fe400078e0206 */
[----:B------:R-:W3:Y:S04]  /*1c24a0*/  LDL.LU R56, [R1+0x6050] ;  /* 0x0060500001387983 */ /* 0x000ee80000300800 */
[----:B------:R1:W-:Y:S01]  /*1c24b0*/  @P4 STG.E [R2.64], R84 ;  /* 0x0000005402004986 */ /* 0x0003e2000c101904 */
[----:B--2---:R-:W-:-:S04]  /*1c24c0*/  IMAD.WIDE R14, R32, 0x4, R4 ;  /* 0x00000004200e7825 */ /* 0x004fc800078e0204 */
[----:B------:R2:W-:Y:S01]  /*1c24d0*/  @P0 STG.E [R12.64], R108 ;  /* 0x0000006c0c000986 */ /* 0x0005e2000c101904 */
[----:B------:R-:W-:Y:S01]  /*1c24e0*/  ISETP.LT.AND P2, PT, R191, c[0x0][0x178], !P3 ;  /* 0x00005e00bf007a0c */ /* 0x000fe20005f41270 */
[----:B------:R-:W-:Y:S01]  /*1c24f0*/  @P6 STG.E [R14.64], R33 ;  /* 0x000000210e006986 */ /* 0x000fe2000c101904 */
[----:B-1----:R-:W-:Y:S01]  /*1c2500*/  IMAD.WIDE R2, R32, 0x4, R10 ;  /* 0x0000000420027825 */ /* 0x002fe200078e020a */
[----:B----4-:R-:W-:-:S04]  /*1c2510*/  ISETP.GE.AND P1, PT, R92, c[0x0][0x17c], PT ;  /* 0x00005f005c007a0c */ /* 0x010fc80003f26270 */
[----:B------:R1:W-:Y:S01]  /*1c2520*/  @P5 STG.E [R2.64], R53 ;  /* 0x0000003502005986 */ /* 0x0003e2000c101904 */
[----:B------:R-:W-:Y:S02]  /*1c2530*/  ISETP.LT.AND P3, PT, R190, c[0x0][0x178], !P3 ;  /* 0x00005e00be007a0c */ /* 0x000fe40005f61270 */
[----:B------:R-:W-:Y:S02]  /*1c2540*/  ISETP.LT.AND P6, PT, R197, c[0x0][0x178], !P1 ;  /* 0x00005e00c5007a0c */ /* 0x000fe40004fc1270 */
[----:B------:R-:W-:Y:S01]  /*1c2550*/  ISETP.LT.AND P4, PT, R196, c[0x0][0x178], !P1 ;  /* 0x00005e00c4007a0c */ /* 0x000fe20004f81270 */
[C---:B--2---:R-:W-:Y:S01]  /*1c2560*/  IMAD.WIDE R12, R32.reuse, 0x4, R8 ;  /* 0x00000004200c7825 */ /* 0x044fe200078e0208 */
[----:B-1----:R-:W2:Y:S01]  /*1c2570*/  LDL.LU R53, [R1+0x605c] ;  /* 0x00605c0001357983 */ /* 0x002ea20000300800 */
[----:B------:R-:W-:-:S03]  /*1c2580*/  IADD3 R33, R32, c[0x0][0x198], RZ ;  /* 0x0000660020217a10 */ /* 0x000fc60007ffe0ff */
[----:B------:R1:W-:Y:S01]  /*1c2590*/  @P2 STG.E [R12.64], R85 ;  /* 0x000000550c002986 */ /* 0x0003e2000c101904 */
[----:B------:R-:W-:-:S04]  /*1c25a0*/  IMAD.WIDE R2, R32, 0x4, R6 ;  /* 0x0000000420027825 */ /* 0x000fc800078e0206 */
[----:B------:R-:W4:Y:S02]  /*1c25b0*/  LDL.LU R52, [R1+0x6064] ;  /* 0x0060640001347983 */ /* 0x000f240000300800 */
[C---:B------:R-:W-:Y:S01]  /*1c25c0*/  IMAD.WIDE R14, R33.reuse, 0x4, R10 ;  /* 0x00000004210e7825 */ /* 0x040fe200078e020a */
[----:B------:R-:W-:Y:S03]  /*1c25d0*/  @P3 STG.E [R2.64], R109 ;  /* 0x0000006d02003986 */ /* 0x000fe6000c101904 */
[----:B-1----:R-:W-:-:S05]  /*1c25e0*/  IMAD.WIDE R12, R33, 0x4, R4 ;  /* 0x00000004210c7825 */ /* 0x002fca00078e0204 */
[----:B------:R-:W-:Y:S01]  /*1c25f0*/  @P6 STG.E [R12.64], R248 ;  /* 0x000000f80c006986 */ /* 0x000fe2000c101904 */
[----:B------:R1:W-:Y:S03]  /*1c2600*/  @P4 STG.E [R14.64], R48 ;  /* 0x000000300e004986 */ /* 0x0003e6000c101904 */
[----:B-1----:R-:W4:Y:S01]  /*1c2610*/  LDL.LU R48, [R1+0x604c] ;  /* 0x00604c0001307983 */ /* 0x002f220000300800 */
[----:B------:R-:W-:Y:S02]  /*1c2620*/  ISETP.LT.AND P2, PT, R191, c[0x0][0x178], !P1 ;  /* 0x00005e00bf007a0c */ /* 0x000fe40004f41270 */
[----:B------:R-:W-:Y:S02]  /*1c2630*/  ISETP.GE.AND P0, PT, R65, c[0x0][0x17c], PT ;  /* 0x00005f0041007a0c */ /* 0x000fe40003f06270 */
[----:B------:R-:W-:Y:S01]  /*1c2640*/  ISETP.LT.AND P5, PT, R190, c[0x0][0x178], !P1 ;  /* 0x00005e00be007a0c */ /* 0x000fe20004fa1270 */
[----:B------:R-:W-:Y:S01]  /*1c2650*/  IMAD.WIDE R2, R33, 0x4, R8 ;  /* 0x0000000421027825 */ /* 0x000fe200078e0208 */
[----:B------:R-:W-:-:S03]  /*1c2660*/  ISETP.LT.AND P4, PT, R197, c[0x0][0x178], !P0 ;  /* 0x00005e00c5007a0c */ /* 0x000fc60004781270 */
[C---:B------:R-:W-:Y:S01]  /*1c2670*/  IMAD.WIDE R12, R33.reuse, 0x4, R6 ;  /* 0x00000004210c7825 */ /* 0x040fe200078e0206 */
[----:B------:R-:W-:Y:S02]  /*1c2680*/  ISETP.LT.AND P6, PT, R196, c[0x0][0x178], !P0 ;  /* 0x00005e00c4007a0c */ /* 0x000fe400047c1270 */
[----:B------:R-:W-:Y:S02]  /*1c2690*/  IADD3 R33, R33, c[0x0][0x198], RZ ;  /* 0x0000660021217a10 */ /* 0x000fe40007ffe0ff */
[----:B------:R-:W-:Y:S02]  /*1c26a0*/  ISETP.LT.AND P3, PT, R191, c[0x0][0x178], !P0 ;  /* 0x00005e00bf007a0c */ /* 0x000fe40004761270 */
[----:B------:R-:W-:Y:S01]  /*1c26b0*/  ISETP.GE.AND P1, PT, R64, c[0x0][0x17c], PT ;  /* 0x00005f0040007a0c */ /* 0x000fe20003f26270 */
[----:B------:R1:W-:Y:S01]  /*1c26c0*/  @P2 STG.E [R2.64], R80 ;  /* 0x0000005002002986 */ /* 0x0003e2000c101904 */
[----:B------:R1:W-:Y:S01]  /*1c26d0*/  @P5 STG.E [R12.64], R104 ;  /* 0x000000680c005986 */ /* 0x0003e2000c101904 */
[----:B------:R-:W-:Y:S01]  /*1c26e0*/  ISETP.LT.AND P0, PT, R190, c[0x0][0x178], !P0 ;  /* 0x00005e00be007a0c */ /* 0x000fe20004701270 */
[----:B------:R-:W-:Y:S01]  /*1c26f0*/  IMAD.WIDE R14, R33, 0x4, R8 ;  /* 0x00000004210e7825 */ /* 0x000fe200078e0208 */
[----:B------:R-:W-:-:S03]  /*1c2700*/  ISETP.LT.AND P5, PT, R197, c[0x0][0x178], !P1 ;  /* 0x00005e00c5007a0c */ /* 0x000fc60004fa1270 */
[----:B-1----:R-:W-:-:S04]  /*1c2710*/  IMAD.WIDE R2, R33, 0x4, R4 ;  /* 0x0000000421027825 */ /* 0x002fc800078e0204 */
[----:B------:R-:W-:Y:S01]  /*1c2720*/  IMAD.WIDE R12, R33, 0x4, R10 ;  /* 0x00000004210c7825 */ /* 0x000fe200078e020a */
[----:B------:R-:W-:Y:S01]  /*1c2730*/  ISETP.GE.AND P2, PT, R61, c[0x0][0x17c], PT ;  /* 0x00005f003d007a0c */ /* 0x000fe20003f46270 */
[----:B------:R1:W-:Y:S01]  /*1c2740*/  @P4 STG.E [R2.64], R249 ;  /* 0x000000f902004986 */ /* 0x0003e2000c101904 */
[----:B------:R-:W-:Y:S02]  /*1c2750*/  ISETP.LT.AND P4, PT, R196, c[0x0][0x178], !P1 ;  /* 0x00005e00c4007a0c */ /* 0x000fe40004f81270 */
[----:B------:R-:W-:Y:S01]  /*1c2760*/  IADD3 R32, R33, c[0x0][0x198], RZ ;  /* 0x0000660021207a10 */ /* 0x000fe20007ffe0ff */
[----:B------:R1:W-:Y:S01]  /*1c2770*/  @P6 STG.E [R12.64], R49 ;  /* 0x000000310c006986 */ /* 0x0003e2000c101904 */
[----:B------:R1:W-:Y:S01]  /*1c2780*/  @P3 STG.E [R14.64], R81 ;  /* 0x000000510e003986 */ /* 0x0003e2000c101904 */
[----:B------:R-:W-:Y:S01]  /*1c2790*/  ISETP.LT.AND P3, PT, R191, c[0x0][0x178], !P1 ;  /* 0x00005e00bf007a0c */ /* 0x000fe20004f61270 */
[----:B------:R-:W-:Y:S01]  /*1c27a0*/  ISETP.LT.AND P1, PT, R190, c[0x0][0x178], !P1 ;  /* 0x00005e00be007a0c */ /* 0x000fe20004f21270 */
[----:B------:R-:W-:Y:S01]  /*1c27b0*/  ISETP.LT.AND P6, PT, R197, c[0x0][0x178], !P2 ;  /* 0x00005e00c5007a0c */ /* 0x000fe200057c1270 */
[----:B-1----:R-:W-:-:S04]  /*1c27c0*/  IMAD.WIDE R2, R33, 0x4, R6 ;  /* 0x0000000421027825 */ /* 0x002fc800078e0206 */
[----:B------:R-:W-:-:S04]  /*1c27d0*/  IMAD.WIDE R12, R32, 0x4, R4 ;  /* 0x00000004200c7825 */ /* 0x000fc800078e0204 */
[C---:B------:R-:W-:Y:S01]  /*1c27e0*/  IMAD.WIDE R14, R32.reuse, 0x4, R10 ;  /* 0x00000004200e7825 */ /* 0x040fe200078e020a */
[----:B------:R-:W-:Y:S01]  /*1c27f0*/  IADD3 R33, R32, c[0x0][0x198], RZ ;  /* 0x0000660020217a10 */ /* 0x000fe20007ffe0ff */
[----:B------:R1:W-:Y:S02]  /*1c2800*/  @P0 STG.E [R2.64], R105 ;  /* 0x0000006902000986 */ /* 0x0003e4000c101904 */
[----:B------:R1:W-:Y:S02]  /*1c2810*/  @P5 STG.E [R12.64], R240 ;  /* 0x000000f00c005986 */ /* 0x0003e4000c101904 */
[----:B------:R1:W-:Y:S01]  /*1c2820*/  @P4 STG.E [R14.64], R44 ;  /* 0x0000002c0e004986 */ /* 0x0003e2000c101904 */
[----:B------:R-:W-:Y:S02]  /*1c2830*/  ISETP.LT.AND P5, PT, R196, c[0x0][0x178], !P2 ;  /* 0x00005e00c4007a0c */ /* 0x000fe400057a1270 */
[----:B------:R-:W-:Y:S01]  /*1c2840*/  ISETP.LT.AND P4, PT, R191, c[0x0][0x178], !P2 ;  /* 0x00005e00bf007a0c */ /* 0x000fe20005781270 */
[----:B------:R-:W-:-:S02]  /*1c2850*/  ISETP.LT.AND P2, PT, R190, c[0x0][0x178], !P2 ;  /* 0x00005e00be007a0c */ /* 0x000fc40005741270 */
[----:B-1----:R-:W-:-:S04]  /*1c2860*/  IMAD.WIDE R2, R32, 0x4, R8 ;  /* 0x0000000420027825 */ /* 0x002fc800078e0208 */
[----:B------:R-:W-:-:S04]  /*1c2870*/  IMAD.WIDE R12, R32, 0x4, R6 ;  /* 0x00000004200c7825 */ /* 0x000fc800078e0206 */
[C---:B------:R-:W-:Y:S01]  /*1c2880*/  IMAD.WIDE R14, R33.reuse, 0x4, R4 ;  /* 0x00000004210e7825 */ /* 0x040fe200078e0204 */
[----:B------:R-:W4:Y:S04]  /*1c2890*/  LDL.LU R44, [R1+0x6068] ;  /* 0x00606800012c7983 */ /* 0x000f280000300800 */
[----:B------:R1:W-:Y:S01]  /*1c28a0*/  @P3 STG.E [R2.64], R76 ;  /* 0x0000004c02003986 */ /* 0x0003e2000c101904 */
[----:B------:R1:W-:Y:S02]  /*1c28b0*/  @P1 STG.E [R12.64], R100 ;  /* 0x000000640c001986 */ /* 0x0003e4000c101904 */
[----:B------:R1:W-:Y:S01]  /*1c28c0*/  @P6 STG.E [R14.64], R241 ;  /* 0x000000f10e006986 */ /* 0x0003e2000c101904 */
[C---:B------:R-:W-:Y:S01]  /*1c28d0*/  IADD3 R32, R33.reuse, c[0x0][0x198], RZ ;  /* 0x0000660021207a10 */ /* 0x040fe20007ffe0ff */
[----:B-1----:R-:W-:-:S04]  /*1c28e0*/  IMAD.WIDE R2, R33, 0x4, R10 ;  /* 0x0000000421027825 */ /* 0x002fc800078e020a */
[----:B------:R-:W-:-:S04]  /*1c28f0*/  IMAD.WIDE R12, R33, 0x4, R8 ;  /* 0x00000004210c7825 */ /* 0x000fc800078e0208 */
[----:B------:R-:W-:Y:S01]  /*1c2900*/  IMAD.WIDE R14, R32, 0x4, R10 ;  /* 0x00000004200e7825 */ /* 0x000fe200078e020a */
[----:B------:R1:W-:Y:S03]  /*1c2910*/  @P5 STG.E [R2.64], R45 ;  /* 0x0000002d02005986 */ /* 0x0003e6000c101904 */
[----:B------:R1:W-:Y:S02]  /*1c2920*/  @P4 STG.E [R12.64], R77 ;  /* 0x0000004d0c004986 */ /* 0x0003e4000c101904 */
[----:B-1----:R-:W-:-:S04]  /*1c2930*/  IMAD.WIDE R2, R33, 0x4, R6 ;  /* 0x0000000421027825 */ /* 0x002fc800078e0206 */
[C---:B------:R-:W-:Y:S01]  /*1c2940*/  IMAD.WIDE R12, R32.reuse, 0x4, R4 ;  /* 0x00000004200c7825 */ /* 0x040fe200078e0204 */
[C---:B------:R-:W-:Y:S01]  /*1c2950*/  IADD3 R33, R32.reuse, c[0x0][0x198], RZ ;  /* 0x0000660020217a10 */ /* 0x040fe20007ffe0ff */
[----:B------:R1:W-:Y:S02]  /*1c2960*/  @P2 STG.E [R2.64], R101 ;  /* 0x0000006502002986 */ /* 0x0003e4000c101904 */
[----:B-1----:R-:W-:Y:S01]  /*1c2970*/  IMAD.WIDE R2, R32, 0x4, R8 ;  /* 0x0000000420027825 */ /* 0x002fe200078e0208 */
[----:B------:R-:W-:Y:S02]  /*1c2980*/  IADD3 R45, R33, c[0x0][0x198], RZ ;  /* 0x00006600212d7a10 */ /* 0x000fe40007ffe0ff */
[----:B---3--:R-:W-:-:S04]  /*1c2990*/  ISETP.GE.AND P0, PT, R56, c[0x0][0x17c], PT ;  /* 0x00005f0038007a0c */ /* 0x008fc80003f06270 */
[----:B------:R-:W-:Y:S02]  /*1c29a0*/  ISETP.LT.AND P6, PT, R197, c[0x0][0x178], !P0 ;  /* 0x00005e00c5007a0c */ /* 0x000fe400047c1270 */
[----:B------:R-:W-:Y:S02]  /*1c29b0*/  ISETP.LT.AND P3, PT, R196, c[0x0][0x178], !P0 ;  /* 0x00005e00c4007a0c */ /* 0x000fe40004761270 */
[----:B------:R-:W-:Y:S02]  /*1c29c0*/  ISETP.LT.AND P4, PT, R191, c[0x0][0x178], !P0 ;  /* 0x00005e00bf007a0c */ /* 0x000fe40004781270 */
[----:B------:R-:W-:-:S07]  /*1c29d0*/  ISETP.LT.AND P5, PT, R190, c[0x0][0x178], !P0 ;  /* 0x00005e00be007a0c */ /* 0x000fce00047a1270 */
[----:B------:R1:W-:Y:S02]  /*1c29e0*/  @P6 STG.E [R12.64], R28 ;  /* 0x0000001c0c006986 */ /* 0x0003e4000c101904 */
[----:B------:R-:W-:Y:S02]  /*1c29f0*/  @P3 STG.E [R14.64], R40 ;  /* 0x000000280e003986 */ /* 0x000fe4000c101904 */
[----:B------:R3:W-:Y:S01]  /*1c2a00*/  @P4 STG.E [R2.64], R72 ;  /* 0x0000004802004986 */ /* 0x0007e2000c101904 */
[----:B--2---:R-:W-:Y:S01]  /*1c2a10*/  ISETP.GE.AND P1, PT, R53, c[0x0][0x17c], PT ;  /* 0x00005f0035007a0c */ /* 0x004fe20003f26270 */
[----:B-1----:R-:W-:Y:S02]  /*1c2a20*/  IMAD.WIDE R12, R32, 0x4, R6 ;  /* 0x00000004200c7825 */ /* 0x002fe400078e0206 */
[----:B------:R-:W2:Y:S01]  /*1c2a30*/  LDL.LU R32, [R1+0x606c] ;  /* 0x00606c0001207983 */ /* 0x000ea20000300800 */
[----:B------:R-:W-:Y:S01]  /*1c2a40*/  ISETP.LT.AND P3, PT, R197, c[0x0][0x178], !P1 ;  /* 0x00005e00c5007a0c */ /* 0x000fe20004f61270 */
[----:B------:R-:W2:Y:S02]  /*1c2a50*/  LDL.LU R28, [R1+0x6074] ;  /* 0x00607400011c7983 */ /* 0x000ea40000300800 */
[----:B------:R-:W2:Y:S01]  /*1c2a60*/  LDL.LU R230, [R1+0x8] ;  /* 0x0000080001e67983 */ /* 0x000ea20000300800 */
[----:B------:R-:W-:-:S02]  /*1c2a70*/  ISETP.LT.AND P6, PT, R196, c[0x0][0x178], !P1 ;  /* 0x00005e00c4007a0c */ /* 0x000fc40004fc1270 */
[----:B------:R-:W-:Y:S01]  /*1c2a80*/  ISETP.LT.AND P2, PT, R191, c[0x0][0x178], !P1 ;  /* 0x00005e00bf007a0c */ /* 0x000fe20004f41270 */
[C---:B---3--:R-:W-:Y:S01]  /*1c2a90*/  IMAD.WIDE R2, R33.reuse, 0x4, R4 ;  /* 0x0000000421027825 */ /* 0x048fe200078e0204 */
[----:B----4-:R-:W-:Y:S01]  /*1c2aa0*/  ISETP.GE.AND P0, PT, R52, c[0x0][0x17c], PT ;  /* 0x00005f0034007a0c */ /* 0x010fe20003f06270 */
[----:B------:R1:W-:Y:S01]  /*1c2ab0*/  @P5 STG.E [R12.64], R20 ;  /* 0x000000140c005986 */ /* 0x0003e2000c101904 */
[----:B------:R-:W-:Y:S01]  /*1c2ac0*/  ISETP.LT.AND P1, PT, R190, c[0x0][0x178], !P1 ;  /* 0x00005e00be007a0c */ /* 0x000fe20004f21270 */
[----:B------:R-:W-:Y:S01]  /*1c2ad0*/  IMAD.WIDE R14, R33, 0x4, R8 ;  /* 0x00000004210e7825 */ /* 0x000fe200078e0208 */
[----:B------:R-:W-:Y:S01]  /*1c2ae0*/  ISETP.LT.AND P5, PT, R197, c[0x0][0x178], !P0 ;  /* 0x00005e00c5007a0c */ /* 0x000fe200047a1270 */
[----:B------:R3:W-:Y:S01]  /*1c2af0*/  @P3 STG.E [R2.64], R29 ;  /* 0x0000001d02003986 */ /* 0x0007e2000c101904 */
[----:B------:R-:W-:Y:S01]  /*1c2b00*/  ISETP.LT.AND P3, PT, R196, c[0x0][0x178], !P0 ;  /* 0x00005e00c4007a0c */ /* 0x000fe20004761270 */
[----:B-1----:R-:W-:Y:S02]  /*1c2b10*/  IMAD.WIDE R12, R33, 0x4, R10 ;  /* 0x00000004210c7825 */ /* 0x002fe400078e020a */
[----:B------:R-:W4:Y:S02]  /*1c2b20*/  LDL.LU R20, [R1+0x6080] ;  /* 0x0060800001147983 */ /* 0x000f240000300800 */
[----:B------:R-:W4:Y:S02]  /*1c2b30*/  LDL.LU R231, [R1+0xc] ;  /* 0x00000c0001e77983 */ /* 0x000f240000300800 */
[----:B------:R1:W-:Y:S01]  /*1c2b40*/  @P6 STG.E [R12.64], R41 ;  /* 0x000000290c006986 */ /* 0x0003e2000c101904 */
[----:B------:R1:W-:Y:S01]  /*1c2b50*/  @P2 STG.E [R14.64], R73 ;  /* 0x000000490e002986 */ /* 0x0003e2000c101904 */
[----:B------:R-:W-:-:S02]  /*1c2b60*/  ISETP.LT.AND P2, PT, R191, c[0x0][0x178], !P0 ;  /* 0x00005e00bf007a0c */ /* 0x000fc40004741270 */
[----:B------:R-:W-:Y:S01]  /*1c2b70*/  ISETP.GE.AND P4, PT, R48, c[0x0][0x17c], PT ;  /* 0x00005f0030007a0c */ /* 0x000fe20003f86270 */
[----:B------:R-:W-:Y:S02]  /*1c2b80*/  ISETP.LT.AND P0, PT, R190, c[0x0][0x178], !P0 ;  /* 0x00005e00be007a0c */ /* 0x000fe40004701270 */
[----:B---3--:R-:W-:Y:S01]  /*1c2b90*/  IMAD.WIDE R2, R33, 0x4, R6 ;  /* 0x0000000421027825 */ /* 0x008fe200078e0206 */
[----:B------:R-:W-:Y:S02]  /*1c2ba0*/  ISETP.LT.AND P6, PT, R197, c[0x0][0x178], !P4 ;  /* 0x00005e00c5007a0c */ /* 0x000fe400067c1270 */
[C---:B------:R-:W-:Y:S01]  /*1c2bb0*/  IADD3 R29, R45.reuse, c[0x0][0x198], RZ ;  /* 0x000066002d1d7a10 */ /* 0x040fe20007ffe0ff */
[----:B-1----:R-:W-:-:S04]  /*1c2bc0*/  IMAD.WIDE R12, R45, 0x4, R4 ;  /* 0x000000042d0c7825 */ /* 0x002fc800078e0204 */
[C---:B------:R-:W-:Y:S01]  /*1c2bd0*/  IMAD.WIDE R14, R45.reuse, 0x4, R10 ;  /* 0x000000042d0e7825 */ /* 0x040fe200078e020a */
[----:B------:R1:W-:Y:S03]  /*1c2be0*/  @P1 STG.E [R2.64], R21 ;  /* 0x0000001502001986 */ /* 0x0003e6000c101904 */
[----:B------:R3:W-:Y:S01]  /*1c2bf0*/  @P5 STG.E [R12.64], R24 ;  /* 0x000000180c005986 */ /* 0x0007e2000c101904 */
[----:B------:R3:W-:Y:S01]  /*1c2c00*/  @P3 STG.E [R14.64], R36 ;  /* 0x000000240e003986 */ /* 0x0007e2000c101904 */
[----:B-1----:R-:W-:-:S04]  /*1c2c10*/  IMAD.WIDE R2, R45, 0x4, R8 ;  /* 0x000000042d027825 */ /* 0x002fc800078e0208 */
[----:B---3--:R-:W-:-:S04]  /*1c2c20*/  IMAD.WIDE R12, R45, 0x4, R6 ;  /* 0x000000042d0c7825 */ /* 0x008fc800078e0206 */
[----:B------:R-:W-:Y:S01]  /*1c2c30*/  IMAD.WIDE R14, R29, 0x4, R4 ;  /* 0x000000041d0e7825 */ /* 0x000fe200078e0204 */
[----:B------:R-:W-:Y:S03]  /*1c2c40*/  @P2 STG.E [R2.64], R68 ;  /* 0x0000004402002986 */ /* 0x000fe6000c101904 */
[----:B------:R-:W-:Y:S01]  /*1c2c50*/  @P0 STG.E [R12.64], R16 ;  /* 0x000000100c000986 */ /* 0x000fe2000c101904 */
[----:B------:R1:W-:Y:S04]  /*1c2c60*/  @P6 STG.E [R14.64], R25 ;  /* 0x000000190e006986 */ /* 0x0003e8000c101904 */
[----:B-1----:R-:W3:Y:S01]  /*1c2c70*/  LDL.LU R25, [R1+0x607c] ;  /* 0x00607c0001197983 */ /* 0x002ee20000300800 */
[----:B------:R-:W3:Y:S01]  /*1c2c80*/  LDL.LU R24, [R1+0x6084] ;  /* 0x0060840001187983 */ /* 0x000ee20000300800 */
[----:B------:R-:W-:-:S02]  /*1c2c90*/  ISETP.LT.AND P5, PT, R196, c[0x0][0x178], !P4 ;  /* 0x00005e00c4007a0c */ /* 0x000fc400067a1270 */
[----:B------:R-:W-:Y:S01]  /*1c2ca0*/  ISETP.LT.AND P3, PT, R191, c[0x0][0x178], !P4 ;  /* 0x00005e00bf007a0c */ /* 0x000fe20006761270 */
[----:B------:R-:W-:Y:S02]  /*1c2cb0*/  ISETP.LT.AND P4, PT, R190, c[0x0][0x178], !P4 ;  /* 0x00005e00be007a0c */ /* 0x000fe40006781270 */
[----:B------:R-:W-:-:S04]  /*1c2cc0*/  IMAD.WIDE R2, R29, 0x4, R10 ;  /* 0x000000041d027825 */ /* 0x000fc800078e020a */
[C---:B------:R-:W-:Y:S01]  /*1c2cd0*/  IMAD.WIDE R12, R29.reuse, 0x4, R8 ;  /* 0x000000041d0c7825 */ /* 0x040fe200078e0208 */
[----:B------:R-:W-:Y:S02]  /*1c2ce0*/  IADD3 R21, R29, c[0x0][0x198], RZ ;  /* 0x000066001d157a10 */ /* 0x000fe40007ffe0ff */
[----:B------:R-:W-:-:S04]  /*1c2cf0*/  ISETP.GE.AND P1, PT, R44, c[0x0][0x17c], PT ;  /* 0x00005f002c007a0c */ /* 0x000fc80003f26270 */
[----:B------:R-:W-:Y:S02]  /*1c2d00*/  ISETP.LT.AND P6, PT, R197, c[0x0][0x178], !P1 ;  /* 0x00005e00c5007a0c */ /* 0x000fe40004fc1270 */
[----:B------:R-:W-:Y:S01]  /*1c2d10*/  ISETP.LT.AND P2, PT, R196, c[0x0][0x178], !P1 ;  /* 0x00005e00c4007a0c */ /* 0x000fe20004f41270 */
[----:B------:R1:W-:Y:S01]  /*1c2d20*/  @P5 STG.E [R2.64], R37 ;  /* 0x0000002502005986 */ /* 0x0003e2000c101904 */
[----:B------:R1:W-:Y:S01]  /*1c2d30*/  @P3 STG.E [R12.64], R69 ;  /* 0x000000450c003986 */ /* 0x0003e2000c101904 */
[----:B------:R-:W-:Y:S01]  /*1c2d40*/  ISETP.LT.AND P3, PT, R191, c[0x0][0x178], !P1 ;  /* 0x00005e00bf007a0c */ /* 0x000fe20004f61270 */
[----:B------:R-:W-:Y:S01]  /*1c2d50*/  IMAD.WIDE R14, R21, 0x4, R10 ;  /* 0x00000004150e7825 */ /* 0x000fe200078e020a */
[----:B------:R-:W-:-:S03]  /*1c2d60*/  ISETP.LT.AND P5, PT, R190, c[0x0][0x178], !P1 ;  /* 0x00005e00be007a0c */ /* 0x000fc60004fa1270 */
[----:B-1----:R-:W-:-:S04]  /*1c2d70*/  IMAD.WIDE R2, R29, 0x4, R6 ;  /* 0x000000041d027825 */ /* 0x002fc800078e0206 */
[C---:B------:R-:W-:Y:S01]  /*1c2d80*/  IMAD.WIDE R12, R21.reuse, 0x4, R4 ;  /* 0x00000004150c7825 */ /* 0x040fe200078e0204 */
[----:B------:R1:W-:Y:S03]  /*1c2d90*/  @P4 STG.E [R2.64], R17 ;  /* 0x0000001102004986 */ /* 0x0003e6000c101904 */
[----:B-1----:R-:W-:Y:S01]  /*1c2da0*/  IMAD.WIDE R2, R21, 0x4, R8 ;  /* 0x0000000415027825 */ /* 0x002fe200078e0208 */
[----:B--2---:R-:W-:Y:S01]  /*1c2db0*/  ISETP.GE.AND P0, PT, R32, c[0x0][0x17c], PT ;  /* 0x00005f0020007a0c */ /* 0x004fe20003f06270 */
[----:B------:R1:W-:Y:S02]  /*1c2dc0*/  @P6 STG.E [R12.64], R230 ;  /* 0x000000e60c006986 */ /* 0x0003e4000c101904 */
[----:B------:R-:W-:Y:S01]  /*1c2dd0*/  @P2 STG.E [R14.64], R66 ;  /* 0x000000420e002986 */ /* 0x000fe2000c101904 */
[----:B------:R-:W-:Y:S02]  /*1c2de0*/  ISETP.LT.AND P2, PT, R197, c[0x0][0x178], !P0 ;  /* 0x00005e00c5007a0c */ /* 0x000fe40004741270 */
[----:B------:R-:W-:-:S02]  /*1c2df0*/  ISETP.LT.AND P6, PT, R196, c[0x0][0x178], !P0 ;  /* 0x00005e00c4007a0c */ /* 0x000fc400047c1270 */
[----:B------:R-:W-:Y:S02]  /*1c2e00*/  ISETP.LT.AND P4, PT, R191, c[0x0][0x178], !P0 ;  /* 0x00005e00bf007a0c */ /* 0x000fe40004781270 */
[----:B------:R-:W-:Y:S01]  /*1c2e10*/  ISETP.GE.AND P1, PT, R28, c[0x0][0x17c], PT ;  /* 0x00005f001c007a0c */ /* 0x000fe20003f26270 */
[----:B------:R2:W-:Y:S01]  /*1c2e20*/  @P3 STG.E [R2.64], R98 ;  /* 0x0000006202003986 */ /* 0x0005e2000c101904 */
[C---:B-1----:R-:W-:Y:S01]  /*1c2e30*/  IMAD.WIDE R12, R21.reuse, 0x4, R6 ;  /* 0x00000004150c7825 */ /* 0x042fe200078e0206 */
[----:B------:R-:W-:Y:S02]  /*1c2e40*/  IADD3 R21, R21, c[0x0][0x198], RZ ;  /* 0x0000660015157a10 */ /* 0x000fe40007ffe0ff */
[----:B------:R-:W-:Y:S02]  /*1c2e50*/  ISETP.LT.AND P0, PT, R190, c[0x0][0x178], !P0 ;  /* 0x00005e00be007a0c */ /* 0x000fe40004701270 */
[----:B------:R1:W-:Y:S01]  /*1c2e60*/  @P5 STG.E [R12.64], R122 ;  /* 0x0000007a0c005986 */ /* 0x0003e2000c101904 */
[----:B--2---:R-:W-:-:S04]  /*1c2e70*/  IMAD.WIDE R2, R21, 0x4, R4 ;  /* 0x0000000415027825 */ /* 0x004fc800078e0204 */
[----:B------:R-:W-:Y:S01]  /*1c2e80*/  IMAD.WIDE R14, R21, 0x4, R8 ;  /* 0x00000004150e7825 */ /* 0x000fe200078e0208 */
[----:B------:R-:W-:Y:S02]  /*1c2e90*/  ISETP.LT.AND P5, PT, R197, c[0x0][0x178], !P1 ;  /* 0x00005e00c5007a0c */ /* 0x000fe40004fa1270 */
[C---:B------:R-:W-:Y:S01]  /*1c2ea0*/  IADD3 R17, R21.reuse, c[0x0][0x198], RZ ;  /* 0x0000660015117a10 */ /* 0x040fe20007ffe0ff */
[----:B----4-:R2:W-:Y:S01]  /*1c2eb0*/  @P2 STG.E [R2.64], R231 ;  /* 0x000000e702002986 */ /* 0x0105e2000c101904 */
[----:B-1----:R-:W-:Y:S01]  /*1c2ec0*/  IMAD.WIDE R12, R21, 0x4, R10 ;  /* 0x00000004150c7825 */ /* 0x002fe200078e020a */
[----:B------:R-:W-:-:S04]  /*1c2ed0*/  ISETP.LT.AND P2, PT, R196, c[0x0][0x178], !P1 ;  /* 0x00005e00c4007a0c */ /* 0x000fc80004f41270 */
[----:B------:R1:W-:Y:S01]  /*1c2ee0*/  @P6 STG.E [R12.64], R67 ;  /* 0x000000430c006986 */ /* 0x0003e2000c101904 */
[----:B------:R4:W-:Y:S01]  /*1c2ef0*/  @P4 STG.E [R14.64], R99 ;  /* 0x000000630e004986 */ /* 0x0009e2000c101904 */
[----:B------:R-:W-:Y:S01]  /*1c2f00*/  ISETP.LT.AND P4, PT, R191, c[0x0][0x178], !P1 ;  /* 0x00005e00bf007a0c */ /* 0x000fe20004f81270 */
[----:B------:R-:W-:Y:S02]  /*1c2f10*/  ISETP.LT.AND P1, PT, R190, c[0x0][0x178], !P1 ;  /* 0x00005e00be007a0c */ /* 0x000fe40004f21270 */
[----:B--2---:R-:W-:Y:S01]  /*1c2f20*/  IMAD.WIDE R2, R21, 0x4, R6 ;  /* 0x0000000415027825 */ /* 0x004fe200078e0206 */
[----:B------:R-:W-:Y:S02]  /*1c2f30*/  ISETP.GE.AND P3, PT, R20, c[0x0][0x17c], PT ;  /* 0x00005f0014007a0c */ /* 0x000fe40003f66270 */
[----:B------:R-:W2:Y:S04]  /*1c2f40*/  LDL.LU R20, [R1+0x6088] ;  /* 0x0060880001147983 */ /* 0x000ea80000300800 */
[----:B------:R4:W-:Y:S01]  /*1c2f50*/  @P0 STG.E [R2.64], R123 ;  /* 0x0000007b02000986 */ /* 0x0009e2000c101904 */
[----:B------:R-:W2:Y:S02]  /*1c2f60*/  LDL.LU R16, [R1+0x608c] ;  /* 0x00608c0001107983 */ /* 0x000ea40000300800 */
[----:B-1----:R-:W-:-:S04]  /*1c2f70*/  IMAD.WIDE R12, R17, 0x4, R4 ;  /* 0x00000004110c7825 */ /* 0x002fc800078e0204 */
[C---:B----4-:R-:W-:Y:S01]  /*1c2f80*/  IMAD.WIDE R14, R17.reuse, 0x4, R10 ;  /* 0x00000004110e7825 */ /* 0x050fe200078e020a */
[----:B------:R1:W-:Y:S03]  /*1c2f90*/  @P5 STG.E [R12.64], R246 ;  /* 0x000000f60c005986 */ /* 0x0003e6000c101904 */
[C---:B------:R-:W-:Y:S01]  /*1c2fa0*/  IMAD.WIDE R2, R17.reuse, 0x4, R8 ;  /* 0x0000000411027825 */ /* 0x040fe200078e0208 */
[----:B------:R4:W-:Y:S04]  /*1c2fb0*/  @P2 STG.E [R14.64], R62 ;  /* 0x0000003e0e002986 */ /* 0x0009e8000c101904 */
[----:B------:R4:W-:Y:S01]  /*1c2fc0*/  @P4 STG.E [R2.64], R94 ;  /* 0x0000005e02004986 */ /* 0x0009e2000c101904 */
[----:B-1----:R-:W-:-:S05]  /*1c2fd0*/  IMAD.WIDE R12, R17, 0x4, R6 ;  /* 0x00000004110c7825 */ /* 0x002fca00078e0206 */
[----:B------:R1:W-:Y:S01]  /*1c2fe0*/  @P1 STG.E [R12.64], R118 ;  /* 0x000000760c001986 */ /* 0x0003e2000c101904 */
[----:B---3--:R-:W-:-:S03]  /*1c2ff0*/  ISETP.GE.AND P1, PT, R24, c[0x0][0x17c], PT ;  /* 0x00005f0018007a0c */ /* 0x008fc60003f26270 */
[----:B------:R-:W3:Y:S01]  /*1c3000*/  LDL.LU R24, [R1+0x6090] ;  /* 0x0060900001187983 */ /* 0x000ee20000300800 */
[----:B------:R-:W3:Y:S03]  /*1c3010*/  LDL.LU R36, [R1+0x6078] ;  /* 0x0060780001247983 */ /* 0x000ee60000300800 */
[----:B------:R-:W3:Y:S01]  /*1c3020*/  LDL.LU R28, [R1+0x6070] ;  /* 0x00607000011c7983 */ /* 0x000ee20000300800 */
[----:B------:R-:W3:Y:S01]  /*1c3030*/  LDL.LU R32, [R1+0x6060] ;  /* 0x0060600001207983 */ /* 0x000ee20000300800 */
[----:B------:R-:W-:Y:S02]  /*1c3040*/  ISETP.LT.AND P6, PT, R197, c[0x0][0x178], !P3 ;  /* 0x00005e00c5007a0c */ /* 0x000fe40005fc1270 */
[----:B------:R-:W-:Y:S02]  /*1c3050*/  IADD3 R21, R17, c[0x0][0x198], RZ ;  /* 0x0000660011157a10 */ /* 0x000fe40007ffe0ff */
[----:B------:R-:W-:-:S02]  /*1c3060*/  ISETP.LT.AND P5, PT, R196, c[0x0][0x178], !P3 ;  /* 0x00005e00c4007a0c */ /* 0x000fc40005fa1270 */
[----:B------:R-:W-:Y:S02]  /*1c3070*/  ISETP.LT.AND P2, PT, R191, c[0x0][0x178], !P3 ;  /* 0x00005e00bf007a0c */ /* 0x000fe40005f41270 */
[----:B------:R-:W-:Y:S01]  /*1c3080*/  ISETP.GE.AND P0, PT, R25, c[0x0][0x17c], PT ;  /* 0x00005f0019007a0c */ /* 0x000fe20003f06270 */
[----:B----4-:R-:W-:Y:S01]  /*1c3090*/  IMAD.WIDE R14, R21, 0x4, R4 ;  /* 0x00000004150e7825 */ /* 0x010fe200078e0204 */
[----:B------:R-:W-:-:S03]  /*1c30a0*/  ISETP.LT.AND P3, PT, R190, c[0x0][0x178], !P3 ;  /* 0x00005e00be007a0c */ /* 0x000fc60005f61270 */
[----:B------:R-:W-:-:S04]  /*1c30b0*/  IMAD.WIDE R2, R21, 0x4, R10 ;  /* 0x0000000415027825 */ /* 0x000fc800078e020a */
[----:B-1----:R-:W-:Y:S01]  /*1c30c0*/  IMAD.WIDE R12, R21, 0x4, R8 ;  /* 0x00000004150c7825 */ /* 0x002fe200078e0208 */
[----:B------:R-:W-:Y:S01]  /*1c30d0*/  @P6 STG.E [R14.64], R247 ;  /* 0x000000f70e006986 */ /* 0x000fe2000c101904 */
[----:B------:R-:W-:Y:S02]  /*1c30e0*/  ISETP.LT.AND P6, PT, R197, c[0x0][0x178], !P0 ;  /* 0x00005e00c5007a0c */ /* 0x000fe400047c1270 */
[----:B------:R-:W-:Y:S01]  /*1c30f0*/  IADD3 R17, R21, c[0x0][0x198], RZ ;  /* 0x0000660015117a10 */ /* 0x000fe20007ffe0ff */
[----:B------:R1:W-:Y:S01]  /*1c3100*/  @P5 STG.E [R2.64], R63 ;  /* 0x0000003f02005986 */ /* 0x0003e2000c101904 */
[----:B------:R-:W-:Y:S01]  /*1c3110*/  ISETP.LT.AND P4, PT, R196, c[0x0][0x178], !P0 ;  /* 0x00005e00c4007a0c */ /* 0x000fe20004781270 */
[----:B------:R4:W-:Y:S01]  /*1c3120*/  @P2 STG.E [R12.64], R95 ;  /* 0x0000005f0c002986 */ /* 0x0009e2000c101904 */
[----:B------:R-:W-:Y:S01]  /*1c3130*/  ISETP.LT.AND P2, PT, R191, c[0x0][0x178], !P0 ;  /* 0x00005e00bf007a0c */ /* 0x000fe20004741270 */
[----:B------:R-:W-:Y:S02]  /*1c3140*/  ISETP.LT.AND P0, PT, R190, c[0x0][0x178], !P0 ;  /* 0x00005e00be007a0c */ /* 0x000fe40004701270 */
[----:B-1----:R-:W-:-:S04]  /*1c3150*/  IMAD.WIDE R2, R21, 0x4, R6 ;  /* 0x0000000415027825 */ /* 0x002fc800078e0206 */
[----:B----4-:R-:W-:-:S04]  /*1c3160*/  IMAD.WIDE R12, R17, 0x4, R4 ;  /* 0x00000004110c7825 */ /* 0x010fc800078e0204 */
[----:B------:R-:W-:Y:S01]  /*1c3170*/  IMAD.WIDE R14, R17, 0x4, R10 ;  /* 0x00000004110e7825 */ /* 0x000fe200078e020a */
[----:B------:R1:W-:Y:S03]  /*1c3180*/  @P3 STG.E [R2.64], R119 ;  /* 0x0000007702003986 */ /* 0x0003e6000c101904 */
[----:B------:R4:W-:Y:S01]  /*1c3190*/  @P6 STG.E [R12.64], R238 ;  /* 0x000000ee0c006986 */ /* 0x0009e2000c101904 */
[----:B------:R-:W-:Y:S02]  /*1c31a0*/  ISETP.LT.AND P3, PT, R197, c[0x0][0x178], !P1 ;  /* 0x00005e00c5007a0c */ /* 0x000fe40004f61270 */
[----:B------:R-:W-:Y:S01]  /*1c31b0*/  ISETP.LT.AND P6, PT, R196, c[0x0][0x178], !P1 ;  /* 0x00005e00c4007a0c */ /* 0x000fe20004fc1270 */
[----:B------:R4:W-:Y:S01]  /*1c31c0*/  @P4 STG.E [R14.64], R58 ;  /* 0x0000003a0e004986 */ /* 0x0009e2000c101904 */
[----:B------:R-:W-:Y:S01]  /*1c31d0*/  ISETP.LT.AND P4, PT, R191, c[0x0][0x178], !P1 ;  /* 0x00005e00bf007a0c */ /* 0x000fe20004f81270 */
[----:B-1----:R-:W-:-:S04]  /*1c31e0*/  IMAD.WIDE R2, R17, 0x4, R8 ;  /* 0x0000000411027825 */ /* 0x002fc800078e0208 */
[C---:B----4-:R-:W-:Y:S01]  /*1c31f0*/  IMAD.WIDE R12, R17.reuse, 0x4, R6 ;  /* 0x00000004110c7825 */ /* 0x050fe200078e0206 */
[----:B------:R-:W-:Y:S01]  /*1c3200*/  IADD3 R17, R17, c[0x0][0x198], RZ ;  /* 0x0000660011117a10 */ /* 0x000fe20007ffe0ff */
[----:B------:R1:W-:Y:S03]  /*1c3210*/  @P2 STG.E [R2.64], R90 ;  /* 0x0000005a02002986 */ /* 0x0003e6000c101904 */
[----:B------:R4:W-:Y:S01]  /*1c3220*/  @P0 STG.E [R12.64], R114 ;  /* 0x000000720c000986 */ /* 0x0009e2000c101904 */
[----:B------:R-:W-:Y:S01]  /*1c3230*/  ISETP.LT.AND P1, PT, R190, c[0x0][0x178], !P1 ;  /* 0x00005e00be007a0c */ /* 0x000fe20004f21270 */
[C---:B------:R-:W-:Y:S01]  /*1c3240*/  IMAD.WIDE R14, R17.reuse, 0x4, R8 ;  /* 0x00000004110e7825 */ /* 0x040fe200078e0208 */
[----:B------:R-:W-:-:S03]  /*1c3250*/  IADD3 R29, R17, c[0x0][0x198], RZ ;  /* 0x00006600111d7a10 */ /* 0x000fc60007ffe0ff */
[----:B-1----:R-:W-:-:S04]  /*1c3260*/  IMAD.WIDE R2, R17, 0x4, R4 ;  /* 0x0000000411027825 */ /* 0x002fc800078e0204 */
[----:B----4-:R-:W-:Y:S01]  /*1c3270*/  IMAD.WIDE R12, R17, 0x4, R10 ;  /* 0x00000004110c7825 */ /* 0x010fe200078e020a */
[----:B------:R1:W-:Y:S04]  /*1c3280*/  @P3 STG.E [R2.64], R239 ;  /* 0x000000ef02003986 */ /* 0x0003e8000c101904 */
[----:B------:R4:W-:Y:S02]  /*1c3290*/  @P6 STG.E [R12.64], R59 ;  /* 0x0000003b0c006986 */ /* 0x0009e4000c101904 */
[----:B------:R4:W-:Y:S01]  /*1c32a0*/  @P4 STG.E [R14.64], R91 ;  /* 0x0000005b0e004986 */ /* 0x0009e2000c101904 */
[C---:B------:R-:W-:Y:S01]  /*1c32b0*/  IADD3 R33, R29.reuse, c[0x0][0x198], RZ ;  /* 0x000066001d217a10 */ /* 0x040fe20007ffe0ff */
[----:B-1----:R-:W-:-:S04]  /*1c32c0*/  IMAD.WIDE R2, R29, 0x4, R8 ;  /* 0x000000041d027825 */ /* 0x002fc800078e0208 */
[----:B----4-:R-:W-:-:S04]  /*1c32d0*/  IMAD.WIDE R12, R29, 0x4, R6 ;  /* 0x000000041d0c7825 */ /* 0x010fc800078e0206 */
[----:B------:R-:W-:Y:S01]  /*1c32e0*/  IMAD.WIDE R14, R33, 0x4, R4 ;  /* 0x00000004210e7825 */ /* 0x000fe200078e0204 */
[----:B--2---:R-:W-:-:S04]  /*1c32f0*/  ISETP.GE.AND P5, PT, R20, c[0x0][0x17c], PT ;  /* 0x00005f0014007a0c */ /* 0x004fc80003fa6270 */
[----:B------:R-:W-:Y:S02]  /*1c3300*/  ISETP.LT.AND P0, PT, R197, c[0x0][0x178], !P5 ;  /* 0x00005e00c5007a0c */ /* 0x000fe40006f01270 */
[----:B------:R-:W-:Y:S02]  /*1c3310*/  ISETP.LT.AND P3, PT, R196, c[0x0][0x178], !P5 ;  /* 0x00005e00c4007a0c */ /* 0x000fe40006f61270 */
[----:B------:R-:W-:Y:S02]  /*1c3320*/  ISETP.LT.AND P6, PT, R191, c[0x0][0x178], !P5 ;  /* 0x00005e00bf007a0c */ /* 0x000fe40006fc1270 */
[----:B------:R-:W-:Y:S01]  /*1c3330*/  ISETP.GE.AND P2, PT, R16, c[0x0][0x17c], PT ;  /* 0x00005f0010007a0c */ /* 0x000fe20003f46270 */
[----:B------:R-:W-:-:S04]  /*1c3340*/  IMAD.WIDE R16, R17, 0x4, R6 ;  /* 0x0000000411107825 */ /* 0x000fc800078e0206 */
[----:B------:R-:W-:Y:S01]  /*1c3350*/  IMAD.WIDE R20, R29, 0x4, R4 ;  /* 0x000000041d147825 */ /* 0x000fe200078e0204 */
[----:B------:R-:W-:Y:S01]  /*1c3360*/  ISETP.LT.AND P5, PT, R190, c[0x0][0x178], !P5 ;  /* 0x00005e00be007a0c */ /* 0x000fe20006fa1270 */
[----:B------:R1:W-:Y:S01]  /*1c3370*/  @P1 STG.E [R16.64], R115 ;  /* 0x0000007310001986 */ /* 0x0003e2000c101904 */
[----:B------:R-:W-:-:S03]  /*1c3380*/  ISETP.LT.AND P1, PT, R197, c[0x0][0x178], !P2 ;  /* 0x00005e00c5007a0c */ /* 0x000fc60005721270 */
[----:B------:R2:W-:Y:S01]  /*1c3390*/  @P0 STG.E [R20.64], R34 ;  /* 0x0000002214000986 */ /* 0x0005e2000c101904 */
[----:B---3--:R-:W-:Y:S01]  /*1c33a0*/  ISETP.GE.AND P4, PT, R24, c[0x0][0x17c], PT ;  /* 0x00005f0018007a0c */ /* 0x008fe20003f86270 */
[----:B------:R-:W-:-:S05]  /*1c33b0*/  IMAD.WIDE R24, R29, 0x4, R10 ;  /* 0x000000041d187825 */ /* 0x000fca00078e020a */
[----:B------:R3:W-:Y:S01]  /*1c33c0*/  @P3 STG.E [R24.64], R54 ;  /* 0x0000003618003986 */ /* 0x0007e2000c101904 */
[----:B------:R-:W-:Y:S01]  /*1c33d0*/  ISETP.LT.AND P3, PT, R196, c[0x0][0x178], !P2 ;  /* 0x00005e00c4007a0c */ /* 0x000fe20005761270 */
[----:B------:R4:W-:Y:S01]  /*1c33e0*/  @P6 STG.E [R2.64], R86 ;  /* 0x0000005602006986 */ /* 0x0009e2000c101904 */
[----:B------:R-:W-:Y:S01]  /*1c33f0*/  ISETP.LT.AND P6, PT, R191, c[0x0][0x178], !P2 ;  /* 0x00005e00bf007a0c */ /* 0x000fe200057c1270 */
[----:B-1----:R-:W-:-:S04]  /*1c3400*/  IMAD.WIDE R16, R33, 0x4, R10 ;  /* 0x0000000421107825 */ /* 0x002fc800078e020a */
[----:B--2---:R-:W-:Y:S01]  /*1c3410*/  IMAD.WIDE R20, R33, 0x4, R8 ;  /* 0x0000000421147825 */ /* 0x004fe200078e0208 */
[----:B------:R-:W-:Y:S01]  /*1c3420*/  @P5 STG.E [R12.64], R110 ;  /* 0x0000006e0c005986 */ /* 0x000fe2000c101904 */
[----:B------:R-:W-:Y:S02]  /*1c3430*/  ISETP.LT.AND P2, PT, R190, c[0x0][0x178], !P2 ;  /* 0x00005e00be007a0c */ /* 0x000fe40005741270 */
[----:B------:R1:W-:Y:S01]  /*1c3440*/  @P1 STG.E [R14.64], R35 ;  /* 0x000000230e001986 */ /* 0x0003e2000c101904 */
[----:B------:R-:W-:Y:S02]  /*1c3450*/  ISETP.LT.AND P1, PT, R197, c[0x0][0x178], !P4 ;  /* 0x00005e00c5007a0c */ /* 0x000fe40006721270 */
[----:B------:R-:W-:Y:S01]  /*1c3460*/  ISETP.LT.AND P5, PT, R196, c[0x0][0x178], !P4 ;  /* 0x00005e00c4007a0c */ /* 0x000fe200067a1270 */
[----:B------:R4:W-:Y:S01]  /*1c3470*/  @P3 STG.E [R16.64], R55 ;  /* 0x0000003710003986 */ /* 0x0009e2000c101904 */
[----:B------:R-:W-:Y:S01]  /*1c3480*/  ISETP.GE.AND P3, PT, R28, c[0x0][0x17c], PT ;  /* 0x00005f001c007a0c */ /* 0x000fe20003f66270 */
[----:B------:R4:W-:Y:S02]  /*1c3490*/  @P6 STG.E [R20.64], R87 ;  /* 0x0000005714006986 */ /* 0x0009e4000c101904 */
[----:B------:R-:W2:Y:S01]  /*1c34a0*/  LDL.LU R28, [R1+0x6058] ;  /* 0x00605800011c7983 */ /* 0x000ea20000300800 */
[----:B------:R-:W-:-:S02]  /*1c34b0*/  ISETP.LT.AND P6, PT, R191, c[0x0][0x178], !P4 ;  /* 0x00005e00bf007a0c */ /* 0x000fc400067c1270 */
[C---:B---3--:R-:W-:Y:S01]  /*1c34c0*/  IADD3 R25, R33.reuse, c[0x0][0x198], RZ ;  /* 0x0000660021197a10 */ /* 0x048fe20007ffe0ff */
[----:B----4-:R-:W-:Y:S01]  /*1c34d0*/  IMAD.WIDE R2, R33, 0x4, R6 ;  /* 0x0000000421027825 */ /* 0x010fe200078e0206 */
[----:B-1----:R-:W3:Y:S03]  /*1c34e0*/  LDL.LU R35, [R1+0x6054] ;  /* 0x0060540001237983 */ /* 0x002ee60000300800 */
[----:B------:R-:W-:-:S04]  /*1c34f0*/  IMAD.WIDE R12, R25, 0x4, R4 ;  /* 0x00000004190c7825 */ /* 0x000fc800078e0204 */
[----:B------:R-:W-:-:S04]  /*1c3500*/  IMAD.WIDE R14, R25, 0x4, R10 ;  /* 0x00000004190e7825 */ /* 0x000fc800078e020a */
[----:B------:R-:W-:Y:S01]  /*1c3510*/  IMAD.WIDE R16, R25, 0x4, R8 ;  /* 0x0000000419107825 */ /* 0x000fe200078e0208 */
[----:B------:R1:W-:Y:S03]  /*1c3520*/  @P2 STG.E [R2.64], R111 ;  /* 0x0000006f02002986 */ /* 0x0003e6000c101904 */
[----:B------:R4:W-:Y:S02]  /*1c3530*/  @P1 STG.E [R12.64], R250 ;  /* 0x000000fa0c001986 */ /* 0x0009e4000c101904 */
[----:B------:R1:W-:Y:S01]  /*1c3540*/  @P5 STG.E [R14.64], R50 ;  /* 0x000000320e005986 */ /* 0x0003e2000c101904 */
[----:B------:R1:W-:Y:S01]  /*1c3550*/  @P6 STG.E [R16.64], R82 ;  /* 0x0000005210006986 */ /* 0x0003e2000c101904 */
[----:B------:R-:W-:Y:S02]  /*1c3560*/  ISETP.GE.AND P6, PT, R32, c[0x0][0x17c], PT ;  /* 0x00005f0020007a0c */ /* 0x000fe40003fc6270 */
[----:B------:R-:W3:Y:S02]  /*1c3570*/  LDL.LU R32, [R1+0x6040] ;  /* 0x0060400001207983 */ /* 0x000ee40000300800 */
[----:B------:R-:W3:Y:S01]  /*1c3580*/  LDL.LU R34, [R1+0x6010] ;  /* 0x0060100001227983 */ /* 0x000ee20000300800 */
[----:B------:R-:W-:-:S02]  /*1c3590*/  ISETP.GE.AND P0, PT, R36, c[0x0][0x17c], PT ;  /* 0x00005f0024007a0c */ /* 0x000fc40003f06270 */
[----:B------:R-:W-:Y:S02]  /*1c35a0*/  ISETP.LT.AND P4, PT, R190, c[0x0][0x178], !P4 ;  /* 0x00005e00be007a0c */ /* 0x000fe40006781270 */
[----:B------:R-:W-:Y:S02]  /*1c35b0*/  ISETP.LT.AND P2, PT, R197, c[0x0][0x178], !P0 ;  /* 0x00005e00c5007a0c */ /* 0x000fe40004741270 */
[C---:B------:R-:W-:Y:S01]  /*1c35c0*/  IADD3 R29, R25.reuse, c[0x0][0x198], RZ ;  /* 0x00006600191d7a10 */ /* 0x040fe20007ffe0ff */
[----:B------:R-:W-:Y:S01]  /*1c35d0*/  IMAD.WIDE R20, R25, 0x4, R6 ;  /* 0x0000000419147825 */ /* 0x000fe200078e0206 */
[----:B------:R-:W-:Y:S02]  /*1c35e0*/  ISETP.LT.AND P1, PT, R196, c[0x0][0x178], !P0 ;  /* 0x00005e00c4007a0c */ /* 0x000fe40004721270 */
[----:B------:R-:W-:Y:S01]  /*1c35f0*/  ISETP.LT.AND P5, PT, R191, c[0x0][0x178], !P0 ;  /* 0x00005e00bf007a0c */ /* 0x000fe200047a1270 */
[----:B------:R-:W-:Y:S01]  /*1c3600*/  IMAD.WIDE R24, R29, 0x4, R4 ;  /* 0x000000041d187825 */ /* 0x000fe200078e0204 */
[----:B------:R-:W-:-:S03]  /*1c3610*/  ISETP.LT.AND P0, PT, R190, c[0x0][0x178], !P0 ;  /* 0x00005e00be007a0c */ /* 0x000fc60004701270 */
[----:B------:R4:W-:Y:S02]  /*1c3620*/  @P4 STG.E [R20.64], R106 ;  /* 0x0000006a14004986 */ /* 0x0009e4000c101904 */
[----:B------:R-:W-:Y:S01]  /*1c3630*/  @P2 STG.E [R24.64], R251 ;  /* 0x000000fb18002986 */ /* 0x000fe2000c101904 */
[----:B------:R-:W-:Y:S02]  /*1c3640*/  ISETP.LT.AND P2, PT, R197, c[0x0][0x178], !P3 ;  /* 0x00005e00c5007a0c */ /* 0x000fe40005f41270 */
[----:B------:R-:W-:Y:S01]  /*1c3650*/  ISETP.LT.AND P4, PT, R196, c[0x0][0x178], !P3 ;  /* 0x00005e00c4007a0c */ /* 0x000fe20005f81270 */
[----:B-1----:R-:W-:-:S04]  /*1c3660*/  IMAD.WIDE R2, R29, 0x4, R10 ;  /* 0x000000041d027825 */ /* 0x002fc800078e020a */
[----:B----4-:R-:W-:-:S04]  /*1c3670*/  IMAD.WIDE R12, R29, 0x4, R8 ;  /* 0x000000041d0c7825 */ /* 0x010fc800078e0208 */
[C---:B------:R-:W-:Y:S01]  /*1c3680*/  IMAD.WIDE R14, R29.reuse, 0x4, R6 ;  /* 0x000000041d0e7825 */ /* 0x040fe200078e0206 */
[----:B------:R-:W-:Y:S01]  /*1c3690*/  IADD3 R29, R29, c[0x0][0x198], RZ ;  /* 0x000066001d1d7a10 */ /* 0x000fe20007ffe0ff */
[----:B------:R1:W-:Y:S02]  /*1c36a0*/  @P1 STG.E [R2.64], R51 ;  /* 0x0000003302001986 */ /* 0x0003e4000c101904 */
[----:B------:R4:W-:Y:S02]  /*1c36b0*/  @P5 STG.E [R12.64], R83 ;  /* 0x000000530c005986 */ /* 0x0009e4000c101904 */
[----:B------:R-:W-:-:S04]  /*1c36c0*/  IMAD.WIDE R16, R29, 0x4, R4 ;  /* 0x000000041d107825 */ /* 0x000fc800078e0204 */
[----:B------:R-:W-:Y:S01]  /*1c36d0*/  IMAD.WIDE R20, R29, 0x4, R10 ;  /* 0x000000041d147825 */ /* 0x000fe200078e020a */
[----:B------:R4:W-:Y:S01]  /*1c36e0*/  @P0 STG.E [R14.64], R107 ;  /* 0x0000006b0e000986 */ /* 0x0009e2000c101904 */
[----:B------:R-:W-:Y:S02]  /*1c36f0*/  ISETP.LT.AND P0, PT, R191, c[0x0][0x178], !P3 ;  /* 0x00005e00bf007a0c */ /* 0x000fe40005f01270 */
[----:B------:R-:W-:Y:S01]  /*1c3700*/  ISETP.LT.AND P3, PT, R190, c[0x0][0x178], !P3 ;  /* 0x00005e00be007a0c */ /* 0x000fe20005f61270 */
[----:B------:R-:W-:Y:S01]  /*1c3710*/  ISETP.LT.AND P5, PT, R197, c[0x0][0x178], !P6 ;  /* 0x00005e00c5007a0c */ /* 0x000fe200077a1270 */
[----:B------:R4:W-:Y:S01]  /*1c3720*/  @P2 STG.E [R16.64], R242 ;  /* 0x000000f210002986 */ /* 0x0009e2000c101904 */
[----:B------:R-:W-:Y:S01]  /*1c3730*/  ISETP.LT.AND P1, PT, R196, c[0x0][0x178], !P6 ;  /* 0x00005e00c4007a0c */ /* 0x000fe20007721270 */
[----:B------:R-:W-:Y:S01]  /*1c3740*/  @P4 STG.E [R20.64], R46 ;  /* 0x0000002e14004986 */ /* 0x000fe2000c101904 */
[----:B------:R-:W-:Y:S02]  /*1c3750*/  ISETP.LT.AND P4, PT, R191, c[0x0][0x178], !P6 ;  /* 0x00005e00bf007a0c */ /* 0x000fe40007781270 */
[C---:B------:R-:W-:Y:S01]  /*1c3760*/  IADD3 R33, R29.reuse, c[0x0][0x198], RZ ;  /* 0x000066001d217a10 */ /* 0x040fe20007ffe0ff */
[----:B-1----:R-:W-:-:S04]  /*1c3770*/  IMAD.WIDE R2, R29, 0x4, R8 ;  /* 0x000000041d027825 */ /* 0x002fc800078e0208 */
[----:B----4-:R-:W-:-:S04]  /*1c3780*/  IMAD.WIDE R12, R29, 0x4, R6 ;  /* 0x000000041d0c7825 */ /* 0x010fc800078e0206 */
[----:B------:R-:W-:-:S04]  /*1c3790*/  IMAD.WIDE R14, R33, 0x4, R4 ;  /* 0x00000004210e7825 */ /* 0x000fc800078e0204 */
[C---:B------:R-:W-:Y:S01]  /*1c37a0*/  IMAD.WIDE R24, R33.reuse, 0x4, R10 ;  /* 0x0000000421187825 */ /* 0x040fe200078e020a */
[----:B------:R1:W-:Y:S03]  /*1c37b0*/  @P0 STG.E [R2.64], R78 ;  /* 0x0000004e02000986 */ /* 0x0003e6000c101904 */
[----:B------:R-:W-:-:S04]  /*1c37c0*/  IMAD.WIDE R16, R33, 0x4, R8 ;  /* 0x0000000421107825 */ /* 0x000fc800078e0208 */
[----:B------:R4:W-:Y:S01]  /*1c37d0*/  @P3 STG.E [R12.64], R102 ;  /* 0x000000660c003986 */ /* 0x0009e2000c101904 */
[----:B------:R4:W-:Y:S01]  /*1c37e0*/  @P5 STG.E [R14.64], R243 ;  /* 0x000000f30e005986 */ /* 0x0009e2000c101904 */
[----:B------:R-:W-:Y:S02]  /*1c37f0*/  @P1 STG.E [R24.64], R47 ;  /* 0x0000002f18001986 */ /* 0x000fe4000c101904 */
[----:B------:R2:W-:Y:S01]  /*1c3800*/  @P4 STG.E [R16.64], R79 ;  /* 0x0000004f10004986 */ /* 0x0005e2000c101904 */
[----:B------:R-:W-:Y:S02]  /*1c3810*/  ISETP.LT.AND P6, PT, R190, c[0x0][0x178], !P6 ;  /* 0x00005e00be007a0c */ /* 0x000fe400077c1270 */
[C---:B------:R-:W-:Y:S01]  /*1c3820*/  IADD3 R29, R33.reuse, c[0x0][0x198], RZ ;  /* 0x00006600211d7a10 */ /* 0x040fe20007ffe0ff */
[----:B-1----:R-:W-:-:S04]  /*1c3830*/  IMAD.WIDE R2, R33, 0x4, R6 ;  /* 0x0000000421027825 */ /* 0x002fc800078e0206 */
[----:B----4-:R-:W-:-:S04]  /*1c3840*/  IMAD.WIDE R12, R29, 0x4, R4 ;  /* 0x000000041d0c7825 */ /* 0x010fc800078e0204 */
[----:B------:R-:W-:-:S04]  /*1c3850*/  IMAD.WIDE R14, R29, 0x4, R10 ;  /* 0x000000041d0e7825 */ /* 0x000fc800078e020a */
[----:B------:R-:W-:Y:S01]  /*1c3860*/  IMAD.WIDE R20, R29, 0x4, R8 ;  /* 0x000000041d147825 */ /* 0x000fe200078e0208 */
[----:B------:R1:W-:Y:S01]  /*1c3870*/  @P6 STG.E [R2.64], R103 ;  /* 0x0000006702006986 */ /* 0x0003e2000c101904 */
[----:B--2---:R-:W-:-:S03]  /*1c3880*/  ISETP.GE.AND P2, PT, R28, c[0x0][0x17c], PT ;  /* 0x00005f001c007a0c */ /* 0x004fc60003f46270 */
[----:B------:R-:W2:Y:S01]  /*1c3890*/  LDL.LU R28, [R1+0x6000] ;  /* 0x00600000011c7983 */ /* 0x000ea20000300800 */
[----:B------:R-:W-:Y:S02]  /*1c38a0*/  ISETP.LT.AND P5, PT, R197, c[0x0][0x178], !P2 ;  /* 0x00005e00c5007a0c */ /* 0x000fe400057a1270 */
[----:B------:R-:W-:Y:S02]  /*1c38b0*/  ISETP.LT.AND P1, PT, R196, c[0x0][0x178], !P2 ;  /* 0x00005e00c4007a0c */ /* 0x000fe40005721270 */
[----:B------:R-:W-:Y:S02]  /*1c38c0*/  ISETP.LT.AND P3, PT, R191, c[0x0][0x178], !P2 ;  /* 0x00005e00bf007a0c */ /* 0x000fe40005761270 */
[----:B---3--:R-:W-:Y:S02]  /*1c38d0*/  ISETP.GE.AND P4, PT, R32, c[0x0][0x17c], PT ;  /* 0x00005f0020007a0c */ /* 0x008fe40003f86270 */
[----:B------:R-:W3:Y:S01]  /*1c38e0*/  LDL.LU R32, [R1+0x6018] ;  /* 0x0060180001207983 */ /* 0x000ee20000300800 */
[----:B------:R-:W-:-:S04]  /*1c38f0*/  ISETP.GE.AND P0, PT, R35, c[0x0][0x17c], PT ;  /* 0x00005f0023007a0c */ /* 0x000fc80003f06270 */
[----:B------:R-:W-:Y:S02]  /*1c3900*/  @P5 STG.E [R12.64], R30 ;  /* 0x0000001e0c005986 */ /* 0x000fe4000c101904 */
[----:B------:R-:W-:Y:S02]  /*1c3910*/  @P1 STG.E [R14.64], R42 ;  /* 0x0000002a0e001986 */ /* 0x000fe4000c101904 */
[----:B------:R4:W-:Y:S01]  /*1c3920*/  @P3 STG.E [R20.64], R74 ;  /* 0x0000004a14003986 */ /* 0x0009e2000c101904 */
[----:B------:R-:W-:Y:S02]  /*1c3930*/  ISETP.LT.AND P5, PT, R197, c[0x0][0x178], !P0 ;  /* 0x00005e00c5007a0c */ /* 0x000fe400047a1270 */
[----:B------:R-:W-:Y:S02]  /*1c3940*/  ISETP.LT.AND P3, PT, R196, c[0x0][0x178], !P0 ;  /* 0x00005e00c4007a0c */ /* 0x000fe40004761270 */
[----:B------:R-:W-:Y:S02]  /*1c3950*/  ISETP.LT.AND P1, PT, R191, c[0x0][0x178], !P0 ;  /* 0x00005e00bf007a0c */ /* 0x000fe40004721270 */
[----:B------:R-:W-:Y:S01]  /*1c3960*/  ISETP.LT.AND P6, PT, R190, c[0x0][0x178], !P0 ;  /* 0x00005e00be007a0c */ /* 0x000fe200047c1270 */
[----:B------:R-:W-:Y:S01]  /*1c3970*/  ISETP.GE.AND P0, PT, R34, c[0x0][0x17c], PT ;  /* 0x00005f0022007a0c */ /* 0x000fe20003f06270 */
[----:B------:R-:W-:Y:S01]  /*1c3980*/  ISETP.LT.AND P2, PT, R190, c[0x0][0x178], !P2 ;  /* 0x00005e00be007a0c */ /* 0x000fe20005741270 */
[----:B------:R-:W3:Y:S01]  /*1c3990*/  LDL.LU R34, [R1+0x6028] ;  /* 0x0060280001227983 */ /* 0x000ee20000300800 */
[C---:B------:R-:W-:Y:S01]  /*1c39a0*/  IADD3 R33, R29.reuse, c[0x0][0x198], RZ ;  /* 0x000066001d217a10 */ /* 0x040fe20007ffe0ff */
[----:B------:R-:W-:-:S02]  /*1c39b0*/  IMAD.WIDE R16, R29, 0x4, R6 ;  /* 0x000000041d107825 */ /* 0x000fc400078e0206 */
[----:B------:R-:W2:Y:S02]  /*1c39c0*/  LDS.128 R12, [R0] ;  /* 0x00000000000c7984 */ /* 0x000ea40000000c00 */
[----:B------:R-:W-:-:S04]  /*1c39d0*/  IMAD.WIDE R24, R33, 0x4, R4 ;  /* 0x0000000421187825 */ /* 0x000fc800078e0204 */
[----:B-1----:R-:W-:-:S04]  /*1c39e0*/  IMAD.WIDE R2, R33, 0x4, R10 ;  /* 0x0000000421027825 */ /* 0x002fc800078e020a */
[----:B----4-:R-:W-:Y:S01]  /*1c39f0*/  IMAD.WIDE R20, R33, 0x4, R8 ;  /* 0x0000000421147825 */ /* 0x010fe200078e0208 */
[----:B------:R1:W-:Y:S03]  /*1c3a00*/  @P2 STG.E [R16.64], R22 ;  /* 0x0000001610002986 */ /* 0x0003e6000c101904 */
[----:B------:R4:W-:Y:S01]  /*1c3a10*/  @P5 STG.E [R24.64], R31 ;  /* 0x0000001f18005986 */ /* 0x0009e2000c101904 */
[----:B------:R-:W-:Y:S01]  /*1c3a20*/  ISETP.LT.AND P5, PT, R197, c[0x0][0x178], !P4 ;  /* 0x00005e00c5007a0c */ /* 0x000fe200067a1270 */
[----:B------:R1:W-:Y:S01]  /*1c3a30*/  @P3 STG.E [R2.64], R43 ;  /* 0x0000002b02003986 */ /* 0x0003e2000c101904 */
[----:B------:R-:W-:Y:S01]  /*1c3a40*/  ISETP.LT.AND P3, PT, R196, c[0x0][0x178], !P4 ;  /* 0x00005e00c4007a0c */ /* 0x000fe20006761270 */
[----:B------:R1:W-:Y:S01]  /*1c3a50*/  @P1 STG.E [R20.64], R75 ;  /* 0x0000004b14001986 */ /* 0x0003e2000c101904 */
[----:B------:R-:W-:Y:S01]  /*1c3a60*/  ISETP.LT.AND P1, PT, R191, c[0x0][0x178], !P4 ;  /* 0x00005e00bf007a0c */ /* 0x000fe20006721270 */
[----:B------:R-:W-:Y:S01]  /*1c3a70*/  ISETP.LT.AND P4, PT, R190, c[0x0][0x178], !P4 ;  /* 0x00005e00be007a0c */ /* 0x000fe20006781270 */
[----:B--2---:R-:W-:Y:S01]  /*1c3a80*/  ISETP.GE.AND P2, PT, R28, c[0x0][0x17c], PT ;  /* 0x00005f001c007a0c */ /* 0x004fe20003f46270 */
[C---:B------:R-:W-:Y:S01]  /*1c3a90*/  IMAD.WIDE R28, R33.reuse, 0x4, R6 ;  /* 0x00000004211c7825 */ /* 0x040fe200078e0206 */
[----:B------:R-:W-:-:S05]  /*1c3aa0*/  IADD3 R33, R33, c[0x0][0x198], RZ ;  /* 0x0000660021217a10 */ /* 0x000fca0007ffe0ff */
[----:B-1----:R-:W-:-:S04]  /*1c3ab0*/  IMAD.WIDE R16, R33, 0x4, R4 ;  /* 0x0000000421107825 */ /* 0x002fc800078e0204 */
[----:B----4-:R-:W-:-:S04]  /*1c3ac0*/  IMAD.WIDE R24, R33, 0x4, R10 ;  /* 0x0000000421187825 */ /* 0x010fc800078e020a */
[----:B------:R-:W-:Y:S01]  /*1c3ad0*/  IMAD.WIDE R2, R33, 0x4, R8 ;  /* 0x0000000421027825 */ /* 0x000fe200078e0208 */
[----:B------:R1:W-:Y:S03]  /*1c3ae0*/  @P6 STG.E [R28.64], R23 ;  /* 0x000000171c006986 */ /* 0x0003e6000c101904 */
[----:B------:R2:W-:Y:S02]  /*1c3af0*/  @P5 STG.E [R16.64], R26 ;  /* 0x0000001a10005986 */ /* 0x0005e4000c101904 */
[----:B------:R-:W-:Y:S01]  /*1c3b00*/  @P3 STG.E [R24.64], R38 ;  /* 0x0000002618003986 */ /* 0x000fe2000c101904 */
[----:B------:R4:W-:Y:S01]  /*1c3b10*/  @P1 STG.E [R2.64], R70 ;  /* 0x0000004602001986 */ /* 0x0009e2000c101904 */
[----:B---3--:R-:W-:-:S03]  /*1c3b20*/  ISETP.GE.AND P1, PT, R32, c[0x0][0x17c], PT ;  /* 0x00005f0020007a0c */ /* 0x008fc60003f26270 */
[----:B------:R-:W3:Y:S01]  /*1c3b30*/  LDL.LU R32, [R1+0x6024] ;  /* 0x0060240001207983 */ /* 0x000ee20000300800 */
[----:B------:R-:W-:Y:S02]  /*1c3b40*/  ISETP.LT.AND P6, PT, R197, c[0x0][0x178], !P0 ;  /* 0x00005e00c5007a0c */ /* 0x000fe400047c1270 */
[----:B------:R-:W-:Y:S02]  /*1c3b50*/  ISETP.LT.AND P5, PT, R196, c[0x0][0x178], !P0 ;  /* 0x00005e00c4007a0c */ /* 0x000fe400047a1270 */
[----:B------:R-:W-:Y:S02]  /*1c3b60*/  ISETP.LT.AND P3, PT, R191, c[0x0][0x178], !P0 ;  /* 0x00005e00bf007a0c */ /* 0x000fe40004761270 */
[C---:B------:R-:W-:Y:S01]  /*1c3b70*/  IADD3 R31, R33.reuse, c[0x0][0x198], RZ ;  /* 0x00006600211f7a10 */ /* 0x040fe20007ffe0ff */
[----:B------:R-:W-:Y:S02]  /*1c3b80*/  ISETP.LT.AND P0, PT, R190, c[0x0][0x178], !P0 ;  /* 0x00005e00be007a0c */ /* 0x000fe40004701270 */
[----:B------:R-:W-:-:S04]  /*1c3b90*/  IMAD.WIDE R20, R33, 0x4, R6 ;  /* 0x0000000421147825 */ /* 0x000fc800078e0206 */
[----:B-1----:R-:W-:-:S04]  /*1c3ba0*/  IMAD.WIDE R22, R31, 0x4, R4 ;  /* 0x000000041f167825 */ /* 0x002fc800078e0204 */
[----:B--2---:R-:W-:-:S04]  /*1c3bb0*/  IMAD.WIDE R16, R31, 0x4, R10 ;  /* 0x000000041f107825 */ /* 0x004fc800078e020a */
[----:B------:R-:W-:-:S04]  /*1c3bc0*/  IMAD.WIDE R28, R31, 0x4, R8 ;  /* 0x000000041f1c7825 */ /* 0x000fc800078e0208 */
[----:B----4-:R-:W-:Y:S01]  /*1c3bd0*/  IMAD.WIDE R2, R31, 0x4, R6 ;  /* 0x000000041f027825 */ /* 0x010fe200078e0206 */
[----:B------:R-:W-:Y:S03]  /*1c3be0*/  @P4 STG.E [R20.64], R18 ;  /* 0x0000001214004986 */ /* 0x000fe6000c101904 */
[----:B------:R1:W-:Y:S01]  /*1c3bf0*/  @P6 STG.E [R22.64], R27 ;  /* 0x0000001b16006986 */ /* 0x0003e2000c101904 */
[----:B------:R2:W-:Y:S01]  /*1c3c00*/  @P5 STG.E [R16.64], R39 ;  /* 0x0000002710005986 */ /* 0x0005e2000c101904 */
[----:B------:R4:W-:Y:S02]  /*1c3c10*/  @P3 STG.E [R28.64], R71 ;  /* 0x000000471c003986 */ /* 0x0009e4000c101904 */
[----:B------:R1:W-:Y:S01]  /*1c3c20*/  @P0 STG.E [R2.64], R19 ;  /* 0x0000001302000986 */ /* 0x0003e2000c101904 */
[----:B------:R-:W-:Y:S02]  /*1c3c30*/  ISETP.GE.AND P0, PT, R34, c[0x0][0x17c], PT ;  /* 0x00005f0022007a0c */ /* 0x000fe40003f06270 */
[----:B------:R-:W3:Y:S01]  /*1c3c40*/  LDL.LU R34, [R1+0x5ff4] ;  /* 0x005ff40001227983 */ /* 0x000ee20000300800 */
[----:B------:R-:W3:Y:S01]  /*1c3c50*/  LDL.LU R36, [R1+0x5ff0] ;  /* 0x005ff00001247983 */ /* 0x000ee20000300800 */
[----:B------:R-:W-:-:S02]  /*1c3c60*/  ISETP.LT.AND P4, PT, R197, c[0x0][0x178], !P2 ;  /* 0x00005e00c5007a0c */ /* 0x000fc40005781270 */
[----:B------:R-:W-:Y:S02]  /*1c3c70*/  ISETP.LT.AND P5, PT, R196, c[0x0][0x178], !P2 ;  /* 0x00005e00c4007a0c */ /* 0x000fe400057a1270 */
[----:B------:R-:W-:Y:S02]  /*1c3c80*/  ISETP.LT.AND P3, PT, R191, c[0x0][0x178], !P2 ;  /* 0x00005e00bf007a0c */ /* 0x000fe40005761270 */
[----:B------:R-:W-:Y:S01]  /*1c3c90*/  IADD3 R33, R31, c[0x0][0x198], RZ ;  /* 0x000066001f217a10 */ /* 0x000fe20007ffe0ff */
[----:B------:R-:W-:Y:S01]  /*1c3ca0*/  ISETP.LT.AND P2, PT, R190, c[0x0][0x178], !P2 ;  /* 0x00005e00be007a0c */ /* 0x000fe20005741270 */
[----:B------:R-:W-:-:S03]  /*1c3cb0*/  LOP3.LUT R230, R0, 0x20, RZ, 0x3c, !PT ;  /* 0x0000002000e67812 */ /* 0x000fc600078e3cff */
[----:B------:R-:W-:-:S04]  /*1c3cc0*/  IMAD.WIDE R24, R33, 0x4, R4 ;  /* 0x0000000421187825 */ /* 0x000fc800078e0204 */
[----:B-1----:R-:W-:-:S04]  /*1c3cd0*/  IMAD.WIDE R26, R33, 0x4, R10 ;  /* 0x00000004211a7825 */ /* 0x002fc800078e020a */
[----:B--2---:R-:W-:-:S04]  /*1c3ce0*/  IMAD.WIDE R16, R33, 0x4, R8 ;  /* 0x0000000421107825 */ /* 0x004fc800078e0208 */
[----:B----4-:R-:W-:Y:S01]  /*1c3cf0*/  IMAD.WIDE R28, R33, 0x4, R6 ;  /* 0x00000004211c7825 */ /* 0x010fe200078e0206 */
[----:B------:R-:W1:Y:S04]  /*1c3d00*/  LDS.128 R20, [R230] ;  /* 0x00000000e6147984 */ /* 0x000e680000000c00 */
[----:B------:R2:W-:Y:S01]  /*1c3d10*/  @P4 STG.E [R24.64], R136 ;  /* 0x0000008818004986 */ /* 0x0005e2000c101904 */
[----:B------:R4:W-:Y:S02]  /*1c3d20*/  @P5 STG.E [R26.64], R184 ;  /* 0x000000b81a005986 */ /* 0x0009e4000c101904 */
[----:B------:R-:W-:Y:S01]  /*1c3d30*/  @P3 STG.E [R16.64], R200 ;  /* 0x000000c810003986 */ /* 0x000fe2000c101904 */
[----:B------:R-:W-:Y:S01]  /*1c3d40*/  ISETP.LT.AND P6, PT, R197, c[0x0][0x178], !P1 ;  /* 0x00005e00c5007a0c */ /* 0x000fe20004fc1270 */
[----:B------:R4:W-:Y:S01]  /*1c3d50*/  @P2 STG.E [R28.64], R12 ;  /* 0x0000000c1c002986 */ /* 0x0009e2000c101904 */
[----:B------:R-:W-:-:S02]  /*1c3d60*/  ISETP.LT.AND P5, PT, R196, c[0x0][0x178], !P1 ;  /* 0x00005e00c4007a0c */ /* 0x000fc40004fa1270 */
[----:B------:R-:W-:Y:S02]  /*1c3d70*/  ISETP.LT.AND P4, PT, R191, c[0x0][0x178], !P1 ;  /* 0x00005e00bf007a0c */ /* 0x000fe40004f81270 */
[----:B------:R-:W-:Y:S02]  /*1c3d80*/  ISETP.LT.AND P2, PT, R190, c[0x0][0x178], !P1 ;  /* 0x00005e00be007a0c */ /* 0x000fe40004f41270 */
[----:B------:R-:W-:-:S05]  /*1c3d90*/  IADD3 R35, R33, c[0x0][0x198], RZ ;  /* 0x0000660021237a10 */ /* 0x000fca0007ffe0ff */
[----:B------:R-:W-:-:S04]  /*1c3da0*/  IMAD.WIDE R30, R35, 0x4, R4 ;  /* 0x00000004231e7825 */ /* 0x000fc800078e0204 */
[----:B------:R-:W-:-:S04]  /*1c3db0*/  IMAD.WIDE R2, R35, 0x4, R10 ;  /* 0x0000000423027825 */ /* 0x000fc800078e020a */
[----:B--2---:R-:W-:-:S04]  /*1c3dc0*/  IMAD.WIDE R24, R35, 0x4, R8 ;  /* 0x0000000423187825 */ /* 0x004fc800078e0208 */
[----:B----4-:R-:W-:Y:S01]  /*1c3dd0*/  IMAD.WIDE R26, R35, 0x4, R6 ;  /* 0x00000004231a7825 */ /* 0x010fe200078e0206 */
[----:B------:R2:W-:Y:S01]  /*1c3de0*/  @P6 STG.E [R30.64], R137 ;  /* 0x000000891e006986 */ /* 0x0005e2000c101904 */
[----:B------:R-:W-:Y:S02]  /*1c3df0*/  ISETP.LT.AND P6, PT, R197, c[0x0][0x178], !P0 ;  /* 0x00005e00c5007a0c */ /* 0x000fe400047c1270 */
[----:B------:R-:W-:Y:S02]  /*1c3e00*/  ISETP.LT.AND P3, PT, R196, c[0x0][0x178], !P0 ;  /* 0x00005e00c4007a0c */ /* 0x000fe40004761270 */
[----:B------:R-:W-:Y:S01]  /*1c3e10*/  IADD3 R33, R35, c[0x0][0x198], RZ ;  /* 0x0000660023217a10 */ /* 0x000fe20007ffe0ff */
[----:B------:R4:W-:Y:S01]  /*1c3e20*/  @P5 STG.E [R2.64], R185 ;  /* 0x000000b902005986 */ /* 0x0009e2000c101904 */
[----:B------:R4:W-:Y:S02]  /*1c3e30*/  @P4 STG.E [R24.64], R201 ;  /* 0x000000c918004986 */ /* 0x0009e4000c101904 */
[----:B------:R1:W-:Y:S01]  /*1c3e40*/  @P2 STG.E [R26.64], R13 ;  /* 0x0000000d1a002986 */ /* 0x0003e2000c101904 */
[----:B------:R-:W-:Y:S01]  /*1c3e50*/  ISETP.LT.AND P4, PT, R191, c[0x0][0x178], !P0 ;  /* 0x00005e00bf007a0c */ /* 0x000fe20004781270 */
[----:B------:R-:W-:-:S02]  /*1c3e60*/  ISETP.LT.AND P0, PT, R190, c[0x0][0x178], !P0 ;  /* 0x00005e00be007a0c */ /* 0x000fc40004701270 */
[----:B------:R-:W-:-:S04]  /*1c3e70*/  IMAD.WIDE R28, R33, 0x4, R4 ;  /* 0x00000004211c7825 */ /* 0x000fc800078e0204 */
[C---:B--2---:R-:W-:Y:S01]  /*1c3e80*/  IMAD.WIDE R30, R33.reuse, 0x4, R10 ;  /* 0x00000004211e7825 */ /* 0x044fe200078e020a */
[----:B------:R2:W-:Y:S04]  /*1c3e90*/  @P6 STG.E [R28.64], R132 ;  /* 0x000000841c006986 */ /* 0x0005e8000c101904 */
[----:B------:R2:W-:Y:S02]  /*1c3ea0*/  @P3 STG.E [R30.64], R160 ;  /* 0x000000a01e003986 */ /* 0x0005e4000c101904 */
[----:B----4-:R-:W-:-:S04]  /*1c3eb0*/  IMAD.WIDE R2, R33, 0x4, R8 ;  /* 0x0000000421027825 */ /* 0x010fc800078e0208 */
[C---:B------:R-:W-:Y:S01]  /*1c3ec0*/  IMAD.WIDE R24, R33.reuse, 0x4, R6 ;  /* 0x0000000421187825 */ /* 0x040fe200078e0206 */
[----:B------:R-:W-:Y:S01]  /*1c3ed0*/  IADD3 R33, R33, c[0x0][0x198], RZ ;  /* 0x0000660021217a10 */ /* 0x000fe20007ffe0ff */
[----:B------:R4:W-:Y:S03]  /*1c3ee0*/  @P4 STG.E [R2.64], R208 ;  /* 0x000000d002004986 */ /* 0x0009e6000c101904 */
[----:B-1----:R-:W-:Y:S02]  /*1c3ef0*/  @P0 STG.E [R24.64], R20 ;  /* 0x0000001418000986 */ /* 0x002fe4000c101904 */
[----:B------:R-:W-:-:S04]  /*1c3f00*/  IMAD.WIDE R12, R33, 0x4, R4 ;  /* 0x00000004210c7825 */ /* 0x000fc800078e0204 */
[----:B------:R-:W-:-:S04]  /*1c3f10*/  IMAD.WIDE R26, R33, 0x4, R10 ;  /* 0x00000004211a7825 */ /* 0x000fc800078e020a */
[C---:B--2---:R-:W-:Y:S01]  /*1c3f20*/  IMAD.WIDE R28, R33.reuse, 0x4, R8 ;  /* 0x00000004211c7825 */ /* 0x044fe200078e0208 */
[----:B------:R-:W-:-:S05]  /*1c3f30*/  IADD3 R35, R33, c[0x0][0x198], RZ ;  /* 0x0000660021237a10 */ /* 0x000fca0007ffe0ff */
[----:B------:R-:W-:-:S04]  /*1c3f40*/  IMAD.WIDE R30, R35, 0x4, R4 ;  /* 0x00000004231e7825 */ /* 0x000fc800078e0204 */
[----:B----4-:R-:W-:Y:S01]  /*1c3f50*/  IMAD.WIDE R2, R33, 0x4, R6 ;  /* 0x0000000421027825 */ /* 0x010fe200078e0206 */
[----:B------:R-:W-:-:S05]  /*1c3f60*/  LOP3.LUT R231, R0, 0x40, RZ, 0x3c, !PT ;  /* 0x0000004000e77812 */ /* 0x000fca00078e3cff */
[----:B------:R-:W1:Y:S01]  /*1c3f70*/  LDS.128 R16, [R231] ;  /* 0x00000000e7107984 */ /* 0x000e620000000c00 */
[----:B---3--:R-:W-:-:S03]  /*1c3f80*/  ISETP.GE.AND P1, PT, R32, c[0x0][0x17c], PT ;  /* 0x00005f0020007a0c */ /* 0x008fc60003f26270 */
[----:B------:R-:W2:Y:S01]  /*1c3f90*/  LDL.LU R32, [R1+0x5fd4] ;  /* 0x005fd40001207983 */ /* 0x000ea20000300800 */
[----:B------:R-:W-:Y:S02]  /*1c3fa0*/  ISETP.LT.AND P6, PT, R197, c[0x0][0x178], !P1 ;  /* 0x00005e00c5007a0c */ /* 0x000fe40004fc1270 */
[----:B------:R-:W-:Y:S02]  /*1c3fb0*/  ISETP.LT.AND P5, PT, R196, c[0x0][0x178], !P1 ;  /* 0x00005e00c4007a0c */ /* 0x000fe40004fa1270 */
[----:B------:R-:W-:Y:S02]  /*1c3fc0*/  ISETP.LT.AND P3, PT, R191, c[0x0][0x178], !P1 ;  /* 0x00005e00bf007a0c */ /* 0x000fe40004f61270 */
[----:B------:R-:W-:Y:S02]  /*1c3fd0*/  ISETP.GE.AND P2, PT, R34, c[0x0][0x17c], PT ;  /* 0x00005f0022007a0c */ /* 0x000fe40003f46270 */
[----:B------:R-:W3:Y:S01]  /*1c3fe0*/  LDL.LU R34, [R1+0x5fbc] ;  /* 0x005fbc0001227983 */ /* 0x000ee20000300800 */
[----:B------:R-:W-:Y:S01]  /*1c3ff0*/  ISETP.GE.AND P0, PT, R36, c[0x0][0x17c], PT ;  /* 0x00005f0024007a0c */ /* 0x000fe20003f06270 */
[----:B------:R-:W4:Y:S02]  /*1c4000*/  LDL.LU R38, [R1+0x5fa8] ;  /* 0x005fa80001267983 */ /* 0x000f240000300800 */
[----:B------:R-:W3:Y:S01]  /*1c4010*/  LDL.LU R36, [R1+0x5f90] ;  /* 0x005f900001247983 */ /* 0x000ee20000300800 */
[----:B------:R1:W-:Y:S01]  /*1c4020*/  @P6 STG.E [R12.64], R133 ;  /* 0x000000850c006986 */ /* 0x0003e2000c101904 */
[----:B------:R-:W-:Y:S01]  /*1c4030*/  ISETP.LT.AND P1, PT, R190, c[0x0][0x178], !P1 ;  /* 0x00005e00be007a0c */ /* 0x000fe20004f21270 */
[----:B------:R-:W-:Y:S01]  /*1c4040*/  @P5 STG.E [R26.64], R161 ;  /* 0x000000a11a005986 */ /* 0x000fe2000c101904 */
[----:B------:R-:W-:Y:S01]  /*1c4050*/  ISETP.LT.AND P4, PT, R197, c[0x0][0x178], !P2 ;  /* 0x00005e00c5007a0c */ /* 0x000fe20005781270 */
[----:B------:R1:W-:Y:S01]  /*1c4060*/  @P3 STG.E [R28.64], R209 ;  /* 0x000000d11c003986 */ /* 0x0003e2000c101904 */
[----:B------:R-:W-:-:S02]  /*1c4070*/  ISETP.LT.AND P3, PT, R196, c[0x0][0x178], !P2 ;  /* 0x00005e00c4007a0c */ /* 0x000fc40005761270 */
[----:B------:R-:W-:Y:S01]  /*1c4080*/  ISETP.LT.AND P5, PT, R191, c[0x0][0x178], !P2 ;  /* 0x00005e00bf007a0c */ /* 0x000fe200057a1270 */
[----:B------:R-:W4:Y:S01]  /*1c4090*/  LDL.LU R42, [R1+0x5f68] ;  /* 0x005f6800012a7983 */ /* 0x000f220000300800 */
[----:B------:R-:W4:Y:S02]  /*1c40a0*/  LDL.LU R40, [R1+0x5f4c] ;  /* 0x005f4c0001287983 */ /* 0x000f240000300800 */
[C---:B-1----:R-:W-:Y:S01]  /*1c40b0*/  IMAD.WIDE R12, R35.reuse, 0x4, R10 ;  /* 0x00000004230c7825 */ /* 0x042fe200078e020a */
[----:B------:R-:W-:Y:S02]  /*1c40c0*/  ISETP.LT.AND P6, PT, R190, c[0x0][0x178], !P2 ;  /* 0x00005e00be007a0c */ /* 0x000fe400057c1270 */
[----:B------:R-:W-:Y:S04]  /*1c40d0*/  @P1 STG.E [R2.64], R21 ;  /* 0x0000001502001986 */ /* 0x000fe8000c101904 */
[----:B------:R-:W1:Y:S01]  /*1c40e0*/  LDS.128 R24, [R252] ;  /* 0x00000000fc187984 */ /* 0x000e620000000c00 */
[----:B------:R-:W-:-:S04]  /*1c40f0*/  IMAD.WIDE R28, R35, 0x4, R8 ;  /* 0x00000004231c7825 */ /* 0x000fc800078e0208 */
[----:B------:R-:W-:Y:S02]  /*1c4100*/  @P4 STG.E [R30.64], R152 ;  /* 0x000000981e004986 */ /* 0x000fe4000c101904 */
[----:B------:R-:W-:Y:S01]  /*1c4110*/  @P3 STG.E [R12.64], R180 ;  /* 0x000000b40c003986 */ /* 0x000fe2000c101904 */
[----:B------:R-:W-:Y:S02]  /*1c4120*/  @P5 STG.E [R28.64], R216 ;  /* 0x000000d81c005986 */ /* 0x000fe4000c101904 */
[----:B------:R1:W2:Y:S02]  /*1c4130*/  LDS.128 R28, [R0+0x800] ;  /* 0x00080000001c7984 */ /* 0x0002a40000000c00 */
[----:B-1----:R-:W4:Y:S01]  /*1c4140*/  LDL.LU R0, [R1+0x5f30] ;  /* 0x005f300001007983 */ /* 0x002f220000300800 */
[----:B------:R-:W-:Y:S02]  /*1c4150*/  ISETP.LT.AND P4, PT, R197, c[0x0][0x178], !P0 ;  /* 0x00005e00c5007a0c */ /* 0x000fe40004781270 */
[----:B------:R-:W-:-:S02]  /*1c4160*/  ISETP.LT.AND P1, PT, R196, c[0x0][0x178], !P0 ;  /* 0x00005e00c4007a0c */ /* 0x000fc40004721270 */
[----:B------:R-:W-:Y:S02]  /*1c4170*/  ISETP.LT.AND P5, PT, R191, c[0x0][0x178], !P0 ;  /* 0x00005e00bf007a0c */ /* 0x000fe400047a1270 */
[----:B------:R-:W-:Y:S01]  /*1c4180*/  ISETP.LT.AND P3, PT, R190, c[0x0][0x178], !P0 ;  /* 0x00005e00be007a0c */ /* 0x000fe20004761270 */
[----:B------:R-:W4:Y:S01]  /*1c4190*/  LDL.LU R44, [R1+0x5f1c] ;  /* 0x005f1c00012c7983 */ /* 0x000f220000300800 */
[----:B--2---:R-:W-:Y:S01]  /*1c41a0*/  ISETP.GE.AND P2, PT, R32, c[0x0][0x17c], PT ;  /* 0x00005f0020007a0c */ /* 0x004fe20003f46270 */
[C---:B------:R-:W-:Y:S01]  /*1c41b0*/  IMAD.WIDE R32, R35.reuse, 0x4, R6 ;  /* 0x0000000423207825 */ /* 0x040fe200078e0206 */
[----:B------:R-:W-:-:S05]  /*1c41c0*/  IADD3 R35, R35, c[0x0][0x198], RZ ;  /* 0x0000660023237a10 */ /* 0x000fca0007ffe0ff */
[----:B------:R-:W-:-:S04]  /*1c41d0*/  IMAD.WIDE R2, R35, 0x4, R4 ;  /* 0x0000000423027825 */ /* 0x000fc800078e0204 */
[C---:B------:R-:W-:Y:S01]  /*1c41e0*/  IMAD.WIDE R20, R35.reuse, 0x4, R10 ;  /* 0x0000000423147825 */ /* 0x040fe200078e020a */
[----:B------:R1:W-:Y:S03]  /*1c41f0*/  @P6 STG.E [R32.64], R16 ;  /* 0x0000001020006986 */ /* 0x0003e6000c101904 */
[----:B------:R-:W-:-:S04]  /*1c4200*/  IMAD.WIDE R12, R35, 0x4, R8 ;  /* 0x00000004230c7825 */ /* 0x000fc800078e0208 */
[----:B------:R2:W-:Y:S01]  /*1c4210*/  @P4 STG.E [R2.64], R153 ;  /* 0x0000009902004986 */ /* 0x0005e2000c101904 */
[----:B------:R-:W-:Y:S01]  /*1c4220*/  ISETP.LT.AND P6, PT, R197, c[0x0][0x178], !P2 ;  /* 0x00005e00c5007a0c */ /* 0x000fe200057c1270 */
[----:B------:R2:W-:Y:S01]  /*1c4230*/  @P1 STG.E [R20.64], R181 ;  /* 0x000000b514001986 */ /* 0x0005e2000c101904 */
[----:B------:R2:W-:Y:S01]  /*1c4240*/  @P5 STG.E [R12.64], R217 ;  /* 0x000000d90c005986 */ /* 0x0005e2000c101904 */
[----:B------:R-:W-:Y:S01]  /*1c4250*/  ISETP.LT.AND P4, PT, R196, c[0x0][0x178], !P2 ;  /* 0x00005e00c4007a0c */ /* 0x000fe20005781270 */
[C---:B-1----:R-:W-:Y:S01]  /*1c4260*/  IMAD.WIDE R32, R35.reuse, 0x4, R6 ;  /* 0x0000000423207825 */ /* 0x042fe200078e0206 */
[----:B------:R-:W-:-:S04]  /*1c4270*/  IADD3 R37, R35, c[0x0][0x198], RZ ;  /* 0x0000660023257a10 */ /* 0x000fc80007ffe0ff */
[----:B------:R1:W-:Y:S01]  /*1c4280*/  @P3 STG.E [R32.64], R17 ;  /* 0x0000001120003986 */ /* 0x0003e2000c101904 */
[----:B------:R-:W-:Y:S02]  /*1c4290*/  ISETP.LT.AND P3, PT, R191, c[0x0][0x178], !P2 ;  /* 0x00005e00bf007a0c */ /* 0x000fe40005761270 */
[----:B---3--:R-:W-:Y:S01]  /*1c42a0*/  ISETP.GE.AND P0, PT, R34, c[0x0][0x17c], PT ;  /* 0x00005f0022007a0c */ /* 0x008fe20003f06270 */
[----:B------:R-:W-:-:S04]  /*1c42b0*/  IMAD.WIDE R34, R37, 0x4, R4 ;  /* 0x0000000425227825 */ /* 0x000fc800078e0204 */
[----:B--2---:R-:W-:-:S04]  /*1c42c0*/  IMAD.WIDE R2, R37, 0x4, R10 ;  /* 0x0000000425027825 */ /* 0x004fc800078e020a */
[----:B------:R-:W-:Y:S01]  /*1c42d0*/  IMAD.WIDE R20, R37, 0x4, R8 ;  /* 0x0000000425147825 */ /* 0x000fe200078e0208 */
[----:B------:R-:W-:Y:S01]  /*1c42e0*/  ISETP.LT.AND P2, PT, R190, c[0x0][0x178], !P2 ;  /* 0x00005e00be007a0c */ /* 0x000fe20005741270 */
[----:B------:R-:W-:Y:S01]  /*1c42f0*/  @P6 STG.E [R34.64], R148 ;  /* 0x0000009422006986 */ /* 0x000fe2000c101904 */
[----:B------:R-:W-:Y:S01]  /*1c4300*/  ISETP.LT.AND P6, PT, R197, c[0x0][0x178], !P0 ;  /* 0x00005e00c5007a0c */ /* 0x000fe200047c1270 */
[----:B------:R2:W-:Y:S01]  /*1c4310*/  @P4 STG.E [R2.64], R176 ;  /* 0x000000b002004986 */ /* 0x0005e2000c101904 */
[----:B------:R-:W-:Y:S02]  /*1c4320*/  ISETP.LT.AND P4, PT, R196, c[0x0][0x178], !P0 ;  /* 0x00005e00c4007a0c */ /* 0x000fe40004781270 */
[C---:B------:R-:W-:Y:S01]  /*1c4330*/  IADD3 R39, R37.reuse, c[0x0][0x198], RZ ;  /* 0x0000660025277a10 */ /* 0x040fe20007ffe0ff */
[----:B------:R-:W-:Y:S01]  /*1c4340*/  IMAD.WIDE R12, R37, 0x4, R6 ;  /* 0x00000004250c7825 */ /* 0x000fe200078e0206 */
[----:B------:R3:W-:Y:S01]  /*1c4350*/  @P3 STG.E [R20.64], R224 ;  /* 0x000000e014003986 */ /* 0x0007e2000c101904 */
[----:B------:R-:W-:-:S02]  /*1c4360*/  ISETP.LT.AND P3, PT, R191, c[0x0][0x178], !P0 ;  /* 0x00005e00bf007a0c */ /* 0x000fc40004761270 */
[----:B------:R-:W-:Y:S01]  /*1c4370*/  ISETP.LT.AND P0, PT, R190, c[0x0][0x178], !P0 ;  /* 0x00005e00be007a0c */ /* 0x000fe20004701270 */
[----:B------:R-:W-:Y:S01]  /*1c4380*/  ISETP.GE.AND P5, PT, R36, c[0x0][0x17c], PT ;  /* 0x00005f0024007a0c */ /* 0x000fe20003fa6270 */
[----:B-1----:R-:W-:-:S04]  /*1c4390*/  IMAD.WIDE R16, R39, 0x4, R4 ;  /* 0x0000000427107825 */ /* 0x002fc800078e0204 */
[C---:B------:R-:W-:Y:S01]  /*1c43a0*/  IMAD.WIDE R36, R39.reuse, 0x4, R10 ;  /* 0x0000000427247825 */ /* 0x040fe200078e020a */
[----:B----4-:R-:W-:Y:S02]  /*1c43b0*/  ISETP.GE.AND P1, PT, R38, c[0x0][0x17c], PT ;  /* 0x00005f0026007a0c */ /* 0x010fe40003f26270 */
[C---:B------:R-:W-:Y:S01]  /*1c43c0*/  IADD3 R41, R39.reuse, c[0x0][0x198], RZ ;  /* 0x0000660027297a10 */ /* 0x040fe20007ffe0ff */
[----:B--2---:R-:W-:-:S04]  /*1c43d0*/  IMAD.WIDE R2, R39, 0x4, R8 ;  /* 0x0000000427027825 */ /* 0x004fc800078e0208 */
[----:B------:R-:W-:Y:S01]  /*1c43e0*/  IMAD.WIDE R38, R39, 0x4, R6 ;  /* 0x0000000427267825 */ /* 0x000fe200078e0206 */
[----:B------:R1:W-:Y:S03]  /*1c43f0*/  @P2 STG.E [R12.64], R24 ;  /* 0x000000180c002986 */ /* 0x0003e6000c101904 */
[----:B------:R2:W-:Y:S02]  /*1c4400*/  @P6 STG.E [R16.64], R149 ;  /* 0x0000009510006986 */ /* 0x0005e4000c101904 */
[----:B------:R-:W-:Y:S01]  /*1c4410*/  @P4 STG.E [R36.64], R177 ;  /* 0x000000b124004986 */ /* 0x000fe2000c101904 */
[----:B------:R-:W-:Y:S01]  /*1c4420*/  ISETP.LT.AND P6, PT, R197, c[0x0][0x178], !P1 ;  /* 0x00005e00c5007a0c */ /* 0x000fe20004fc1270 */
[----:B------:R4:W-:Y:S01]  /*1c4430*/  @P3 STG.E [R2.64], R225 ;  /* 0x000000e102003986 */ /* 0x0009e2000c101904 */
[----:B------:R-:W-:Y:S01]  /*1c4440*/  ISETP.LT.AND P2, PT, R196, c[0x0][0x178], !P1 ;  /* 0x00005e00c4007a0c */ /* 0x000fe20004f41270 */
[----:B------:R-:W-:Y:S01]  /*1c4450*/  @P0 STG.E [R38.64], R25 ;  /* 0x0000001926000986 */ /* 0x000fe2000c101904 */
[----:B------:R-:W-:Y:S01]  /*1c4460*/  ISETP.LT.AND P0, PT, R191, c[0x0][0x178], !P1 ;  /* 0x00005e00bf007a0c */ /* 0x000fe20004f01270 */
[----:B------:R-:W-:-:S02]  /*1c4470*/  ISETP.LT.AND P1, PT, R190, c[0x0][0x178], !P1 ;  /* 0x00005e00be007a0c */ /* 0x000fc40004f21270 */
[----:B---3--:R-:W-:-:S04]  /*1c4480*/  IMAD.WIDE R20, R41, 0x4, R4 ;  /* 0x0000000429147825 */ /* 0x008fc800078e0204 */
[----:B-1----:R-:W-:-:S04]  /*1c4490*/  IMAD.WIDE R12, R41, 0x4, R10 ;  /* 0x00000004290c7825 */ /* 0x002fc800078e020a */
[C---:B--2---:R-:W-:Y:S01]  /*1c44a0*/  IMAD.WIDE R16, R41.reuse, 0x4, R6 ;  /* 0x0000000429107825 */ /* 0x044fe200078e0206 */
[----:B------:R-:W1:Y:S03]  /*1c44b0*/  LDS.128 R32, [R230+0x800] ;  /* 0x00080000e6207984 */ /* 0x000e660000000c00 */
[----:B----4-:R-:W-:Y:S01]  /*1c44c0*/  IMAD.WIDE R2, R41, 0x4, R8 ;  /* 0x0000000429027825 */ /* 0x010fe200078e0208 */
[----:B------:R2:W-:Y:S03]  /*1c44d0*/  @P6 STG.E [R20.64], R144 ;  /* 0x0000009014006986 */ /* 0x0005e6000c101904 */
[----:B------:R3:W-:Y:S01]  /*1c44e0*/  @P2 STG.E [R12.64], R164 ;  /* 0x000000a40c002986 */ /* 0x0007e2000c101904 */
[----:B------:R-:W-:Y:S01]  /*1c44f0*/  ISETP.GE.AND P4, PT, R42, c[0x0][0x17c], PT ;  /* 0x00005f002a007a0c */ /* 0x000fe20003f86270 */
[----:B------:R2:W-:Y:S01]  /*1c4500*/  @P0 STG.E [R2.64], R204 ;  /* 0x000000cc02000986 */ /* 0x0005e2000c101904 */
[----:B------:R2:W-:Y:S03]  /*1c4510*/  @P1 STG.E [R16.64], R28 ;  /* 0x0000001c10001986 */ /* 0x0005e6000c101904 */
[----:B------:R-:W4:Y:S01]  /*1c4520*/  LDL.LU R42, [R1+0x5f00] ;  /* 0x005f0000012a7983 */ /* 0x000f220000300800 */
[----:B------:R-:W-:-:S02]  /*1c4530*/  ISETP.GE.AND P1, PT, R0, c[0x0][0x17c], PT ;  /* 0x00005f0000007a0c */ /* 0x000fc40003f26270 */
[----:B------:R-:W4:Y:S01]  /*1c4540*/  LDL.LU R0, [R1+0x5ee8] ;  /* 0x005ee80001007983 */ /* 0x000f220000300800 */
[----:B------:R-:W-:Y:S02]  /*1c4550*/  ISETP.LT.AND P3, PT, R197, c[0x0][0x178], !P5 ;  /* 0x00005e00c5007a0c */ /* 0x000fe40006f61270 */
[----:B------:R-:W-:Y:S02]  /*1c4560*/  ISETP.LT.AND P2, PT, R196, c[0x0][0x178], !P5 ;  /* 0x00005e00c4007a0c */ /* 0x000fe40006f41270 */
[----:B------:R-:W-:Y:S02]  /*1c4570*/  ISETP.LT.AND P6, PT, R191, c[0x0][0x178], !P5 ;  /* 0x00005e00bf007a0c */ /* 0x000fe40006fc1270 */
[----:B------:R-:W-:Y:S01]  /*1c4580*/  IADD3 R37, R41, c[0x0][0x198], RZ ;  /* 0x0000660029257a10 */ /* 0x000fe20007ffe0ff */
[----:B------:R-:W-:Y:S01]  /*1c4590*/  ISETP.LT.AND P5, PT, R190, c[0x0][0x178], !P5 ;  /* 0x00005e00be007a0c */ /* 0x000fe20006fa1270 */
[----:B------:R-:W-:Y:S01]  /*1c45a0*/  ISETP.GE.AND P0, PT, R40, c[0x0][0x17c], PT ;  /* 0x00005f0028007a0c */ /* 0x000fe20003f06270 */
[----:B------:R-:W4:Y:S02]  /*1c45b0*/  LDL.LU R46, [R1+0x5ed0] ;  /* 0x005ed000012e7983 */ /* 0x000f240000300800 */
[----:B--2---:R-:W-:-:S04]  /*1c45c0*/  IMAD.WIDE R20, R37, 0x4, R4 ;  /* 0x0000000425147825 */ /* 0x004fc800078e0204 */
[----:B---3--:R-:W-:-:S04]  /*1c45d0*/  IMAD.WIDE R12, R37, 0x4, R10 ;  /* 0x00000004250c7825 */ /* 0x008fc800078e020a */
[----:B------:R-:W-:-:S04]  /*1c45e0*/  IMAD.WIDE R24, R37, 0x4, R8 ;  /* 0x0000000425187825 */ /* 0x000fc800078e0208 */
[----:B------:R-:W-:Y:S01]  /*1c45f0*/  IMAD.WIDE R40, R37, 0x4, R6 ;  /* 0x0000000425287825 */ /* 0x000fe200078e0206 */
[----:B------:R-:W-:Y:S01]  /*1c4600*/  @P3 STG.E [R20.64], R145 ;  /* 0x0000009114003986 */ /* 0x000fe2000c101904 */
[----:B------:R-:W-:Y:S02]  /*1c4610*/  ISETP.LT.AND P3, PT, R197, c[0x0][0x178], !P4 ;  /* 0x00005e00c5007a0c */ /* 0x000fe40006761270 */
[----:B------:R2:W-:Y:S01]  /*1c4620*/  @P2 STG.E [R12.64], R165 ;  /* 0x000000a50c002986 */ /* 0x0005e2000c101904 */
[----:B------:R-:W-:Y:S01]  /*1c4630*/  ISETP.LT.AND P2, PT, R196, c[0x0][0x178], !P4 ;  /* 0x00005e00c4007a0c */ /* 0x000fe20006741270 */
[----:B------:R3:W-:Y:S01]  /*1c4640*/  @P6 STG.E [R24.64], R205 ;  /* 0x000000cd18006986 */ /* 0x0007e2000c101904 */
[----:B------:R-:W-:Y:S01]  /*1c4650*/  @P5 STG.E [R40.64], R29 ;  /* 0x0000001d28005986 */ /* 0x000fe2000c101904 */
[----:B------:R-:W-:Y:S02]  /*1c4660*/  IADD3 R43, R37, c[0x0][0x198], RZ ;  /* 0x00006600252b7a10 */ /* 0x000fe40007ffe0ff */
[----:B------:R-:W-:Y:S01]  /*1c4670*/  ISETP.LT.AND P5, PT, R191, c[0x0][0x178], !P4 ;  /* 0x00005e00bf007a0c */ /* 0x000fe200067a1270 */
[----:B------:R-:W-:Y:S01]  /*1c4680*/  ISETP.LT.AND P4, PT, R190, c[0x0][0x178], !P4 ;  /* 0x00005e00be007a0c */ /* 0x000fe20006781270 */
[----:B------:R-:W-:Y:S01]  /*1c4690*/  ISETP.LT.AND P6, PT, R197, c[0x0][0x178], !P0 ;  /* 0x00005e00c5007a0c */ /* 0x000fe200047c1270 */
[----:B------:R-:W4:Y:S01]  /*1c46a0*/  LDS.128 R36, [R231+0x800] ;  /* 0x00080000e7247984 */ /* 0x000f220000000c00 */
[----:B------:R-:W-:-:S04]  /*1c46b0*/  IMAD.WIDE R2, R43, 0x4, R4 ;  /* 0x000000042b027825 */ /* 0x000fc800078e0204 */
[----:B------:R-:W-:-:S04]  /*1c46c0*/  IMAD.WIDE R16, R43, 0x4, R10 ;  /* 0x000000042b107825 */ /* 0x000fc800078e020a */
[----:B--2---:R-:W-:-:S04]  /*1c46d0*/  IMAD.WIDE R12, R43, 0x4, R8 ;  /* 0x000000042b0c7825 */ /* 0x004fc800078e0208 */
[----:B------:R-:W-:Y:S01]  /*1c46e0*/  IMAD.WIDE R20, R43, 0x4, R6 ;  /* 0x000000042b147825 */ /* 0x000fe200078e0206 */
[----:B------:R2:W-:Y:S03]  /*1c46f0*/  @P3 STG.E [R2.64], R128 ;  /* 0x0000008002003986 */ /* 0x0005e6000c101904 */
[----:B------:R2:W-:Y:S01]  /*1c4700*/  @P2 STG.E [R16.64], R156 ;  /* 0x0000009c10002986 */ /* 0x0005e2000c101904 */
[----:B------:R-:W-:Y:S02]  /*1c4710*/  ISETP.LT.AND P3, PT, R196, c[0x0][0x178], !P0 ;  /* 0x00005e00c4007a0c */ /* 0x000fe40004761270 */
[----:B------:R-:W-:Y:S02]  /*1c4720*/  ISETP.LT.AND P2, PT, R191, c[0x0][0x178], !P0 ;  /* 0x00005e00bf007a0c */ /* 0x000fe40004741270 */
[----:B------:R-:W-:Y:S01]  /*1c4730*/  IADD3 R45, R43, c[0x0][0x198], RZ ;  /* 0x000066002b2d7a10 */ /* 0x000fe20007ffe0ff */
[----:B------:R-:W-:Y:S01]  /*1c4740*/  @P5 STG.E [R12.64], R212 ;  /* 0x000000d40c005986 */ /* 0x000fe2000c101904 */
[----:B------:R-:W-:Y:S01]  /*1c4750*/  ISETP.GE.AND P5, PT, R44, c[0x0][0x17c], PT ;  /* 0x00005f002c007a0c */ /* 0x000fe20003fa6270 */
[----:B-1----:R1:W-:Y:S02]  /*1c4760*/  @P4 STG.E [R20.64], R32 ;  /* 0x0000002014004986 */ /* 0x0023e4000c101904 */
[----:B------:R-:W4:Y:S02]  /*1c4770*/  LDL.LU R44, [R1+0x5eb8] ;  /* 0x005eb800012c7983 */ /* 0x000f240000300800 */
[----:B---3--:R-:W-:-:S04]  /*1c4780*/  IMAD.WIDE R24, R45, 0x4, R4 ;  /* 0x000000042d187825 */ /* 0x008fc800078e0204 */
[----:B--2---:R-:W-:-:S04]  /*1c4790*/  IMAD.WIDE R2, R45, 0x4, R10 ;  /* 0x000000042d027825 */ /* 0x004fc800078e020a */
[----:B------:R-:W-:Y:S01]  /*1c47a0*/  IMAD.WIDE R16, R45, 0x4, R8 ;  /* 0x000000042d107825 */ /* 0x000fe200078e0208 */
[----:B------:R-:W-:Y:S01]  /*1c47b0*/  ISETP.LT.AND P0, PT, R190, c[0x0][0x178], !P0 ;  /* 0x00005e00be007a0c */ /* 0x000fe20004701270 */
[----:B-1----:R-:W2:Y:S04]  /*1c47c0*/  LDL.LU R32, [R1+0x5e9c] ;  /* 0x005e9c0001207983 */ /* 0x002ea80000300800 */
[----:B------:R1:W-:Y:S01]  /*1c47d0*/  @P6 STG.E [R24.64], R129 ;  /* 0x0000008118006986 */ /* 0x0003e2000c101904 */
[----:B------:R-:W-:Y:S01]  /*1c47e0*/  ISETP.LT.AND P6, PT, R197, c[0x0][0x178], !P1 ;  /* 0x00005e00c5007a0c */ /* 0x000fe20004fc1270 */
[----:B------:R3:W-:Y:S01]  /*1c47f0*/  @P3 STG.E [R2.64], R157 ;  /* 0x0000009d02003986 */ /* 0x0007e2000c101904 */
[----:B------:R-:W-:Y:S01]  /*1c4800*/  ISETP.LT.AND P4, PT, R196, c[0x0][0x178], !P1 ;  /* 0x00005e00c4007a0c */ /* 0x000fe20004f81270 */
[----:B------:R4:W-:Y:S01]  /*1c4810*/  @P2 STG.E [R16.64], R213 ;  /* 0x000000d510002986 */ /* 0x0009e2000c101904 */
[----:B------:R-:W-:-:S02]  /*1c4820*/  ISETP.LT.AND P2, PT, R191, c[0x0][0x178], !P1 ;  /* 0x00005e00bf007a0c */ /* 0x000fc40004f41270 */
[C---:B------:R-:W-:Y:S01]  /*1c4830*/  IADD3 R29, R45.reuse, c[0x0][0x198], RZ ;  /* 0x000066002d1d7a10 */ /* 0x040fe20007ffe0ff */
[----:B------:R-:W-:-:S04]  /*1c4840*/  IMAD.WIDE R12, R45, 0x4, R6 ;  /* 0x000000042d0c7825 */ /* 0x000fc800078e0206 */
[----:B------:R-:W-:-:S04]  /*1c4850*/  IMAD.WIDE R20, R29, 0x4, R4 ;  /* 0x000000041d147825 */ /* 0x000fc800078e0204 */
[----:B-1----:R-:W-:-:S04]  /*1c4860*/  IMAD.WIDE R24, R29, 0x4, R10 ;  /* 0x000000041d187825 */ /* 0x002fc800078e020a */
[----:B---3--:R-:W-:Y:S01]  /*1c4870*/  IMAD.WIDE R2, R29, 0x4, R8 ;  /* 0x000000041d027825 */ /* 0x008fe200078e0208 */
[----:B------:R1:W-:Y:S03]  /*1c4880*/  @P0 STG.E [R12.64], R33 ;  /* 0x000000210c000986 */ /* 0x0003e6000c101904 */
[----:B------:R3:W-:Y:S02]  /*1c4890*/  @P6 STG.E [R20.64], R124 ;  /* 0x0000007c14006986 */ /* 0x0007e4000c101904 */
[----:B------:R1:W-:Y:S01]  /*1c48a0*/  @P4 STG.E [R24.64], R168 ;  /* 0x000000a818004986 */ /* 0x0003e2000c101904 */
[----:B------:R1:W-:Y:S01]  /*1c48b0*/  @P2 STG.E [R2.64], R220 ;  /* 0x000000dc02002986 */ /* 0x0003e2000c101904 */
[----:B----4-:R-:W-:-:S03]  /*1c48c0*/  ISETP.GE.AND P2, PT, R0, c[0x0][0x17c], PT ;  /* 0x00005f0000007a0c */ /* 0x010fc60003f46270 */
[----:B------:R-:W4:Y:S01]  /*1c48d0*/  LDL.LU R0, [R1+0x5e80] ;  /* 0x005e800001007983 */ /* 0x000f220000300800 */
[----:B------:R-:W-:Y:S02]  /*1c48e0*/  ISETP.GE.AND P3, PT, R42, c[0x0][0x17c], PT ;  /* 0x00005f002a007a0c */ /* 0x000fe40003f66270 */
[----:B------:R-:W2:Y:S01]  /*1c48f0*/  LDS.128 R40, [R252+0x800] ;  /* 0x00080000fc287984 */ /* 0x000ea20000000c00 */
[----:B------:R-:W-:Y:S02]  /*1c4900*/  ISETP.LT.AND P1, PT, R190, c[0x0][0x178], !P1 ;  /* 0x00005e00be007a0c */ /* 0x000fe40004f21270 */
[----:B------:R-:W-:Y:S01]  /*1c4910*/  ISETP.LT.AND P4, PT, R197, c[0x0][0x178], !P5 ;  /* 0x00005e00c5007a0c */ /* 0x000fe20006f81270 */
[C---:B------:R-:W-:Y:S01]  /*1c4920*/  IMAD.WIDE R16, R29.reuse, 0x4, R6 ;  /* 0x000000041d107825 */ /* 0x040fe200078e0206 */
[----:B------:R-:W-:Y:S02]  /*1c4930*/  IADD3 R29, R29, c[0x0][0x198], RZ ;  /* 0x000066001d1d7a10 */ /* 0x000fe40007ffe0ff */
[----:B------:R-:W-:-:S02]  /*1c4940*/  ISETP.LT.AND P6, PT, R196, c[0x0][0x178], !P5 ;  /* 0x00005e00c4007a0c */ /* 0x000fc40006fc1270 */
[----:B------:R-:W-:Y:S01]  /*1c4950*/  ISETP.LT.AND P0, PT, R191, c[0x0][0x178], !P5 ;  /* 0x00005e00bf007a0c */ /* 0x000fe20006f01270 */
[----:B-1----:R-:W-:Y:S01]  /*1c4960*/  IMAD.WIDE R12, R29, 0x4, R4 ;  /* 0x000000041d0c7825 */ /* 0x002fe200078e0204 */
[----:B------:R-:W-:-:S03]  /*1c4970*/  ISETP.LT.AND P5, PT, R190, c[0x0][0x178], !P5 ;  /* 0x00005e00be007a0c */ /* 0x000fc60006fa1270 */
[----:B------:R1:W-:Y:S01]  /*1c4980*/  @P1 STG.E [R16.64], R36 ;  /* 0x0000002410001986 */ /* 0x0003e2000c101904 */
[----:B------:R-:W-:Y:S01]  /*1c4990*/  ISETP.LT.AND P1, PT, R197, c[0x0][0x178], !P3 ;  /* 0x00005e00c5007a0c */ /* 0x000fe20005f21270 */
[----:B------:R1:W-:Y:S01]  /*1c49a0*/  @P4 STG.E [R12.64], R125 ;  /* 0x0000007d0c004986 */ /* 0x0003e2000c101904 */
[----:B------:R-:W-:Y:S02]  /*1c49b0*/  ISETP.LT.AND P4, PT, R196, c[0x0][0x178], !P3 ;  /* 0x00005e00c4007a0c */ /* 0x000fe40005f81270 */
[C---:B------:R-:W-:Y:S01]  /*1c49c0*/  IADD3 R33, R29.reuse, c[0x0][0x198], RZ ;  /* 0x000066001d217a10 */ /* 0x040fe20007ffe0ff */
[----:B---3--:R-:W-:-:S04]  /*1c49d0*/  IMAD.WIDE R20, R29, 0x4, R10 ;  /* 0x000000041d147825 */ /* 0x008fc800078e020a */
[----:B------:R-:W-:-:S04]  /*1c49e0*/  IMAD.WIDE R24, R29, 0x4, R8 ;  /* 0x000000041d187825 */ /* 0x000fc800078e0208 */
[----:B------:R-:W-:-:S04]  /*1c49f0*/  IMAD.WIDE R2, R29, 0x4, R6 ;  /* 0x000000041d027825 */ /* 0x000fc800078e0206 */
[C---:B------:R-:W-:Y:S01]  /*1c4a00*/  IMAD.WIDE R28, R33.reuse, 0x4, R10 ;  /* 0x00000004211c7825 */ /* 0x040fe200078e020a */
[----:B------:R3:W-:Y:S03]  /*1c4a10*/  @P6 STG.E [R20.64], R169 ;  /* 0x000000a914006986 */ /* 0x0007e6000c101904 */
[----:B-1----:R-:W-:-:S04]  /*1c4a20*/  IMAD.WIDE R16, R33, 0x4, R4 ;  /* 0x0000000421107825 */ /* 0x002fc800078e0204 */
[----:B------:R1:W-:Y:S01]  /*1c4a30*/  @P0 STG.E [R24.64], R221 ;  /* 0x000000dd18000986 */ /* 0x0003e2000c101904 */
[----:B------:R-:W-:Y:S01]  /*1c4a40*/  ISETP.LT.AND P0, PT, R191, c[0x0][0x178], !P3 ;  /* 0x00005e00bf007a0c */ /* 0x000fe20005f01270 */
[----:B------:R-:W-:Y:S01]  /*1c4a50*/  ISETP.LT.AND P3, PT, R190, c[0x0][0x178], !P3 ;  /* 0x00005e00be007a0c */ /* 0x000fe20005f61270 */
[----:B------:R1:W-:Y:S01]  /*1c4a60*/  @P5 STG.E [R2.64], R37 ;  /* 0x0000002502005986 */ /* 0x0003e2000c101904 */
[----:B------:R-:W-:Y:S01]  /*1c4a70*/  ISETP.LT.AND P6, PT, R197, c[0x0][0x178], !P2 ;  /* 0x00005e00c5007a0c */ /* 0x000fe200057c1270 */
[----:B------:R2:W-:Y:S02]  /*1c4a80*/  @P1 STG.E [R16.64], R140 ;  /* 0x0000008c10001986 */ /* 0x0005e4000c101904 */
[----:B------:R-:W-:Y:S01]  /*1c4a90*/  @P4 STG.E [R28.64], R172 ;  /* 0x000000ac1c004986 */ /* 0x000fe2000c101904 */
[----:B------:R-:W-:Y:S02]  /*1c4aa0*/  ISETP.LT.AND P5, PT, R196, c[0x0][0x178], !P2 ;  /* 0x00005e00c4007a0c */ /* 0x000fe400057a1270 */
[----:B------:R-:W-:-:S02]  /*1c4ab0*/  ISETP.LT.AND P4, PT, R191, c[0x0][0x178], !P2 ;  /* 0x00005e00bf007a0c */ /* 0x000fc40005781270 */
[C---:B------:R-:W-:Y:S01]  /*1c4ac0*/  IADD3 R45, R33.reuse, c[0x0][0x198], RZ ;  /* 0x00006600212d7a10 */ /* 0x040fe20007ffe0ff */
[----:B------:R-:W-:-:S04]  /*1c4ad0*/  IMAD.WIDE R12, R33, 0x4, R8 ;  /* 0x00000004210c7825 */ /* 0x000fc800078e0208 */
[----:B---3--:R-:W-:-:S04]  /*1c4ae0*/  IMAD.WIDE R20, R33, 0x4, R6 ;  /* 0x0000000421147825 */ /* 0x008fc800078e0206 */
[----:B-1----:R-:W-:-:S04]  /*1c4af0*/  IMAD.WIDE R24, R45, 0x4, R4 ;  /* 0x000000042d187825 */ /* 0x002fc800078e0204 */
[C---:B------:R-:W-:Y:S01]  /*1c4b00*/  IMAD.WIDE R2, R45.reuse, 0x4, R10 ;  /* 0x000000042d027825 */ /* 0x040fe200078e020a */
[----:B------:R-:W-:Y:S01]  /*1c4b10*/  ISETP.GE.AND P1, PT, R46, c[0x0][0x17c], PT ;  /* 0x00005f002e007a0c */ /* 0x000fe20003f26270 */
[----:B------:R-:W-:Y:S02]  /*1c4b20*/  @P0 STG.E [R12.64], R232 ;  /* 0x000000e80c000986 */ /* 0x000fe4000c101904 */
[----:B--2---:R-:W-:-:S04]  /*1c4b30*/  IMAD.WIDE R16, R45, 0x4, R8 ;  /* 0x000000042d107825 */ /* 0x004fc800078e0208 */
[----:B------:R1:W-:Y:S01]  /*1c4b40*/  @P3 STG.E [R20.64], R40 ;  /* 0x0000002814003986 */ /* 0x0003e2000c101904 */
[----:B------:R2:W-:Y:S01]  /*1c4b50*/  @P6 STG.E [R24.64], R141 ;  /* 0x0000008d18006986 */ /* 0x0005e2000c101904 */
[----:B------:R3:W-:Y:S02]  /*1c4b60*/  @P5 STG.E [R2.64], R173 ;  /* 0x000000ad02005986 */ /* 0x0007e4000c101904 */
[----:B------:R2:W-:Y:S01]  /*1c4b70*/  @P4 STG.E [R16.64], R233 ;  /* 0x000000e910004986 */ /* 0x0005e2000c101904 */
[----:B------:R-:W-:Y:S02]  /*1c4b80*/  ISETP.LT.AND P6, PT, R197, c[0x0][0x178], !P1 ;  /* 0x00005e00c5007a0c */ /* 0x000fe40004fc1270 */
[----:B------:R-:W-:Y:S02]  /*1c4b90*/  ISETP.LT.AND P3, PT, R196, c[0x0][0x178], !P1 ;  /* 0x00005e00c4007a0c */ /* 0x000fe40004f61270 */
[----:B------:R-:W-:Y:S02]  /*1c4ba0*/  ISETP.LT.AND P4, PT, R191, c[0x0][0x178], !P1 ;  /* 0x00005e00bf007a0c */ /* 0x000fe40004f81270 */
[----:B------:R-:W-:Y:S01]  /*1c4bb0*/  ISETP.LT.AND P5, PT, R190, c[0x0][0x178], !P1 ;  /* 0x00005e00be007a0c */ /* 0x000fe20004fa1270 */
[----:B------:R-:W-:Y:S01]  /*1c4bc0*/  ISETP.GE.AND P1, PT, R32, c[0x0][0x17c], PT ;  /* 0x00005f0020007a0c */ /* 0x000fe20003f26270 */
[----:B-1----:R-:W4:Y:S01]  /*1c4bd0*/  LDL.LU R40, [R1+0x5e6c] ;  /* 0x005e6c0001287983 */ /* 0x002f220000300800 */
[----:B------:R-:W4:Y:S02]  /*1c4be0*/  LDL.LU R36, [R1+0x5e54] ;  /* 0x005e540001247983 */ /* 0x000f240000300800 */
[----:B------:R-:W4:Y:S01]  /*1c4bf0*/  LDL.LU R32, [R1+0x5e3c] ;  /* 0x005e3c0001207983 */ /* 0x000f220000300800 */
[----:B------:R-:W-:-:S02]  /*1c4c00*/  ISETP.LT.AND P2, PT, R190, c[0x0][0x178], !P2 ;  /* 0x00005e00be007a0c */ /* 0x000fc40005741270 */
[C---:B------:R-:W-:Y:S01]  /*1c4c10*/  IADD3 R29, R45.reuse, c[0x0][0x198], RZ ;  /* 0x000066002d1d7a10 */ /* 0x040fe20007ffe0ff */
[----:B------:R-:W-:-:S04]  /*1c4c20*/  IMAD.WIDE R12, R45, 0x4, R6 ;  /* 0x000000042d0c7825 */ /* 0x000fc800078e0206 */
[----:B------:R-:W-:-:S04]  /*1c4c30*/  IMAD.WIDE R20, R29, 0x4, R4 ;  /* 0x000000041d147825 */ /* 0x000fc800078e0204 */
[----:B--2---:R-:W-:-:S04]  /*1c4c40*/  IMAD.WIDE R24, R29, 0x4, R10 ;  /* 0x000000041d187825 */ /* 0x004fc800078e020a */
[C---:B---3--:R-:W-:Y:S01]  /*1c4c50*/  IMAD.WIDE R2, R29.reuse, 0x4, R8 ;  /* 0x000000041d027825 */ /* 0x048fe200078e0208 */
[----:B------:R1:W-:Y:S03]  /*1c4c60*/  @P2 STG.E [R12.64], R41 ;  /* 0x000000290c002986 */ /* 0x0003e6000c101904 */
[----:B------:R2:W-:Y:S02]  /*1c4c70*/  @P6 STG.E [R20.64], R138 ;  /* 0x0000008a14006986 */ /* 0x0005e4000c101904 */
[----:B------:R3:W-:Y:S02]  /*1c4c80*/  @P3 STG.E [R24.64], R186 ;  /* 0x000000ba18003986 */ /* 0x0007e4000c101904 */
[----:B------:R1:W-:Y:S01]  /*1c4c90*/  @P4 STG.E [R2.64], R202 ;  /* 0x000000ca02004986 */ /* 0x0003e2000c101904 */
[----:B----4-:R-:W-:Y:S02]  /*1c4ca0*/  ISETP.GE.AND P4, PT, R0, c[0x0][0x17c], PT ;  /* 0x00005f0000007a0c */ /* 0x010fe40003f86270 */
[----:B------:R-:W4:Y:S01]  /*1c4cb0*/  LDL.LU R0, [R1+0x5e1c] ;  /* 0x005e1c0001007983 */ /* 0x000f220000300800 */
[----:B------:R-:W-:Y:S01]  /*1c4cc0*/  ISETP.GE.AND P0, PT, R44, c[0x0][0x17c], PT ;  /* 0x00005f002c007a0c */ /* 0x000fe20003f06270 */
[----:B------:R-:W-:-:S03]  /*1c4cd0*/  IMAD.WIDE R16, R29, 0x4, R6 ;  /* 0x000000041d107825 */ /* 0x000fc600078e0206 */
[----:B------:R-:W-:Y:S02]  /*1c4ce0*/  ISETP.LT.AND P2, PT, R197, c[0x0][0x178], !P0 ;  /* 0x00005e00c5007a0c */ /* 0x000fe40004741270 */
[----:B------:R-:W-:Y:S02]  /*1c4cf0*/  IADD3 R29, R29, c[0x0][0x198], RZ ;  /* 0x000066001d1d7a10 */ /* 0x000fe40007ffe0ff */
[----:B------:R-:W-:Y:S02]  /*1c4d00*/  ISETP.LT.AND P6, PT, R196, c[0x0][0x178], !P0 ;  /* 0x00005e00c4007a0c */ /* 0x000fe400047c1270 */
[----:B------:R-:W-:Y:S01]  /*1c4d10*/  ISETP.LT.AND P3, PT, R191, c[0x0][0x178], !P0 ;  /* 0x00005e00bf007a0c */ /* 0x000fe20004761270 */
[----:B-1----:R-:W-:Y:S01]  /*1c4d20*/  IMAD.WIDE R12, R29, 0x4, R4 ;  /* 0x000000041d0c7825 */ /* 0x002fe200078e0204 */
[----:B------:R1:W-:Y:S01]  /*1c4d30*/  @P5 STG.E [R16.64], R14 ;  /* 0x0000000e10005986 */ /* 0x0003e2000c101904 */
[----:B------:R-:W-:Y:S02]  /*1c4d40*/  ISETP.LT.AND P0, PT, R190, c[0x0][0x178], !P0 ;  /* 0x00005e00be007a0c */ /* 0x000fe40004701270 */
[----:B------:R-:W-:-:S02]  /*1c4d50*/  ISETP.LT.AND P5, PT, R197, c[0x0][0x178], !P1 ;  /* 0x00005e00c5007a0c */ /* 0x000fc40004fa1270 */
[C---:B------:R-:W-:Y:S01]  /*1c4d60*/  IADD3 R33, R29.reuse, c[0x0][0x198], RZ ;  /* 0x000066001d217a10 */ /* 0x040fe20007ffe0ff */
[----:B------:R1:W-:Y:S01]  /*1c4d70*/  @P2 STG.E [R12.64], R139 ;  /* 0x0000008b0c002986 */ /* 0x0003e2000c101904 */
[----:B------:R-:W-:Y:S01]  /*1c4d80*/  ISETP.LT.AND P2, PT, R196, c[0x0][0x178], !P1 ;  /* 0x00005e00c4007a0c */ /* 0x000fe20004f41270 */
[----:B--2---:R-:W-:-:S04]  /*1c4d90*/  IMAD.WIDE R20, R29, 0x4, R10 ;  /* 0x000000041d147825 */ /* 0x004fc800078e020a */
[----:B---3--:R-:W-:-:S04]  /*1c4da0*/  IMAD.WIDE R24, R29, 0x4, R8 ;  /* 0x000000041d187825 */ /* 0x008fc800078e0208 */
[----:B------:R-:W-:-:S04]  /*1c4db0*/  IMAD.WIDE R2, R29, 0x4, R6 ;  /* 0x000000041d027825 */ /* 0x000fc800078e0206 */
[----:B-1----:R-:W-:-:S04]  /*1c4dc0*/  IMAD.WIDE R16, R33, 0x4, R4 ;  /* 0x0000000421107825 */ /* 0x002fc800078e0204 */
[----:B------:R-:W-:Y:S01]  /*1c4dd0*/  IMAD.WIDE R28, R33, 0x4, R10 ;  /* 0x00000004211c7825 */ /* 0x000fe200078e020a */
[----:B------:R1:W-:Y:S03]  /*1c4de0*/  @P6 STG.E [R20.64], R187 ;  /* 0x000000bb14006986 */ /* 0x0003e6000c101904 */
[----:B------:R2:W-:Y:S01]  /*1c4df0*/  @P3 STG.E [R24.64], R203 ;  /* 0x000000cb18003986 */ /* 0x0005e2000c101904 */
[----:B------:R-:W-:Y:S01]  /*1c4e00*/  ISETP.LT.AND P3, PT, R191, c[0x0][0x178], !P1 ;  /* 0x00005e00bf007a0c */ /* 0x000fe20004f61270 */
[----:B------:R-:W-:Y:S01]  /*1c4e10*/  ISETP.LT.AND P1, PT, R190, c[0x0][0x178], !P1 ;  /* 0x00005e00be007a0c */ /* 0x000fe20004f21270 */
[----:B------:R3:W-:Y:S01]  /*1c4e20*/  @P0 STG.E [R2.64], R15 ;  /* 0x0000000f02000986 */ /* 0x0007e2000c101904 */
[----:B------:R-:W-:Y:S01]  /*1c4e30*/  ISETP.LT.AND P6, PT, R197, c[0x0][0x178], !P4 ;  /* 0x00005e00c5007a0c */ /* 0x000fe200067c1270 */
[----:B------:R-:W-:Y:S02]  /*1c4e40*/  @P5 STG.E [R16.64], R134 ;  /* 0x0000008610005986 */ /* 0x000fe4000c101904 */
[----:B------:R3:W-:Y:S01]  /*1c4e50*/  @P2 STG.E [R28.64], R162 ;  /* 0x000000a21c002986 */ /* 0x0007e2000c101904 */
[----:B------:R-:W-:-:S02]  /*1c4e60*/  ISETP.LT.AND P5, PT, R196, c[0x0][0x178], !P4 ;  /* 0x00005e00c4007a0c */ /* 0x000fc400067a1270 */
[----:B------:R-:W-:Y:S02]  /*1c4e70*/  ISETP.LT.AND P2, PT, R191, c[0x0][0x178], !P4 ;  /* 0x00005e00bf007a0c */ /* 0x000fe40006741270 */
[C---:B------:R-:W-:Y:S01]  /*1c4e80*/  IADD3 R37, R33.reuse, c[0x0][0x198], RZ ;  /* 0x0000660021257a10 */ /* 0x040fe20007ffe0ff */
[----:B------:R-:W-:-:S04]  /*1c4e90*/  IMAD.WIDE R12, R33, 0x4, R8 ;  /* 0x00000004210c7825 */ /* 0x000fc800078e0208 */
[----:B-1----:R-:W-:-:S04]  /*1c4ea0*/  IMAD.WIDE R20, R33, 0x4, R6 ;  /* 0x0000000421147825 */ /* 0x002fc800078e0206 */
[----:B--2---:R-:W-:-:S04]  /*1c4eb0*/  IMAD.WIDE R24, R37, 0x4, R4 ;  /* 0x0000000425187825 */ /* 0x004fc800078e0204 */
[----:B---3--:R-:W-:-:S04]  /*1c4ec0*/  IMAD.WIDE R2, R37, 0x4, R10 ;  /* 0x0000000425027825 */ /* 0x008fc800078e020a */
[----:B------:R-:W-:Y:S01]  /*1c4ed0*/  IMAD.WIDE R14, R37, 0x4, R8 ;  /* 0x00000004250e7825 */ /* 0x000fe200078e0208 */
[----:B------:R-:W-:Y:S03]  /*1c4ee0*/  @P3 STG.E [R12.64], R210 ;  /* 0x000000d20c003986 */ /* 0x000fe6000c101904 */
[----:B------:R-:W-:Y:S02]  /*1c4ef0*/  @P1 STG.E [R20.64], R22 ;  /* 0x0000001614001986 */ /* 0x000fe4000c101904 */
[----:B------:R1:W-:Y:S01]  /*1c4f00*/  @P6 STG.E [R24.64], R135 ;  /* 0x0000008718006986 */ /* 0x0003e2000c101904 */
[----:B------:R2:W-:Y:S01]  /*1c4f10*/  @P5 STG.E [R2.64], R163 ;  /* 0x000000a302005986 */ /* 0x0005e2000c101904 */
[----:B------:R3:W-:Y:S01]  /*1c4f20*/  @P2 STG.E [R14.64], R211 ;  /* 0x000000d30e002986 */ /* 0x0007e2000c101904 */
[----:B------:R-:W-:-:S04]  /*1c4f30*/  ISETP.GE.AND P0, PT, R40, c[0x0][0x17c], PT ;  /* 0x00005f0028007a0c */ /* 0x000fc80003f06270 */
[----:B------:R-:W-:Y:S02]  /*1c4f40*/  ISETP.LT.AND P6, PT, R197, c[0x0][0x178], !P0 ;  /* 0x00005e00c5007a0c */ /* 0x000fe400047c1270 */
[----:B------:R-:W-:Y:S02]  /*1c4f50*/  ISETP.LT.AND P3, PT, R196, c[0x0][0x178], !P0 ;  /* 0x00005e00c4007a0c */ /* 0x000fe40004761270 */
[----:B------:R-:W-:Y:S02]  /*1c4f60*/  ISETP.LT.AND P2, PT, R191, c[0x0][0x178], !P0 ;  /* 0x00005e00bf007a0c */ /* 0x000fe40004741270 */
[----:B------:R-:W-:Y:S01]  /*1c4f70*/  ISETP.LT.AND P5, PT, R190, c[0x0][0x178], !P0 ;  /* 0x00005e00be007a0c */ /* 0x000fe200047a1270 */
[----:B------:R-:W-:Y:S02]  /*1c4f80*/  ISETP.GE.AND P0, PT, R32, c[0x0][0x17c], PT ;  /* 0x00005f0020007a0c */ /* 0x000fe40003f06270 */
[----:B------:R-:W3:Y:S01]  /*1c4f90*/  LDL.LU R32, [R1+0x5e08] ;  /* 0x005e080001207983 */ /* 0x000ee20000300800 */
[----:B------:R-:W3:Y:S02]  /*1c4fa0*/  LDL.LU R28, [R1+0x5df0] ;  /* 0x005df000011c7983 */ /* 0x000ee40000300800 */
[----:B-1----:R-:W3:Y:S01]  /*1c4fb0*/  LDL.LU R24, [R1+0x5dd8] ;  /* 0x005dd80001187983 */ /* 0x002ee20000300800 */
[----:B------:R-:W-:-:S02]  /*1c4fc0*/  ISETP.LT.AND P4, PT, R190, c[0x0][0x178], !P4 ;  /* 0x00005e00be007a0c */ /* 0x000fc40006781270 */
[C---:B------:R-:W-:Y:S01]  /*1c4fd0*/  IADD3 R29, R37.reuse, c[0x0][0x198], RZ ;  /* 0x00006600251d7a10 */ /* 0x040fe20007ffe0ff */
[----:B------:R-:W-:-:S04]  /*1c4fe0*/  IMAD.WIDE R12, R37, 0x4, R6 ;  /* 0x00000004250c7825 */ /* 0x000fc800078e0206 */
[----:B------:R-:W-:-:S04]  /*1c4ff0*/  IMAD.WIDE R16, R29, 0x4, R4 ;  /* 0x000000041d107825 */ /* 0x000fc800078e0204 */
[----:B------:R-:W-:-:S04]  /*1c5000*/  IMAD.WIDE R20, R29, 0x4, R10 ;  /* 0x000000041d147825 */ /* 0x000fc800078e020a */
[C---:B--2---:R-:W-:Y:S01]  /*1c5010*/  IMAD.WIDE R2, R29.reuse, 0x4, R8 ;  /* 0x000000041d027825 */ /* 0x044fe200078e0208 */
[----:B------:R1:W-:Y:S03]  /*1c5020*/  @P4 STG.E [R12.64], R23 ;  /* 0x000000170c004986 */ /* 0x0003e6000c101904 */
[----:B------:R2:W-:Y:S02]  /*1c5030*/  @P6 STG.E [R16.64], R154 ;  /* 0x0000009a10006986 */ /* 0x0005e4000c101904 */
[----:B------:R1:W-:Y:S02]  /*1c5040*/  @P3 STG.E [R20.64], R182 ;  /* 0x000000b614003986 */ /* 0x0003e4000c101904 */
[----:B------:R1:W-:Y:S01]  /*1c5050*/  @P2 STG.E [R2.64], R218 ;  /* 0x000000da02002986 */ /* 0x0003e2000c101904 */
[----:B----4-:R-:W-:Y:S02]  /*1c5060*/  ISETP.GE.AND P2, PT, R0, c[0x0][0x17c], PT ;  /* 0x00005f0000007a0c */ /* 0x010fe40003f46270 */
[----:B------:R-:W4:Y:S01]  /*1c5070*/  LDL.LU R0, [R1+0x5dbc] ;  /* 0x005dbc0001007983 */ /* 0x000f220000300800 */
[----:B------:R-:W-:Y:S01]  /*1c5080*/  ISETP.GE.AND P1, PT, R36, c[0x0][0x17c], PT ;  /* 0x00005f0024007a0c */ /* 0x000fe20003f26270 */
[----:B---3--:R-:W-:-:S03]  /*1c5090*/  IMAD.WIDE R14, R29, 0x4, R6 ;  /* 0x000000041d0e7825 */ /* 0x008fc600078e0206 */
[----:B------:R-:W-:Y:S02]  /*1c50a0*/  ISETP.LT.AND P4, PT, R197, c[0x0][0x178], !P1 ;  /* 0x00005e00c5007a0c */ /* 0x000fe40004f81270 */
[----:B------:R-:W-:Y:S02]  /*1c50b0*/  ISETP.LT.AND P6, PT, R196, c[0x0][0x178], !P1 ;  /* 0x00005e00c4007a0c */ /* 0x000fe40004fc1270 */
[----:B------:R-:W-:Y:S02]  /*1c50c0*/  ISETP.LT.AND P3, PT, R191, c[0x0][0x178], !P1 ;  /* 0x00005e00bf007a0c */ /* 0x000fe40004f61270 */
[----:B------:R-:W-:Y:S01]  /*1c50d0*/  IADD3 R29, R29, c[0x0][0x198], RZ ;  /* 0x000066001d1d7a10 */ /* 0x000fe20007ffe0ff */
[----:B------:R3:W-:Y:S04]  /*1c50e0*/  @P5 STG.E [R14.64], R18 ;  /* 0x000000120e005986 */ /* 0x0007e8000c101904 */
[----:B-1----:R-:W-:-:S04]  /*1c50f0*/  IMAD.WIDE R12, R29, 0x4, R4 ;  /* 0x000000041d0c7825 */ /* 0x002fc800078e0204 */
[----:B--2---:R-:W-:-:S04]  /*1c5100*/  IMAD.WIDE R16, R29, 0x4, R10 ;  /* 0x000000041d107825 */ /* 0x004fc800078e020a */
[----:B------:R-:W-:Y:S01]  /*1c5110*/  IMAD.WIDE R20, R29, 0x4, R8 ;  /* 0x000000041d147825 */ /* 0x000fe200078e0208 */
[----:B------:R-:W-:Y:S02]  /*1c5120*/  ISETP.LT.AND P1, PT, R190, c[0x0][0x178], !P1 ;  /* 0x00005e00be007a0c */ /* 0x000fe40004f21270 */
[----:B------:R-:W-:Y:S01]  /*1c5130*/  ISETP.LT.AND P5, PT, R197, c[0x0][0x178], !P0 ;  /* 0x00005e00c5007a0c */ /* 0x000fe200047a1270 */
[----:B------:R1:W-:Y:S01]  /*1c5140*/  @P4 STG.E [R12.64], R155 ;  /* 0x0000009b0c004986 */ /* 0x0003e2000c101904 */
[----:B------:R2:W-:Y:S01]  /*1c5150*/  @P6 STG.E [R16.64], R183 ;  /* 0x000000b710006986 */ /* 0x0005e2000c101904 */
[----:B------:R-:W-:Y:S01]  /*1c5160*/  ISETP.LT.AND P4, PT, R196, c[0x0][0x178], !P0 ;  /* 0x00005e00c4007a0c */ /* 0x000fe20004781270 */
[----:B------:R3:W-:Y:S01]  /*1c5170*/  @P3 STG.E [R20.64], R219 ;  /* 0x000000db14003986 */ /* 0x0007e2000c101904 */
[----:B------:R-:W-:Y:S02]  /*1c5180*/  ISETP.LT.AND P3, PT, R191, c[0x0][0x178], !P0 ;  /* 0x00005e00bf007a0c */ /* 0x000fe40004761270 */
[----:B------:R-:W-:Y:S01]  /*1c5190*/  IADD3 R25, R29, c[0x0][0x198], RZ ;  /* 0x000066001d197a10 */ /* 0x000fe20007ffe0ff */
[----:B------:R-:W-:-:S02]  /*1c51a0*/  ISETP.LT.AND P0, PT, R190, c[0x0][0x178], !P0 ;  /* 0x00005e00be007a0c */ /* 0x000fc40004701270 */
[----:B------:R-:W-:-:S04]  /*1c51b0*/  IMAD.WIDE R2, R29, 0x4, R6 ;  /* 0x000000041d027825 */ /* 0x000fc800078e0206 */
[----:B---3--:R-:W-:-:S04]  /*1c51c0*/  IMAD.WIDE R14, R25, 0x4, R4 ;  /* 0x00000004190e7825 */ /* 0x008fc800078e0204 */
[----:B------:R-:W-:-:S04]  /*1c51d0*/  IMAD.WIDE R22, R25, 0x4, R10 ;  /* 0x0000000419167825 */ /* 0x000fc800078e020a */
[----:B-1----:R-:W-:-:S04]  /*1c51e0*/  IMAD.WIDE R12, R25, 0x4, R8 ;  /* 0x00000004190c7825 */ /* 0x002fc800078e0208 */
[----:B--2---:R-:W-:Y:S01]  /*1c51f0*/  IMAD.WIDE R16, R25, 0x4, R6 ;  /* 0x0000000419107825 */ /* 0x004fe200078e0206 */
[----:B------:R1:W-:Y:S01]  /*1c5200*/  @P1 STG.E [R2.64], R19 ;  /* 0x0000001302001986 */ /* 0x0003e2000c101904 */
[----:B------:R-:W-:Y:S02]  /*1c5210*/  ISETP.LT.AND P6, PT, R197, c[0x0][0x178], !P2 ;  /* 0x00005e00c5007a0c */ /* 0x000fe400057c1270 */
[----:B------:R2:W-:Y:S02]  /*1c5220*/  @P5 STG.E [R14.64], R150 ;  /* 0x000000960e005986 */ /* 0x0005e4000c101904 */
[----:B------:R-:W-:Y:S01]  /*1c5230*/  @P4 STG.E [R22.64], R178 ;  /* 0x000000b216004986 */ /* 0x000fe2000c101904 */
[----:B------:R-:W-:Y:S02]  /*1c5240*/  ISETP.LT.AND P5, PT, R196, c[0x0][0x178], !P2 ;  /* 0x00005e00c4007a0c */ /* 0x000fe400057a1270 */
[----:B------:R-:W-:Y:S01]  /*1c5250*/  ISETP.LT.AND P4, PT, R191, c[0x0][0x178], !P2 ;  /* 0x00005e00bf007a0c */ /* 0x000fe20005781270 */
[----:B------:R-:W-:Y:S01]  /*1c5260*/  @P3 STG.E [R12.64], R226 ;  /* 0x000000e20c003986 */ /* 0x000fe2000c101904 */
[----:B------:R-:W-:Y:S01]  /*1c5270*/  IADD3 R29, R25, c[0x0][0x198], RZ ;  /* 0x00006600191d7a10 */ /* 0x000fe20007ffe0ff */
[----:B------:R3:W-:Y:S04]  /*1c5280*/  @P0 STG.E [R16.64], R26 ;  /* 0x0000001a10000986 */ /* 0x0007e8000c101904 */
[----:B------:R-:W-:-:S04]  /*1c5290*/  IMAD.WIDE R20, R29, 0x4, R4 ;  /* 0x000000041d147825 */ /* 0x000fc800078e0204 */
[----:B-1----:R-:W-:-:S04]  /*1c52a0*/  IMAD.WIDE R2, R29, 0x4, R10 ;  /* 0x000000041d027825 */ /* 0x002fc800078e020a */
[----:B--2---:R-:W-:Y:S01]  /*1c52b0*/  IMAD.WIDE R14, R29, 0x4, R8 ;  /* 0x000000041d0e7825 */ /* 0x004fe200078e0208 */
[----:B---3--:R-:W2:Y:S04]  /*1c52c0*/  LDL.LU R26, [R1+0x5d9c] ;  /* 0x005d9c00011a7983 */ /* 0x008ea80000300800 */
[----:B------:R-:W-:Y:S01]  /*1c52d0*/  @P6 STG.E [R20.64], R151 ;  /* 0x0000009714006986 */ /* 0x000fe2000c101904 */
[----:B------:R1:W-:Y:S02]  /*1c52e0*/  @P5 STG.E [R2.64], R179 ;  /* 0x000000b302005986 */ /* 0x0003e4000c101904 */
[----:B------:R3:W-:Y:S01]  /*1c52f0*/  @P4 STG.E [R14.64], R227 ;  /* 0x000000e30e004986 */ /* 0x0007e2000c101904 */
[----:B------:R-:W-:Y:S02]  /*1c5300*/  ISETP.LT.AND P2, PT, R190, c[0x0][0x178], !P2 ;  /* 0x00005e00be007a0c */ /* 0x000fe40005741270 */
[----:B------:R-:W-:-:S04]  /*1c5310*/  ISETP.GE.AND P1, PT, R32, c[0x0][0x17c], PT ;  /* 0x00005f0020007a0c */ /* 0x000fc80003f26270 */
[----:B------:R-:W-:Y:S02]  /*1c5320*/  ISETP.LT.AND P6, PT, R197, c[0x0][0x178], !P1 ;  /* 0x00005e00c5007a0c */ /* 0x000fe40004fc1270 */
[----:B------:R-:W-:Y:S02]  /*1c5330*/  ISETP.LT.AND P3, PT, R196, c[0x0][0x178], !P1 ;  /* 0x00005e00c4007a0c */ /* 0x000fe40004f61270 */
[----:B------:R-:W-:Y:S02]  /*1c5340*/  ISETP.LT.AND P4, PT, R191, c[0x0][0x178], !P1 ;  /* 0x00005e00bf007a0c */ /* 0x000fe40004f81270 */
[----:B------:R-:W-:Y:S01]  /*1c5350*/  ISETP.LT.AND P5, PT, R190, c[0x0][0x178], !P1 ;  /* 0x00005e00be007a0c */ /* 0x000fe20004fa1270 */
[----:B------:R-:W-:Y:S02]  /*1c5360*/  ISETP.GE.AND P1, PT, R24, c[0x0][0x17c], PT ;  /* 0x00005f0018007a0c */ /* 0x000fe40003f26270 */
[----:B------:R-:W2:Y:S01]  /*1c5370*/  LDL.LU R24, [R1+0x5d90] ;  /* 0x005d900001187983 */ /* 0x000ea20000300800 */
[----:B------:R-:W2:Y:S01]  /*1c5380*/  LDL.LU R22, [R1+0x5d70] ;  /* 0x005d700001167983 */ /* 0x000ea20000300800 */
[C---:B------:R-:W-:Y:S01]  /*1c5390*/  IADD3 R23, R29.reuse, c[0x0][0x198], RZ ;  /* 0x000066001d177a10 */ /* 0x040fe20007ffe0ff */
[----:B------:R-:W-:-:S04]  /*1c53a0*/  IMAD.WIDE R12, R29, 0x4, R6 ;  /* 0x000000041d0c7825 */ /* 0x000fc800078e0206 */
[----:B------:R-:W-:-:S04]  /*1c53b0*/  IMAD.WIDE R16, R23, 0x4, R4 ;  /* 0x0000000417107825 */ /* 0x000fc800078e0204 */
[----:B------:R-:W-:-:S04]  /*1c53c0*/  IMAD.WIDE R18, R23, 0x4, R10 ;  /* 0x0000000417127825 */ /* 0x000fc800078e020a */
[----:B-1----:R-:W-:Y:S01]  /*1c53d0*/  IMAD.WIDE R2, R23, 0x4, R8 ;  /* 0x0000000417027825 */ /* 0x002fe200078e0208 */
[----:B------:R1:W-:Y:S03]  /*1c53e0*/  @P2 STG.E [R12.64], R27 ;  /* 0x0000001b0c002986 */ /* 0x0003e6000c101904 */
[----:B------:R1:W-:Y:S02]  /*1c53f0*/  @P6 STG.E [R16.64], R146 ;  /* 0x0000009210006986 */ /* 0x0003e4000c101904 */
[----:B------:R1:W-:Y:S01]  /*1c5400*/  @P3 STG.E [R18.64], R166 ;  /* 0x000000a612003986 */ /* 0x0003e2000c101904 */
[----:B------:R1:W-:Y:S01]  /*1c5410*/  @P4 STG.E [R2.64], R206 ;  /* 0x000000ce02004986 */ /* 0x0003e2000c101904 */
[----:B----4-:R-:W-:-:S03]  /*1c5420*/  ISETP.GE.AND P4, PT, R0, c[0x0][0x17c], PT ;  /* 0x00005f0000007a0c */ /* 0x010fc60003f86270 */
[----:B------:R-:W4:Y:S01]  /*1c5430*/  LDL.LU R0, [R1+0x5d54] ;  /* 0x005d540001007983 */ /* 0x000f220000300800 */
[----:B------:R-:W-:Y:S01]  /*1c5440*/  ISETP.GE.AND P0, PT, R28, c[0x0][0x17c], PT ;  /* 0x00005f001c007a0c */ /* 0x000fe20003f06270 */
[----:B---3--:R-:W-:-:S03]  /*1c5450*/  IMAD.WIDE R14, R23, 0x4, R6 ;  /* 0x00000004170e7825 */ /* 0x008fc600078e0206 */
[----:B------:R-:W-:Y:S02]  /*1c5460*/  ISETP.LT.AND P3, PT, R197, c[0x0][0x178], !P0 ;  /* 0x00005e00c5007a0c */ /* 0x000fe40004761270 */
[----:B------:R-:W-:Y:S02]  /*1c5470*/  ISETP.LT.AND P6, PT, R196, c[0x0][0x178], !P0 ;  /* 0x00005e00c4007a0c */ /* 0x000fe400047c1270 */
[----:B------:R-:W-:Y:S02]  /*1c5480*/  ISETP.LT.AND P2, PT, R191, c[0x0][0x178], !P0 ;  /* 0x00005e00bf007a0c */ /* 0x000fe40004741270 */
[----:B------:R-:W-:Y:S01]  /*1c5490*/  IADD3 R23, R23, c[0x0][0x198], RZ ;  /* 0x0000660017177a10 */ /* 0x000fe20007ffe0ff */
[----:B------:R3:W-:Y:S01]  /*1c54a0*/  @P5 STG.E [R14.64], R30 ;  /* 0x0000001e0e005986 */ /* 0x0007e2000c101904 */
[----:B------:R-:W-:Y:S02]  /*1c54b0*/  ISETP.LT.AND P0, PT, R190, c[0x0][0x178], !P0 ;  /* 0x00005e00be007a0c */ /* 0x000fe40004701270 */
[----:B------:R-:W-:-:S02]  /*1c54c0*/  ISETP.LT.AND P5, PT, R197, c[0x0][0x178], !P1 ;  /* 0x00005e00c5007a0c */ /* 0x000fc40004fa1270 */
[C---:B------:R-:W-:Y:S01]  /*1c54d0*/  IADD3 R25, R23.reuse, c[0x0][0x198], RZ ;  /* 0x0000660017197a10 */ /* 0x040fe20007ffe0ff */
[----:B-1----:R-:W-:-:S04]  /*1c54e0*/  IMAD.WIDE R12, R23, 0x4, R4 ;  /* 0x00000004170c7825 */ /* 0x002fc800078e0204 */
[----:B------:R-:W-:-:S04]  /*1c54f0*/  IMAD.WIDE R16, R23, 0x4, R10 ;  /* 0x0000000417107825 */ /* 0x000fc800078e020a */
[----:B------:R-:W-:-:S04]  /*1c5500*/  IMAD.WIDE R18, R23, 0x4, R8 ;  /* 0x0000000417127825 */ /* 0x000fc800078e0208 */
[----:B------:R-:W-:Y:S01]  /*1c5510*/  IMAD.WIDE R2, R23, 0x4, R6 ;  /* 0x0000000417027825 */ /* 0x000fe200078e0206 */
[----:B------:R1:W-:Y:S03]  /*1c5520*/  @P3 STG.E [R12.64], R147 ;  /* 0x000000930c003986 */ /* 0x0003e6000c101904 */
[----:B------:R1:W-:Y:S01]  /*1c5530*/  @P6 STG.E [R16.64], R167 ;  /* 0x000000a710006986 */ /* 0x0003e2000c101904 */
[----:B------:R-:W-:Y:S01]  /*1c5540*/  ISETP.LT.AND P3, PT, R196, c[0x0][0x178], !P1 ;  /* 0x00005e00c4007a0c */ /* 0x000fe20004f61270 */
[----:B---3--:R-:W-:Y:S01]  /*1c5550*/  IMAD.WIDE R14, R25, 0x4, R4 ;  /* 0x00000004190e7825 */ /* 0x008fe200078e0204 */
[----:B------:R3:W-:Y:S01]  /*1c5560*/  @P2 STG.E [R18.64], R207 ;  /* 0x000000cf12002986 */ /* 0x0007e2000c101904 */
[----:B------:R-:W-:Y:S02]  /*1c5570*/  ISETP.LT.AND P2, PT, R191, c[0x0][0x178], !P1 ;  /* 0x00005e00bf007a0c */ /* 0x000fe40004f41270 */
[----:B------:R-:W-:Y:S01]  /*1c5580*/  ISETP.LT.AND P1, PT, R190, c[0x0][0x178], !P1 ;  /* 0x00005e00be007a0c */ /* 0x000fe20004f21270 */
[----:B------:R-:W-:Y:S01]  /*1c5590*/  ISETP.LT.AND P6, PT, R197, c[0x0][0x178], !P4 ;  /* 0x00005e00c5007a0c */ /* 0x000fe200067c1270 */
[----:B------:R3:W-:Y:S01]  /*1c55a0*/  @P0 STG.E [R2.64], R31 ;  /* 0x0000001f02000986 */ /* 0x0007e2000c101904 */
[----:B------:R-:W-:Y:S01]  /*1c55b0*/  @P5 STG.E [R14.64], R130 ;  /* 0x000000820e005986 */ /* 0x000fe2000c101904 */
[----:B------:R-:W-:-:S02]  /*1c55c0*/  ISETP.LT.AND P5, PT, R196, c[0x0][0x178], !P4 ;  /* 0x00005e00c4007a0c */ /* 0x000fc400067a1270 */
[C---:B------:R-:W-:Y:S01]  /*1c55d0*/  IADD3 R23, R25.reuse, c[0x0][0x198], RZ ;  /* 0x0000660019177a10 */ /* 0x040fe20007ffe0ff */
[----:B------:R-:W-:-:S04]  /*1c55e0*/  IMAD.WIDE R20, R25, 0x4, R10 ;  /* 0x0000000419147825 */ /* 0x000fc800078e020a */
[----:B-1----:R-:W-:-:S04]  /*1c55f0*/  IMAD.WIDE R12, R25, 0x4, R8 ;  /* 0x00000004190c7825 */ /* 0x002fc800078e0208 */
[----:B------:R-:W-:-:S04]  /*1c5600*/  IMAD.WIDE R16, R25, 0x4, R6 ;  /* 0x0000000419107825 */ /* 0x000fc800078e0206 */
[C---:B---3--:R-:W-:Y:S01]  /*1c5610*/  IMAD.WIDE R18, R23.reuse, 0x4, R4 ;  /* 0x0000000417127825 */ /* 0x048fe200078e0204 */
[----:B------:R1:W-:Y:S03]  /*1c5620*/  @P3 STG.E [R20.64], R158 ;  /* 0x0000009e14003986 */ /* 0x0003e6000c101904 */
[----:B------:R3:W-:Y:S02]  /*1c5630*/  @P2 STG.E [R12.64], R214 ;  /* 0x000000d60c002986 */ /* 0x0007e4000c101904 */
[----:B------:R-:W-:Y:S01]  /*1c5640*/  IMAD.WIDE R2, R23, 0x4, R10 ;  /* 0x0000000417027825 */ /* 0x000fe200078e020a */
[----:B------:R-:W-:Y:S01]  /*1c5650*/  ISETP.LT.AND P3, PT, R191, c[0x0][0x178], !P4 ;  /* 0x00005e00bf007a0c */ /* 0x000fe20006761270 */
[----:B------:R2:W-:Y:S02]  /*1c5660*/  @P1 STG.E [R16.64], R34 ;  /* 0x0000002210001986 */ /* 0x0005e4000c101904 */
[----:B------:R2:W-:Y:S01]  /*1c5670*/  @P6 STG.E [R18.64], R131 ;  /* 0x0000008312006986 */ /* 0x0005e2000c101904 */
[----:B------:R-:W-:Y:S01]  /*1c5680*/  ISETP.LT.AND P4, PT, R190, c[0x0][0x178], !P4 ;  /* 0x00005e00be007a0c */ /* 0x000fe20006781270 */
[----:B------:R2:W-:Y:S02]  /*1c5690*/  @P5 STG.E [R2.64], R159 ;  /* 0x0000009f02005986 */ /* 0x0005e4000c101904 */
[----:B--2---:R-:W-:-:S02]  /*1c56a0*/  ISETP.GE.AND P0, PT, R26, c[0x0][0x17c], PT ;  /* 0x00005f001a007a0c */ /* 0x004fc40003f06270 */
[----:B-1----:R-:W-:Y:S02]  /*1c56b0*/  IADD3 R21, R23, c[0x0][0x198], RZ ;  /* 0x0000660017157a10 */ /* 0x002fe40007ffe0ff */
[----:B------:R-:W-:Y:S02]  /*1c56c0*/  ISETP.LT.AND P6, PT, R197, c[0x0][0x178], !P0 ;  /* 0x00005e00c5007a0c */ /* 0x000fe400047c1270 */
[----:B------:R-:W-:Y:S02]  /*1c56d0*/  ISETP.LT.AND P2, PT, R196, c[0x0][0x178], !P0 ;  /* 0x00005e00c4007a0c */ /* 0x000fe40004741270 */
[----:B------:R-:W-:Y:S01]  /*1c56e0*/  ISETP.LT.AND P5, PT, R191, c[0x0][0x178], !P0 ;  /* 0x00005e00bf007a0c */ /* 0x000fe200047a1270 */
[----:B------:R-:W-:Y:S02]  /*1c56f0*/  ISETP.LT.AND P0, PT, R190, c[0x0][0x178], !P0 ;  /* 0x00005e00be007a0c */ /* 0x000fe40004701270 */
[----:B------:R-:W-:-:S04]  /*1c5700*/  IMAD.WIDE R14, R23, 0x4, R8 ;  /* 0x00000004170e7825 */ /* 0x000fc800078e0208 */
[----:B---3--:R-:W-:-:S04]  /*1c5710*/  IMAD.WIDE R12, R23, 0x4, R6 ;  /* 0x00000004170c7825 */ /* 0x008fc800078e0206 */
[----:B------:R-:W-:-:S04]  /*1c5720*/  IMAD.WIDE R16, R21, 0x4, R4 ;  /* 0x0000000415107825 */ /* 0x000fc800078e0204 */
[----:B------:R-:W-:-:S04]  /*1c5730*/  IMAD.WIDE R18, R21, 0x4, R10 ;  /* 0x0000000415127825 */ /* 0x000fc800078e020a */
[C---:B------:R-:W-:Y:S01]  /*1c5740*/  IMAD.WIDE R2, R21.reuse, 0x4, R8 ;  /* 0x0000000415027825 */ /* 0x040fe200078e0208 */
[----:B------:R1:W-:Y:S03]  /*1c5750*/  @P3 STG.E [R14.64], R215 ;  /* 0x000000d70e003986 */ /* 0x0003e6000c101904 */
[----:B------:R2:W-:Y:S01]  /*1c5760*/  @P4 STG.E [R12.64], R35 ;  /* 0x000000230c004986 */ /* 0x0005e2000c101904 */
[----:B------:R3:W-:Y:S01]  /*1c5770*/  @P6 STG.E [R16.64], R126 ;  /* 0x0000007e10006986 */ /* 0x0007e2000c101904 */
[----:B------:R2:W-:Y:S02]  /*1c5780*/  @P2 STG.E [R18.64], R170 ;  /* 0x000000aa12002986 */ /* 0x0005e4000c101904 */
[----:B------:R2:W-:Y:S01]  /*1c5790*/  @P5 STG.E [R2.64], R222 ;  /* 0x000000de02005986 */ /* 0x0005e2000c101904 */
[----:B------:R-:W-:Y:S01]  /*1c57a0*/  ISETP.GE.AND P1, PT, R24, c[0x0][0x17c], PT ;  /* 0x00005f0018007a0c */ /* 0x000fe20003f26270 */
[----:B-1----:R-:W-:Y:S01]  /*1c57b0*/  IMAD.WIDE R14, R21, 0x4, R6 ;  /* 0x00000004150e7825 */ /* 0x002fe200078e0206 */
[----:B------:R-:W-:-:S02]  /*1c57c0*/  ISETP.GE.AND P3, PT, R22, c[0x0][0x17c], PT ;  /* 0x00005f0016007a0c */ /* 0x000fc40003f66270 */
        /* <DEDUP_REMOVED lines=8> */
[----:B--2---:R-:W-:-:S04]  /*1c5850*/  IMAD.WIDE R12, R23, 0x4, R4 ;  /* 0x00000004170c7825 */ /* 0x004fc800078e0204 */
[----:B---3--:R-:W-:-:S04]  /*1c5860*/  IMAD.WIDE R16, R23, 0x4, R10 ;  /* 0x0000000417107825 */ /* 0x008fc800078e020a */
[----:B------:R-:W-:-:S04]  /*1c5870*/  IMAD.WIDE R18, R23, 0x4, R8 ;  /* 0x0000000417127825 */ /* 0x000fc800078e0208 */
[----:B------:R-:W-:-:S04]  /*1c5880*/  IMAD.WIDE R2, R23, 0x4, R6 ;  /* 0x0000000417027825 */ /* 0x000fc800078e0206 */
[----:B------:R-:W-:Y:S01]  /*1c5890*/  IMAD.WIDE R20, R25, 0x4, R4 ;  /* 0x0000000419147825 */ /* 0x000fe200078e0204 */
[----:B------:R2:W-:Y:S03]  /*1c58a0*/  @P4 STG.E [R12.64], R127 ;  /* 0x0000007f0c004986 */ /* 0x0005e6000c101904 */
[----:B------:R3:W-:Y:S02]  /*1c58b0*/  @P6 STG.E [R16.64], R171 ;  /* 0x000000ab10006986 */ /* 0x0007e4000c101904 */
[----:B------:R4:W-:Y:S01]  /*1c58c0*/  @P5 STG.E [R18.64], R223 ;  /* 0x000000df12005986 */ /* 0x0009e2000c101904 */
[----:B------:R-:W-:Y:S01]  /*1c58d0*/  ISETP.LT.AND P5, PT, R196, c[0x0][0x178], !P3 ;  /* 0x00005e00c4007a0c */ /* 0x000fe20005fa1270 */
[----:B------:R4:W-:Y:S01]  /*1c58e0*/  @P1 STG.E [R2.64], R39 ;  /* 0x0000002702001986 */ /* 0x0009e2000c101904 */
[----:B------:R4:W-:Y:S01]  /*1c58f0*/  @P0 STG.E [R20.64], R142 ;  /* 0x0000008e14000986 */ /* 0x0009e2000c101904 */
[----:B------:R-:W-:Y:S01]  /*1c5900*/  ISETP.LT.AND P0, PT, R191, c[0x0][0x178], !P3 ;  /* 0x00005e00bf007a0c */ /* 0x000fe20005f01270 */
[----:B------:R-:W-:Y:S01]  /*1c5910*/  ISETP.LT.AND P3, PT, R190, c[0x0][0x178], !P3 ;  /* 0x00005e00be007a0c */ /* 0x000fe20005f61270 */
[C---:B------:R-:W-:Y:S01]  /*1c5920*/  IADD3 R23, R25.reuse, c[0x0][0x198], RZ ;  /* 0x0000660019177a10 */ /* 0x040fe20007ffe0ff */
[----:B-1----:R-:W-:-:S04]  /*1c5930*/  IMAD.WIDE R14, R25, 0x4, R8 ;  /* 0x00000004190e7825 */ /* 0x002fc800078e0208 */
[----:B--2---:R-:W-:-:S04]  /*1c5940*/  IMAD.WIDE R12, R25, 0x4, R10 ;  /* 0x00000004190c7825 */ /* 0x004fc800078e020a */
[----:B---3--:R-:W-:-:S04]  /*1c5950*/  IMAD.WIDE R16, R25, 0x4, R6 ;  /* 0x0000000419107825 */ /* 0x008fc800078e0206 */
[----:B------:R-:W-:-:S04]  /*1c5960*/  IMAD.WIDE R4, R23, 0x4, R4 ;  /* 0x0000000417047825 */ /* 0x000fc800078e0204 */
[----:B------:R-:W-:-:S04]  /*1c5970*/  IMAD.WIDE R10, R23, 0x4, R10 ;  /* 0x00000004170a7825 */ /* 0x000fc800078e020a */
[C---:B------:R-:W-:Y:S01]  /*1c5980*/  IMAD.WIDE R8, R23.reuse, 0x4, R8 ;  /* 0x0000000417087825 */ /* 0x040fe200078e0208 */
[----:B------:R1:W-:Y:S04]  /*1c5990*/  @P5 STG.E [R12.64], R174 ;  /* 0x000000ae0c005986 */ /* 0x0003e8000c101904 */
[----:B------:R1:W-:Y:S01]  /*1c59a0*/  @P0 STG.E [R14.64], R234 ;  /* 0x000000ea0e000986 */ /* 0x0003e2000c101904 */
[----:B------:R1:W-:Y:S02]  /*1c59b0*/  @P3 STG.E [R16.64], R42 ;  /* 0x0000002a10003986 */ /* 0x0003e4000c101904 */
[----:B------:R-:W-:Y:S01]  /*1c59c0*/  IMAD.WIDE R6, R23, 0x4, R6 ;  /* 0x0000000417067825 */ /* 0x000fe200078e0206 */
[----:B----4-:R-:W-:-:S04]  /*1c59d0*/  ISETP.GE.AND P2, PT, R0, c[0x0][0x17c], PT ;  /* 0x00005f0000007a0c */ /* 0x010fc80003f46270 */
[----:B------:R-:W-:Y:S02]  /*1c59e0*/  ISETP.LT.AND P4, PT, R197, c[0x0][0x178], !P2 ;  /* 0x00005e00c5007a0c */ /* 0x000fe40005781270 */
[----:B------:R-:W-:Y:S02]  /*1c59f0*/  ISETP.LT.AND P6, PT, R196, c[0x0][0x178], !P2 ;  /* 0x00005e00c4007a0c */ /* 0x000fe400057c1270 */
[----:B------:R-:W-:Y:S01]  /*1c5a00*/  ISETP.LT.AND P1, PT, R191, c[0x0][0x178], !P2 ;  /* 0x00005e00bf007a0c */ /* 0x000fe20005721270 */
[----:B------:R-:W-:-:S08]  /*1c5a10*/  ISETP.LT.AND P2, PT, R190, c[0x0][0x178], !P2 ;  /* 0x00005e00be007a0c */ /* 0x000fd00005741270 */
[----:B------:R1:W-:Y:S02]  /*1c5a20*/  @P4 STG.E [R4.64], R143 ;  /* 0x0000008f04004986 */ /* 0x0003e4000c101904 */
[----:B------:R1:W-:Y:S02]  /*1c5a30*/  @P6 STG.E [R10.64], R175 ;  /* 0x000000af0a006986 */ /* 0x0003e4000c101904 */
[----:B------:R1:W-:Y:S01]  /*1c5a40*/  @P1 STG.E [R8.64], R235 ;  /* 0x000000eb08001986 */ /* 0x0003e2000c101904 */
[----:B------:R-:W-:Y:S05]  /*1c5a50*/  @!P2 EXIT ;  /* 0x000000000000a94d */ /* 0x000fea0003800000 */
[----:B------:R-:W-:Y:S01]  /*1c5a60*/  STG.E [R6.64], R43 ;  /* 0x0000002b06007986 */ /* 0x000fe2000c101904 */
[----:B------:R-:W-:Y:S05]  /*1c5a70*/  EXIT ;  /* 0x000000000000794d */ /* 0x000fea0003800000 */
.L_x_2:
[----:B------:R-:W-:-:S00]  /*1c5a80*/  BRA `(.L_x_2) ;  /* 0xfffffff000007947 */ /* 0x000fc0000383ffff */
[----:B------:R-:W-:-:S00]  /*1c5a90*/  NOP ;  /* 0x0000000000007918 */ /* 0x000fc00000000000 */
        /* <DEDUP_REMOVED lines=14> */
.L_x_3:


//--------------------- .nv.shared.matmul_kernel  --------------------------
	.section	.nv.shared.matmul_kernel,"aw",@nobits
	.sectionflags	@""
	.align	16
